	.target	sm_90a

	.elftype	@"ET_EXEC"


//--------------------- .note.nv.tkinfo           --------------------------
	.section	.note.nv.tkinfo,"",@"SHT_NOTE"
	.sectionflags	@"SHF_NOTE_NV_TKINFO"
	.tkinfo
        /*0018*/ 	.word	0x00000002
        /*0030*/ 	.string	""
        /*0030*/ 	.string	"ptxas"
        /*0030*/ 	.string	"Cuda compilation tools, release 13.0, V13.0.88"
        /*0030*/ 	.string	"Build cuda_13.0.r13.0/compiler.36424714_0"
        /*0030*/ 	.string	"-arch sm_90a -m 64 "



//--------------------- .note.nv.cuinfo           --------------------------
	.section	.note.nv.cuinfo,"",@"SHT_NOTE"
	.sectionflags	@"SHF_NOTE_NV_CUINFO"
        /*0018*/ 	.short	0x0002
        /*001a*/ 	.short	0x005a
        /*001c*/ 	.short	0x0082
	.zero		2


//--------------------- .nv.info                  --------------------------
	.section	.nv.info,"",@"SHT_CUDA_INFO"
	.align	4


	//----- nvinfo : EIATTR_REGCOUNT
	.align		4
        /*0000*/ 	.byte	0x04, 0x2f
        /*0002*/ 	.short	(.L_18 - .L_17)
	.align		4
.L_17:
        /*0004*/ 	.word	index@(_ZN7cutlass13device_kernelIN5flash22FlashAttnBwdPreprocessIN4cute5tupleIJNS3_1CILi128EEENS5_ILi64EEEEEENS_6half_tEfNS_4arch4Sm90ELb1ELb1EEEEEvNT_6ParamsE)
        /*0008*/ 	.word	0x00000040


	//----- nvinfo : EIATTR_FRAME_SIZE
	.align		4
.L_18:
        /*000c*/ 	.byte	0x04, 0x11
        /*000e*/ 	.short	(.L_20 - .L_19)
	.align		4
.L_19:
        /*0010*/ 	.word	index@(_ZN7cutlass13device_kernelIN5flash22FlashAttnBwdPreprocessIN4cute5tupleIJNS3_1CILi128EEENS5_ILi64EEEEEENS_6half_tEfNS_4arch4Sm90ELb1ELb1EEEEEvNT_6ParamsE)
        /*0014*/ 	.word	0x00000000


	//----- nvinfo : EIATTR_REGCOUNT
	.align		4
.L_20:
        /*0018*/ 	.byte	0x04, 0x2f
        /*001a*/ 	.short	(.L_22 - .L_21)
	.align		4
.L_21:
        /*001c*/ 	.word	index@(_ZN7cutlass13device_kernelIN5flash11enable_sm90INS1_16FlashAttnBwdSm90INS1_25CollectiveMainloopBwdSm90ILi2ELi2ELi2EN4cute5tupleIJNS5_1CILi1EEES8_S8_EEENS6_IJNS7_ILi128EEESA_NS7_ILi64EEEEEENS_6half_tEfNS_4arch4Sm90ELb1ELb0ELb0ELb1ELb1ELb1ELb0ELb0ELi2ELi1ELi2ELi2ELb0EEENS1_24CollectiveEpilogueBwdGQAISC_fSF_Li256ELb1ELb1EEENS1_25SingleTileBwdLPTSchedulerILb1ELi128ELb1EEEEEEEEEvNT_6ParamsE)
        /*0020*/ 	.word	0x000000a8


	//----- nvinfo : EIATTR_FRAME_SIZE
	.align		4
.L_22:
        /*0024*/ 	.byte	0x04, 0x11
        /*0026*/ 	.short	(.L_24 - .L_23)
	.align		4
.L_23:
        /*0028*/ 	.word	index@(_ZN7cutlass13device_kernelIN5flash11enable_sm90INS1_16FlashAttnBwdSm90INS1_25CollectiveMainloopBwdSm90ILi2ELi2ELi2EN4cute5tupleIJNS5_1CILi1EEES8_S8_EEENS6_IJNS7_ILi128EEESA_NS7_ILi64EEEEEENS_6half_tEfNS_4arch4Sm90ELb1ELb0ELb0ELb1ELb1ELb1ELb0ELb0ELi2ELi1ELi2ELi2ELb0EEENS1_24CollectiveEpilogueBwdGQAISC_fSF_Li256ELb1ELb1EEENS1_25SingleTileBwdLPTSchedulerILb1ELi128ELb1EEEEEEEEEvNT_6ParamsE)
        /*002c*/ 	.word	0x00000040


	//----- nvinfo : EIATTR_REGCOUNT
	.align		4
.L_24:
        /*0030*/ 	.byte	0x04, 0x2f
        /*0032*/ 	.short	(.L_26 - .L_25)
	.align		4
.L_25:
        /*0034*/ 	.word	index@(_ZN7cutlass13device_kernelIN5flash32FlashAttnBwdPostprocessConvertdQIN4cute5tupleIJNS3_1CILi128EEENS5_ILi64EEEEEENS_6half_tEfNS_4arch4Sm90ELi256ENS3_8TiledMMAINS3_8MMA_AtomIJNS3_4SM904GMMA25MMA_64x64x16_F32F16F16_SSILNSF_5MajorE0ELSH_1ELNSF_7ScaleInE1ELSI_1EEEEEENS3_6LayoutINS4_IJNS5_ILi2EEENS5_ILi1EEESN_EEENS4_IJSN_NS5_ILi0EEESP_EEEEENS4_IJNS3_10UnderscoreESS_SS_EEEEELb0EEEEEvNT_6ParamsE)
        /*0038*/ 	.word	0x00000037


	//----- nvinfo : EIATTR_FRAME_SIZE
	.align		4
.L_26:
        /*003c*/ 	.byte	0x04, 0x11
        /*003e*/ 	.short	(.L_28 - .L_27)
	.align		4
.L_27:
        /*0040*/ 	.word	index@(_ZN7cutlass13device_kernelIN5flash32FlashAttnBwdPostprocessConvertdQIN4cute5tupleIJNS3_1CILi128EEENS5_ILi64EEEEEENS_6half_tEfNS_4arch4Sm90ELi256ENS3_8TiledMMAINS3_8MMA_AtomIJNS3_4SM904GMMA25MMA_64x64x16_F32F16F16_SSILNSF_5MajorE0ELSH_1ELNSF_7ScaleInE1ELSI_1EEEEEENS3_6LayoutINS4_IJNS5_ILi2EEENS5_ILi1EEESN_EEENS4_IJSN_NS5_ILi0EEESP_EEEEENS4_IJNS3_10UnderscoreESS_SS_EEEEELb0EEEEEvNT_6ParamsE)
        /*0044*/ 	.word	0x00000000


	//----- nvinfo : EIATTR_REGCOUNT
	.align		4
.L_28:
        /*0048*/ 	.byte	0x04, 0x2f
        /*004a*/ 	.short	(.L_30 - .L_29)
	.align		4
.L_29:
        /*004c*/ 	.word	index@(_ZN7cutlass13device_kernelIN5flash32FlashAttnBwdPostprocessConvertdQIN4cute5tupleIJNS3_1CILi128EEENS5_ILi64EEEEEENS_6half_tEfNS_4arch4Sm90ELi256ENS3_8TiledMMAINS3_8MMA_AtomIJNS3_4SM904GMMA25MMA_64x64x16_F32F16F16_RSILNSF_5MajorE0ELSH_1ELNSF_7ScaleInE1ELSI_1EEEEEENS3_6LayoutINS4_IJNS5_ILi2EEENS5_ILi1EEESN_EEENS4_IJSN_NS5_ILi0EEESP_EEEEENS4_IJNS3_10UnderscoreESS_SS_EEEEELb0EEEEEvNT_6ParamsE)
        /*0050*/ 	.word	0x00000037


	//----- nvinfo : EIATTR_FRAME_SIZE
	.align		4
.L_30:
        /*0054*/ 	.byte	0x04, 0x11
        /*0056*/ 	.short	(.L_32 - .L_31)
	.align		4
.L_31:
        /*0058*/ 	.word	index@(_ZN7cutlass13device_kernelIN5flash32FlashAttnBwdPostprocessConvertdQIN4cute5tupleIJNS3_1CILi128EEENS5_ILi64EEEEEENS_6half_tEfNS_4arch4Sm90ELi256ENS3_8TiledMMAINS3_8MMA_AtomIJNS3_4SM904GMMA25MMA_64x64x16_F32F16F16_RSILNSF_5MajorE0ELSH_1ELNSF_7ScaleInE1ELSI_1EEEEEENS3_6LayoutINS4_IJNS5_ILi2EEENS5_ILi1EEESN_EEENS4_IJSN_NS5_ILi0EEESP_EEEEENS4_IJNS3_10UnderscoreESS_SS_EEEEELb0EEEEEvNT_6ParamsE)
        /*005c*/ 	.word	0x00000000


	//----- nvinfo : EIATTR_REGCOUNT
	.align		4
.L_32:
        /*0060*/ 	.byte	0x04, 0x2f
        /*0062*/ 	.short	(.L_34 - .L_33)
	.align		4
.L_33:
        /*0064*/ 	.word	index@(_ZN7cutlass13device_kernelIN5flash11enable_sm90INS1_16FlashAttnBwdSm90INS1_25CollectiveMainloopBwdSm90ILi2ELi2ELi2EN4cute5tupleIJNS5_1CILi1EEES8_S8_EEENS6_IJNS7_ILi128EEESA_NS7_ILi64EEEEEENS_6half_tEfNS_4arch4Sm90ELb1ELb0ELb0ELb1ELb0ELb1ELb0ELb0ELi2ELi1ELi2ELi2ELb0EEENS1_24CollectiveEpilogueBwdGQAISC_fSF_Li256ELb1ELb0EEENS1_25SingleTileBwdLPTSchedulerILb1ELi128ELb0EEEEEEEEEvNT_6ParamsE)
        /*0068*/ 	.word	0x000000a8


	//----- nvinfo : EIATTR_FRAME_SIZE
	.align		4
.L_34:
        /*006c*/ 	.byte	0x04, 0x11
        /*006e*/ 	.short	(.L_36 - .L_35)
	.align		4
.L_35:
        /*0070*/ 	.word	index@(_ZN7cutlass13device_kernelIN5flash11enable_sm90INS1_16FlashAttnBwdSm90INS1_25CollectiveMainloopBwdSm90ILi2ELi2ELi2EN4cute5tupleIJNS5_1CILi1EEES8_S8_EEENS6_IJNS7_ILi128EEESA_NS7_ILi64EEEEEENS_6half_tEfNS_4arch4Sm90ELb1ELb0ELb0ELb1ELb0ELb1ELb0ELb0ELi2ELi1ELi2ELi2ELb0EEENS1_24CollectiveEpilogueBwdGQAISC_fSF_Li256ELb1ELb0EEENS1_25SingleTileBwdLPTSchedulerILb1ELi128ELb0EEEEEEEEEvNT_6ParamsE)
        /*0074*/ 	.word	0x00000040


	//----- nvinfo : EIATTR_REGCOUNT
	.align		4
.L_36:
        /*0078*/ 	.byte	0x04, 0x2f
        /*007a*/ 	.short	(.L_38 - .L_37)
	.align		4
.L_37:
        /*007c*/ 	.word	index@(_ZN7cutlass13device_kernelIN5flash11enable_sm90INS1_16FlashAttnBwdSm90INS1_25CollectiveMainloopBwdSm90ILi2ELi2ELi2EN4cute5tupleIJNS5_1CILi1EEES8_S8_EEENS6_IJNS7_ILi128EEESA_NS7_ILi64EEEEEENS_6half_tEfNS_4arch4Sm90ELb1ELb0ELb0ELb1ELb1ELb1ELb0ELb0ELi2ELi1ELi2ELi2ELb0EEENS1_21CollectiveEpilogueBwdISC_SD_SF_Li256ELb1ELb0ELi1EEENS1_25SingleTileBwdLPTSchedulerILb1ELi128ELb1EEEEEEEEEvNT_6ParamsE)
        /*0080*/ 	.word	0x000000a8


	//----- nvinfo : EIATTR_FRAME_SIZE
	.align		4
.L_38:
        /*0084*/ 	.byte	0x04, 0x11
        /*0086*/ 	.short	(.L_40 - .L_39)
	.align		4
.L_39:
        /*0088*/ 	.word	index@(_ZN7cutlass13device_kernelIN5flash11enable_sm90INS1_16FlashAttnBwdSm90INS1_25CollectiveMainloopBwdSm90ILi2ELi2ELi2EN4cute5tupleIJNS5_1CILi1EEES8_S8_EEENS6_IJNS7_ILi128EEESA_NS7_ILi64EEEEEENS_6half_tEfNS_4arch4Sm90ELb1ELb0ELb0ELb1ELb1ELb1ELb0ELb0ELi2ELi1ELi2ELi2ELb0EEENS1_21CollectiveEpilogueBwdISC_SD_SF_Li256ELb1ELb0ELi1EEENS1_25SingleTileBwdLPTSchedulerILb1ELi128ELb1EEEEEEEEEvNT_6ParamsE)
        /*008c*/ 	.word	0x00000040


	//----- nvinfo : EIATTR_REGCOUNT
	.align		4
.L_40:
        /*0090*/ 	.byte	0x04, 0x2f
        /*0092*/ 	.short	(.L_42 - .L_41)
	.align		4
.L_41:
        /*0094*/ 	.word	index@(_ZN7cutlass13device_kernelIN5flash11enable_sm90INS1_16FlashAttnBwdSm90INS1_25CollectiveMainloopBwdSm90ILi2ELi2ELi2EN4cute5tupleIJNS5_1CILi1EEES8_S8_EEENS6_IJNS7_ILi128EEESA_NS7_ILi64EEEEEENS_6half_tEfNS_4arch4Sm90ELb1ELb0ELb0ELb1ELb0ELb1ELb0ELb0ELi2ELi1ELi2ELi2ELb0EEENS1_21CollectiveEpilogueBwdISC_SD_SF_Li256ELb1ELb0ELi1EEENS1_25SingleTileBwdLPTSchedulerILb1ELi128ELb0EEEEEEEEEvNT_6ParamsE)
        /*0098*/ 	.word	0x000000a8


	//----- nvinfo : EIATTR_FRAME_SIZE
	.align		4
.L_42:
        /*009c*/ 	.byte	0x04, 0x11
        /*009e*/ 	.short	(.L_44 - .L_43)
	.align		4
.L_43:
        /*00a0*/ 	.word	index@(_ZN7cutlass13device_kernelIN5flash11enable_sm90INS1_16FlashAttnBwdSm90INS1_25CollectiveMainloopBwdSm90ILi2ELi2ELi2EN4cute5tupleIJNS5_1CILi1EEES8_S8_EEENS6_IJNS7_ILi128EEESA_NS7_ILi64EEEEEENS_6half_tEfNS_4arch4Sm90ELb1ELb0ELb0ELb1ELb0ELb1ELb0ELb0ELi2ELi1ELi2ELi2ELb0EEENS1_21CollectiveEpilogueBwdISC_SD_SF_Li256ELb1ELb0ELi1EEENS1_25SingleTileBwdLPTSchedulerILb1ELi128ELb0EEEEEEEEEvNT_6ParamsE)
        /*00a4*/ 	.word	0x00000040


	//----- nvinfo : EIATTR_REGCOUNT
	.align		4
.L_44:
        /*00a8*/ 	.byte	0x04, 0x2f
        /*00aa*/ 	.short	(.L_46 - .L_45)
	.align		4
.L_45:
        /*00ac*/ 	.word	index@(_ZN7cutlass13device_kernelIN5flash22FlashAttnBwdPreprocessIN4cute5tupleIJNS3_1CILi128EEENS5_ILi64EEEEEENS_6half_tEfNS_4arch4Sm90ELb1ELb0EEEEEvNT_6ParamsE)
        /*00b0*/ 	.word	0x00000040


	//----- nvinfo : EIATTR_FRAME_SIZE
	.align		4
.L_46:
        /*00b4*/ 	.byte	0x04, 0x11
        /*00b6*/ 	.short	(.L_48 - .L_47)
	.align		4
.L_47:
        /*00b8*/ 	.word	index@(_ZN7cutlass13device_kernelIN5flash22FlashAttnBwdPreprocessIN4cute5tupleIJNS3_1CILi128EEENS5_ILi64EEEEEENS_6half_tEfNS_4arch4Sm90ELb1ELb0EEEEEvNT_6ParamsE)
        /*00bc*/ 	.word	0x00000000


	//----- nvinfo : EIATTR_REGCOUNT
	.align		4
.L_48:
        /*00c0*/ 	.byte	0x04, 0x2f
        /*00c2*/ 	.short	(.L_50 - .L_49)
	.align		4
.L_49:
        /*00c4*/ 	.word	index@(_ZN7cutlass13device_kernelIN5flash11enable_sm90INS1_16FlashAttnBwdSm90INS1_25CollectiveMainloopBwdSm90ILi2ELi2ELi2EN4cute5tupleIJNS5_1CILi1EEES8_S8_EEENS6_IJNS7_ILi128EEESA_NS7_ILi64EEEEEENS_6half_tEfNS_4arch4Sm90ELb1ELb0ELb0ELb0ELb1ELb1ELb0ELb0ELi2ELi1ELi2ELi2ELb0EEENS1_24CollectiveEpilogueBwdGQAISC_fSF_Li256ELb0ELb1EEENS1_25SingleTileBwdLPTSchedulerILb0ELi128ELb1EEEEEEEEEvNT_6ParamsE)
        /*00c8*/ 	.word	0x000000a8


	//----- nvinfo : EIATTR_FRAME_SIZE
	.align		4
.L_50:
        /*00cc*/ 	.byte	0x04, 0x11
        /*00ce*/ 	.short	(.L_52 - .L_51)
	.align		4
.L_51:
        /*00d0*/ 	.word	index@(_ZN7cutlass13device_kernelIN5flash11enable_sm90INS1_16FlashAttnBwdSm90INS1_25CollectiveMainloopBwdSm90ILi2ELi2ELi2EN4cute5tupleIJNS5_1CILi1EEES8_S8_EEENS6_IJNS7_ILi128EEESA_NS7_ILi64EEEEEENS_6half_tEfNS_4arch4Sm90ELb1ELb0ELb0ELb0ELb1ELb1ELb0ELb0ELi2ELi1ELi2ELi2ELb0EEENS1_24CollectiveEpilogueBwdGQAISC_fSF_Li256ELb0ELb1EEENS1_25SingleTileBwdLPTSchedulerILb0ELi128ELb1EEEEEEEEEvNT_6ParamsE)
        /*00d4*/ 	.word	0x00000048


	//----- nvinfo : EIATTR_REGCOUNT
	.align		4
.L_52:
        /*00d8*/ 	.byte	0x04, 0x2f
        /*00da*/ 	.short	(.L_54 - .L_53)
	.align		4
.L_53:
        /*00dc*/ 	.word	index@(_ZN7cutlass13device_kernelIN5flash11enable_sm90INS1_16FlashAttnBwdSm90INS1_25CollectiveMainloopBwdSm90ILi2ELi2ELi2EN4cute5tupleIJNS5_1CILi1EEES8_S8_EEENS6_IJNS7_ILi128EEESA_NS7_ILi64EEEEEENS_6half_tEfNS_4arch4Sm90ELb1ELb0ELb0ELb0ELb0ELb1ELb0ELb0ELi2ELi1ELi2ELi2ELb0EEENS1_24CollectiveEpilogueBwdGQAISC_fSF_Li256ELb0ELb0EEENS1_25SingleTileBwdLPTSchedulerILb0ELi128ELb0EEEEEEEEEvNT_6ParamsE)
        /*00e0*/ 	.word	0x000000a8


	//----- nvinfo : EIATTR_FRAME_SIZE
	.align		4
.L_54:
        /*00e4*/ 	.byte	0x04, 0x11
        /*00e6*/ 	.short	(.L_56 - .L_55)
	.align		4
.L_55:
        /*00e8*/ 	.word	index@(_ZN7cutlass13device_kernelIN5flash11enable_sm90INS1_16FlashAttnBwdSm90INS1_25CollectiveMainloopBwdSm90ILi2ELi2ELi2EN4cute5tupleIJNS5_1CILi1EEES8_S8_EEENS6_IJNS7_ILi128EEESA_NS7_ILi64EEEEEENS_6half_tEfNS_4arch4Sm90ELb1ELb0ELb0ELb0ELb0ELb1ELb0ELb0ELi2ELi1ELi2ELi2ELb0EEENS1_24CollectiveEpilogueBwdGQAISC_fSF_Li256ELb0ELb0EEENS1_25SingleTileBwdLPTSchedulerILb0ELi128ELb0EEEEEEEEEvNT_6ParamsE)
        /*00ec*/ 	.word	0x00000040


	//----- nvinfo : EIATTR_REGCOUNT
	.align		4
.L_56:
        /*00f0*/ 	.byte	0x04, 0x2f
        /*00f2*/ 	.short	(.L_58 - .L_57)
	.align		4
.L_57:
        /*00f4*/ 	.word	index@(_ZN7cutlass13device_kernelIN5flash11enable_sm90INS1_16FlashAttnBwdSm90INS1_25CollectiveMainloopBwdSm90ILi2ELi2ELi2EN4cute5tupleIJNS5_1CILi1EEES8_S8_EEENS6_IJNS7_ILi128EEESA_NS7_ILi64EEEEEENS_6half_tEfNS_4arch4Sm90ELb1ELb0ELb0ELb0ELb1ELb1ELb0ELb0ELi2ELi1ELi2ELi2ELb0EEENS1_21CollectiveEpilogueBwdISC_SD_SF_Li256ELb0ELb0ELi1EEENS1_25SingleTileBwdLPTSchedulerILb0ELi128ELb1EEEEEEEEEvNT_6ParamsE)
        /*00f8*/ 	.word	0x000000a8


	//----- nvinfo : EIATTR_FRAME_SIZE
	.align		4
.L_58:
        /*00fc*/ 	.byte	0x04, 0x11
        /*00fe*/ 	.short	(.L_60 - .L_59)
	.align		4
.L_59:
        /*0100*/ 	.word	index@(_ZN7cutlass13device_kernelIN5flash11enable_sm90INS1_16FlashAttnBwdSm90INS1_25CollectiveMainloopBwdSm90ILi2ELi2ELi2EN4cute5tupleIJNS5_1CILi1EEES8_S8_EEENS6_IJNS7_ILi128EEESA_NS7_ILi64EEEEEENS_6half_tEfNS_4arch4Sm90ELb1ELb0ELb0ELb0ELb1ELb1ELb0ELb0ELi2ELi1ELi2ELi2ELb0EEENS1_21CollectiveEpilogueBwdISC_SD_SF_Li256ELb0ELb0ELi1EEENS1_25SingleTileBwdLPTSchedulerILb0ELi128ELb1EEEEEEEEEvNT_6ParamsE)
        /*0104*/ 	.word	0x00000048


	//----- nvinfo : EIATTR_REGCOUNT
	.align		4
.L_60:
        /*0108*/ 	.byte	0x04, 0x2f
        /*010a*/ 	.short	(.L_62 - .L_61)
	.align		4
.L_61:
        /*010c*/ 	.word	index@(_ZN7cutlass13device_kernelIN5flash11enable_sm90INS1_16FlashAttnBwdSm90INS1_25CollectiveMainloopBwdSm90ILi2ELi2ELi2EN4cute5tupleIJNS5_1CILi1EEES8_S8_EEENS6_IJNS7_ILi128EEESA_NS7_ILi64EEEEEENS_6half_tEfNS_4arch4Sm90ELb1ELb0ELb0ELb0ELb0ELb1ELb0ELb0ELi2ELi1ELi2ELi2ELb0EEENS1_21CollectiveEpilogueBwdISC_SD_SF_Li256ELb0ELb0ELi1EEENS1_25SingleTileBwdLPTSchedulerILb0ELi128ELb0EEEEEEEEEvNT_6ParamsE)
        /*0110*/ 	.word	0x000000a8


	//----- nvinfo : EIATTR_FRAME_SIZE
	.align		4
.L_62:
        /*0114*/ 	.byte	0x04, 0x11
        /*0116*/ 	.short	(.L_64 - .L_63)
	.align		4
.L_63:
        /*0118*/ 	.word	index@(_ZN7cutlass13device_kernelIN5flash11enable_sm90INS1_16FlashAttnBwdSm90INS1_25CollectiveMainloopBwdSm90ILi2ELi2ELi2EN4cute5tupleIJNS5_1CILi1EEES8_S8_EEENS6_IJNS7_ILi128EEESA_NS7_ILi64EEEEEENS_6half_tEfNS_4arch4Sm90ELb1ELb0ELb0ELb0ELb0ELb1ELb0ELb0ELi2ELi1ELi2ELi2ELb0EEENS1_21CollectiveEpilogueBwdISC_SD_SF_Li256ELb0ELb0ELi1EEENS1_25SingleTileBwdLPTSchedulerILb0ELi128ELb0EEEEEEEEEvNT_6ParamsE)
        /*011c*/ 	.word	0x00000048


	//----- nvinfo : EIATTR_REGCOUNT
	.align		4
.L_64:
        /*0120*/ 	.byte	0x04, 0x2f
        /*0122*/ 	.short	(.L_66 - .L_65)
	.align		4
.L_65:
        /*0124*/ 	.word	index@(_ZN7cutlass13device_kernelIN5flash11enable_sm90INS1_16FlashAttnBwdSm90INS1_25CollectiveMainloopBwdSm90ILi2ELi2ELi2EN4cute5tupleIJNS5_1CILi1EEES8_S8_EEENS6_IJNS7_ILi128EEESA_NS7_ILi64EEEEEENS_6half_tEfNS_4arch4Sm90ELb0ELb1ELb0ELb1ELb1ELb1ELb0ELb0ELi2ELi1ELi2ELi2ELb0EEENS1_24CollectiveEpilogueBwdGQAISC_fSF_Li256ELb1ELb1EEENS1_19SingleTileSchedulerILb1ELb0ELb0ELi128EEEEEEEEEvNT_6ParamsE)
        /*0128*/ 	.word	0x000000a8


	//----- nvinfo : EIATTR_FRAME_SIZE
	.align		4
.L_66:
        /*012c*/ 	.byte	0x04, 0x11
        /*012e*/ 	.short	(.L_68 - .L_67)
	.align		4
.L_67:
        /*0130*/ 	.word	index@(_ZN7cutlass13device_kernelIN5flash11enable_sm90INS1_16FlashAttnBwdSm90INS1_25CollectiveMainloopBwdSm90ILi2ELi2ELi2EN4cute5tupleIJNS5_1CILi1EEES8_S8_EEENS6_IJNS7_ILi128EEESA_NS7_ILi64EEEEEENS_6half_tEfNS_4arch4Sm90ELb0ELb1ELb0ELb1ELb1ELb1ELb0ELb0ELi2ELi1ELi2ELi2ELb0EEENS1_24CollectiveEpilogueBwdGQAISC_fSF_Li256ELb1ELb1EEENS1_19SingleTileSchedulerILb1ELb0ELb0ELi128EEEEEEEEEvNT_6ParamsE)
        /*0134*/ 	.word	0x00000050


	//----- nvinfo : EIATTR_REGCOUNT
	.align		4
.L_68:
        /*0138*/ 	.byte	0x04, 0x2f
        /*013a*/ 	.short	(.L_70 - .L_69)
	.align		4
.L_69:
        /*013c*/ 	.word	index@(_ZN7cutlass13device_kernelIN5flash11enable_sm90INS1_16FlashAttnBwdSm90INS1_25CollectiveMainloopBwdSm90ILi2ELi2ELi2EN4cute5tupleIJNS5_1CILi1EEES8_S8_EEENS6_IJNS7_ILi128EEESA_NS7_ILi64EEEEEENS_6half_tEfNS_4arch4Sm90ELb0ELb1ELb0ELb1ELb0ELb1ELb0ELb0ELi2ELi1ELi2ELi2ELb0EEENS1_24CollectiveEpilogueBwdGQAISC_fSF_Li256ELb1ELb0EEENS1_19SingleTileSchedulerILb1ELb0ELb0ELi128EEEEEEEEEvNT_6ParamsE)
        /*0140*/ 	.word	0x000000a8


	//----- nvinfo : EIATTR_FRAME_SIZE
	.align		4
.L_70:
        /*0144*/ 	.byte	0x04, 0x11
        /*0146*/ 	.short	(.L_72 - .L_71)
	.align		4
.L_71:
        /*0148*/ 	.word	index@(_ZN7cutlass13device_kernelIN5flash11enable_sm90INS1_16FlashAttnBwdSm90INS1_25CollectiveMainloopBwdSm90ILi2ELi2ELi2EN4cute5tupleIJNS5_1CILi1EEES8_S8_EEENS6_IJNS7_ILi128EEESA_NS7_ILi64EEEEEENS_6half_tEfNS_4arch4Sm90ELb0ELb1ELb0ELb1ELb0ELb1ELb0ELb0ELi2ELi1ELi2ELi2ELb0EEENS1_24CollectiveEpilogueBwdGQAISC_fSF_Li256ELb1ELb0EEENS1_19SingleTileSchedulerILb1ELb0ELb0ELi128EEEEEEEEEvNT_6ParamsE)
        /*014c*/ 	.word	0x00000050


	//----- nvinfo : EIATTR_REGCOUNT
	.align		4
.L_72:
        /*0150*/ 	.byte	0x04, 0x2f
        /*0152*/ 	.short	(.L_74 - .L_73)
	.align		4
.L_73:
        /*0154*/ 	.word	index@(_ZN7cutlass13device_kernelIN5flash11enable_sm90INS1_16FlashAttnBwdSm90INS1_25CollectiveMainloopBwdSm90ILi2ELi2ELi2EN4cute5tupleIJNS5_1CILi1EEES8_S8_EEENS6_IJNS7_ILi128EEESA_NS7_ILi64EEEEEENS_6half_tEfNS_4arch4Sm90ELb0ELb1ELb0ELb1ELb1ELb1ELb0ELb0ELi2ELi1ELi2ELi2ELb0EEENS1_21CollectiveEpilogueBwdISC_SD_SF_Li256ELb1ELb0ELi1EEENS1_19SingleTileSchedulerILb1ELb0ELb0ELi128EEEEEEEEEvNT_6ParamsE)
        /*0158*/ 	.word	0x000000a8


	//----- nvinfo : EIATTR_FRAME_SIZE
	.align		4
.L_74:
        /*015c*/ 	.byte	0x04, 0x11
        /*015e*/ 	.short	(.L_76 - .L_75)
	.align		4
.L_75:
        /*0160*/ 	.word	index@(_ZN7cutlass13device_kernelIN5flash11enable_sm90INS1_16FlashAttnBwdSm90INS1_25CollectiveMainloopBwdSm90ILi2ELi2ELi2EN4cute5tupleIJNS5_1CILi1EEES8_S8_EEENS6_IJNS7_ILi128EEESA_NS7_ILi64EEEEEENS_6half_tEfNS_4arch4Sm90ELb0ELb1ELb0ELb1ELb1ELb1ELb0ELb0ELi2ELi1ELi2ELi2ELb0EEENS1_21CollectiveEpilogueBwdISC_SD_SF_Li256ELb1ELb0ELi1EEENS1_19SingleTileSchedulerILb1ELb0ELb0ELi128EEEEEEEEEvNT_6ParamsE)
        /*0164*/ 	.word	0x00000050


	//----- nvinfo : EIATTR_REGCOUNT
	.align		4
.L_76:
        /*0168*/ 	.byte	0x04, 0x2f
        /*016a*/ 	.short	(.L_78 - .L_77)
	.align		4
.L_77:
        /*016c*/ 	.word	index@(_ZN7cutlass13device_kernelIN5flash11enable_sm90INS1_16FlashAttnBwdSm90INS1_25CollectiveMainloopBwdSm90ILi2ELi2ELi2EN4cute5tupleIJNS5_1CILi1EEES8_S8_EEENS6_IJNS7_ILi128EEESA_NS7_ILi64EEEEEENS_6half_tEfNS_4arch4Sm90ELb0ELb1ELb0ELb1ELb0ELb1ELb0ELb0ELi2ELi1ELi2ELi2ELb0EEENS1_21CollectiveEpilogueBwdISC_SD_SF_Li256ELb1ELb0ELi1EEENS1_19SingleTileSchedulerILb1ELb0ELb0ELi128EEEEEEEEEvNT_6ParamsE)
        /*0170*/ 	.word	0x000000a8


	//----- nvinfo : EIATTR_FRAME_SIZE
	.align		4
.L_78:
        /*0174*/ 	.byte	0x04, 0x11
        /*0176*/ 	.short	(.L_80 - .L_79)
	.align		4
.L_79:
        /*0178*/ 	.word	index@(_ZN7cutlass13device_kernelIN5flash11enable_sm90INS1_16FlashAttnBwdSm90INS1_25CollectiveMainloopBwdSm90ILi2ELi2ELi2EN4cute5tupleIJNS5_1CILi1EEES8_S8_EEENS6_IJNS7_ILi128EEESA_NS7_ILi64EEEEEENS_6half_tEfNS_4arch4Sm90ELb0ELb1ELb0ELb1ELb0ELb1ELb0ELb0ELi2ELi1ELi2ELi2ELb0EEENS1_21CollectiveEpilogueBwdISC_SD_SF_Li256ELb1ELb0ELi1EEENS1_19SingleTileSchedulerILb1ELb0ELb0ELi128EEEEEEEEEvNT_6ParamsE)
        /*017c*/ 	.word	0x00000050


	//----- nvinfo : EIATTR_REGCOUNT
	.align		4
.L_80:
        /*0180*/ 	.byte	0x04, 0x2f
        /*0182*/ 	.short	(.L_82 - .L_81)
	.align		4
.L_81:
        /*0184*/ 	.word	index@(_ZN7cutlass13device_kernelIN5flash11enable_sm90INS1_16FlashAttnBwdSm90INS1_25CollectiveMainloopBwdSm90ILi2ELi2ELi2EN4cute5tupleIJNS5_1CILi1EEES8_S8_EEENS6_IJNS7_ILi128EEESA_NS7_ILi64EEEEEENS_6half_tEfNS_4arch4Sm90ELb0ELb1ELb0ELb0ELb1ELb1ELb0ELb0ELi2ELi1ELi2ELi2ELb0EEENS1_24CollectiveEpilogueBwdGQAISC_fSF_Li256ELb0ELb1EEENS1_19SingleTileSchedulerILb0ELb0ELb0ELi128EEEEEEEEEvNT_6ParamsE)
        /*0188*/ 	.word	0x000000a8


	//----- nvinfo : EIATTR_FRAME_SIZE
	.align		4
.L_82:
        /*018c*/ 	.byte	0x04, 0x11
        /*018e*/ 	.short	(.L_84 - .L_83)
	.align		4
.L_83:
        /*0190*/ 	.word	index@(_ZN7cutlass13device_kernelIN5flash11enable_sm90INS1_16FlashAttnBwdSm90INS1_25CollectiveMainloopBwdSm90ILi2ELi2ELi2EN4cute5tupleIJNS5_1CILi1EEES8_S8_EEENS6_IJNS7_ILi128EEESA_NS7_ILi64EEEEEENS_6half_tEfNS_4arch4Sm90ELb0ELb1ELb0ELb0ELb1ELb1ELb0ELb0ELi2ELi1ELi2ELi2ELb0EEENS1_24CollectiveEpilogueBwdGQAISC_fSF_Li256ELb0ELb1EEENS1_19SingleTileSchedulerILb0ELb0ELb0ELi128EEEEEEEEEvNT_6ParamsE)
        /*0194*/ 	.word	0x00000040


	//----- nvinfo : EIATTR_REGCOUNT
	.align		4
.L_84:
        /*0198*/ 	.byte	0x04, 0x2f
        /*019a*/ 	.short	(.L_86 - .L_85)
	.align		4
.L_85:
        /*019c*/ 	.word	index@(_ZN7cutlass13device_kernelIN5flash11enable_sm90INS1_16FlashAttnBwdSm90INS1_25CollectiveMainloopBwdSm90ILi2ELi2ELi2EN4cute5tupleIJNS5_1CILi1EEES8_S8_EEENS6_IJNS7_ILi128EEESA_NS7_ILi64EEEEEENS_6half_tEfNS_4arch4Sm90ELb0ELb1ELb0ELb0ELb0ELb1ELb0ELb0ELi2ELi1ELi2ELi2ELb0EEENS1_24CollectiveEpilogueBwdGQAISC_fSF_Li256ELb0ELb0EEENS1_19SingleTileSchedulerILb0ELb0ELb0ELi128EEEEEEEEEvNT_6ParamsE)
        /*01a0*/ 	.word	0x000000a8


	//----- nvinfo : EIATTR_FRAME_SIZE
	.align		4
.L_86:
        /*01a4*/ 	.byte	0x04, 0x11
        /*01a6*/ 	.short	(.L_88 - .L_87)
	.align		4
.L_87:
        /*01a8*/ 	.word	index@(_ZN7cutlass13device_kernelIN5flash11enable_sm90INS1_16FlashAttnBwdSm90INS1_25CollectiveMainloopBwdSm90ILi2ELi2ELi2EN4cute5tupleIJNS5_1CILi1EEES8_S8_EEENS6_IJNS7_ILi128EEESA_NS7_ILi64EEEEEENS_6half_tEfNS_4arch4Sm90ELb0ELb1ELb0ELb0ELb0ELb1ELb0ELb0ELi2ELi1ELi2ELi2ELb0EEENS1_24CollectiveEpilogueBwdGQAISC_fSF_Li256ELb0ELb0EEENS1_19SingleTileSchedulerILb0ELb0ELb0ELi128EEEEEEEEEvNT_6ParamsE)
        /*01ac*/ 	.word	0x00000040


	//----- nvinfo : EIATTR_REGCOUNT
	.align		4
.L_88:
        /*01b0*/ 	.byte	0x04, 0x2f
        /*01b2*/ 	.short	(.L_90 - .L_89)
	.align		4
.L_89:
        /*01b4*/ 	.word	index@(_ZN7cutlass13device_kernelIN5flash11enable_sm90INS1_16FlashAttnBwdSm90INS1_25CollectiveMainloopBwdSm90ILi2ELi2ELi2EN4cute5tupleIJNS5_1CILi1EEES8_S8_EEENS6_IJNS7_ILi128EEESA_NS7_ILi64EEEEEENS_6half_tEfNS_4arch4Sm90ELb0ELb1ELb0ELb0ELb1ELb1ELb0ELb0ELi2ELi1ELi2ELi2ELb0EEENS1_21CollectiveEpilogueBwdISC_SD_SF_Li256ELb0ELb0ELi1EEENS1_19SingleTileSchedulerILb0ELb0ELb0ELi128EEEEEEEEEvNT_6ParamsE)
        /*01b8*/ 	.word	0x000000a8


	//----- nvinfo : EIATTR_FRAME_SIZE
	.align		4
.L_90:
        /*01bc*/ 	.byte	0x04, 0x11
        /*01be*/ 	.short	(.L_92 - .L_91)
	.align		4
.L_91:
        /*01c0*/ 	.word	index@(_ZN7cutlass13device_kernelIN5flash11enable_sm90INS1_16FlashAttnBwdSm90INS1_25CollectiveMainloopBwdSm90ILi2ELi2ELi2EN4cute5tupleIJNS5_1CILi1EEES8_S8_EEENS6_IJNS7_ILi128EEESA_NS7_ILi64EEEEEENS_6half_tEfNS_4arch4Sm90ELb0ELb1ELb0ELb0ELb1ELb1ELb0ELb0ELi2ELi1ELi2ELi2ELb0EEENS1_21CollectiveEpilogueBwdISC_SD_SF_Li256ELb0ELb0ELi1EEENS1_19SingleTileSchedulerILb0ELb0ELb0ELi128EEEEEEEEEvNT_6ParamsE)
        /*01c4*/ 	.word	0x00000040


	//----- nvinfo : EIATTR_REGCOUNT
	.align		4
.L_92:
        /*01c8*/ 	.byte	0x04, 0x2f
        /*01ca*/ 	.short	(.L_94 - .L_93)
	.align		4
.L_93:
        /*01cc*/ 	.word	index@(_ZN7cutlass13device_kernelIN5flash11enable_sm90INS1_16FlashAttnBwdSm90INS1_25CollectiveMainloopBwdSm90ILi2ELi2ELi2EN4cute5tupleIJNS5_1CILi1EEES8_S8_EEENS6_IJNS7_ILi128EEESA_NS7_ILi64EEEEEENS_6half_tEfNS_4arch4Sm90ELb0ELb1ELb0ELb0ELb0ELb1ELb0ELb0ELi2ELi1ELi2ELi2ELb0EEENS1_21CollectiveEpilogueBwdISC_SD_SF_Li256ELb0ELb0ELi1EEENS1_19SingleTileSchedulerILb0ELb0ELb0ELi128EEEEEEEEEvNT_6ParamsE)
        /*01d0*/ 	.word	0x000000a8


	//----- nvinfo : EIATTR_FRAME_SIZE
	.align		4
.L_94:
        /*01d4*/ 	.byte	0x04, 0x11
        /*01d6*/ 	.short	(.L_96 - .L_95)
	.align		4
.L_95:
        /*01d8*/ 	.word	index@(_ZN7cutlass13device_kernelIN5flash11enable_sm90INS1_16FlashAttnBwdSm90INS1_25CollectiveMainloopBwdSm90ILi2ELi2ELi2EN4cute5tupleIJNS5_1CILi1EEES8_S8_EEENS6_IJNS7_ILi128EEESA_NS7_ILi64EEEEEENS_6half_tEfNS_4arch4Sm90ELb0ELb1ELb0ELb0ELb0ELb1ELb0ELb0ELi2ELi1ELi2ELi2ELb0EEENS1_21CollectiveEpilogueBwdISC_SD_SF_Li256ELb0ELb0ELi1EEENS1_19SingleTileSchedulerILb0ELb0ELb0ELi128EEEEEEEEEvNT_6ParamsE)
        /*01dc*/ 	.word	0x00000040


	//----- nvinfo : EIATTR_REGCOUNT
	.align		4
.L_96:
        /*01e0*/ 	.byte	0x04, 0x2f
        /*01e2*/ 	.short	(.L_98 - .L_97)
	.align		4
.L_97:
        /*01e4*/ 	.word	index@(_ZN7cutlass13device_kernelIN5flash11enable_sm90INS1_16FlashAttnBwdSm90INS1_25CollectiveMainloopBwdSm90ILi2ELi2ELi2EN4cute5tupleIJNS5_1CILi1EEES8_S8_EEENS6_IJNS7_ILi128EEESA_NS7_ILi64EEEEEENS_6half_tEfNS_4arch4Sm90ELb0ELb0ELb0ELb1ELb1ELb1ELb0ELb0ELi2ELi1ELi2ELi2ELb0EEENS1_24CollectiveEpilogueBwdGQAISC_fSF_Li256ELb1ELb1EEENS1_19SingleTileSchedulerILb1ELb0ELb0ELi128EEEEEEEEEvNT_6ParamsE)
        /*01e8*/ 	.word	0x000000a8


	//----- nvinfo : EIATTR_FRAME_SIZE
	.align		4
.L_98:
        /*01ec*/ 	.byte	0x04, 0x11
        /*01ee*/ 	.short	(.L_100 - .L_99)
	.align		4
.L_99:
        /*01f0*/ 	.word	index@(_ZN7cutlass13device_kernelIN5flash11enable_sm90INS1_16FlashAttnBwdSm90INS1_25CollectiveMainloopBwdSm90ILi2ELi2ELi2EN4cute5tupleIJNS5_1CILi1EEES8_S8_EEENS6_IJNS7_ILi128EEESA_NS7_ILi64EEEEEENS_6half_tEfNS_4arch4Sm90ELb0ELb0ELb0ELb1ELb1ELb1ELb0ELb0ELi2ELi1ELi2ELi2ELb0EEENS1_24CollectiveEpilogueBwdGQAISC_fSF_Li256ELb1ELb1EEENS1_19SingleTileSchedulerILb1ELb0ELb0ELi128EEEEEEEEEvNT_6ParamsE)
        /*01f4*/ 	.word	0x00000018


	//----- nvinfo : EIATTR_REGCOUNT
	.align		4
.L_100:
        /*01f8*/ 	.byte	0x04, 0x2f
        /*01fa*/ 	.short	(.L_102 - .L_101)
	.align		4
.L_101:
        /*01fc*/ 	.word	index@(_ZN7cutlass13device_kernelIN5flash11enable_sm90INS1_16FlashAttnBwdSm90INS1_25CollectiveMainloopBwdSm90ILi2ELi2ELi2EN4cute5tupleIJNS5_1CILi1EEES8_S8_EEENS6_IJNS7_ILi128EEESA_NS7_ILi64EEEEEENS_6half_tEfNS_4arch4Sm90ELb0ELb0ELb0ELb1ELb0ELb1ELb0ELb0ELi2ELi1ELi2ELi2ELb0EEENS1_24CollectiveEpilogueBwdGQAISC_fSF_Li256ELb1ELb0EEENS1_19SingleTileSchedulerILb1ELb0ELb0ELi128EEEEEEEEEvNT_6ParamsE)
        /*0200*/ 	.word	0x000000a8


	//----- nvinfo : EIATTR_FRAME_SIZE
	.align		4
.L_102:
        /*0204*/ 	.byte	0x04, 0x11
        /*0206*/ 	.short	(.L_104 - .L_103)
	.align		4
.L_103:
        /*0208*/ 	.word	index@(_ZN7cutlass13device_kernelIN5flash11enable_sm90INS1_16FlashAttnBwdSm90INS1_25CollectiveMainloopBwdSm90ILi2ELi2ELi2EN4cute5tupleIJNS5_1CILi1EEES8_S8_EEENS6_IJNS7_ILi128EEESA_NS7_ILi64EEEEEENS_6half_tEfNS_4arch4Sm90ELb0ELb0ELb0ELb1ELb0ELb1ELb0ELb0ELi2ELi1ELi2ELi2ELb0EEENS1_24CollectiveEpilogueBwdGQAISC_fSF_Li256ELb1ELb0EEENS1_19SingleTileSchedulerILb1ELb0ELb0ELi128EEEEEEEEEvNT_6ParamsE)
        /*020c*/ 	.word	0x00000018


	//----- nvinfo : EIATTR_REGCOUNT
	.align		4
.L_104:
        /*0210*/ 	.byte	0x04, 0x2f
        /*0212*/ 	.short	(.L_106 - .L_105)
	.align		4
.L_105:
        /*0214*/ 	.word	index@(_ZN7cutlass13device_kernelIN5flash11enable_sm90INS1_16FlashAttnBwdSm90INS1_25CollectiveMainloopBwdSm90ILi2ELi2ELi2EN4cute5tupleIJNS5_1CILi1EEES8_S8_EEENS6_IJNS7_ILi128EEESA_NS7_ILi64EEEEEENS_6half_tEfNS_4arch4Sm90ELb0ELb0ELb0ELb1ELb1ELb1ELb0ELb0ELi2ELi1ELi2ELi2ELb0EEENS1_21CollectiveEpilogueBwdISC_SD_SF_Li256ELb1ELb0ELi1EEENS1_19SingleTileSchedulerILb1ELb0ELb0ELi128EEEEEEEEEvNT_6ParamsE)
        /*0218*/ 	.word	0x000000a8


	//----- nvinfo : EIATTR_FRAME_SIZE
	.align		4
.L_106:
        /*021c*/ 	.byte	0x04, 0x11
        /*021e*/ 	.short	(.L_108 - .L_107)
	.align		4
.L_107:
        /*0220*/ 	.word	index@(_ZN7cutlass13device_kernelIN5flash11enable_sm90INS1_16FlashAttnBwdSm90INS1_25CollectiveMainloopBwdSm90ILi2ELi2ELi2EN4cute5tupleIJNS5_1CILi1EEES8_S8_EEENS6_IJNS7_ILi128EEESA_NS7_ILi64EEEEEENS_6half_tEfNS_4arch4Sm90ELb0ELb0ELb0ELb1ELb1ELb1ELb0ELb0ELi2ELi1ELi2ELi2ELb0EEENS1_21CollectiveEpilogueBwdISC_SD_SF_Li256ELb1ELb0ELi1EEENS1_19SingleTileSchedulerILb1ELb0ELb0ELi128EEEEEEEEEvNT_6ParamsE)
        /*0224*/ 	.word	0x00000018


	//----- nvinfo : EIATTR_REGCOUNT
	.align		4
.L_108:
        /*0228*/ 	.byte	0x04, 0x2f
        /*022a*/ 	.short	(.L_110 - .L_109)
	.align		4
.L_109:
        /*022c*/ 	.word	index@(_ZN7cutlass13device_kernelIN5flash11enable_sm90INS1_16FlashAttnBwdSm90INS1_25CollectiveMainloopBwdSm90ILi2ELi2ELi2EN4cute5tupleIJNS5_1CILi1EEES8_S8_EEENS6_IJNS7_ILi128EEESA_NS7_ILi64EEEEEENS_6half_tEfNS_4arch4Sm90ELb0ELb0ELb0ELb1ELb0ELb1ELb0ELb0ELi2ELi1ELi2ELi2ELb0EEENS1_21CollectiveEpilogueBwdISC_SD_SF_Li256ELb1ELb0ELi1EEENS1_19SingleTileSchedulerILb1ELb0ELb0ELi128EEEEEEEEEvNT_6ParamsE)
        /*0230*/ 	.word	0x000000a8


	//----- nvinfo : EIATTR_FRAME_SIZE
	.align		4
.L_110:
        /*0234*/ 	.byte	0x04, 0x11
        /*0236*/ 	.short	(.L_112 - .L_111)
	.align		4
.L_111:
        /*0238*/ 	.word	index@(_ZN7cutlass13device_kernelIN5flash11enable_sm90INS1_16FlashAttnBwdSm90INS1_25CollectiveMainloopBwdSm90ILi2ELi2ELi2EN4cute5tupleIJNS5_1CILi1EEES8_S8_EEENS6_IJNS7_ILi128EEESA_NS7_ILi64EEEEEENS_6half_tEfNS_4arch4Sm90ELb0ELb0ELb0ELb1ELb0ELb1ELb0ELb0ELi2ELi1ELi2ELi2ELb0EEENS1_21CollectiveEpilogueBwdISC_SD_SF_Li256ELb1ELb0ELi1EEENS1_19SingleTileSchedulerILb1ELb0ELb0ELi128EEEEEEEEEvNT_6ParamsE)
        /*023c*/ 	.word	0x00000018


	//----- nvinfo : EIATTR_REGCOUNT
	.align		4
.L_112:
        /*0240*/ 	.byte	0x04, 0x2f
        /*0242*/ 	.short	(.L_114 - .L_113)
	.align		4
.L_113:
        /*0244*/ 	.word	index@(_ZN7cutlass13device_kernelIN5flash11enable_sm90INS1_16FlashAttnBwdSm90INS1_25CollectiveMainloopBwdSm90ILi2ELi2ELi2EN4cute5tupleIJNS5_1CILi1EEES8_S8_EEENS6_IJNS7_ILi128EEESA_NS7_ILi64EEEEEENS_6half_tEfNS_4arch4Sm90ELb0ELb0ELb0ELb0ELb1ELb1ELb0ELb0ELi2ELi1ELi2ELi2ELb0EEENS1_24CollectiveEpilogueBwdGQAISC_fSF_Li256ELb0ELb1EEENS1_19SingleTileSchedulerILb0ELb0ELb0ELi128EEEEEEEEEvNT_6ParamsE)
        /*0248*/ 	.word	0x000000a8


	//----- nvinfo : EIATTR_FRAME_SIZE
	.align		4
.L_114:
        /*024c*/ 	.byte	0x04, 0x11
        /*024e*/ 	.short	(.L_116 - .L_115)
	.align		4
.L_115:
        /*0250*/ 	.word	index@(_ZN7cutlass13device_kernelIN5flash11enable_sm90INS1_16FlashAttnBwdSm90INS1_25CollectiveMainloopBwdSm90ILi2ELi2ELi2EN4cute5tupleIJNS5_1CILi1EEES8_S8_EEENS6_IJNS7_ILi128EEESA_NS7_ILi64EEEEEENS_6half_tEfNS_4arch4Sm90ELb0ELb0ELb0ELb0ELb1ELb1ELb0ELb0ELi2ELi1ELi2ELi2ELb0EEENS1_24CollectiveEpilogueBwdGQAISC_fSF_Li256ELb0ELb1EEENS1_19SingleTileSchedulerILb0ELb0ELb0ELi128EEEEEEEEEvNT_6ParamsE)
        /*0254*/ 	.word	0x00000010


	//----- nvinfo : EIATTR_REGCOUNT
	.align		4
.L_116:
        /*0258*/ 	.byte	0x04, 0x2f
        /*025a*/ 	.short	(.L_118 - .L_117)
	.align		4
.L_117:
        /*025c*/ 	.word	index@(_ZN7cutlass13device_kernelIN5flash11enable_sm90INS1_16FlashAttnBwdSm90INS1_25CollectiveMainloopBwdSm90ILi2ELi2ELi2EN4cute5tupleIJNS5_1CILi1EEES8_S8_EEENS6_IJNS7_ILi128EEESA_NS7_ILi64EEEEEENS_6half_tEfNS_4arch4Sm90ELb0ELb0ELb0ELb0ELb0ELb1ELb0ELb0ELi2ELi1ELi2ELi2ELb0EEENS1_24CollectiveEpilogueBwdGQAISC_fSF_Li256ELb0ELb0EEENS1_19SingleTileSchedulerILb0ELb0ELb0ELi128EEEEEEEEEvNT_6ParamsE)
        /*0260*/ 	.word	0x000000a8


	//----- nvinfo : EIATTR_FRAME_SIZE
	.align		4
.L_118:
        /*0264*/ 	.byte	0x04, 0x11
        /*0266*/ 	.short	(.L_120 - .L_119)
	.align		4
.L_119:
        /*0268*/ 	.word	index@(_ZN7cutlass13device_kernelIN5flash11enable_sm90INS1_16FlashAttnBwdSm90INS1_25CollectiveMainloopBwdSm90ILi2ELi2ELi2EN4cute5tupleIJNS5_1CILi1EEES8_S8_EEENS6_IJNS7_ILi128EEESA_NS7_ILi64EEEEEENS_6half_tEfNS_4arch4Sm90ELb0ELb0ELb0ELb0ELb0ELb1ELb0ELb0ELi2ELi1ELi2ELi2ELb0EEENS1_24CollectiveEpilogueBwdGQAISC_fSF_Li256ELb0ELb0EEENS1_19SingleTileSchedulerILb0ELb0ELb0ELi128EEEEEEEEEvNT_6ParamsE)
        /*026c*/ 	.word	0x00000010


	//----- nvinfo : EIATTR_REGCOUNT
	.align		4
.L_120:
        /*0270*/ 	.byte	0x04, 0x2f
        /*0272*/ 	.short	(.L_122 - .L_121)
	.align		4
.L_121:
        /*0274*/ 	.word	index@(_ZN7cutlass13device_kernelIN5flash11enable_sm90INS1_16FlashAttnBwdSm90INS1_25CollectiveMainloopBwdSm90ILi2ELi2ELi2EN4cute5tupleIJNS5_1CILi1EEES8_S8_EEENS6_IJNS7_ILi128EEESA_NS7_ILi64EEEEEENS_6half_tEfNS_4arch4Sm90ELb0ELb0ELb0ELb0ELb1ELb1ELb0ELb0ELi2ELi1ELi2ELi2ELb0EEENS1_21CollectiveEpilogueBwdISC_SD_SF_Li256ELb0ELb0ELi1EEENS1_19SingleTileSchedulerILb0ELb0ELb0ELi128EEEEEEEEEvNT_6ParamsE)
        /*0278*/ 	.word	0x000000a8


	//----- nvinfo : EIATTR_FRAME_SIZE
	.align		4
.L_122:
        /*027c*/ 	.byte	0x04, 0x11
        /*027e*/ 	.short	(.L_124 - .L_123)
	.align		4
.L_123:
        /*0280*/ 	.word	index@(_ZN7cutlass13device_kernelIN5flash11enable_sm90INS1_16FlashAttnBwdSm90INS1_25CollectiveMainloopBwdSm90ILi2ELi2ELi2EN4cute5tupleIJNS5_1CILi1EEES8_S8_EEENS6_IJNS7_ILi128EEESA_NS7_ILi64EEEEEENS_6half_tEfNS_4arch4Sm90ELb0ELb0ELb0ELb0ELb1ELb1ELb0ELb0ELi2ELi1ELi2ELi2ELb0EEENS1_21CollectiveEpilogueBwdISC_SD_SF_Li256ELb0ELb0ELi1EEENS1_19SingleTileSchedulerILb0ELb0ELb0ELi128EEEEEEEEEvNT_6ParamsE)
        /*0284*/ 	.word	0x00000010


	//----- nvinfo : EIATTR_REGCOUNT
	.align		4
.L_124:
        /*0288*/ 	.byte	0x04, 0x2f
        /*028a*/ 	.short	(.L_126 - .L_125)
	.align		4
.L_125:
        /*028c*/ 	.word	index@(_ZN7cutlass13device_kernelIN5flash11enable_sm90INS1_16FlashAttnBwdSm90INS1_25CollectiveMainloopBwdSm90ILi2ELi2ELi2EN4cute5tupleIJNS5_1CILi1EEES8_S8_EEENS6_IJNS7_ILi128EEESA_NS7_ILi64EEEEEENS_6half_tEfNS_4arch4Sm90ELb0ELb0ELb0ELb0ELb0ELb1ELb0ELb0ELi2ELi1ELi2ELi2ELb0EEENS1_21CollectiveEpilogueBwdISC_SD_SF_Li256ELb0ELb0ELi1EEENS1_19SingleTileSchedulerILb0ELb0ELb0ELi128EEEEEEEEEvNT_6ParamsE)
        /*0290*/ 	.word	0x000000a8


	//----- nvinfo : EIATTR_FRAME_SIZE
	.align		4
.L_126:
        /*0294*/ 	.byte	0x04, 0x11
        /*0296*/ 	.short	(.L_128 - .L_127)
	.align		4
.L_127:
        /*0298*/ 	.word	index@(_ZN7cutlass13device_kernelIN5flash11enable_sm90INS1_16FlashAttnBwdSm90INS1_25CollectiveMainloopBwdSm90ILi2ELi2ELi2EN4cute5tupleIJNS5_1CILi1EEES8_S8_EEENS6_IJNS7_ILi128EEESA_NS7_ILi64EEEEEENS_6half_tEfNS_4arch4Sm90ELb0ELb0ELb0ELb0ELb0ELb1ELb0ELb0ELi2ELi1ELi2ELi2ELb0EEENS1_21CollectiveEpilogueBwdISC_SD_SF_Li256ELb0ELb0ELi1EEENS1_19SingleTileSchedulerILb0ELb0ELb0ELi128EEEEEEEEEvNT_6ParamsE)
        /*029c*/ 	.word	0x00000010


	//----- nvinfo : EIATTR_MIN_STACK_SIZE
	.align		4
.L_128:
        /*02a0*/ 	.byte	0x04, 0x12
        /*02a2*/ 	.short	(.L_130 - .L_129)
	.align		4
.L_129:
        /*02a4*/ 	.word	index@(_ZN7cutlass13device_kernelIN5flash11enable_sm90INS1_16FlashAttnBwdSm90INS1_25CollectiveMainloopBwdSm90ILi2ELi2ELi2EN4cute5tupleIJNS5_1CILi1EEES8_S8_EEENS6_IJNS7_ILi128EEESA_NS7_ILi64EEEEEENS_6half_tEfNS_4arch4Sm90ELb0ELb0ELb0ELb0ELb0ELb1ELb0ELb0ELi2ELi1ELi2ELi2ELb0EEENS1_21CollectiveEpilogueBwdISC_SD_SF_Li256ELb0ELb0ELi1EEENS1_19SingleTileSchedulerILb0ELb0ELb0ELi128EEEEEEEEEvNT_6ParamsE)
        /*02a8*/ 	.word	0x00000010


	//----- nvinfo : EIATTR_MIN_STACK_SIZE
	.align		4
.L_130:
        /*02ac*/ 	.byte	0x04, 0x12
        /*02ae*/ 	.short	(.L_132 - .L_131)
	.align		4
.L_131:
        /*02b0*/ 	.word	index@(_ZN7cutlass13device_kernelIN5flash11enable_sm90INS1_16FlashAttnBwdSm90INS1_25CollectiveMainloopBwdSm90ILi2ELi2ELi2EN4cute5tupleIJNS5_1CILi1EEES8_S8_EEENS6_IJNS7_ILi128EEESA_NS7_ILi64EEEEEENS_6half_tEfNS_4arch4Sm90ELb0ELb0ELb0ELb0ELb1ELb1ELb0ELb0ELi2ELi1ELi2ELi2ELb0EEENS1_21CollectiveEpilogueBwdISC_SD_SF_Li256ELb0ELb0ELi1EEENS1_19SingleTileSchedulerILb0ELb0ELb0ELi128EEEEEEEEEvNT_6ParamsE)
        /*02b4*/ 	.word	0x00000010


	//----- nvinfo : EIATTR_MIN_STACK_SIZE
	.align		4
.L_132:
        /*02b8*/ 	.byte	0x04, 0x12
        /*02ba*/ 	.short	(.L_134 - .L_133)
	.align		4
.L_133:
        /*02bc*/ 	.word	index@(_ZN7cutlass13device_kernelIN5flash11enable_sm90INS1_16FlashAttnBwdSm90INS1_25CollectiveMainloopBwdSm90ILi2ELi2ELi2EN4cute5tupleIJNS5_1CILi1EEES8_S8_EEENS6_IJNS7_ILi128EEESA_NS7_ILi64EEEEEENS_6half_tEfNS_4arch4Sm90ELb0ELb0ELb0ELb0ELb0ELb1ELb0ELb0ELi2ELi1ELi2ELi2ELb0EEENS1_24CollectiveEpilogueBwdGQAISC_fSF_Li256ELb0ELb0EEENS1_19SingleTileSchedulerILb0ELb0ELb0ELi128EEEEEEEEEvNT_6ParamsE)
        /*02c0*/ 	.word	0x00000010


	//----- nvinfo : EIATTR_MIN_STACK_SIZE
	.align		4
.L_134:
        /*02c4*/ 	.byte	0x04, 0x12
        /*02c6*/ 	.short	(.L_136 - .L_135)
	.align		4
.L_135:
        /*02c8*/ 	.word	index@(_ZN7cutlass13device_kernelIN5flash11enable_sm90INS1_16FlashAttnBwdSm90INS1_25CollectiveMainloopBwdSm90ILi2ELi2ELi2EN4cute5tupleIJNS5_1CILi1EEES8_S8_EEENS6_IJNS7_ILi128EEESA_NS7_ILi64EEEEEENS_6half_tEfNS_4arch4Sm90ELb0ELb0ELb0ELb0ELb1ELb1ELb0ELb0ELi2ELi1ELi2ELi2ELb0EEENS1_24CollectiveEpilogueBwdGQAISC_fSF_Li256ELb0ELb1EEENS1_19SingleTileSchedulerILb0ELb0ELb0ELi128EEEEEEEEEvNT_6ParamsE)
        /*02cc*/ 	.word	0x00000010


	//----- nvinfo : EIATTR_MIN_STACK_SIZE
	.align		4
.L_136:
        /*02d0*/ 	.byte	0x04, 0x12
        /*02d2*/ 	.short	(.L_138 - .L_137)
	.align		4
.L_137:
        /*02d4*/ 	.word	index@(_ZN7cutlass13device_kernelIN5flash11enable_sm90INS1_16FlashAttnBwdSm90INS1_25CollectiveMainloopBwdSm90ILi2ELi2ELi2EN4cute5tupleIJNS5_1CILi1EEES8_S8_EEENS6_IJNS7_ILi128EEESA_NS7_ILi64EEEEEENS_6half_tEfNS_4arch4Sm90ELb0ELb0ELb0ELb1ELb0ELb1ELb0ELb0ELi2ELi1ELi2ELi2ELb0EEENS1_21CollectiveEpilogueBwdISC_SD_SF_Li256ELb1ELb0ELi1EEENS1_19SingleTileSchedulerILb1ELb0ELb0ELi128EEEEEEEEEvNT_6ParamsE)
        /*02d8*/ 	.word	0x00000018


	//----- nvinfo : EIATTR_MIN_STACK_SIZE
	.align		4
.L_138:
        /*02dc*/ 	.byte	0x04, 0x12
        /*02de*/ 	.short	(.L_140 - .L_139)
	.align		4
.L_139:
        /*02e0*/ 	.word	index@(_ZN7cutlass13device_kernelIN5flash11enable_sm90INS1_16FlashAttnBwdSm90INS1_25CollectiveMainloopBwdSm90ILi2ELi2ELi2EN4cute5tupleIJNS5_1CILi1EEES8_S8_EEENS6_IJNS7_ILi128EEESA_NS7_ILi64EEEEEENS_6half_tEfNS_4arch4Sm90ELb0ELb0ELb0ELb1ELb1ELb1ELb0ELb0ELi2ELi1ELi2ELi2ELb0EEENS1_21CollectiveEpilogueBwdISC_SD_SF_Li256ELb1ELb0ELi1EEENS1_19SingleTileSchedulerILb1ELb0ELb0ELi128EEEEEEEEEvNT_6ParamsE)
        /*02e4*/ 	.word	0x00000018


	//----- nvinfo : EIATTR_MIN_STACK_SIZE
	.align		4
.L_140:
        /*02e8*/ 	.byte	0x04, 0x12
        /*02ea*/ 	.short	(.L_142 - .L_141)
	.align		4
.L_141:
        /*02ec*/ 	.word	index@(_ZN7cutlass13device_kernelIN5flash11enable_sm90INS1_16FlashAttnBwdSm90INS1_25CollectiveMainloopBwdSm90ILi2ELi2ELi2EN4cute5tupleIJNS5_1CILi1EEES8_S8_EEENS6_IJNS7_ILi128EEESA_NS7_ILi64EEEEEENS_6half_tEfNS_4arch4Sm90ELb0ELb0ELb0ELb1ELb0ELb1ELb0ELb0ELi2ELi1ELi2ELi2ELb0EEENS1_24CollectiveEpilogueBwdGQAISC_fSF_Li256ELb1ELb0EEENS1_19SingleTileSchedulerILb1ELb0ELb0ELi128EEEEEEEEEvNT_6ParamsE)
        /*02f0*/ 	.word	0x00000018


	//----- nvinfo : EIATTR_MIN_STACK_SIZE
	.align		4
.L_142:
        /*02f4*/ 	.byte	0x04, 0x12
        /*02f6*/ 	.short	(.L_144 - .L_143)
	.align		4
.L_143:
        /*02f8*/ 	.word	index@(_ZN7cutlass13device_kernelIN5flash11enable_sm90INS1_16FlashAttnBwdSm90INS1_25CollectiveMainloopBwdSm90ILi2ELi2ELi2EN4cute5tupleIJNS5_1CILi1EEES8_S8_EEENS6_IJNS7_ILi128EEESA_NS7_ILi64EEEEEENS_6half_tEfNS_4arch4Sm90ELb0ELb0ELb0ELb1ELb1ELb1ELb0ELb0ELi2ELi1ELi2ELi2ELb0EEENS1_24CollectiveEpilogueBwdGQAISC_fSF_Li256ELb1ELb1EEENS1_19SingleTileSchedulerILb1ELb0ELb0ELi128EEEEEEEEEvNT_6ParamsE)
        /*02fc*/ 	.word	0x00000018


	//----- nvinfo : EIATTR_MIN_STACK_SIZE
	.align		4
.L_144:
        /*0300*/ 	.byte	0x04, 0x12
        /*0302*/ 	.short	(.L_146 - .L_145)
	.align		4
.L_145:
        /*0304*/ 	.word	index@(_ZN7cutlass13device_kernelIN5flash11enable_sm90INS1_16FlashAttnBwdSm90INS1_25CollectiveMainloopBwdSm90ILi2ELi2ELi2EN4cute5tupleIJNS5_1CILi1EEES8_S8_EEENS6_IJNS7_ILi128EEESA_NS7_ILi64EEEEEENS_6half_tEfNS_4arch4Sm90ELb0ELb1ELb0ELb0ELb0ELb1ELb0ELb0ELi2ELi1ELi2ELi2ELb0EEENS1_21CollectiveEpilogueBwdISC_SD_SF_Li256ELb0ELb0ELi1EEENS1_19SingleTileSchedulerILb0ELb0ELb0ELi128EEEEEEEEEvNT_6ParamsE)
        /*0308*/ 	.word	0x00000040


	//----- nvinfo : EIATTR_MIN_STACK_SIZE
	.align		4
.L_146:
        /*030c*/ 	.byte	0x04, 0x12
        /*030e*/ 	.short	(.L_148 - .L_147)
	.align		4
.L_147:
        /*0310*/ 	.word	index@(_ZN7cutlass13device_kernelIN5flash11enable_sm90INS1_16FlashAttnBwdSm90INS1_25CollectiveMainloopBwdSm90ILi2ELi2ELi2EN4cute5tupleIJNS5_1CILi1EEES8_S8_EEENS6_IJNS7_ILi128EEESA_NS7_ILi64EEEEEENS_6half_tEfNS_4arch4Sm90ELb0ELb1ELb0ELb0ELb1ELb1ELb0ELb0ELi2ELi1ELi2ELi2ELb0EEENS1_21CollectiveEpilogueBwdISC_SD_SF_Li256ELb0ELb0ELi1EEENS1_19SingleTileSchedulerILb0ELb0ELb0ELi128EEEEEEEEEvNT_6ParamsE)
        /*0314*/ 	.word	0x00000040


	//----- nvinfo : EIATTR_MIN_STACK_SIZE
	.align		4
.L_148:
        /*0318*/ 	.byte	0x04, 0x12
        /*031a*/ 	.short	(.L_150 - .L_149)
	.align		4
.L_149:
        /*031c*/ 	.word	index@(_ZN7cutlass13device_kernelIN5flash11enable_sm90INS1_16FlashAttnBwdSm90INS1_25CollectiveMainloopBwdSm90ILi2ELi2ELi2EN4cute5tupleIJNS5_1CILi1EEES8_S8_EEENS6_IJNS7_ILi128EEESA_NS7_ILi64EEEEEENS_6half_tEfNS_4arch4Sm90ELb0ELb1ELb0ELb0ELb0ELb1ELb0ELb0ELi2ELi1ELi2ELi2ELb0EEENS1_24CollectiveEpilogueBwdGQAISC_fSF_Li256ELb0ELb0EEENS1_19SingleTileSchedulerILb0ELb0ELb0ELi128EEEEEEEEEvNT_6ParamsE)
        /*0320*/ 	.word	0x00000040


	//----- nvinfo : EIATTR_MIN_STACK_SIZE
	.align		4
.L_150:
        /*0324*/ 	.byte	0x04, 0x12
        /*0326*/ 	.short	(.L_152 - .L_151)
	.align		4
.L_151:
        /*0328*/ 	.word	index@(_ZN7cutlass13device_kernelIN5flash11enable_sm90INS1_16FlashAttnBwdSm90INS1_25CollectiveMainloopBwdSm90ILi2ELi2ELi2EN4cute5tupleIJNS5_1CILi1EEES8_S8_EEENS6_IJNS7_ILi128EEESA_NS7_ILi64EEEEEENS_6half_tEfNS_4arch4Sm90ELb0ELb1ELb0ELb0ELb1ELb1ELb0ELb0ELi2ELi1ELi2ELi2ELb0EEENS1_24CollectiveEpilogueBwdGQAISC_fSF_Li256ELb0ELb1EEENS1_19SingleTileSchedulerILb0ELb0ELb0ELi128EEEEEEEEEvNT_6ParamsE)
        /*032c*/ 	.word	0x00000040


	//----- nvinfo : EIATTR_MIN_STACK_SIZE
	.align		4
.L_152:
        /*0330*/ 	.byte	0x04, 0x12
        /*0332*/ 	.short	(.L_154 - .L_153)
	.align		4
.L_153:
        /*0334*/ 	.word	index@(_ZN7cutlass13device_kernelIN5flash11enable_sm90INS1_16FlashAttnBwdSm90INS1_25CollectiveMainloopBwdSm90ILi2ELi2ELi2EN4cute5tupleIJNS5_1CILi1EEES8_S8_EEENS6_IJNS7_ILi128EEESA_NS7_ILi64EEEEEENS_6half_tEfNS_4arch4Sm90ELb0ELb1ELb0ELb1ELb0ELb1ELb0ELb0ELi2ELi1ELi2ELi2ELb0EEENS1_21CollectiveEpilogueBwdISC_SD_SF_Li256ELb1ELb0ELi1EEENS1_19SingleTileSchedulerILb1ELb0ELb0ELi128EEEEEEEEEvNT_6ParamsE)
        /*0338*/ 	.word	0x00000050


	//----- nvinfo : EIATTR_MIN_STACK_SIZE
	.align		4
.L_154:
        /*033c*/ 	.byte	0x04, 0x12
        /*033e*/ 	.short	(.L_156 - .L_155)
	.align		4
.L_155:
        /*0340*/ 	.word	index@(_ZN7cutlass13device_kernelIN5flash11enable_sm90INS1_16FlashAttnBwdSm90INS1_25CollectiveMainloopBwdSm90ILi2ELi2ELi2EN4cute5tupleIJNS5_1CILi1EEES8_S8_EEENS6_IJNS7_ILi128EEESA_NS7_ILi64EEEEEENS_6half_tEfNS_4arch4Sm90ELb0ELb1ELb0ELb1ELb1ELb1ELb0ELb0ELi2ELi1ELi2ELi2ELb0EEENS1_21CollectiveEpilogueBwdISC_SD_SF_Li256ELb1ELb0ELi1EEENS1_19SingleTileSchedulerILb1ELb0ELb0ELi128EEEEEEEEEvNT_6ParamsE)
        /*0344*/ 	.word	0x00000050


	//----- nvinfo : EIATTR_MIN_STACK_SIZE
	.align		4
.L_156:
        /*0348*/ 	.byte	0x04, 0x12
        /*034a*/ 	.short	(.L_158 - .L_157)
	.align		4
.L_157:
        /*034c*/ 	.word	index@(_ZN7cutlass13device_kernelIN5flash11enable_sm90INS1_16FlashAttnBwdSm90INS1_25CollectiveMainloopBwdSm90ILi2ELi2ELi2EN4cute5tupleIJNS5_1CILi1EEES8_S8_EEENS6_IJNS7_ILi128EEESA_NS7_ILi64EEEEEENS_6half_tEfNS_4arch4Sm90ELb0ELb1ELb0ELb1ELb0ELb1ELb0ELb0ELi2ELi1ELi2ELi2ELb0EEENS1_24CollectiveEpilogueBwdGQAISC_fSF_Li256ELb1ELb0EEENS1_19SingleTileSchedulerILb1ELb0ELb0ELi128EEEEEEEEEvNT_6ParamsE)
        /*0350*/ 	.word	0x00000050


	//----- nvinfo : EIATTR_MIN_STACK_SIZE
	.align		4
.L_158:
        /*0354*/ 	.byte	0x04, 0x12
        /*0356*/ 	.short	(.L_160 - .L_159)
	.align		4
.L_159:
        /*0358*/ 	.word	index@(_ZN7cutlass13device_kernelIN5flash11enable_sm90INS1_16FlashAttnBwdSm90INS1_25CollectiveMainloopBwdSm90ILi2ELi2ELi2EN4cute5tupleIJNS5_1CILi1EEES8_S8_EEENS6_IJNS7_ILi128EEESA_NS7_ILi64EEEEEENS_6half_tEfNS_4arch4Sm90ELb0ELb1ELb0ELb1ELb1ELb1ELb0ELb0ELi2ELi1ELi2ELi2ELb0EEENS1_24CollectiveEpilogueBwdGQAISC_fSF_Li256ELb1ELb1EEENS1_19SingleTileSchedulerILb1ELb0ELb0ELi128EEEEEEEEEvNT_6ParamsE)
        /*035c*/ 	.word	0x00000050


	//----- nvinfo : EIATTR_MIN_STACK_SIZE
	.align		4
.L_160:
        /*0360*/ 	.byte	0x04, 0x12
        /*0362*/ 	.short	(.L_162 - .L_161)
	.align		4
.L_161:
        /*0364*/ 	.word	index@(_ZN7cutlass13device_kernelIN5flash11enable_sm90INS1_16FlashAttnBwdSm90INS1_25CollectiveMainloopBwdSm90ILi2ELi2ELi2EN4cute5tupleIJNS5_1CILi1EEES8_S8_EEENS6_IJNS7_ILi128EEESA_NS7_ILi64EEEEEENS_6half_tEfNS_4arch4Sm90ELb1ELb0ELb0ELb0ELb0ELb1ELb0ELb0ELi2ELi1ELi2ELi2ELb0EEENS1_21CollectiveEpilogueBwdISC_SD_SF_Li256ELb0ELb0ELi1EEENS1_25SingleTileBwdLPTSchedulerILb0ELi128ELb0EEEEEEEEEvNT_6ParamsE)
        /*0368*/ 	.word	0x00000048


	//----- nvinfo : EIATTR_MIN_STACK_SIZE
	.align		4
.L_162:
        /*036c*/ 	.byte	0x04, 0x12
        /*036e*/ 	.short	(.L_164 - .L_163)
	.align		4
.L_163:
        /*0370*/ 	.word	index@(_ZN7cutlass13device_kernelIN5flash11enable_sm90INS1_16FlashAttnBwdSm90INS1_25CollectiveMainloopBwdSm90ILi2ELi2ELi2EN4cute5tupleIJNS5_1CILi1EEES8_S8_EEENS6_IJNS7_ILi128EEESA_NS7_ILi64EEEEEENS_6half_tEfNS_4arch4Sm90ELb1ELb0ELb0ELb0ELb1ELb1ELb0ELb0ELi2ELi1ELi2ELi2ELb0EEENS1_21CollectiveEpilogueBwdISC_SD_SF_Li256ELb0ELb0ELi1EEENS1_25SingleTileBwdLPTSchedulerILb0ELi128ELb1EEEEEEEEEvNT_6ParamsE)
        /*0374*/ 	.word	0x00000048


	//----- nvinfo : EIATTR_MIN_STACK_SIZE
	.align		4
.L_164:
        /*0378*/ 	.byte	0x04, 0x12
        /*037a*/ 	.short	(.L_166 - .L_165)
	.align		4
.L_165:
        /*037c*/ 	.word	index@(_ZN7cutlass13device_kernelIN5flash11enable_sm90INS1_16FlashAttnBwdSm90INS1_25CollectiveMainloopBwdSm90ILi2ELi2ELi2EN4cute5tupleIJNS5_1CILi1EEES8_S8_EEENS6_IJNS7_ILi128EEESA_NS7_ILi64EEEEEENS_6half_tEfNS_4arch4Sm90ELb1ELb0ELb0ELb0ELb0ELb1ELb0ELb0ELi2ELi1ELi2ELi2ELb0EEENS1_24CollectiveEpilogueBwdGQAISC_fSF_Li256ELb0ELb0EEENS1_25SingleTileBwdLPTSchedulerILb0ELi128ELb0EEEEEEEEEvNT_6ParamsE)
        /*0380*/ 	.word	0x00000040


	//----- nvinfo : EIATTR_MIN_STACK_SIZE
	.align		4
.L_166:
        /*0384*/ 	.byte	0x04, 0x12
        /*0386*/ 	.short	(.L_168 - .L_167)
	.align		4
.L_167:
        /*0388*/ 	.word	index@(_ZN7cutlass13device_kernelIN5flash11enable_sm90INS1_16FlashAttnBwdSm90INS1_25CollectiveMainloopBwdSm90ILi2ELi2ELi2EN4cute5tupleIJNS5_1CILi1EEES8_S8_EEENS6_IJNS7_ILi128EEESA_NS7_ILi64EEEEEENS_6half_tEfNS_4arch4Sm90ELb1ELb0ELb0ELb0ELb1ELb1ELb0ELb0ELi2ELi1ELi2ELi2ELb0EEENS1_24CollectiveEpilogueBwdGQAISC_fSF_Li256ELb0ELb1EEENS1_25SingleTileBwdLPTSchedulerILb0ELi128ELb1EEEEEEEEEvNT_6ParamsE)
        /*038c*/ 	.word	0x00000048


	//----- nvinfo : EIATTR_MIN_STACK_SIZE
	.align		4
.L_168:
        /*0390*/ 	.byte	0x04, 0x12
        /*0392*/ 	.short	(.L_170 - .L_169)
	.align		4
.L_169:
        /*0394*/ 	.word	index@(_ZN7cutlass13device_kernelIN5flash22FlashAttnBwdPreprocessIN4cute5tupleIJNS3_1CILi128EEENS5_ILi64EEEEEENS_6half_tEfNS_4arch4Sm90ELb1ELb0EEEEEvNT_6ParamsE)
        /*0398*/ 	.word	0x00000000


	//----- nvinfo : EIATTR_MIN_STACK_SIZE
	.align		4
.L_170:
        /*039c*/ 	.byte	0x04, 0x12
        /*039e*/ 	.short	(.L_172 - .L_171)
	.align		4
.L_171:
        /*03a0*/ 	.word	index@(_ZN7cutlass13device_kernelIN5flash11enable_sm90INS1_16FlashAttnBwdSm90INS1_25CollectiveMainloopBwdSm90ILi2ELi2ELi2EN4cute5tupleIJNS5_1CILi1EEES8_S8_EEENS6_IJNS7_ILi128EEESA_NS7_ILi64EEEEEENS_6half_tEfNS_4arch4Sm90ELb1ELb0ELb0ELb1ELb0ELb1ELb0ELb0ELi2ELi1ELi2ELi2ELb0EEENS1_21CollectiveEpilogueBwdISC_SD_SF_Li256ELb1ELb0ELi1EEENS1_25SingleTileBwdLPTSchedulerILb1ELi128ELb0EEEEEEEEEvNT_6ParamsE)
        /*03a4*/ 	.word	0x00000040


	//----- nvinfo : EIATTR_MIN_STACK_SIZE
	.align		4
.L_172:
        /*03a8*/ 	.byte	0x04, 0x12
        /*03aa*/ 	.short	(.L_174 - .L_173)
	.align		4
.L_173:
        /*03ac*/ 	.word	index@(_ZN7cutlass13device_kernelIN5flash11enable_sm90INS1_16FlashAttnBwdSm90INS1_25CollectiveMainloopBwdSm90ILi2ELi2ELi2EN4cute5tupleIJNS5_1CILi1EEES8_S8_EEENS6_IJNS7_ILi128EEESA_NS7_ILi64EEEEEENS_6half_tEfNS_4arch4Sm90ELb1ELb0ELb0ELb1ELb1ELb1ELb0ELb0ELi2ELi1ELi2ELi2ELb0EEENS1_21CollectiveEpilogueBwdISC_SD_SF_Li256ELb1ELb0ELi1EEENS1_25SingleTileBwdLPTSchedulerILb1ELi128ELb1EEEEEEEEEvNT_6ParamsE)
        /*03b0*/ 	.word	0x00000040


	//----- nvinfo : EIATTR_MIN_STACK_SIZE
	.align		4
.L_174:
        /*03b4*/ 	.byte	0x04, 0x12
        /*03b6*/ 	.short	(.L_176 - .L_175)
	.align		4
.L_175:
        /*03b8*/ 	.word	index@(_ZN7cutlass13device_kernelIN5flash11enable_sm90INS1_16FlashAttnBwdSm90INS1_25CollectiveMainloopBwdSm90ILi2ELi2ELi2EN4cute5tupleIJNS5_1CILi1EEES8_S8_EEENS6_IJNS7_ILi128EEESA_NS7_ILi64EEEEEENS_6half_tEfNS_4arch4Sm90ELb1ELb0ELb0ELb1ELb0ELb1ELb0ELb0ELi2ELi1ELi2ELi2ELb0EEENS1_24CollectiveEpilogueBwdGQAISC_fSF_Li256ELb1ELb0EEENS1_25SingleTileBwdLPTSchedulerILb1ELi128ELb0EEEEEEEEEvNT_6ParamsE)
        /*03bc*/ 	.word	0x00000040


	//----- nvinfo : EIATTR_MIN_STACK_SIZE
	.align		4
.L_176:
        /*03c0*/ 	.byte	0x04, 0x12
        /*03c2*/ 	.short	(.L_178 - .L_177)
	.align		4
.L_177:
        /*03c4*/ 	.word	index@(_ZN7cutlass13device_kernelIN5flash32FlashAttnBwdPostprocessConvertdQIN4cute5tupleIJNS3_1CILi128EEENS5_ILi64EEEEEENS_6half_tEfNS_4arch4Sm90ELi256ENS3_8TiledMMAINS3_8MMA_AtomIJNS3_4SM904GMMA25MMA_64x64x16_F32F16F16_RSILNSF_5MajorE0ELSH_1ELNSF_7ScaleInE1ELSI_1EEEEEENS3_6LayoutINS4_IJNS5_ILi2EEENS5_ILi1EEESN_EEENS4_IJSN_NS5_ILi0EEESP_EEEEENS4_IJNS3_10UnderscoreESS_SS_EEEEELb0EEEEEvNT_6ParamsE)
        /*03c8*/ 	.word	0x00000000


	//----- nvinfo : EIATTR_MIN_STACK_SIZE
	.align		4
.L_178:
        /*03cc*/ 	.byte	0x04, 0x12
        /*03ce*/ 	.short	(.L_180 - .L_179)
	.align		4
.L_179:
        /*03d0*/ 	.word	index@(_ZN7cutlass13device_kernelIN5flash32FlashAttnBwdPostprocessConvertdQIN4cute5tupleIJNS3_1CILi128EEENS5_ILi64EEEEEENS_6half_tEfNS_4arch4Sm90ELi256ENS3_8TiledMMAINS3_8MMA_AtomIJNS3_4SM904GMMA25MMA_64x64x16_F32F16F16_SSILNSF_5MajorE0ELSH_1ELNSF_7ScaleInE1ELSI_1EEEEEENS3_6LayoutINS4_IJNS5_ILi2EEENS5_ILi1EEESN_EEENS4_IJSN_NS5_ILi0EEESP_EEEEENS4_IJNS3_10UnderscoreESS_SS_EEEEELb0EEEEEvNT_6ParamsE)
        /*03d4*/ 	.word	0x00000000


	//----- nvinfo : EIATTR_MIN_STACK_SIZE
	.align		4
.L_180:
        /*03d8*/ 	.byte	0x04, 0x12
        /*03da*/ 	.short	(.L_182 - .L_181)
	.align		4
.L_181:
        /*03dc*/ 	.word	index@(_ZN7cutlass13device_kernelIN5flash11enable_sm90INS1_16FlashAttnBwdSm90INS1_25CollectiveMainloopBwdSm90ILi2ELi2ELi2EN4cute5tupleIJNS5_1CILi1EEES8_S8_EEENS6_IJNS7_ILi128EEESA_NS7_ILi64EEEEEENS_6half_tEfNS_4arch4Sm90ELb1ELb0ELb0ELb1ELb1ELb1ELb0ELb0ELi2ELi1ELi2ELi2ELb0EEENS1_24CollectiveEpilogueBwdGQAISC_fSF_Li256ELb1ELb1EEENS1_25SingleTileBwdLPTSchedulerILb1ELi128ELb1EEEEEEEEEvNT_6ParamsE)
        /*03e0*/ 	.word	0x00000040


	//----- nvinfo : EIATTR_MIN_STACK_SIZE
	.align		4
.L_182:
        /*03e4*/ 	.byte	0x04, 0x12
        /*03e6*/ 	.short	(.L_184 - .L_183)
	.align		4
.L_183:
        /*03e8*/ 	.word	index@(_ZN7cutlass13device_kernelIN5flash22FlashAttnBwdPreprocessIN4cute5tupleIJNS3_1CILi128EEENS5_ILi64EEEEEENS_6half_tEfNS_4arch4Sm90ELb1ELb1EEEEEvNT_6ParamsE)
        /*03ec*/ 	.word	0x00000000
.L_184:


//--------------------- .nv.compat                --------------------------
	.section	.nv.compat,"",@"SHT_CUDA_COMPAT_INFO"
	.align	4
        /*0000*/ 	.byte	0x02, 0x09, 0x01, 0x00, 0x02, 0x02, 0x04, 0x00, 0x02, 0x05, 0x05, 0x00, 0x03, 0x07, 0x01, 0x01
        /*0010*/ 	.byte	0x02, 0x03, 0x01, 0x00, 0x02, 0x06, 0x01, 0x00, 0x04, 0x0b, 0x08, 0x00, 0x00, 0x00, 0x00, 0x00
        /*0020*/ 	.byte	0x00, 0x00, 0x00, 0x00


//--------------------- .nv.info._ZN7cutlass13device_kernelIN5flash11enable_sm90INS1_16FlashAttnBwdSm90INS1_25CollectiveMainloopBwdSm90ILi2ELi2ELi2EN4cute5tupleIJNS5_1CILi1EEES8_S8_EEENS6_IJNS7_ILi128EEESA_NS7_ILi64EEEEEENS_6half_tEfNS_4arch4Sm90ELb0ELb0ELb0ELb0ELb0ELb1ELb0ELb0ELi2ELi1ELi2ELi2ELb0EEENS1_21CollectiveEpilogueBwdISC_SD_SF_Li256ELb0ELb0ELi1EEENS1_19SingleTileSchedulerILb0ELb0ELb0ELi128EEEEEEEEEvNT_6ParamsE --------------------------
	.section	.nv.info._ZN7cutlass13device_kernelIN5flash11enable_sm90INS1_16FlashAttnBwdSm90INS1_25CollectiveMainloopBwdSm90ILi2ELi2ELi2EN4cute5tupleIJNS5_1CILi1EEES8_S8_EEENS6_IJNS7_ILi128EEESA_NS7_ILi64EEEEEENS_6half_tEfNS_4arch4Sm90ELb0ELb0ELb0ELb0ELb0ELb1ELb0ELb0ELi2ELi1ELi2ELi2ELb0EEENS1_21CollectiveEpilogueBwdISC_SD_SF_Li256ELb0ELb0ELi1EEENS1_19SingleTileSchedulerILb0ELb0ELb0ELi128EEEEEEEEEvNT_6ParamsE,"",@"SHT_CUDA_INFO"
	.sectionflags	@""
	.align	4


	//----- nvinfo : EIATTR_CUDA_API_VERSION
	.align		4
        /*0000*/ 	.byte	0x04, 0x37
        /*0002*/ 	.short	(.L_186 - .L_185)
.L_185:
        /*0004*/ 	.word	0x00000082


	//----- nvinfo : EIATTR_KPARAM_INFO
	.align		4
.L_186:
        /*0008*/ 	.byte	0x04, 0x17
        /*000a*/ 	.short	(.L_188 - .L_187)
.L_187:
        /*000c*/ 	.word	0x00000000
        /*0010*/ 	.short	0x0000
        /*0012*/ 	.short	0x0070
        /*0014*/ 	.byte	0x00, 0xf0, 0x01, 0x24


	//----- nvinfo : EIATTR_SPARSE_MMA_MASK
	.align		4
.L_188:
        /*0018*/ 	.byte	0x03, 0x50
        /*001a*/ 	.short	0x0000


	//----- nvinfo : EIATTR_MAXREG_COUNT
	.align		4
        /*001c*/ 	.byte	0x03, 0x1b
        /*001e*/ 	.short	0x00a8


	//----- nvinfo : EIATTR_NUM_BARRIERS
	.align		4
        /*0020*/ 	.byte	0x02, 0x4c
        /*0022*/ 	.byte	0x10
	.zero		1


	//----- nvinfo : EIATTR_EXTERNS
	.align		4
        /*0024*/ 	.byte	0x04, 0x0f
        /*0026*/ 	.short	(.L_190 - .L_189)


	//   ....[0]....
	.align		4
.L_189:
        /*0028*/ 	.word	index@(__assertfail)


	//----- nvinfo : EIATTR_ANNOTATIONS
	.align		4
.L_190:
        /*002c*/ 	.byte	0x04, 0x55
        /*002e*/ 	.short	(.L_192 - .L_191)


	//   ....[0]....
.L_191:
        /*0030*/ 	.word	0x00000001
        /*0034*/ 	.byte	0x40, 0x0c, 0x00, 0x00, 0x01, 0x00, 0x00, 0x00, 0xd0, 0x0e, 0x00, 0x00, 0x01, 0x00, 0x00, 0x00
        /*0044*/ 	.byte	0x00, 0x14, 0x00, 0x00, 0x01, 0x00, 0x00, 0x00, 0x30, 0x14, 0x00, 0x00, 0x01, 0x00, 0x00, 0x00
        /*0054*/ 	.byte	0x60, 0x14, 0x00, 0x00, 0x01, 0x00, 0x00, 0x00, 0xd0, 0x15, 0x00, 0x00, 0x01, 0x00, 0x00, 0x00
        /*0064*/ 	.byte	0x00, 0x16, 0x00, 0x00, 0x01, 0x00, 0x00, 0x00, 0x20, 0x16, 0x00, 0x00, 0x01, 0x00, 0x00, 0x00
        /*0074*/ 	.byte	0x80, 0x4c, 0x00, 0x00


	//----- nvinfo : EIATTR_MERCURY_ISA_VERSION
	.align		4
.L_192:
        /*0078*/ 	.byte	0x03, 0x5f
        /*007a*/ 	.short	0x0101


	//----- nvinfo : EIATTR_INT_WARP_WIDE_INSTR_OFFSETS
	.align		4
        /*007c*/ 	.byte	0x04, 0x31
        /*007e*/ 	.short	(.L_194 - .L_193)


	//   ....[0]....
.L_193:
        /*0080*/ 	.word	0x000001e0


	//   ....[1]....
        /*0084*/ 	.word	0x000002a0


	//----- nvinfo : EIATTR_COOP_GROUP_MASK_REGIDS
	.align		4
.L_194:
        /*0088*/ 	.byte	0x04, 0x29
        /*008a*/ 	.short	(.L_196 - .L_195)


	//   ....[0]....
.L_195:
        /*008c*/ 	.word	0xffffffff


	//   ....[1]....
        /*0090*/ 	.word	0xffffffff


	//   ....[2]....
        /*0094*/ 	.word	0xffffffff


	//   ....[3]....
        /*0098*/ 	.word	0xffffffff


	//   ....[4]....
        /*009c*/ 	.word	0xffffffff


	//   ....[5]....
        /*00a0*/ 	.word	0xffffffff


	//   ....[6]....
        /*00a4*/ 	.word	0xffffffff


	//   ....[7]....
        /*00a8*/ 	.word	0xffffffff


	//   ....[8]....
        /*00ac*/ 	.word	0xffffffff


	//   ....[9]....
        /*00b0*/ 	.word	0xffffffff


	//   ....[10]....
        /*00b4*/ 	.word	0xffffffff


	//   ....[11]....
        /*00b8*/ 	.word	0xffffffff


	//   ....[12]....
        /*00bc*/ 	.word	0xffffffff


	//   ....[13]....
        /*00c0*/ 	.word	0xffffffff


	//   ....[14]....
        /*00c4*/ 	.word	0xffffffff


	//   ....[15]....
        /*00c8*/ 	.word	0xffffffff


	//   ....[16]....
        /*00cc*/ 	.word	0xffffffff


	//   ....[17]....
        /*00d0*/ 	.word	0xffffffff


	//   ....[18]....
        /*00d4*/ 	.word	0xffffffff


	//   ....[19]....
        /*00d8*/ 	.word	0xffffffff


	//   ....[20]....
        /*00dc*/ 	.word	0xffffffff


	//   ....[21]....
        /*00e0*/ 	.word	0xffffffff


	//   ....[22]....
        /*00e4*/ 	.word	0xffffffff


	//   ....[23]....
        /*00e8*/ 	.word	0xffffffff


	//   ....[24]....
        /*00ec*/ 	.word	0xffffffff


	//   ....[25]....
        /*00f0*/ 	.word	0xffffffff


	//   ....[26]....
        /*00f4*/ 	.word	0xffffffff


	//   ....[27]....
        /*00f8*/ 	.word	0xffffffff


	//   ....[28]....
        /*00fc*/ 	.word	0xffffffff


	//   ....[29]....
        /*0100*/ 	.word	0xffffffff


	//   ....[30]....
        /*0104*/ 	.word	0xffffffff


	//   ....[31]....
        /*0108*/ 	.word	0xffffffff


	//   ....[32]....
        /*010c*/ 	.word	0xffffffff


	//   ....[33]....
        /*0110*/ 	.word	0xffffffff


	//   ....[34]....
        /*0114*/ 	.word	0xffffffff


	//   ....[35]....
        /*0118*/ 	.word	0xffffffff


	//   ....[36]....
        /*011c*/ 	.word	0xffffffff


	//   ....[37]....
        /*0120*/ 	.word	0xffffffff


	//   ....[38]....
        /*0124*/ 	.word	0xffffffff


	//   ....[39]....
        /*0128*/ 	.word	0xffffffff


	//   ....[40]....
        /*012c*/ 	.word	0xffffffff


	//   ....[41]....
        /*0130*/ 	.word	0xffffffff


	//   ....[42]....
        /*0134*/ 	.word	0xffffffff


	//   ....[43]....
        /*0138*/ 	.word	0xffffffff


	//   ....[44]....
        /*013c*/ 	.word	0xffffffff


	//   ....[45]....
        /*0140*/ 	.word	0xffffffff


	//   ....[46]....
        /*0144*/ 	.word	0xffffffff


	//   ....[47]....
        /*0148*/ 	.word	0xffffffff


	//   ....[48]....
        /*014c*/ 	.word	0xffffffff


	//   ....[49]....
        /*0150*/ 	.word	0xffffffff


	//   ....[50]....
        /*0154*/ 	.word	0xffffffff


	//   ....[51]....
        /*0158*/ 	.word	0xffffffff


	//   ....[52]....
        /*015c*/ 	.word	0xffffffff


	//   ....[53]....
        /*0160*/ 	.word	0xffffffff


	//   ....[54]....
        /*0164*/ 	.word	0xffffffff


	//   ....[55]....
        /*0168*/ 	.word	0xffffffff


	//   ....[56]....
        /*016c*/ 	.word	0xffffffff


	//   ....[57]....
        /*0170*/ 	.word	0xffffffff


	//   ....[58]....
        /*0174*/ 	.word	0xffffffff


	//   ....[59]....
        /*0178*/ 	.word	0xffffffff


	//   ....[60]....
        /*017c*/ 	.word	0xffffffff


	//   ....[61]....
        /*0180*/ 	.word	0xffffffff


	//   ....[62]....
        /*0184*/ 	.word	0xffffffff


	//   ....[63]....
        /*0188*/ 	.word	0xffffffff


	//   ....[64]....
        /*018c*/ 	.word	0xffffffff


	//   ....[65]....
        /*0190*/ 	.word	0xffffffff


	//   ....[66]....
        /*0194*/ 	.word	0xffffffff


	//   ....[67]....
        /*0198*/ 	.word	0xffffffff


	//   ....[68]....
        /*019c*/ 	.word	0xffffffff


	//   ....[69]....
        /*01a0*/ 	.word	0xffffffff


	//   ....[70]....
        /*01a4*/ 	.word	0xffffffff


	//   ....[71]....
        /*01a8*/ 	.word	0xffffffff


	//   ....[72]....
        /*01ac*/ 	.word	0x0500000f


	//----- nvinfo : EIATTR_COOP_GROUP_INSTR_OFFSETS
	.align		4
.L_196:
        /*01b0*/ 	.byte	0x04, 0x28
        /*01b2*/ 	.short	(.L_198 - .L_197)


	//   ....[0]....
.L_197:
        /*01b4*/ 	.word	0x00000060


	//   ....[1]....
        /*01b8*/ 	.word	0x000001f0


	//   ....[2]....
        /*01bc*/ 	.word	0x00000280


	//   ....[3]....
        /*01c0*/ 	.word	0x00000400


	//   ....[4]....
        /*01c4*/ 	.word	0x00000640


	//   ....[5]....
        /*01c8*/ 	.word	0x00000b90


	//   ....[6]....
        /*01cc*/ 	.word	0x00001ad0


	//   ....[7]....
        /*01d0*/ 	.word	0x00001b10


	//   ....[8]....
        /*01d4*/ 	.word	0x00001b50


	//   ....[9]....
        /*01d8*/ 	.word	0x00001bb0


	//   ....[10]....
        /*01dc*/ 	.word	0x00001c80


	//   ....[11]....
        /*01e0*/ 	.word	0x00001cd0


	//   ....[12]....
        /*01e4*/ 	.word	0x00001d10


	//   ....[13]....
        /*01e8*/ 	.word	0x00001d50


	//   ....[14]....
        /*01ec*/ 	.word	0x00001d80


	//   ....[15]....
        /*01f0*/ 	.word	0x00001dc0


	//   ....[16]....
        /*01f4*/ 	.word	0x00001e00


	//   ....[17]....
        /*01f8*/ 	.word	0x00001e80


	//   ....[18]....
        /*01fc*/ 	.word	0x00001ee0


	//   ....[19]....
        /*0200*/ 	.word	0x00001f10


	//   ....[20]....
        /*0204*/ 	.word	0x00001f40


	//   ....[21]....
        /*0208*/ 	.word	0x00001f70


	//   ....[22]....
        /*020c*/ 	.word	0x00001fb0


	//   ....[23]....
        /*0210*/ 	.word	0x00002050


	//   ....[24]....
        /*0214*/ 	.word	0x000020d0


	//   ....[25]....
        /*0218*/ 	.word	0x00002110


	//   ....[26]....
        /*021c*/ 	.word	0x00002150


	//   ....[27]....
        /*0220*/ 	.word	0x00002190


	//   ....[28]....
        /*0224*/ 	.word	0x000021e0


	//   ....[29]....
        /*0228*/ 	.word	0x00002220


	//   ....[30]....
        /*022c*/ 	.word	0x000022b0


	//   ....[31]....
        /*0230*/ 	.word	0x000022f0


	//   ....[32]....
        /*0234*/ 	.word	0x00002330


	//   ....[33]....
        /*0238*/ 	.word	0x00002380


	//   ....[34]....
        /*023c*/ 	.word	0x000023f0


	//   ....[35]....
        /*0240*/ 	.word	0x00002490


	//   ....[36]....
        /*0244*/ 	.word	0x000024d0


	//   ....[37]....
        /*0248*/ 	.word	0x000026a0


	//   ....[38]....
        /*024c*/ 	.word	0x00002b20


	//   ....[39]....
        /*0250*/ 	.word	0x00002b30


	//   ....[40]....
        /*0254*/ 	.word	0x00002b40


	//   ....[41]....
        /*0258*/ 	.word	0x00002b50


	//   ....[42]....
        /*025c*/ 	.word	0x00002b60


	//   ....[43]....
        /*0260*/ 	.word	0x00002b70


	//   ....[44]....
        /*0264*/ 	.word	0x00002ba0


	//   ....[45]....
        /*0268*/ 	.word	0x00002bd0


	//   ....[46]....
        /*026c*/ 	.word	0x00002c10


	//   ....[47]....
        /*0270*/ 	.word	0x00002c50


	//   ....[48]....
        /*0274*/ 	.word	0x00002c90


	//   ....[49]....
        /*0278*/ 	.word	0x00002cd0


	//   ....[50]....
        /*027c*/ 	.word	0x00002d00


	//   ....[51]....
        /*0280*/ 	.word	0x00002d30


	//   ....[52]....
        /*0284*/ 	.word	0x00002d90


	//   ....[53]....
        /*0288*/ 	.word	0x00002dd0


	//   ....[54]....
        /*028c*/ 	.word	0x00002e10


	//   ....[55]....
        /*0290*/ 	.word	0x00002e50


	//   ....[56]....
        /*0294*/ 	.word	0x00002e90


	//   ....[57]....
        /*0298*/ 	.word	0x00002ed0


	//   ....[58]....
        /*029c*/ 	.word	0x00002f10


	//   ....[59]....
        /*02a0*/ 	.word	0x00002f50


	//   ....[60]....
        /*02a4*/ 	.word	0x00002f90


	//   ....[61]....
        /*02a8*/ 	.word	0x00002fd0


	//   ....[62]....
        /*02ac*/ 	.word	0x00003010


	//   ....[63]....
        /*02b0*/ 	.word	0x00003050


	//   ....[64]....
        /*02b4*/ 	.word	0x00003090


	//   ....[65]....
        /*02b8*/ 	.word	0x000030d0


	//   ....[66]....
        /*02bc*/ 	.word	0x00003110


	//   ....[67]....
        /*02c0*/ 	.word	0x00003150


	//   ....[68]....
        /*02c4*/ 	.word	0x00003190


	//   ....[69]....
        /*02c8*/ 	.word	0x000031d0


	//   ....[70]....
        /*02cc*/ 	.word	0x00004e80


	//   ....[71]....
        /*02d0*/ 	.word	0x00005360


	//   ....[72]....
        /*02d4*/ 	.word	0x000077b0


	//----- nvinfo : EIATTR_REG_RECONFIG
	.align		4
.L_198:
        /*02d8*/ 	.byte	0x01, 0x54
	.zero		2


	//----- nvinfo : EIATTR_SYSCALL_OFFSETS
	.align		4
        /*02dc*/ 	.byte	0x04, 0x46
        /*02de*/ 	.short	(.L_200 - .L_199)


	//   ....[0]....
.L_199:
        /*02e0*/ 	.word	0x000007f0


	//   ....[1]....
        /*02e4*/ 	.word	0x000008e0


	//   ....[2]....
        /*02e8*/ 	.word	0x00000a40


	//   ....[3]....
        /*02ec*/ 	.word	0x00000b30


	//   ....[4]....
        /*02f0*/ 	.word	0x00004900


	//   ....[5]....
        /*02f4*/ 	.word	0x00004a30


	//   ....[6]....
        /*02f8*/ 	.word	0x00004b50


	//   ....[7]....
        /*02fc*/ 	.word	0x00004c70


	//----- nvinfo : EIATTR_MBARRIER_INSTR_OFFSETS
	.align		4
.L_200:
        /*0300*/ 	.byte	0x04, 0x39
        /*0302*/ 	.short	(.L_202 - .L_201)


	//   ....[0]....
.L_201:
        /*0304*/ 	.word	0x000002c0
        /*0308*/ 	.word	0x000000ff
        /*030c*/ 	.word	0x00030c00
        /*0310*/ 	.short	0x0100
        /*0312*/ 	.byte	0x06
	.zero		1


	//   ....[1]....
        /*0314*/ 	.word	0x000003b0
        /*0318*/ 	.word	0x000000ff
        /*031c*/ 	.word	0x00030c10
        /*0320*/ 	.short	0x0100
        /*0322*/ 	.byte	0x08
	.zero		1


	//   ....[2]....
        /*0324*/ 	.word	0x000003c0
        /*0328*/ 	.word	0x000000ff
        /*032c*/ 	.word	0x00030c20
        /*0330*/ 	.short	0x0100
        /*0332*/ 	.byte	0x08
	.zero		1


	//   ....[3]....
        /*0334*/ 	.word	0x000003d0
        /*0338*/ 	.word	0x000000ff
        /*033c*/ 	.word	0x00030c18
        /*0340*/ 	.short	0x0100
        /*0342*/ 	.byte	0x08
	.zero		1


	//   ....[4]....
        /*0344*/ 	.word	0x000003e0
        /*0348*/ 	.word	0x000000ff
        /*034c*/ 	.word	0x00030c28
        /*0350*/ 	.short	0x0100
        /*0352*/ 	.byte	0x08
	.zero		1


	//   ....[5]....
        /*0354*/ 	.word	0x00000510
        /*0358*/ 	.word	0x000000ff
        /*035c*/ 	.word	0x00030c30
        /*0360*/ 	.short	0x0100
        /*0362*/ 	.byte	0x08
	.zero		1


	//   ....[6]....
        /*0364*/ 	.word	0x00000520
        /*0368*/ 	.word	0x000000ff
        /*036c*/ 	.word	0x00030c40
        /*0370*/ 	.short	0x0100
        /*0372*/ 	.byte	0x08
	.zero		1


	//   ....[7]....
        /*0374*/ 	.word	0x00000530
        /*0378*/ 	.word	0x000000ff
        /*037c*/ 	.word	0x00030c38
        /*0380*/ 	.short	0x0100
        /*0382*/ 	.byte	0x08
	.zero		1


	//   ....[8]....
        /*0384*/ 	.word	0x00000540
        /*0388*/ 	.word	0x000000ff
        /*038c*/ 	.word	0x00030c48
        /*0390*/ 	.short	0x0100
        /*0392*/ 	.byte	0x08
	.zero		1


	//   ....[9]....
        /*0394*/ 	.word	0x00000bc0
        /*0398*/ 	.word	0x000000e1
        /*039c*/ 	.word	0x00030c00
        /*03a0*/ 	.short	0x010a
        /*03a2*/ 	.byte	0x3f
	.zero		1


	//   ....[10]....
        /*03a4*/ 	.word	0x00000c60
        /*03a8*/ 	.word	0x000000e1
        /*03ac*/ 	.word	0x00030c00
        /*03b0*/ 	.short	0x010a
        /*03b2*/ 	.byte	0x3f
	.zero		1


	//   ....[11]....
        /*03b4*/ 	.word	0x00001510
        /*03b8*/ 	.word	0x00000009
        /*03bc*/ 	.word	0x00030c10
        /*03c0*/ 	.short	0x010a
        /*03c2*/ 	.byte	0x3f
	.zero		1


	//   ....[12]....
        /*03c4*/ 	.word	0x00001580
        /*03c8*/ 	.word	0x00000009
        /*03cc*/ 	.word	0x00030c10
        /*03d0*/ 	.short	0x010a
        /*03d2*/ 	.byte	0x3f
	.zero		1


	//   ....[13]....
        /*03d4*/ 	.word	0x00001990
        /*03d8*/ 	.word	0x00000009
        /*03dc*/ 	.word	0x00030c30
        /*03e0*/ 	.short	0x010a
        /*03e2*/ 	.byte	0x3f
	.zero		1


	//   ....[14]....
        /*03e4*/ 	.word	0x00001a10
        /*03e8*/ 	.word	0x00000009
        /*03ec*/ 	.word	0x00030c30
        /*03f0*/ 	.short	0x010a
        /*03f2*/ 	.byte	0x3f
	.zero		1


	//   ....[15]....
        /*03f4*/ 	.word	0x00004150
        /*03f8*/ 	.word	0x0000000a
        /*03fc*/ 	.word	0x00000000
        /*0400*/ 	.short	0x0101
        /*0402*/ 	.byte	0x3f
	.zero		1


	//   ....[16]....
        /*0404*/ 	.word	0x00004590
        /*0408*/ 	.word	0x00000009
        /*040c*/ 	.word	0x00000000
        /*0410*/ 	.short	0x0101
        /*0412*/ 	.byte	0x3f
	.zero		1


	//   ....[17]....
        /*0414*/ 	.word	0x000061a0
        /*0418*/ 	.word	0x0000000b
        /*041c*/ 	.word	0x00030c20
        /*0420*/ 	.short	0x010a
        /*0422*/ 	.byte	0x3f
	.zero		1


	//   ....[18]....
        /*0424*/ 	.word	0x00006670
        /*0428*/ 	.word	0x0000000b
        /*042c*/ 	.word	0x00030c40
        /*0430*/ 	.short	0x010a
        /*0432*/ 	.byte	0x3f
	.zero		1


	//   ....[19]....
        /*0434*/ 	.word	0x000068a0
        /*0438*/ 	.word	0x0000000b
        /*043c*/ 	.word	0x00030c28
        /*0440*/ 	.short	0x010a
        /*0442*/ 	.byte	0x3f
	.zero		1


	//   ....[20]....
        /*0444*/ 	.word	0x00006a40
        /*0448*/ 	.word	0x0000000b
        /*044c*/ 	.word	0x00030c48
        /*0450*/ 	.short	0x010a
        /*0452*/ 	.byte	0x3f
	.zero		1


	//   ....[21]....
        /*0454*/ 	.word	0x00006c50
        /*0458*/ 	.word	0x0000000b
        /*045c*/ 	.word	0x00030c20
        /*0460*/ 	.short	0x010a
        /*0462*/ 	.byte	0x3f
	.zero		1


	//   ....[22]....
        /*0464*/ 	.word	0x00006e60
        /*0468*/ 	.word	0x0000000b
        /*046c*/ 	.word	0x00030c40
        /*0470*/ 	.short	0x010a
        /*0472*/ 	.byte	0x3f
	.zero		1


	//   ....[23]....
        /*0474*/ 	.word	0x00007060
        /*0478*/ 	.word	0x0000000b
        /*047c*/ 	.word	0x00030c28
        /*0480*/ 	.short	0x010a
        /*0482*/ 	.byte	0x3f
	.zero		1


	//   ....[24]....
        /*0484*/ 	.word	0x00007260
        /*0488*/ 	.word	0x0000000d
        /*048c*/ 	.word	0x00030c40
        /*0490*/ 	.short	0x010a
        /*0492*/ 	.byte	0x3f
	.zero		1


	//   ....[25]....
        /*0494*/ 	.word	0x00007620
        /*0498*/ 	.word	0x00000006
        /*049c*/ 	.word	0x00000000
        /*04a0*/ 	.short	0x010a
        /*04a2*/ 	.byte	0x3f
	.zero		1


	//   ....[26]....
        /*04a4*/ 	.word	0x00007680
        /*04a8*/ 	.word	0x00000003
        /*04ac*/ 	.word	0x00000000
        /*04b0*/ 	.short	0x010a
        /*04b2*/ 	.byte	0x3f
	.zero		1


	//   ....[27]....
        /*04b4*/ 	.word	0x000076e0
        /*04b8*/ 	.word	0x00000000
        /*04bc*/ 	.word	0x00000000
        /*04c0*/ 	.short	0x010a
        /*04c2*/ 	.byte	0x3f
	.zero		1


	//   ....[28]....
        /*04c4*/ 	.word	0x00007710
        /*04c8*/ 	.word	0x00000003
        /*04cc*/ 	.word	0x00000000
        /*04d0*/ 	.short	0x010a
        /*04d2*/ 	.byte	0x3f
	.zero		1


	//   ....[29]....
        /*04d4*/ 	.word	0x000077e0
        /*04d8*/ 	.word	0x000000e1
        /*04dc*/ 	.word	0x00030c00
        /*04e0*/ 	.short	0x010a
        /*04e2*/ 	.byte	0x3f
	.zero		1


	//   ....[30]....
        /*04e4*/ 	.word	0x00007830
        /*04e8*/ 	.word	0x00000009
        /*04ec*/ 	.word	0x00030c10
        /*04f0*/ 	.short	0x010a
        /*04f2*/ 	.byte	0x3f
	.zero		1


	//   ....[31]....
        /*04f4*/ 	.word	0x00007880
        /*04f8*/ 	.word	0x00000009
        /*04fc*/ 	.word	0x00030c30
        /*0500*/ 	.short	0x010a
        /*0502*/ 	.byte	0x3f
	.zero		1


	//   ....[32]....
        /*0504*/ 	.word	0x000078d0
        /*0508*/ 	.word	0x0000000b
        /*050c*/ 	.word	0x00030c20
        /*0510*/ 	.short	0x010a
        /*0512*/ 	.byte	0x3f
	.zero		1


	//   ....[33]....
        /*0514*/ 	.word	0x00007920
        /*0518*/ 	.word	0x0000000b
        /*051c*/ 	.word	0x00030c40
        /*0520*/ 	.short	0x010a
        /*0522*/ 	.byte	0x3f
	.zero		1


	//   ....[34]....
        /*0524*/ 	.word	0x00007970
        /*0528*/ 	.word	0x0000000b
        /*052c*/ 	.word	0x00030c28
        /*0530*/ 	.short	0x010a
        /*0532*/ 	.byte	0x3f
	.zero		1


	//   ....[35]....
        /*0534*/ 	.word	0x000079c0
        /*0538*/ 	.word	0x0000000b
        /*053c*/ 	.word	0x00030c48
        /*0540*/ 	.short	0x010a
        /*0542*/ 	.byte	0x3f
	.zero		1


	//   ....[36]....
        /*0544*/ 	.word	0x00007a20
        /*0548*/ 	.word	0x0000000b
        /*054c*/ 	.word	0x00030c20
        /*0550*/ 	.short	0x010a
        /*0552*/ 	.byte	0x3f
	.zero		1


	//   ....[37]....
        /*0554*/ 	.word	0x00007a70
        /*0558*/ 	.word	0x0000000b
        /*055c*/ 	.word	0x00030c40
        /*0560*/ 	.short	0x010a
        /*0562*/ 	.byte	0x3f
	.zero		1


	//   ....[38]....
        /*0564*/ 	.word	0x00007ac0
        /*0568*/ 	.word	0x0000000b
        /*056c*/ 	.word	0x00030c28
        /*0570*/ 	.short	0x010a
        /*0572*/ 	.byte	0x3f
	.zero		1


	//   ....[39]....
        /*0574*/ 	.word	0x00007b10
        /*0578*/ 	.word	0x0000000d
        /*057c*/ 	.word	0x00030c40
        /*0580*/ 	.short	0x010a
        /*0582*/ 	.byte	0x3f
	.zero		1


	//   ....[40]....
        /*0584*/ 	.word	0x00007bf0
        /*0588*/ 	.word	0x00000006
        /*058c*/ 	.word	0x00000000
        /*0590*/ 	.short	0x010a
        /*0592*/ 	.byte	0x3f
	.zero		1


	//   ....[41]....
        /*0594*/ 	.word	0x00007c40
        /*0598*/ 	.word	0x00000003
        /*059c*/ 	.word	0x00000000
        /*05a0*/ 	.short	0x010a
        /*05a2*/ 	.byte	0x3f
	.zero		1


	//   ....[42]....
        /*05a4*/ 	.word	0x00007c90
        /*05a8*/ 	.word	0x00000000
        /*05ac*/ 	.word	0x00000000
        /*05b0*/ 	.short	0x010a
        /*05b2*/ 	.byte	0x3f
	.zero		1


	//----- nvinfo : EIATTR_NUM_MBARRIERS
	.align		4
.L_202:
        /*05b4*/ 	.byte	0x03, 0x38
        /*05b6*/ 	.short	0x0009


	//----- nvinfo : EIATTR_EXIT_INSTR_OFFSETS
	.align		4
        /*05b8*/ 	.byte	0x04, 0x1c
        /*05ba*/ 	.short	(.L_204 - .L_203)


	//   ....[0]....
.L_203:
        /*05bc*/ 	.word	0x00007760


	//----- nvinfo : EIATTR_MAX_THREADS
	.align		4
.L_204:
        /*05c0*/ 	.byte	0x04, 0x05
        /*05c2*/ 	.short	(.L_206 - .L_205)
.L_205:
        /*05c4*/ 	.word	0x00000180
        /*05c8*/ 	.word	0x00000001
        /*05cc*/ 	.word	0x00000001


	//----- nvinfo : EIATTR_CRS_STACK_SIZE
	.align		4
.L_206:
        /*05d0*/ 	.byte	0x04, 0x1e
        /*05d2*/ 	.short	(.L_208 - .L_207)
.L_207:
        /*05d4*/ 	.word	0x00000000


	//----- nvinfo : EIATTR_CBANK_PARAM_SIZE
	.align		4
.L_208:
        /*05d8*/ 	.byte	0x03, 0x19
        /*05da*/ 	.short	0x0970


	//----- nvinfo : EIATTR_PARAM_CBANK
	.align		4
        /*05dc*/ 	.byte	0x04, 0x0a
        /*05de*/ 	.short	(.L_210 - .L_209)
	.align		4
.L_209:
        /*05e0*/ 	.word	index@(.nv.constant0._ZN7cutlass13device_kernelIN5flash11enable_sm90INS1_16FlashAttnBwdSm90INS1_25CollectiveMainloopBwdSm90ILi2ELi2ELi2EN4cute5tupleIJNS5_1CILi1EEES8_S8_EEENS6_IJNS7_ILi128EEESA_NS7_ILi64EEEEEENS_6half_tEfNS_4arch4Sm90ELb0ELb0ELb0ELb0ELb0ELb1ELb0ELb0ELi2ELi1ELi2ELi2ELb0EEENS1_21CollectiveEpilogueBwdISC_SD_SF_Li256ELb0ELb0ELi1EEENS1_19SingleTileSchedulerILb0ELb0ELb0ELi128EEEEEEEEEvNT_6ParamsE)
        /*05e4*/ 	.short	0x0210
        /*05e6*/ 	.short	0x0970


	//----- nvinfo : EIATTR_SW_WAR
	.align		4
.L_210:
        /*05e8*/ 	.byte	0x04, 0x36
        /*05ea*/ 	.short	(.L_212 - .L_211)
.L_211:
        /*05ec*/ 	.word	0x00000008
.L_212:


//--------------------- .nv.info._ZN7cutlass13device_kernelIN5flash11enable_sm90INS1_16FlashAttnBwdSm90INS1_25CollectiveMainloopBwdSm90ILi2ELi2ELi2EN4cute5tupleIJNS5_1CILi1EEES8_S8_EEENS6_IJNS7_ILi128EEESA_NS7_ILi64EEEEEENS_6half_tEfNS_4arch4Sm90ELb0ELb0ELb0ELb0ELb1ELb1ELb0ELb0ELi2ELi1ELi2ELi2ELb0EEENS1_21CollectiveEpilogueBwdISC_SD_SF_Li256ELb0ELb0ELi1EEENS1_19SingleTileSchedulerILb0ELb0ELb0ELi128EEEEEEEEEvNT_6ParamsE --------------------------
	.section	.nv.info._ZN7cutlass13device_kernelIN5flash11enable_sm90INS1_16FlashAttnBwdSm90INS1_25CollectiveMainloopBwdSm90ILi2ELi2ELi2EN4cute5tupleIJNS5_1CILi1EEES8_S8_EEENS6_IJNS7_ILi128EEESA_NS7_ILi64EEEEEENS_6half_tEfNS_4arch4Sm90ELb0ELb0ELb0ELb0ELb1ELb1ELb0ELb0ELi2ELi1ELi2ELi2ELb0EEENS1_21CollectiveEpilogueBwdISC_SD_SF_Li256ELb0ELb0ELi1EEENS1_19SingleTileSchedulerILb0ELb0ELb0ELi128EEEEEEEEEvNT_6ParamsE,"",@"SHT_CUDA_INFO"
	.sectionflags	@""
	.align	4


	//----- nvinfo : EIATTR_CUDA_API_VERSION
	.align		4
        /*0000*/ 	.byte	0x04, 0x37
        /*0002*/ 	.short	(.L_214 - .L_213)
.L_213:
        /*0004*/ 	.word	0x00000082


	//----- nvinfo : EIATTR_KPARAM_INFO
	.align		4
.L_214:
        /*0008*/ 	.byte	0x04, 0x17
        /*000a*/ 	.short	(.L_216 - .L_215)
.L_215:
        /*000c*/ 	.word	0x00000000
        /*0010*/ 	.short	0x0000
        /*0012*/ 	.short	0x0070
        /*0014*/ 	.byte	0x00, 0xf0, 0x01, 0x24


	//----- nvinfo : EIATTR_SPARSE_MMA_MASK
	.align		4
.L_216:
        /*0018*/ 	.byte	0x03, 0x50
        /*001a*/ 	.short	0x0000


	//----- nvinfo : EIATTR_MAXREG_COUNT
	.align		4
        /*001c*/ 	.byte	0x03, 0x1b
        /*001e*/ 	.short	0x00a8


	//----- nvinfo : EIATTR_NUM_BARRIERS
	.align		4
        /*0020*/ 	.byte	0x02, 0x4c
        /*0022*/ 	.byte	0x10
	.zero		1


	//----- nvinfo : EIATTR_EXTERNS
	.align		4
        /*0024*/ 	.byte	0x04, 0x0f
        /*0026*/ 	.short	(.L_218 - .L_217)


	//   ....[0]....
	.align		4
.L_217:
        /*0028*/ 	.word	index@(__assertfail)


	//----- nvinfo : EIATTR_ANNOTATIONS
	.align		4
.L_218:
        /*002c*/ 	.byte	0x04, 0x55
        /*002e*/ 	.short	(.L_220 - .L_219)


	//   ....[0]....
.L_219:
        /*0030*/ 	.word	0x00000001
        /*0034*/ 	.byte	0x40, 0x0c, 0x00, 0x00, 0x01, 0x00, 0x00, 0x00, 0xd0, 0x0e, 0x00, 0x00, 0x01, 0x00, 0x00, 0x00
        /*0044*/ 	.byte	0x00, 0x14, 0x00, 0x00, 0x01, 0x00, 0x00, 0x00, 0x30, 0x14, 0x00, 0x00, 0x01, 0x00, 0x00, 0x00
        /*0054*/ 	.byte	0x60, 0x14, 0x00, 0x00, 0x01, 0x00, 0x00, 0x00, 0xd0, 0x15, 0x00, 0x00, 0x01, 0x00, 0x00, 0x00
        /*0064*/ 	.byte	0x00, 0x16, 0x00, 0x00, 0x01, 0x00, 0x00, 0x00, 0x20, 0x16, 0x00, 0x00, 0x01, 0x00, 0x00, 0x00
        /*0074*/ 	.byte	0x80, 0x4c, 0x00, 0x00


	//----- nvinfo : EIATTR_MERCURY_ISA_VERSION
	.align		4
.L_220:
        /*0078*/ 	.byte	0x03, 0x5f
        /*007a*/ 	.short	0x0101


	//----- nvinfo : EIATTR_INT_WARP_WIDE_INSTR_OFFSETS
	.align		4
        /*007c*/ 	.byte	0x04, 0x31
        /*007e*/ 	.short	(.L_222 - .L_221)


	//   ....[0]....
.L_221:
        /*0080*/ 	.word	0x000001e0


	//   ....[1]....
        /*0084*/ 	.word	0x000002a0


	//   ....[2]....
        /*0088*/ 	.word	0x00005bd0


	//   ....[3]....
        /*008c*/ 	.word	0x00006040


	//   ....[4]....
        /*0090*/ 	.word	0x00006610


	//----- nvinfo : EIATTR_COOP_GROUP_MASK_REGIDS
	.align		4
.L_222:
        /*0094*/ 	.byte	0x04, 0x29
        /*0096*/ 	.short	(.L_224 - .L_223)


	//   ....[0]....
.L_223:
        /*0098*/ 	.word	0xffffffff


	//   ....[1]....
        /*009c*/ 	.word	0xffffffff


	//   ....[2]....
        /*00a0*/ 	.word	0xffffffff


	//   ....[3]....
        /*00a4*/ 	.word	0xffffffff


	//   ....[4]....
        /*00a8*/ 	.word	0xffffffff


	//   ....[5]....
        /*00ac*/ 	.word	0xffffffff


	//   ....[6]....
        /*00b0*/ 	.word	0xffffffff


	//   ....[7]....
        /*00b4*/ 	.word	0xffffffff


	//   ....[8]....
        /*00b8*/ 	.word	0xffffffff


	//   ....[9]....
        /*00bc*/ 	.word	0xffffffff


	//   ....[10]....
        /*00c0*/ 	.word	0xffffffff


	//   ....[11]....
        /*00c4*/ 	.word	0xffffffff


	//   ....[12]....
        /*00c8*/ 	.word	0xffffffff


	//   ....[13]....
        /*00cc*/ 	.word	0xffffffff


	//   ....[14]....
        /*00d0*/ 	.word	0xffffffff


	//   ....[15]....
        /*00d4*/ 	.word	0xffffffff


	//   ....[16]....
        /*00d8*/ 	.word	0xffffffff


	//   ....[17]....
        /*00dc*/ 	.word	0xffffffff


	//   ....[18]....
        /*00e0*/ 	.word	0xffffffff


	//   ....[19]....
        /*00e4*/ 	.word	0xffffffff


	//   ....[20]....
        /*00e8*/ 	.word	0xffffffff


	//   ....[21]....
        /*00ec*/ 	.word	0xffffffff


	//   ....[22]....
        /*00f0*/ 	.word	0xffffffff


	//   ....[23]....
        /*00f4*/ 	.word	0xffffffff


	//   ....[24]....
        /*00f8*/ 	.word	0xffffffff


	//   ....[25]....
        /*00fc*/ 	.word	0xffffffff


	//   ....[26]....
        /*0100*/ 	.word	0xffffffff


	//   ....[27]....
        /*0104*/ 	.word	0xffffffff


	//   ....[28]....
        /*0108*/ 	.word	0xffffffff


	//   ....[29]....
        /*010c*/ 	.word	0xffffffff


	//   ....[30]....
        /*0110*/ 	.word	0xffffffff


	//   ....[31]....
        /*0114*/ 	.word	0xffffffff


	//   ....[32]....
        /*0118*/ 	.word	0xffffffff


	//   ....[33]....
        /*011c*/ 	.word	0xffffffff


	//   ....[34]....
        /*0120*/ 	.word	0xffffffff


	//   ....[35]....
        /*0124*/ 	.word	0xffffffff


	//   ....[36]....
        /*0128*/ 	.word	0xffffffff


	//   ....[37]....
        /*012c*/ 	.word	0xffffffff


	//   ....[38]....
        /*0130*/ 	.word	0xffffffff


	//   ....[39]....
        /*0134*/ 	.word	0xffffffff


	//   ....[40]....
        /*0138*/ 	.word	0xffffffff


	//   ....[41]....
        /*013c*/ 	.word	0xffffffff


	//   ....[42]....
        /*0140*/ 	.word	0xffffffff


	//   ....[43]....
        /*0144*/ 	.word	0xffffffff


	//   ....[44]....
        /*0148*/ 	.word	0xffffffff


	//   ....[45]....
        /*014c*/ 	.word	0xffffffff


	//   ....[46]....
        /*0150*/ 	.word	0xffffffff


	//   ....[47]....
        /*0154*/ 	.word	0xffffffff


	//   ....[48]....
        /*0158*/ 	.word	0xffffffff


	//   ....[49]....
        /*015c*/ 	.word	0xffffffff


	//   ....[50]....
        /*0160*/ 	.word	0xffffffff


	//   ....[51]....
        /*0164*/ 	.word	0xffffffff


	//   ....[52]....
        /*0168*/ 	.word	0xffffffff


	//   ....[53]....
        /*016c*/ 	.word	0xffffffff


	//   ....[54]....
        /*0170*/ 	.word	0xffffffff


	//   ....[55]....
        /*0174*/ 	.word	0xffffffff


	//   ....[56]....
        /*0178*/ 	.word	0xffffffff


	//   ....[57]....
        /*017c*/ 	.word	0xffffffff


	//   ....[58]....
        /*0180*/ 	.word	0xffffffff


	//   ....[59]....
        /*0184*/ 	.word	0xffffffff


	//   ....[60]....
        /*0188*/ 	.word	0xffffffff


	//   ....[61]....
        /*018c*/ 	.word	0xffffffff


	//   ....[62]....
        /*0190*/ 	.word	0xffffffff


	//   ....[63]....
        /*0194*/ 	.word	0xffffffff


	//   ....[64]....
        /*0198*/ 	.word	0xffffffff


	//   ....[65]....
        /*019c*/ 	.word	0xffffffff


	//   ....[66]....
        /*01a0*/ 	.word	0xffffffff


	//   ....[67]....
        /*01a4*/ 	.word	0xffffffff


	//   ....[68]....
        /*01a8*/ 	.word	0xffffffff


	//   ....[69]....
        /*01ac*/ 	.word	0xffffffff


	//   ....[70]....
        /*01b0*/ 	.word	0xffffffff


	//   ....[71]....
        /*01b4*/ 	.word	0xffffffff


	//   ....[72]....
        /*01b8*/ 	.word	0xffffffff


	//   ....[73]....
        /*01bc*/ 	.word	0xffffffff


	//   ....[74]....
        /*01c0*/ 	.word	0xffffffff


	//   ....[75]....
        /*01c4*/ 	.word	0xffffffff


	//   ....[76]....
        /*01c8*/ 	.word	0xffffffff


	//   ....[77]....
        /*01cc*/ 	.word	0xffffffff


	//   ....[78]....
        /*01d0*/ 	.word	0x0500000f


	//   ....[79]....
        /*01d4*/ 	.word	0x0500000f


	//   ....[80]....
        /*01d8*/ 	.word	0x0500000f


	//   ....[81]....
        /*01dc*/ 	.word	0x0500000f


	//----- nvinfo : EIATTR_COOP_GROUP_INSTR_OFFSETS
	.align		4
.L_224:
        /*01e0*/ 	.byte	0x04, 0x28
        /*01e2*/ 	.short	(.L_226 - .L_225)


	//   ....[0]....
.L_225:
        /*01e4*/ 	.word	0x00000060


	//   ....[1]....
        /*01e8*/ 	.word	0x000001f0


	//   ....[2]....
        /*01ec*/ 	.word	0x00000280


	//   ....[3]....
        /*01f0*/ 	.word	0x00000400


	//   ....[4]....
        /*01f4*/ 	.word	0x00000640


	//   ....[5]....
        /*01f8*/ 	.word	0x00000b90


	//   ....[6]....
        /*01fc*/ 	.word	0x00001ad0


	//   ....[7]....
        /*0200*/ 	.word	0x00001b10


	//   ....[8]....
        /*0204*/ 	.word	0x00001b50


	//   ....[9]....
        /*0208*/ 	.word	0x00001bb0


	//   ....[10]....
        /*020c*/ 	.word	0x00001c80


	//   ....[11]....
        /*0210*/ 	.word	0x00001cd0


	//   ....[12]....
        /*0214*/ 	.word	0x00001d10


	//   ....[13]....
        /*0218*/ 	.word	0x00001d50


	//   ....[14]....
        /*021c*/ 	.word	0x00001d80


	//   ....[15]....
        /*0220*/ 	.word	0x00001dc0


	//   ....[16]....
        /*0224*/ 	.word	0x00001e00


	//   ....[17]....
        /*0228*/ 	.word	0x00001e80


	//   ....[18]....
        /*022c*/ 	.word	0x00001ee0


	//   ....[19]....
        /*0230*/ 	.word	0x00001f10


	//   ....[20]....
        /*0234*/ 	.word	0x00001f40


	//   ....[21]....
        /*0238*/ 	.word	0x00001f70


	//   ....[22]....
        /*023c*/ 	.word	0x00001fb0


	//   ....[23]....
        /*0240*/ 	.word	0x00002050


	//   ....[24]....
        /*0244*/ 	.word	0x000020d0


	//   ....[25]....
        /*0248*/ 	.word	0x00002110


	//   ....[26]....
        /*024c*/ 	.word	0x00002150


	//   ....[27]....
        /*0250*/ 	.word	0x00002190


	//   ....[28]....
        /*0254*/ 	.word	0x000021e0


	//   ....[29]....
        /*0258*/ 	.word	0x00002220


	//   ....[30]....
        /*025c*/ 	.word	0x000022b0


	//   ....[31]....
        /*0260*/ 	.word	0x000022f0


	//   ....[32]....
        /*0264*/ 	.word	0x00002330


	//   ....[33]....
        /*0268*/ 	.word	0x00002380


	//   ....[34]....
        /*026c*/ 	.word	0x000023f0


	//   ....[35]....
        /*0270*/ 	.word	0x00002490


	//   ....[36]....
        /*0274*/ 	.word	0x000024d0


	//   ....[37]....
        /*0278*/ 	.word	0x000026a0


	//   ....[38]....
        /*027c*/ 	.word	0x00002b20


	//   ....[39]....
        /*0280*/ 	.word	0x00002b30


	//   ....[40]....
        /*0284*/ 	.word	0x00002b40


	//   ....[41]....
        /*0288*/ 	.word	0x00002b50


	//   ....[42]....
        /*028c*/ 	.word	0x00002b60


	//   ....[43]....
        /*0290*/ 	.word	0x00002b70


	//   ....[44]....
        /*0294*/ 	.word	0x00002ba0


	//   ....[45]....
        /*0298*/ 	.word	0x00002bd0


	//   ....[46]....
        /*029c*/ 	.word	0x00002c10


	//   ....[47]....
        /*02a0*/ 	.word	0x00002c50


	//   ....[48]....
        /*02a4*/ 	.word	0x00002c90


	//   ....[49]....
        /*02a8*/ 	.word	0x00002cd0


	//   ....[50]....
        /*02ac*/ 	.word	0x00002d00


	//   ....[51]....
        /*02b0*/ 	.word	0x00002d30


	//   ....[52]....
        /*02b4*/ 	.word	0x00002d90


	//   ....[53]....
        /*02b8*/ 	.word	0x00002dd0


	//   ....[54]....
        /*02bc*/ 	.word	0x00002e10


	//   ....[55]....
        /*02c0*/ 	.word	0x00002e50


	//   ....[56]....
        /*02c4*/ 	.word	0x00002e90


	//   ....[57]....
        /*02c8*/ 	.word	0x00002ed0


	//   ....[58]....
        /*02cc*/ 	.word	0x00002f10


	//   ....[59]....
        /*02d0*/ 	.word	0x00002f50


	//   ....[60]....
        /*02d4*/ 	.word	0x00002f90


	//   ....[61]....
        /*02d8*/ 	.word	0x00002fd0


	//   ....[62]....
        /*02dc*/ 	.word	0x00003010


	//   ....[63]....
        /*02e0*/ 	.word	0x00003050


	//   ....[64]....
        /*02e4*/ 	.word	0x00003090


	//   ....[65]....
        /*02e8*/ 	.word	0x000030d0


	//   ....[66]....
        /*02ec*/ 	.word	0x00003110


	//   ....[67]....
        /*02f0*/ 	.word	0x00003150


	//   ....[68]....
        /*02f4*/ 	.word	0x00003190


	//   ....[69]....
        /*02f8*/ 	.word	0x000031d0


	//   ....[70]....
        /*02fc*/ 	.word	0x00004e80


	//   ....[71]....
        /*0300*/ 	.word	0x00005360


	//   ....[72]....
        /*0304*/ 	.word	0x00005870


	//   ....[73]....
        /*0308*/ 	.word	0x00005b00


	//   ....[74]....
        /*030c*/ 	.word	0x00005d40


	//   ....[75]....
        /*0310*/ 	.word	0x00005f70


	//   ....[76]....
        /*0314*/ 	.word	0x00006220


	//   ....[77]....
        /*0318*/ 	.word	0x00006550


	//   ....[78]....
        /*031c*/ 	.word	0x00007fd0


	//   ....[79]....
        /*0320*/ 	.word	0x00008120


	//   ....[80]....
        /*0324*/ 	.word	0x00008190


	//   ....[81]....
        /*0328*/ 	.word	0x00008200


	//----- nvinfo : EIATTR_REG_RECONFIG
	.align		4
.L_226:
        /*032c*/ 	.byte	0x01, 0x54
	.zero		2


	//----- nvinfo : EIATTR_SYSCALL_OFFSETS
	.align		4
        /*0330*/ 	.byte	0x04, 0x46
        /*0332*/ 	.short	(.L_228 - .L_227)


	//   ....[0]....
.L_227:
        /*0334*/ 	.word	0x000007f0


	//   ....[1]....
        /*0338*/ 	.word	0x000008e0


	//   ....[2]....
        /*033c*/ 	.word	0x00000a40


	//   ....[3]....
        /*0340*/ 	.word	0x00000b30


	//   ....[4]....
        /*0344*/ 	.word	0x00004900


	//   ....[5]....
        /*0348*/ 	.word	0x00004a30


	//   ....[6]....
        /*034c*/ 	.word	0x00004b50


	//   ....[7]....
        /*0350*/ 	.word	0x00004c70


	//----- nvinfo : EIATTR_MBARRIER_INSTR_OFFSETS
	.align		4
.L_228:
        /*0354*/ 	.byte	0x04, 0x39
        /*0356*/ 	.short	(.L_230 - .L_229)


	//   ....[0]....
.L_229:
        /*0358*/ 	.word	0x000002c0
        /*035c*/ 	.word	0x000000ff
        /*0360*/ 	.word	0x00030c00
        /*0364*/ 	.short	0x0100
        /*0366*/ 	.byte	0x06
	.zero		1


	//   ....[1]....
        /*0368*/ 	.word	0x000003b0
        /*036c*/ 	.word	0x000000ff
        /*0370*/ 	.word	0x00030c10
        /*0374*/ 	.short	0x0100
        /*0376*/ 	.byte	0x08
	.zero		1


	//   ....[2]....
        /*0378*/ 	.word	0x000003c0
        /*037c*/ 	.word	0x000000ff
        /*0380*/ 	.word	0x00030c20
        /*0384*/ 	.short	0x0100
        /*0386*/ 	.byte	0x08
	.zero		1


	//   ....[3]....
        /*0388*/ 	.word	0x000003d0
        /*038c*/ 	.word	0x000000ff
        /*0390*/ 	.word	0x00030c18
        /*0394*/ 	.short	0x0100
        /*0396*/ 	.byte	0x08
	.zero		1


	//   ....[4]....
        /*0398*/ 	.word	0x000003e0
        /*039c*/ 	.word	0x000000ff
        /*03a0*/ 	.word	0x00030c28
        /*03a4*/ 	.short	0x0100
        /*03a6*/ 	.byte	0x08
	.zero		1


	//   ....[5]....
        /*03a8*/ 	.word	0x00000510
        /*03ac*/ 	.word	0x000000ff
        /*03b0*/ 	.word	0x00030c30
        /*03b4*/ 	.short	0x0100
        /*03b6*/ 	.byte	0x08
	.zero		1


	//   ....[6]....
        /*03b8*/ 	.word	0x00000520
        /*03bc*/ 	.word	0x000000ff
        /*03c0*/ 	.word	0x00030c40
        /*03c4*/ 	.short	0x0100
        /*03c6*/ 	.byte	0x08
	.zero		1


	//   ....[7]....
        /*03c8*/ 	.word	0x00000530
        /*03cc*/ 	.word	0x000000ff
        /*03d0*/ 	.word	0x00030c38
        /*03d4*/ 	.short	0x0100
        /*03d6*/ 	.byte	0x08
	.zero		1


	//   ....[8]....
        /*03d8*/ 	.word	0x00000540
        /*03dc*/ 	.word	0x000000ff
        /*03e0*/ 	.word	0x00030c48
        /*03e4*/ 	.short	0x0100
        /*03e6*/ 	.byte	0x08
	.zero		1


	//   ....[9]....
        /*03e8*/ 	.word	0x00000bc0
        /*03ec*/ 	.word	0x000000e1
        /*03f0*/ 	.word	0x00030c00
        /*03f4*/ 	.short	0x010a
        /*03f6*/ 	.byte	0x3f
	.zero		1


	//   ....[10]....
        /*03f8*/ 	.word	0x00000c60
        /*03fc*/ 	.word	0x000000e1
        /*0400*/ 	.word	0x00030c00
        /*0404*/ 	.short	0x010a
        /*0406*/ 	.byte	0x3f
	.zero		1


	//   ....[11]....
        /*0408*/ 	.word	0x00001510
        /*040c*/ 	.word	0x00000009
        /*0410*/ 	.word	0x00030c10
        /*0414*/ 	.short	0x010a
        /*0416*/ 	.byte	0x3f
	.zero		1


	//   ....[12]....
        /*0418*/ 	.word	0x00001580
        /*041c*/ 	.word	0x00000009
        /*0420*/ 	.word	0x00030c10
        /*0424*/ 	.short	0x010a
        /*0426*/ 	.byte	0x3f
	.zero		1


	//   ....[13]....
        /*0428*/ 	.word	0x00001990
        /*042c*/ 	.word	0x00000009
        /*0430*/ 	.word	0x00030c30
        /*0434*/ 	.short	0x010a
        /*0436*/ 	.byte	0x3f
	.zero		1


	//   ....[14]....
        /*0438*/ 	.word	0x00001a10
        /*043c*/ 	.word	0x00000009
        /*0440*/ 	.word	0x00030c30
        /*0444*/ 	.short	0x010a
        /*0446*/ 	.byte	0x3f
	.zero		1


	//   ....[15]....
        /*0448*/ 	.word	0x00004150
        /*044c*/ 	.word	0x0000000a
        /*0450*/ 	.word	0x00000000
        /*0454*/ 	.short	0x0101
        /*0456*/ 	.byte	0x3f
	.zero		1


	//   ....[16]....
        /*0458*/ 	.word	0x00004590
        /*045c*/ 	.word	0x00000009
        /*0460*/ 	.word	0x00000000
        /*0464*/ 	.short	0x0101
        /*0466*/ 	.byte	0x3f
	.zero		1


	//   ....[17]....
        /*0468*/ 	.word	0x000069c0
        /*046c*/ 	.word	0x0000000b
        /*0470*/ 	.word	0x00030c20
        /*0474*/ 	.short	0x010a
        /*0476*/ 	.byte	0x3f
	.zero		1


	//   ....[18]....
        /*0478*/ 	.word	0x00006e90
        /*047c*/ 	.word	0x0000000b
        /*0480*/ 	.word	0x00030c40
        /*0484*/ 	.short	0x010a
        /*0486*/ 	.byte	0x3f
	.zero		1


	//   ....[19]....
        /*0488*/ 	.word	0x000070c0
        /*048c*/ 	.word	0x0000000b
        /*0490*/ 	.word	0x00030c28
        /*0494*/ 	.short	0x010a
        /*0496*/ 	.byte	0x3f
	.zero		1


	//   ....[20]....
        /*0498*/ 	.word	0x00007260
        /*049c*/ 	.word	0x0000000b
        /*04a0*/ 	.word	0x00030c48
        /*04a4*/ 	.short	0x010a
        /*04a6*/ 	.byte	0x3f
	.zero		1


	//   ....[21]....
        /*04a8*/ 	.word	0x00007470
        /*04ac*/ 	.word	0x0000000b
        /*04b0*/ 	.word	0x00030c20
        /*04b4*/ 	.short	0x010a
        /*04b6*/ 	.byte	0x3f
	.zero		1


	//   ....[22]....
        /*04b8*/ 	.word	0x00007680
        /*04bc*/ 	.word	0x0000000b
        /*04c0*/ 	.word	0x00030c40
        /*04c4*/ 	.short	0x010a
        /*04c6*/ 	.byte	0x3f
	.zero		1


	//   ....[23]....
        /*04c8*/ 	.word	0x00007880
        /*04cc*/ 	.word	0x0000000b
        /*04d0*/ 	.word	0x00030c28
        /*04d4*/ 	.short	0x010a
        /*04d6*/ 	.byte	0x3f
	.zero		1


	//   ....[24]....
        /*04d8*/ 	.word	0x00007a80
        /*04dc*/ 	.word	0x0000000d
        /*04e0*/ 	.word	0x00030c40
        /*04e4*/ 	.short	0x010a
        /*04e6*/ 	.byte	0x3f
	.zero		1


	//   ....[25]....
        /*04e8*/ 	.word	0x00007e40
        /*04ec*/ 	.word	0x00000006
        /*04f0*/ 	.word	0x00000000
        /*04f4*/ 	.short	0x010a
        /*04f6*/ 	.byte	0x3f
	.zero		1


	//   ....[26]....
        /*04f8*/ 	.word	0x00007ea0
        /*04fc*/ 	.word	0x00000003
        /*0500*/ 	.word	0x00000000
        /*0504*/ 	.short	0x010a
        /*0506*/ 	.byte	0x3f
	.zero		1


	//   ....[27]....
        /*0508*/ 	.word	0x00007f00
        /*050c*/ 	.word	0x00000000
        /*0510*/ 	.word	0x00000000
        /*0514*/ 	.short	0x010a
        /*0516*/ 	.byte	0x3f
	.zero		1


	//   ....[28]....
        /*0518*/ 	.word	0x00007f30
        /*051c*/ 	.word	0x00000003
        /*0520*/ 	.word	0x00000000
        /*0524*/ 	.short	0x010a
        /*0526*/ 	.byte	0x3f
	.zero		1


	//   ....[29]....
        /*0528*/ 	.word	0x00008000
        /*052c*/ 	.word	0x000000e1
        /*0530*/ 	.word	0x00030c00
        /*0534*/ 	.short	0x010a
        /*0536*/ 	.byte	0x3f
	.zero		1


	//   ....[30]....
        /*0538*/ 	.word	0x00008050
        /*053c*/ 	.word	0x00000009
        /*0540*/ 	.word	0x00030c10
        /*0544*/ 	.short	0x010a
        /*0546*/ 	.byte	0x3f
	.zero		1


	//   ....[31]....
        /*0548*/ 	.word	0x000080a0
        /*054c*/ 	.word	0x00000009
        /*0550*/ 	.word	0x00030c30
        /*0554*/ 	.short	0x010a
        /*0556*/ 	.byte	0x3f
	.zero		1


	//   ....[32]....
        /*0558*/ 	.word	0x00008240
        /*055c*/ 	.word	0x0000000b
        /*0560*/ 	.word	0x00030c20
        /*0564*/ 	.short	0x010a
        /*0566*/ 	.byte	0x3f
	.zero		1


	//   ....[33]....
        /*0568*/ 	.word	0x00008290
        /*056c*/ 	.word	0x0000000b
        /*0570*/ 	.word	0x00030c40
        /*0574*/ 	.short	0x010a
        /*0576*/ 	.byte	0x3f
	.zero		1


	//   ....[34]....
        /*0578*/ 	.word	0x000082e0
        /*057c*/ 	.word	0x0000000b
        /*0580*/ 	.word	0x00030c28
        /*0584*/ 	.short	0x010a
        /*0586*/ 	.byte	0x3f
	.zero		1


	//   ....[35]....
        /*0588*/ 	.word	0x00008330
        /*058c*/ 	.word	0x0000000b
        /*0590*/ 	.word	0x00030c48
        /*0594*/ 	.short	0x010a
        /*0596*/ 	.byte	0x3f
	.zero		1


	//   ....[36]....
        /*0598*/ 	.word	0x00008390
        /*059c*/ 	.word	0x0000000b
        /*05a0*/ 	.word	0x00030c20
        /*05a4*/ 	.short	0x010a
        /*05a6*/ 	.byte	0x3f
	.zero		1


	//   ....[37]....
        /*05a8*/ 	.word	0x000083e0
        /*05ac*/ 	.word	0x0000000b
        /*05b0*/ 	.word	0x00030c40
        /*05b4*/ 	.short	0x010a
        /*05b6*/ 	.byte	0x3f
	.zero		1


	//   ....[38]....
        /*05b8*/ 	.word	0x00008430
        /*05bc*/ 	.word	0x0000000b
        /*05c0*/ 	.word	0x00030c28
        /*05c4*/ 	.short	0x010a
        /*05c6*/ 	.byte	0x3f
	.zero		1


	//   ....[39]....
        /*05c8*/ 	.word	0x00008480
        /*05cc*/ 	.word	0x0000000d
        /*05d0*/ 	.word	0x00030c40
        /*05d4*/ 	.short	0x010a
        /*05d6*/ 	.byte	0x3f
	.zero		1


	//   ....[40]....
        /*05d8*/ 	.word	0x00008560
        /*05dc*/ 	.word	0x00000006
        /*05e0*/ 	.word	0x00000000
        /*05e4*/ 	.short	0x010a
        /*05e6*/ 	.byte	0x3f
	.zero		1


	//   ....[41]....
        /*05e8*/ 	.word	0x000085b0
        /*05ec*/ 	.word	0x00000003
        /*05f0*/ 	.word	0x00000000
        /*05f4*/ 	.short	0x010a
        /*05f6*/ 	.byte	0x3f
	.zero		1


	//   ....[42]....
        /*05f8*/ 	.word	0x00008600
        /*05fc*/ 	.word	0x00000000
        /*0600*/ 	.word	0x00000000
        /*0604*/ 	.short	0x010a
        /*0606*/ 	.byte	0x3f
	.zero		1


	//----- nvinfo : EIATTR_NUM_MBARRIERS
	.align		4
.L_230:
        /*0608*/ 	.byte	0x03, 0x38
        /*060a*/ 	.short	0x0009


	//----- nvinfo : EIATTR_EXIT_INSTR_OFFSETS
	.align		4
        /*060c*/ 	.byte	0x04, 0x1c
        /*060e*/ 	.short	(.L_232 - .L_231)


	//   ....[0]....
.L_231:
        /*0610*/ 	.word	0x00007f80


	//----- nvinfo : EIATTR_MAX_THREADS
	.align		4
.L_232:
        /*0614*/ 	.byte	0x04, 0x05
        /*0616*/ 	.short	(.L_234 - .L_233)
.L_233:
        /*0618*/ 	.word	0x00000180
        /*061c*/ 	.word	0x00000001
        /*0620*/ 	.word	0x00000001


	//----- nvinfo : EIATTR_CRS_STACK_SIZE
	.align		4
.L_234:
        /*0624*/ 	.byte	0x04, 0x1e
        /*0626*/ 	.short	(.L_236 - .L_235)
.L_235:
        /*0628*/ 	.word	0x00000000


	//----- nvinfo : EIATTR_CBANK_PARAM_SIZE
	.align		4
.L_236:
        /*062c*/ 	.byte	0x03, 0x19
        /*062e*/ 	.short	0x0970


	//----- nvinfo : EIATTR_PARAM_CBANK
	.align		4
        /*0630*/ 	.byte	0x04, 0x0a
        /*0632*/ 	.short	(.L_238 - .L_237)
	.align		4
.L_237:
        /*0634*/ 	.word	index@(.nv.constant0._ZN7cutlass13device_kernelIN5flash11enable_sm90INS1_16FlashAttnBwdSm90INS1_25CollectiveMainloopBwdSm90ILi2ELi2ELi2EN4cute5tupleIJNS5_1CILi1EEES8_S8_EEENS6_IJNS7_ILi128EEESA_NS7_ILi64EEEEEENS_6half_tEfNS_4arch4Sm90ELb0ELb0ELb0ELb0ELb1ELb1ELb0ELb0ELi2ELi1ELi2ELi2ELb0EEENS1_21CollectiveEpilogueBwdISC_SD_SF_Li256ELb0ELb0ELi1EEENS1_19SingleTileSchedulerILb0ELb0ELb0ELi128EEEEEEEEEvNT_6ParamsE)
        /*0638*/ 	.short	0x0210
        /*063a*/ 	.short	0x0970


	//----- nvinfo : EIATTR_SW_WAR
	.align		4
.L_238:
        /*063c*/ 	.byte	0x04, 0x36
        /*063e*/ 	.short	(.L_240 - .L_239)
.L_239:
        /*0640*/ 	.word	0x00000008
.L_240:


//--------------------- .nv.info._ZN7cutlass13device_kernelIN5flash11enable_sm90INS1_16FlashAttnBwdSm90INS1_25CollectiveMainloopBwdSm90ILi2ELi2ELi2EN4cute5tupleIJNS5_1CILi1EEES8_S8_EEENS6_IJNS7_ILi128EEESA_NS7_ILi64EEEEEENS_6half_tEfNS_4arch4Sm90ELb0ELb0ELb0ELb0ELb0ELb1ELb0ELb0ELi2ELi1ELi2ELi2ELb0EEENS1_24CollectiveEpilogueBwdGQAISC_fSF_Li256ELb0ELb0EEENS1_19SingleTileSchedulerILb0ELb0ELb0ELi128EEEEEEEEEvNT_6ParamsE --------------------------
	.section	.nv.info._ZN7cutlass13device_kernelIN5flash11enable_sm90INS1_16FlashAttnBwdSm90INS1_25CollectiveMainloopBwdSm90ILi2ELi2ELi2EN4cute5tupleIJNS5_1CILi1EEES8_S8_EEENS6_IJNS7_ILi128EEESA_NS7_ILi64EEEEEENS_6half_tEfNS_4arch4Sm90ELb0ELb0ELb0ELb0ELb0ELb1ELb0ELb0ELi2ELi1ELi2ELi2ELb0EEENS1_24CollectiveEpilogueBwdGQAISC_fSF_Li256ELb0ELb0EEENS1_19SingleTileSchedulerILb0ELb0ELb0ELi128EEEEEEEEEvNT_6ParamsE,"",@"SHT_CUDA_INFO"
	.sectionflags	@""
	.align	4


	//----- nvinfo : EIATTR_CUDA_API_VERSION
	.align		4
        /*0000*/ 	.byte	0x04, 0x37
        /*0002*/ 	.short	(.L_242 - .L_241)
.L_241:
        /*0004*/ 	.word	0x00000082


	//----- nvinfo : EIATTR_KPARAM_INFO
	.align		4
.L_242:
        /*0008*/ 	.byte	0x04, 0x17
        /*000a*/ 	.short	(.L_244 - .L_243)
.L_243:
        /*000c*/ 	.word	0x00000000
        /*0010*/ 	.short	0x0000
        /*0012*/ 	.short	0x0070
        /*0014*/ 	.byte	0x00, 0xf0, 0x01, 0x1a


	//----- nvinfo : EIATTR_SPARSE_MMA_MASK
	.align		4
.L_244:
        /*0018*/ 	.byte	0x03, 0x50
        /*001a*/ 	.short	0x0000


	//----- nvinfo : EIATTR_MAXREG_COUNT
	.align		4
        /*001c*/ 	.byte	0x03, 0x1b
        /*001e*/ 	.short	0x00a8


	//----- nvinfo : EIATTR_NUM_BARRIERS
	.align		4
        /*0020*/ 	.byte	0x02, 0x4c
        /*0022*/ 	.byte	0x10
	.zero		1


	//----- nvinfo : EIATTR_EXTERNS
	.align		4
        /*0024*/ 	.byte	0x04, 0x0f
        /*0026*/ 	.short	(.L_246 - .L_245)


	//   ....[0]....
	.align		4
.L_245:
        /*0028*/ 	.word	index@(__assertfail)


	//----- nvinfo : EIATTR_ANNOTATIONS
	.align		4
.L_246:
        /*002c*/ 	.byte	0x04, 0x55
        /*002e*/ 	.short	(.L_248 - .L_247)


	//   ....[0]....
.L_247:
        /*0030*/ 	.word	0x00000001
        /*0034*/ 	.byte	0x60, 0x15, 0x00, 0x00, 0x01, 0x00, 0x00, 0x00, 0xa0, 0x15, 0x00, 0x00, 0x01, 0x00, 0x00, 0x00
        /*0044*/ 	.byte	0xe0, 0x15, 0x00, 0x00, 0x01, 0x00, 0x00, 0x00, 0x30, 0x17, 0x00, 0x00, 0x01, 0x00, 0x00, 0x00
        /*0054*/ 	.byte	0x60, 0x17, 0x00, 0x00, 0x01, 0x00, 0x00, 0x00, 0x80, 0x17, 0x00, 0x00


	//----- nvinfo : EIATTR_MERCURY_ISA_VERSION
	.align		4
.L_248:
        /*0060*/ 	.byte	0x03, 0x5f
        /*0062*/ 	.short	0x0101


	//----- nvinfo : EIATTR_INT_WARP_WIDE_INSTR_OFFSETS
	.align		4
        /*0064*/ 	.byte	0x04, 0x31
        /*0066*/ 	.short	(.L_250 - .L_249)


	//   ....[0]....
.L_249:
        /*0068*/ 	.word	0x00000180


	//   ....[1]....
        /*006c*/ 	.word	0x00000240


	//----- nvinfo : EIATTR_COOP_GROUP_MASK_REGIDS
	.align		4
.L_250:
        /*0070*/ 	.byte	0x04, 0x29
        /*0072*/ 	.short	(.L_252 - .L_251)


	//   ....[0]....
.L_251:
        /*0074*/ 	.word	0xffffffff


	//   ....[1]....
        /*0078*/ 	.word	0xffffffff


	//   ....[2]....
        /*007c*/ 	.word	0xffffffff


	//   ....[3]....
        /*0080*/ 	.word	0xffffffff


	//   ....[4]....
        /*0084*/ 	.word	0xffffffff


	//   ....[5]....
        /*0088*/ 	.word	0xffffffff


	//   ....[6]....
        /*008c*/ 	.word	0xffffffff


	//   ....[7]....
        /*0090*/ 	.word	0xffffffff


	//   ....[8]....
        /*0094*/ 	.word	0xffffffff


	//   ....[9]....
        /*0098*/ 	.word	0xffffffff


	//   ....[10]....
        /*009c*/ 	.word	0xffffffff


	//   ....[11]....
        /*00a0*/ 	.word	0xffffffff


	//   ....[12]....
        /*00a4*/ 	.word	0xffffffff


	//   ....[13]....
        /*00a8*/ 	.word	0xffffffff


	//   ....[14]....
        /*00ac*/ 	.word	0xffffffff


	//   ....[15]....
        /*00b0*/ 	.word	0xffffffff


	//   ....[16]....
        /*00b4*/ 	.word	0xffffffff


	//   ....[17]....
        /*00b8*/ 	.word	0xffffffff


	//   ....[18]....
        /*00bc*/ 	.word	0xffffffff


	//   ....[19]....
        /*00c0*/ 	.word	0xffffffff


	//   ....[20]....
        /*00c4*/ 	.word	0xffffffff


	//   ....[21]....
        /*00c8*/ 	.word	0xffffffff


	//   ....[22]....
        /*00cc*/ 	.word	0xffffffff


	//   ....[23]....
        /*00d0*/ 	.word	0xffffffff


	//   ....[24]....
        /*00d4*/ 	.word	0xffffffff


	//   ....[25]....
        /*00d8*/ 	.word	0xffffffff


	//   ....[26]....
        /*00dc*/ 	.word	0xffffffff


	//   ....[27]....
        /*00e0*/ 	.word	0xffffffff


	//   ....[28]....
        /*00e4*/ 	.word	0xffffffff


	//   ....[29]....
        /*00e8*/ 	.word	0xffffffff


	//   ....[30]....
        /*00ec*/ 	.word	0xffffffff


	//   ....[31]....
        /*00f0*/ 	.word	0xffffffff


	//   ....[32]....
        /*00f4*/ 	.word	0xffffffff


	//   ....[33]....
        /*00f8*/ 	.word	0xffffffff


	//   ....[34]....
        /*00fc*/ 	.word	0xffffffff


	//   ....[35]....
        /*0100*/ 	.word	0xffffffff


	//   ....[36]....
        /*0104*/ 	.word	0xffffffff


	//   ....[37]....
        /*0108*/ 	.word	0xffffffff


	//   ....[38]....
        /*010c*/ 	.word	0xffffffff


	//   ....[39]....
        /*0110*/ 	.word	0xffffffff


	//   ....[40]....
        /*0114*/ 	.word	0xffffffff


	//   ....[41]....
        /*0118*/ 	.word	0xffffffff


	//   ....[42]....
        /*011c*/ 	.word	0xffffffff


	//   ....[43]....
        /*0120*/ 	.word	0xffffffff


	//   ....[44]....
        /*0124*/ 	.word	0xffffffff


	//   ....[45]....
        /*0128*/ 	.word	0xffffffff


	//   ....[46]....
        /*012c*/ 	.word	0xffffffff


	//   ....[47]....
        /*0130*/ 	.word	0xffffffff


	//   ....[48]....
        /*0134*/ 	.word	0xffffffff


	//   ....[49]....
        /*0138*/ 	.word	0xffffffff


	//   ....[50]....
        /*013c*/ 	.word	0xffffffff


	//   ....[51]....
        /*0140*/ 	.word	0xffffffff


	//   ....[52]....
        /*0144*/ 	.word	0xffffffff


	//   ....[53]....
        /*0148*/ 	.word	0xffffffff


	//   ....[54]....
        /*014c*/ 	.word	0xffffffff


	//   ....[55]....
        /*0150*/ 	.word	0xffffffff


	//   ....[56]....
        /*0154*/ 	.word	0xffffffff


	//   ....[57]....
        /*0158*/ 	.word	0xffffffff


	//   ....[58]....
        /*015c*/ 	.word	0xffffffff


	//   ....[59]....
        /*0160*/ 	.word	0xffffffff


	//   ....[60]....
        /*0164*/ 	.word	0xffffffff


	//   ....[61]....
        /*0168*/ 	.word	0xffffffff


	//   ....[62]....
        /*016c*/ 	.word	0xffffffff


	//   ....[63]....
        /*0170*/ 	.word	0xffffffff


	//   ....[64]....
        /*0174*/ 	.word	0xffffffff


	//   ....[65]....
        /*0178*/ 	.word	0xffffffff


	//   ....[66]....
        /*017c*/ 	.word	0xffffffff


	//   ....[67]....
        /*0180*/ 	.word	0xffffffff


	//   ....[68]....
        /*0184*/ 	.word	0xffffffff


	//   ....[69]....
        /*0188*/ 	.word	0xffffffff


	//   ....[70]....
        /*018c*/ 	.word	0xffffffff


	//   ....[71]....
        /*0190*/ 	.word	0x0500000f


	//----- nvinfo : EIATTR_COOP_GROUP_INSTR_OFFSETS
	.align		4
.L_252:
        /*0194*/ 	.byte	0x04, 0x28
        /*0196*/ 	.short	(.L_254 - .L_253)


	//   ....[0]....
.L_253:
        /*0198*/ 	.word	0x00000060


	//   ....[1]....
        /*019c*/ 	.word	0x00000190


	//   ....[2]....
        /*01a0*/ 	.word	0x00000220


	//   ....[3]....
        /*01a4*/ 	.word	0x000003a0


	//   ....[4]....
        /*01a8*/ 	.word	0x000005e0


	//   ....[5]....
        /*01ac*/ 	.word	0x00000b30


	//   ....[6]....
        /*01b0*/ 	.word	0x00001c30


	//   ....[7]....
        /*01b4*/ 	.word	0x00001c70


	//   ....[8]....
        /*01b8*/ 	.word	0x00001cb0


	//   ....[9]....
        /*01bc*/ 	.word	0x00001d10


	//   ....[10]....
        /*01c0*/ 	.word	0x00001de0


	//   ....[11]....
        /*01c4*/ 	.word	0x00001e30


	//   ....[12]....
        /*01c8*/ 	.word	0x00001e70


	//   ....[13]....
        /*01cc*/ 	.word	0x00001eb0


	//   ....[14]....
        /*01d0*/ 	.word	0x00001ee0


	//   ....[15]....
        /*01d4*/ 	.word	0x00001f40


	//   ....[16]....
        /*01d8*/ 	.word	0x00001fc0


	//   ....[17]....
        /*01dc*/ 	.word	0x00002030


	//   ....[18]....
        /*01e0*/ 	.word	0x00002080


	//   ....[19]....
        /*01e4*/ 	.word	0x000020c0


	//   ....[20]....
        /*01e8*/ 	.word	0x00002100


	//   ....[21]....
        /*01ec*/ 	.word	0x00002130


	//   ....[22]....
        /*01f0*/ 	.word	0x00002170


	//   ....[23]....
        /*01f4*/ 	.word	0x000021c0


	//   ....[24]....
        /*01f8*/ 	.word	0x00002200


	//   ....[25]....
        /*01fc*/ 	.word	0x00002270


	//   ....[26]....
        /*0200*/ 	.word	0x000022b0


	//   ....[27]....
        /*0204*/ 	.word	0x000022f0


	//   ....[28]....
        /*0208*/ 	.word	0x00002330


	//   ....[29]....
        /*020c*/ 	.word	0x000023b0


	//   ....[30]....
        /*0210*/ 	.word	0x000023f0


	//   ....[31]....
        /*0214*/ 	.word	0x00002430


	//   ....[32]....
        /*0218*/ 	.word	0x000024a0


	//   ....[33]....
        /*021c*/ 	.word	0x00002530


	//   ....[34]....
        /*0220*/ 	.word	0x000025f0


	//   ....[35]....
        /*0224*/ 	.word	0x00002660


	//   ....[36]....
        /*0228*/ 	.word	0x000026b0


	//   ....[37]....
        /*022c*/ 	.word	0x000027f0


	//   ....[38]....
        /*0230*/ 	.word	0x00002c80


	//   ....[39]....
        /*0234*/ 	.word	0x00002c90


	//   ....[40]....
        /*0238*/ 	.word	0x00002ca0


	//   ....[41]....
        /*023c*/ 	.word	0x00002cb0


	//   ....[42]....
        /*0240*/ 	.word	0x00002cc0


	//   ....[43]....
        /*0244*/ 	.word	0x00002cd0


	//   ....[44]....
        /*0248*/ 	.word	0x00002d00


	//   ....[45]....
        /*024c*/ 	.word	0x00002d30


	//   ....[46]....
        /*0250*/ 	.word	0x00002d70


	//   ....[47]....
        /*0254*/ 	.word	0x00002db0


	//   ....[48]....
        /*0258*/ 	.word	0x00002df0


	//   ....[49]....
        /*025c*/ 	.word	0x00002e30


	//   ....[50]....
        /*0260*/ 	.word	0x00002e50


	//   ....[51]....
        /*0264*/ 	.word	0x00002e90


	//   ....[52]....
        /*0268*/ 	.word	0x00002ed0


	//   ....[53]....
        /*026c*/ 	.word	0x00002f30


	//   ....[54]....
        /*0270*/ 	.word	0x00002f70


	//   ....[55]....
        /*0274*/ 	.word	0x00002fb0


	//   ....[56]....
        /*0278*/ 	.word	0x00002ff0


	//   ....[57]....
        /*027c*/ 	.word	0x00003030


	//   ....[58]....
        /*0280*/ 	.word	0x00003070


	//   ....[59]....
        /*0284*/ 	.word	0x000030b0


	//   ....[60]....
        /*0288*/ 	.word	0x000030f0


	//   ....[61]....
        /*028c*/ 	.word	0x00003130


	//   ....[62]....
        /*0290*/ 	.word	0x00003170


	//   ....[63]....
        /*0294*/ 	.word	0x000031b0


	//   ....[64]....
        /*0298*/ 	.word	0x000031f0


	//   ....[65]....
        /*029c*/ 	.word	0x00003230


	//   ....[66]....
        /*02a0*/ 	.word	0x00003270


	//   ....[67]....
        /*02a4*/ 	.word	0x000032b0


	//   ....[68]....
        /*02a8*/ 	.word	0x000032f0


	//   ....[69]....
        /*02ac*/ 	.word	0x00003330


	//   ....[70]....
        /*02b0*/ 	.word	0x000050a0


	//   ....[71]....
        /*02b4*/ 	.word	0x000074f0


	//----- nvinfo : EIATTR_REG_RECONFIG
	.align		4
.L_254:
        /*02b8*/ 	.byte	0x01, 0x54
	.zero		2


	//----- nvinfo : EIATTR_SYSCALL_OFFSETS
	.align		4
        /*02bc*/ 	.byte	0x04, 0x46
        /*02be*/ 	.short	(.L_256 - .L_255)


	//   ....[0]....
.L_255:
        /*02c0*/ 	.word	0x00000790


	//   ....[1]....
        /*02c4*/ 	.word	0x00000880


	//   ....[2]....
        /*02c8*/ 	.word	0x000009e0


	//   ....[3]....
        /*02cc*/ 	.word	0x00000ad0


	//----- nvinfo : EIATTR_MBARRIER_INSTR_OFFSETS
	.align		4
.L_256:
        /*02d0*/ 	.byte	0x04, 0x39
        /*02d2*/ 	.short	(.L_258 - .L_257)


	//   ....[0]....
.L_257:
        /*02d4*/ 	.word	0x00000260
        /*02d8*/ 	.word	0x000000ff
        /*02dc*/ 	.word	0x00030c00
        /*02e0*/ 	.short	0x0100
        /*02e2*/ 	.byte	0x06
	.zero		1


	//   ....[1]....
        /*02e4*/ 	.word	0x00000350
        /*02e8*/ 	.word	0x000000ff
        /*02ec*/ 	.word	0x00030c10
        /*02f0*/ 	.short	0x0100
        /*02f2*/ 	.byte	0x08
	.zero		1


	//   ....[2]....
        /*02f4*/ 	.word	0x00000360
        /*02f8*/ 	.word	0x000000ff
        /*02fc*/ 	.word	0x00030c20
        /*0300*/ 	.short	0x0100
        /*0302*/ 	.byte	0x08
	.zero		1


	//   ....[3]....
        /*0304*/ 	.word	0x00000370
        /*0308*/ 	.word	0x000000ff
        /*030c*/ 	.word	0x00030c18
        /*0310*/ 	.short	0x0100
        /*0312*/ 	.byte	0x08
	.zero		1


	//   ....[4]....
        /*0314*/ 	.word	0x00000380
        /*0318*/ 	.word	0x000000ff
        /*031c*/ 	.word	0x00030c28
        /*0320*/ 	.short	0x0100
        /*0322*/ 	.byte	0x08
	.zero		1


	//   ....[5]....
        /*0324*/ 	.word	0x000004b0
        /*0328*/ 	.word	0x000000ff
        /*032c*/ 	.word	0x00030c30
        /*0330*/ 	.short	0x0100
        /*0332*/ 	.byte	0x08
	.zero		1


	//   ....[6]....
        /*0334*/ 	.word	0x000004c0
        /*0338*/ 	.word	0x000000ff
        /*033c*/ 	.word	0x00030c40
        /*0340*/ 	.short	0x0100
        /*0342*/ 	.byte	0x08
	.zero		1


	//   ....[7]....
        /*0344*/ 	.word	0x000004d0
        /*0348*/ 	.word	0x000000ff
        /*034c*/ 	.word	0x00030c38
        /*0350*/ 	.short	0x0100
        /*0352*/ 	.byte	0x08
	.zero		1


	//   ....[8]....
        /*0354*/ 	.word	0x000004e0
        /*0358*/ 	.word	0x000000ff
        /*035c*/ 	.word	0x00030c48
        /*0360*/ 	.short	0x0100
        /*0362*/ 	.byte	0x08
	.zero		1


	//   ....[9]....
        /*0364*/ 	.word	0x00000b60
        /*0368*/ 	.word	0x00000002
        /*036c*/ 	.word	0x00030c00
        /*0370*/ 	.short	0x010a
        /*0372*/ 	.byte	0x3f
	.zero		1


	//   ....[10]....
        /*0374*/ 	.word	0x00000bb0
        /*0378*/ 	.word	0x00000002
        /*037c*/ 	.word	0x00030c00
        /*0380*/ 	.short	0x010a
        /*0382*/ 	.byte	0x3f
	.zero		1


	//   ....[11]....
        /*0384*/ 	.word	0x00001670
        /*0388*/ 	.word	0x00000009
        /*038c*/ 	.word	0x00030c10
        /*0390*/ 	.short	0x010a
        /*0392*/ 	.byte	0x3f
	.zero		1


	//   ....[12]....
        /*0394*/ 	.word	0x000016e0
        /*0398*/ 	.word	0x00000009
        /*039c*/ 	.word	0x00030c10
        /*03a0*/ 	.short	0x010a
        /*03a2*/ 	.byte	0x3f
	.zero		1


	//   ....[13]....
        /*03a4*/ 	.word	0x00001af0
        /*03a8*/ 	.word	0x00000009
        /*03ac*/ 	.word	0x00030c30
        /*03b0*/ 	.short	0x010a
        /*03b2*/ 	.byte	0x3f
	.zero		1


	//   ....[14]....
        /*03b4*/ 	.word	0x00001b70
        /*03b8*/ 	.word	0x00000009
        /*03bc*/ 	.word	0x00030c30
        /*03c0*/ 	.short	0x010a
        /*03c2*/ 	.byte	0x3f
	.zero		1


	//   ....[15]....
        /*03c4*/ 	.word	0x000042b0
        /*03c8*/ 	.word	0x0000000a
        /*03cc*/ 	.word	0x00000000
        /*03d0*/ 	.short	0x0101
        /*03d2*/ 	.byte	0x3f
	.zero		1


	//   ....[16]....
        /*03d4*/ 	.word	0x00004700
        /*03d8*/ 	.word	0x00000009
        /*03dc*/ 	.word	0x00000000
        /*03e0*/ 	.short	0x0101
        /*03e2*/ 	.byte	0x3f
	.zero		1


	//   ....[17]....
        /*03e4*/ 	.word	0x00005ee0
        /*03e8*/ 	.word	0x0000000b
        /*03ec*/ 	.word	0x00030c20
        /*03f0*/ 	.short	0x010a
        /*03f2*/ 	.byte	0x3f
	.zero		1


	//   ....[18]....
        /*03f4*/ 	.word	0x000063b0
        /*03f8*/ 	.word	0x0000000b
        /*03fc*/ 	.word	0x00030c40
        /*0400*/ 	.short	0x010a
        /*0402*/ 	.byte	0x3f
	.zero		1


	//   ....[19]....
        /*0404*/ 	.word	0x000065e0
        /*0408*/ 	.word	0x0000000b
        /*040c*/ 	.word	0x00030c28
        /*0410*/ 	.short	0x010a
        /*0412*/ 	.byte	0x3f
	.zero		1


	//   ....[20]....
        /*0414*/ 	.word	0x00006780
        /*0418*/ 	.word	0x0000000b
        /*041c*/ 	.word	0x00030c48
        /*0420*/ 	.short	0x010a
        /*0422*/ 	.byte	0x3f
	.zero		1


	//   ....[21]....
        /*0424*/ 	.word	0x00006990
        /*0428*/ 	.word	0x0000000b
        /*042c*/ 	.word	0x00030c20
        /*0430*/ 	.short	0x010a
        /*0432*/ 	.byte	0x3f
	.zero		1


	//   ....[22]....
        /*0434*/ 	.word	0x00006ba0
        /*0438*/ 	.word	0x0000000b
        /*043c*/ 	.word	0x00030c40
        /*0440*/ 	.short	0x010a
        /*0442*/ 	.byte	0x3f
	.zero		1


	//   ....[23]....
        /*0444*/ 	.word	0x00006da0
        /*0448*/ 	.word	0x0000000b
        /*044c*/ 	.word	0x00030c28
        /*0450*/ 	.short	0x010a
        /*0452*/ 	.byte	0x3f
	.zero		1


	//   ....[24]....
        /*0454*/ 	.word	0x00006fa0
        /*0458*/ 	.word	0x0000000d
        /*045c*/ 	.word	0x00030c40
        /*0460*/ 	.short	0x010a
        /*0462*/ 	.byte	0x3f
	.zero		1


	//   ....[25]....
        /*0464*/ 	.word	0x00007360
        /*0468*/ 	.word	0x00000006
        /*046c*/ 	.word	0x00000000
        /*0470*/ 	.short	0x010a
        /*0472*/ 	.byte	0x3f
	.zero		1


	//   ....[26]....
        /*0474*/ 	.word	0x000073c0
        /*0478*/ 	.word	0x00000003
        /*047c*/ 	.word	0x00000000
        /*0480*/ 	.short	0x010a
        /*0482*/ 	.byte	0x3f
	.zero		1


	//   ....[27]....
        /*0484*/ 	.word	0x00007420
        /*0488*/ 	.word	0x00000000
        /*048c*/ 	.word	0x00000000
        /*0490*/ 	.short	0x010a
        /*0492*/ 	.byte	0x3f
	.zero		1


	//   ....[28]....
        /*0494*/ 	.word	0x00007450
        /*0498*/ 	.word	0x00000003
        /*049c*/ 	.word	0x00000000
        /*04a0*/ 	.short	0x010a
        /*04a2*/ 	.byte	0x3f
	.zero		1


	//   ....[29]....
        /*04a4*/ 	.word	0x00007520
        /*04a8*/ 	.word	0x00000002
        /*04ac*/ 	.word	0x00030c00
        /*04b0*/ 	.short	0x010a
        /*04b2*/ 	.byte	0x3f
	.zero		1


	//   ....[30]....
        /*04b4*/ 	.word	0x00007570
        /*04b8*/ 	.word	0x00000009
        /*04bc*/ 	.word	0x00030c10
        /*04c0*/ 	.short	0x010a
        /*04c2*/ 	.byte	0x3f
	.zero		1


	//   ....[31]....
        /*04c4*/ 	.word	0x000075c0
        /*04c8*/ 	.word	0x00000009
        /*04cc*/ 	.word	0x00030c30
        /*04d0*/ 	.short	0x010a
        /*04d2*/ 	.byte	0x3f
	.zero		1


	//   ....[32]....
        /*04d4*/ 	.word	0x00007610
        /*04d8*/ 	.word	0x0000000b
        /*04dc*/ 	.word	0x00030c20
        /*04e0*/ 	.short	0x010a
        /*04e2*/ 	.byte	0x3f
	.zero		1


	//   ....[33]....
        /*04e4*/ 	.word	0x00007660
        /*04e8*/ 	.word	0x0000000b
        /*04ec*/ 	.word	0x00030c40
        /*04f0*/ 	.short	0x010a
        /*04f2*/ 	.byte	0x3f
	.zero		1


	//   ....[34]....
        /*04f4*/ 	.word	0x000076b0
        /*04f8*/ 	.word	0x0000000b
        /*04fc*/ 	.word	0x00030c28
        /*0500*/ 	.short	0x010a
        /*0502*/ 	.byte	0x3f
	.zero		1


	//   ....[35]....
        /*0504*/ 	.word	0x00007700
        /*0508*/ 	.word	0x0000000b
        /*050c*/ 	.word	0x00030c48
        /*0510*/ 	.short	0x010a
        /*0512*/ 	.byte	0x3f
	.zero		1


	//   ....[36]....
        /*0514*/ 	.word	0x00007760
        /*0518*/ 	.word	0x0000000b
        /*051c*/ 	.word	0x00030c20
        /*0520*/ 	.short	0x010a
        /*0522*/ 	.byte	0x3f
	.zero		1


	//   ....[37]....
        /*0524*/ 	.word	0x000077b0
        /*0528*/ 	.word	0x0000000b
        /*052c*/ 	.word	0x00030c40
        /*0530*/ 	.short	0x010a
        /*0532*/ 	.byte	0x3f
	.zero		1


	//   ....[38]....
        /*0534*/ 	.word	0x00007800
        /*0538*/ 	.word	0x0000000b
        /*053c*/ 	.word	0x00030c28
        /*0540*/ 	.short	0x010a
        /*0542*/ 	.byte	0x3f
	.zero		1


	//   ....[39]....
        /*0544*/ 	.word	0x00007850
        /*0548*/ 	.word	0x0000000d
        /*054c*/ 	.word	0x00030c40
        /*0550*/ 	.short	0x010a
        /*0552*/ 	.byte	0x3f
	.zero		1


	//   ....[40]....
        /*0554*/ 	.word	0x00007930
        /*0558*/ 	.word	0x00000006
        /*055c*/ 	.word	0x00000000
        /*0560*/ 	.short	0x010a
        /*0562*/ 	.byte	0x3f
	.zero		1


	//   ....[41]....
        /*0564*/ 	.word	0x00007980
        /*0568*/ 	.word	0x00000003
        /*056c*/ 	.word	0x00000000
        /*0570*/ 	.short	0x010a
        /*0572*/ 	.byte	0x3f
	.zero		1


	//   ....[42]....
        /*0574*/ 	.word	0x000079d0
        /*0578*/ 	.word	0x00000000
        /*057c*/ 	.word	0x00000000
        /*0580*/ 	.short	0x010a
        /*0582*/ 	.byte	0x3f
	.zero		1


	//----- nvinfo : EIATTR_NUM_MBARRIERS
	.align		4
.L_258:
        /*0584*/ 	.byte	0x03, 0x38
        /*0586*/ 	.short	0x0009


	//----- nvinfo : EIATTR_EXIT_INSTR_OFFSETS
	.align		4
        /*0588*/ 	.byte	0x04, 0x1c
        /*058a*/ 	.short	(.L_260 - .L_259)


	//   ....[0]....
.L_259:
        /*058c*/ 	.word	0x000074a0


	//----- nvinfo : EIATTR_MAX_THREADS
	.align		4
.L_260:
        /*0590*/ 	.byte	0x04, 0x05
        /*0592*/ 	.short	(.L_262 - .L_261)
.L_261:
        /*0594*/ 	.word	0x00000180
        /*0598*/ 	.word	0x00000001
        /*059c*/ 	.word	0x00000001


	//----- nvinfo : EIATTR_CRS_STACK_SIZE
	.align		4
.L_262:
        /*05a0*/ 	.byte	0x04, 0x1e
        /*05a2*/ 	.short	(.L_264 - .L_263)
.L_263:
        /*05a4*/ 	.word	0x00000000


	//----- nvinfo : EIATTR_CBANK_PARAM_SIZE
	.align		4
.L_264:
        /*05a8*/ 	.byte	0x03, 0x19
        /*05aa*/ 	.short	0x06f0


	//----- nvinfo : EIATTR_PARAM_CBANK
	.align		4
        /*05ac*/ 	.byte	0x04, 0x0a
        /*05ae*/ 	.short	(.L_266 - .L_265)
	.align		4
.L_265:
        /*05b0*/ 	.word	index@(.nv.constant0._ZN7cutlass13device_kernelIN5flash11enable_sm90INS1_16FlashAttnBwdSm90INS1_25CollectiveMainloopBwdSm90ILi2ELi2ELi2EN4cute5tupleIJNS5_1CILi1EEES8_S8_EEENS6_IJNS7_ILi128EEESA_NS7_ILi64EEEEEENS_6half_tEfNS_4arch4Sm90ELb0ELb0ELb0ELb0ELb0ELb1ELb0ELb0ELi2ELi1ELi2ELi2ELb0EEENS1_24CollectiveEpilogueBwdGQAISC_fSF_Li256ELb0ELb0EEENS1_19SingleTileSchedulerILb0ELb0ELb0ELi128EEEEEEEEEvNT_6ParamsE)
        /*05b4*/ 	.short	0x0210
        /*05b6*/ 	.short	0x06f0


	//----- nvinfo : EIATTR_SW_WAR
	.align		4
.L_266:
        /*05b8*/ 	.byte	0x04, 0x36
        /*05ba*/ 	.short	(.L_268 - .L_267)
.L_267:
        /*05bc*/ 	.word	0x00000008
.L_268:


//--------------------- .nv.info._ZN7cutlass13device_kernelIN5flash11enable_sm90INS1_16FlashAttnBwdSm90INS1_25CollectiveMainloopBwdSm90ILi2ELi2ELi2EN4cute5tupleIJNS5_1CILi1EEES8_S8_EEENS6_IJNS7_ILi128EEESA_NS7_ILi64EEEEEENS_6half_tEfNS_4arch4Sm90ELb0ELb0ELb0ELb0ELb1ELb1ELb0ELb0ELi2ELi1ELi2ELi2ELb0EEENS1_24CollectiveEpilogueBwdGQAISC_fSF_Li256ELb0ELb1EEENS1_19SingleTileSchedulerILb0ELb0ELb0ELi128EEEEEEEEEvNT_6ParamsE --------------------------
	.section	.nv.info._ZN7cutlass13device_kernelIN5flash11enable_sm90INS1_16FlashAttnBwdSm90INS1_25CollectiveMainloopBwdSm90ILi2ELi2ELi2EN4cute5tupleIJNS5_1CILi1EEES8_S8_EEENS6_IJNS7_ILi128EEESA_NS7_ILi64EEEEEENS_6half_tEfNS_4arch4Sm90ELb0ELb0ELb0ELb0ELb1ELb1ELb0ELb0ELi2ELi1ELi2ELi2ELb0EEENS1_24CollectiveEpilogueBwdGQAISC_fSF_Li256ELb0ELb1EEENS1_19SingleTileSchedulerILb0ELb0ELb0ELi128EEEEEEEEEvNT_6ParamsE,"",@"SHT_CUDA_INFO"
	.sectionflags	@""
	.align	4


	//----- nvinfo : EIATTR_CUDA_API_VERSION
	.align		4
        /*0000*/ 	.byte	0x04, 0x37
        /*0002*/ 	.short	(.L_270 - .L_269)
.L_269:
        /*0004*/ 	.word	0x00000082


	//----- nvinfo : EIATTR_KPARAM_INFO
	.align		4
.L_270:
        /*0008*/ 	.byte	0x04, 0x17
        /*000a*/ 	.short	(.L_272 - .L_271)
.L_271:
        /*000c*/ 	.word	0x00000000
        /*0010*/ 	.short	0x0000
        /*0012*/ 	.short	0x0070
        /*0014*/ 	.byte	0x00, 0xf0, 0x01, 0x1a


	//----- nvinfo : EIATTR_SPARSE_MMA_MASK
	.align		4
.L_272:
        /*0018*/ 	.byte	0x03, 0x50
        /*001a*/ 	.short	0x0000


	//----- nvinfo : EIATTR_MAXREG_COUNT
	.align		4
        /*001c*/ 	.byte	0x03, 0x1b
        /*001e*/ 	.short	0x00a8


	//----- nvinfo : EIATTR_NUM_BARRIERS
	.align		4
        /*0020*/ 	.byte	0x02, 0x4c
        /*0022*/ 	.byte	0x10
	.zero		1


	//----- nvinfo : EIATTR_EXTERNS
	.align		4
        /*0024*/ 	.byte	0x04, 0x0f
        /*0026*/ 	.short	(.L_274 - .L_273)


	//   ....[0]....
	.align		4
.L_273:
        /*0028*/ 	.word	index@(__assertfail)


	//----- nvinfo : EIATTR_ANNOTATIONS
	.align		4
.L_274:
        /*002c*/ 	.byte	0x04, 0x55
        /*002e*/ 	.short	(.L_276 - .L_275)


	//   ....[0]....
.L_275:
        /*0030*/ 	.word	0x00000001
        /*0034*/ 	.byte	0x70, 0x15, 0x00, 0x00, 0x01, 0x00, 0x00, 0x00, 0xb0, 0x15, 0x00, 0x00, 0x01, 0x00, 0x00, 0x00
        /*0044*/ 	.byte	0xf0, 0x15, 0x00, 0x00, 0x01, 0x00, 0x00, 0x00, 0x40, 0x17, 0x00, 0x00, 0x01, 0x00, 0x00, 0x00
        /*0054*/ 	.byte	0x70, 0x17, 0x00, 0x00, 0x01, 0x00, 0x00, 0x00, 0x90, 0x17, 0x00, 0x00


	//----- nvinfo : EIATTR_MERCURY_ISA_VERSION
	.align		4
.L_276:
        /*0060*/ 	.byte	0x03, 0x5f
        /*0062*/ 	.short	0x0101


	//----- nvinfo : EIATTR_INT_WARP_WIDE_INSTR_OFFSETS
	.align		4
        /*0064*/ 	.byte	0x04, 0x31
        /*0066*/ 	.short	(.L_278 - .L_277)


	//   ....[0]....
.L_277:
        /*0068*/ 	.word	0x00000180


	//   ....[1]....
        /*006c*/ 	.word	0x00000240


	//   ....[2]....
        /*0070*/ 	.word	0x00005d50


	//   ....[3]....
        /*0074*/ 	.word	0x000061c0


	//   ....[4]....
        /*0078*/ 	.word	0x00006790


	//----- nvinfo : EIATTR_COOP_GROUP_MASK_REGIDS
	.align		4
.L_278:
        /*007c*/ 	.byte	0x04, 0x29
        /*007e*/ 	.short	(.L_280 - .L_279)


	//   ....[0]....
.L_279:
        /*0080*/ 	.word	0xffffffff


	//   ....[1]....
        /*0084*/ 	.word	0xffffffff


	//   ....[2]....
        /*0088*/ 	.word	0xffffffff


	//   ....[3]....
        /*008c*/ 	.word	0xffffffff


	//   ....[4]....
        /*0090*/ 	.word	0xffffffff


	//   ....[5]....
        /*0094*/ 	.word	0xffffffff


	//   ....[6]....
        /*0098*/ 	.word	0xffffffff


	//   ....[7]....
        /*009c*/ 	.word	0xffffffff


	//   ....[8]....
        /*00a0*/ 	.word	0xffffffff


	//   ....[9]....
        /*00a4*/ 	.word	0xffffffff


	//   ....[10]....
        /*00a8*/ 	.word	0xffffffff


	//   ....[11]....
        /*00ac*/ 	.word	0xffffffff


	//   ....[12]....
        /*00b0*/ 	.word	0xffffffff


	//   ....[13]....
        /*00b4*/ 	.word	0xffffffff


	//   ....[14]....
        /*00b8*/ 	.word	0xffffffff


	//   ....[15]....
        /*00bc*/ 	.word	0xffffffff


	//   ....[16]....
        /*00c0*/ 	.word	0xffffffff


	//   ....[17]....
        /*00c4*/ 	.word	0xffffffff


	//   ....[18]....
        /*00c8*/ 	.word	0xffffffff


	//   ....[19]....
        /*00cc*/ 	.word	0xffffffff


	//   ....[20]....
        /*00d0*/ 	.word	0xffffffff


	//   ....[21]....
        /*00d4*/ 	.word	0xffffffff


	//   ....[22]....
        /*00d8*/ 	.word	0xffffffff


	//   ....[23]....
        /*00dc*/ 	.word	0xffffffff


	//   ....[24]....
        /*00e0*/ 	.word	0xffffffff


	//   ....[25]....
        /*00e4*/ 	.word	0xffffffff


	//   ....[26]....
        /*00e8*/ 	.word	0xffffffff


	//   ....[27]....
        /*00ec*/ 	.word	0xffffffff


	//   ....[28]....
        /*00f0*/ 	.word	0xffffffff


	//   ....[29]....
        /*00f4*/ 	.word	0xffffffff


	//   ....[30]....
        /*00f8*/ 	.word	0xffffffff


	//   ....[31]....
        /*00fc*/ 	.word	0xffffffff


	//   ....[32]....
        /*0100*/ 	.word	0xffffffff


	//   ....[33]....
        /*0104*/ 	.word	0xffffffff


	//   ....[34]....
        /*0108*/ 	.word	0xffffffff


	//   ....[35]....
        /*010c*/ 	.word	0xffffffff


	//   ....[36]....
        /*0110*/ 	.word	0xffffffff


	//   ....[37]....
        /*0114*/ 	.word	0xffffffff


	//   ....[38]....
        /*0118*/ 	.word	0xffffffff


	//   ....[39]....
        /*011c*/ 	.word	0xffffffff


	//   ....[40]....
        /*0120*/ 	.word	0xffffffff


	//   ....[41]....
        /*0124*/ 	.word	0xffffffff


	//   ....[42]....
        /*0128*/ 	.word	0xffffffff


	//   ....[43]....
        /*012c*/ 	.word	0xffffffff


	//   ....[44]....
        /*0130*/ 	.word	0xffffffff


	//   ....[45]....
        /*0134*/ 	.word	0xffffffff


	//   ....[46]....
        /*0138*/ 	.word	0xffffffff


	//   ....[47]....
        /*013c*/ 	.word	0xffffffff


	//   ....[48]....
        /*0140*/ 	.word	0xffffffff


	//   ....[49]....
        /*0144*/ 	.word	0xffffffff


	//   ....[50]....
        /*0148*/ 	.word	0xffffffff


	//   ....[51]....
        /*014c*/ 	.word	0xffffffff


	//   ....[52]....
        /*0150*/ 	.word	0xffffffff


	//   ....[53]....
        /*0154*/ 	.word	0xffffffff


	//   ....[54]....
        /*0158*/ 	.word	0xffffffff


	//   ....[55]....
        /*015c*/ 	.word	0xffffffff


	//   ....[56]....
        /*0160*/ 	.word	0xffffffff


	//   ....[57]....
        /*0164*/ 	.word	0xffffffff


	//   ....[58]....
        /*0168*/ 	.word	0xffffffff


	//   ....[59]....
        /*016c*/ 	.word	0xffffffff


	//   ....[60]....
        /*0170*/ 	.word	0xffffffff


	//   ....[61]....
        /*0174*/ 	.word	0xffffffff


	//   ....[62]....
        /*0178*/ 	.word	0xffffffff


	//   ....[63]....
        /*017c*/ 	.word	0xffffffff


	//   ....[64]....
        /*0180*/ 	.word	0xffffffff


	//   ....[65]....
        /*0184*/ 	.word	0xffffffff


	//   ....[66]....
        /*0188*/ 	.word	0xffffffff


	//   ....[67]....
        /*018c*/ 	.word	0xffffffff


	//   ....[68]....
        /*0190*/ 	.word	0xffffffff


	//   ....[69]....
        /*0194*/ 	.word	0xffffffff


	//   ....[70]....
        /*0198*/ 	.word	0xffffffff


	//   ....[71]....
        /*019c*/ 	.word	0xffffffff


	//   ....[72]....
        /*01a0*/ 	.word	0xffffffff


	//   ....[73]....
        /*01a4*/ 	.word	0xffffffff


	//   ....[74]....
        /*01a8*/ 	.word	0xffffffff


	//   ....[75]....
        /*01ac*/ 	.word	0xffffffff


	//   ....[76]....
        /*01b0*/ 	.word	0xffffffff


	//   ....[77]....
        /*01b4*/ 	.word	0xffffffff


	//   ....[78]....
        /*01b8*/ 	.word	0xffffffff


	//   ....[79]....
        /*01bc*/ 	.word	0xffffffff


	//   ....[80]....
        /*01c0*/ 	.word	0xffffffff


	//   ....[81]....
        /*01c4*/ 	.word	0x0500000f


	//   ....[82]....
        /*01c8*/ 	.word	0x0500000f


	//   ....[83]....
        /*01cc*/ 	.word	0x0500000f


	//   ....[84]....
        /*01d0*/ 	.word	0x0500000f


	//   ....[85]....
        /*01d4*/ 	.word	0x0500000f


	//   ....[86]....
        /*01d8*/ 	.word	0x0500000f


	//----- nvinfo : EIATTR_COOP_GROUP_INSTR_OFFSETS
	.align		4
.L_280:
        /*01dc*/ 	.byte	0x04, 0x28
        /*01de*/ 	.short	(.L_282 - .L_281)


	//   ....[0]....
.L_281:
        /*01e0*/ 	.word	0x00000060


	//   ....[1]....
        /*01e4*/ 	.word	0x00000190


	//   ....[2]....
        /*01e8*/ 	.word	0x00000220


	//   ....[3]....
        /*01ec*/ 	.word	0x000003a0


	//   ....[4]....
        /*01f0*/ 	.word	0x000005f0


	//   ....[5]....
        /*01f4*/ 	.word	0x00000b40


	//   ....[6]....
        /*01f8*/ 	.word	0x00001c40


	//   ....[7]....
        /*01fc*/ 	.word	0x00001c80


	//   ....[8]....
        /*0200*/ 	.word	0x00001cc0


	//   ....[9]....
        /*0204*/ 	.word	0x00001d20


	//   ....[10]....
        /*0208*/ 	.word	0x00001df0


	//   ....[11]....
        /*020c*/ 	.word	0x00001e40


	//   ....[12]....
        /*0210*/ 	.word	0x00001e80


	//   ....[13]....
        /*0214*/ 	.word	0x00001ec0


	//   ....[14]....
        /*0218*/ 	.word	0x00001ef0


	//   ....[15]....
        /*021c*/ 	.word	0x00001f50


	//   ....[16]....
        /*0220*/ 	.word	0x00001fd0


	//   ....[17]....
        /*0224*/ 	.word	0x00002040


	//   ....[18]....
        /*0228*/ 	.word	0x00002090


	//   ....[19]....
        /*022c*/ 	.word	0x000020d0


	//   ....[20]....
        /*0230*/ 	.word	0x00002110


	//   ....[21]....
        /*0234*/ 	.word	0x00002140


	//   ....[22]....
        /*0238*/ 	.word	0x00002180


	//   ....[23]....
        /*023c*/ 	.word	0x000021d0


	//   ....[24]....
        /*0240*/ 	.word	0x00002210


	//   ....[25]....
        /*0244*/ 	.word	0x00002280


	//   ....[26]....
        /*0248*/ 	.word	0x000022c0


	//   ....[27]....
        /*024c*/ 	.word	0x00002300


	//   ....[28]....
        /*0250*/ 	.word	0x00002340


	//   ....[29]....
        /*0254*/ 	.word	0x000023c0


	//   ....[30]....
        /*0258*/ 	.word	0x00002400


	//   ....[31]....
        /*025c*/ 	.word	0x00002440


	//   ....[32]....
        /*0260*/ 	.word	0x000024b0


	//   ....[33]....
        /*0264*/ 	.word	0x00002540


	//   ....[34]....
        /*0268*/ 	.word	0x00002600


	//   ....[35]....
        /*026c*/ 	.word	0x00002670


	//   ....[36]....
        /*0270*/ 	.word	0x000026c0


	//   ....[37]....
        /*0274*/ 	.word	0x00002800


	//   ....[38]....
        /*0278*/ 	.word	0x00002c90


	//   ....[39]....
        /*027c*/ 	.word	0x00002ca0


	//   ....[40]....
        /*0280*/ 	.word	0x00002cb0


	//   ....[41]....
        /*0284*/ 	.word	0x00002cc0


	//   ....[42]....
        /*0288*/ 	.word	0x00002cd0


	//   ....[43]....
        /*028c*/ 	.word	0x00002ce0


	//   ....[44]....
        /*0290*/ 	.word	0x00002d10


	//   ....[45]....
        /*0294*/ 	.word	0x00002d40


	//   ....[46]....
        /*0298*/ 	.word	0x00002d80


	//   ....[47]....
        /*029c*/ 	.word	0x00002dc0


	//   ....[48]....
        /*02a0*/ 	.word	0x00002e00


	//   ....[49]....
        /*02a4*/ 	.word	0x00002e40


	//   ....[50]....
        /*02a8*/ 	.word	0x00002e60


	//   ....[51]....
        /*02ac*/ 	.word	0x00002ea0


	//   ....[52]....
        /*02b0*/ 	.word	0x00002ee0


	//   ....[53]....
        /*02b4*/ 	.word	0x00002f40


	//   ....[54]....
        /*02b8*/ 	.word	0x00002f80


	//   ....[55]....
        /*02bc*/ 	.word	0x00002fc0


	//   ....[56]....
        /*02c0*/ 	.word	0x00003000


	//   ....[57]....
        /*02c4*/ 	.word	0x00003040


	//   ....[58]....
        /*02c8*/ 	.word	0x00003080


	//   ....[59]....
        /*02cc*/ 	.word	0x000030c0


	//   ....[60]....
        /*02d0*/ 	.word	0x00003100


	//   ....[61]....
        /*02d4*/ 	.word	0x00003140


	//   ....[62]....
        /*02d8*/ 	.word	0x00003180


	//   ....[63]....
        /*02dc*/ 	.word	0x000031c0


	//   ....[64]....
        /*02e0*/ 	.word	0x00003200


	//   ....[65]....
        /*02e4*/ 	.word	0x00003240


	//   ....[66]....
        /*02e8*/ 	.word	0x00003280


	//   ....[67]....
        /*02ec*/ 	.word	0x000032c0


	//   ....[68]....
        /*02f0*/ 	.word	0x00003300


	//   ....[69]....
        /*02f4*/ 	.word	0x00003340


	//   ....[70]....
        /*02f8*/ 	.word	0x00004e40


	//   ....[71]....
        /*02fc*/ 	.word	0x00004fe0


	//   ....[72]....
        /*0300*/ 	.word	0x00005230


	//   ....[73]....
        /*0304*/ 	.word	0x000053d0


	//   ....[74]....
        /*0308*/ 	.word	0x000054f0


	//   ....[75]....
        /*030c*/ 	.word	0x000059f0


	//   ....[76]....
        /*0310*/ 	.word	0x00005c80


	//   ....[77]....
        /*0314*/ 	.word	0x00005ec0


	//   ....[78]....
        /*0318*/ 	.word	0x000060f0


	//   ....[79]....
        /*031c*/ 	.word	0x000063a0


	//   ....[80]....
        /*0320*/ 	.word	0x000066d0


	//   ....[81]....
        /*0324*/ 	.word	0x00008150


	//   ....[82]....
        /*0328*/ 	.word	0x000082a0


	//   ....[83]....
        /*032c*/ 	.word	0x00008310


	//   ....[84]....
        /*0330*/ 	.word	0x00008380


	//   ....[85]....
        /*0334*/ 	.word	0x000083f0


	//   ....[86]....
        /*0338*/ 	.word	0x00008460


	//----- nvinfo : EIATTR_REG_RECONFIG
	.align		4
.L_282:
        /*033c*/ 	.byte	0x01, 0x54
	.zero		2


	//----- nvinfo : EIATTR_SYSCALL_OFFSETS
	.align		4
        /*0340*/ 	.byte	0x04, 0x46
        /*0342*/ 	.short	(.L_284 - .L_283)


	//   ....[0]....
.L_283:
        /*0344*/ 	.word	0x000007a0


	//   ....[1]....
        /*0348*/ 	.word	0x00000890


	//   ....[2]....
        /*034c*/ 	.word	0x000009f0


	//   ....[3]....
        /*0350*/ 	.word	0x00000ae0


	//----- nvinfo : EIATTR_MBARRIER_INSTR_OFFSETS
	.align		4
.L_284:
        /*0354*/ 	.byte	0x04, 0x39
        /*0356*/ 	.short	(.L_286 - .L_285)


	//   ....[0]....
.L_285:
        /*0358*/ 	.word	0x00000260
        /*035c*/ 	.word	0x000000ff
        /*0360*/ 	.word	0x00030c00
        /*0364*/ 	.short	0x0100
        /*0366*/ 	.byte	0x06
	.zero		1


	//   ....[1]....
        /*0368*/ 	.word	0x00000350
        /*036c*/ 	.word	0x000000ff
        /*0370*/ 	.word	0x00030c10
        /*0374*/ 	.short	0x0100
        /*0376*/ 	.byte	0x08
	.zero		1


	//   ....[2]....
        /*0378*/ 	.word	0x00000360
        /*037c*/ 	.word	0x000000ff
        /*0380*/ 	.word	0x00030c20
        /*0384*/ 	.short	0x0100
        /*0386*/ 	.byte	0x08
	.zero		1


	//   ....[3]....
        /*0388*/ 	.word	0x00000370
        /*038c*/ 	.word	0x000000ff
        /*0390*/ 	.word	0x00030c18
        /*0394*/ 	.short	0x0100
        /*0396*/ 	.byte	0x08
	.zero		1


	//   ....[4]....
        /*0398*/ 	.word	0x00000380
        /*039c*/ 	.word	0x000000ff
        /*03a0*/ 	.word	0x00030c28
        /*03a4*/ 	.short	0x0100
        /*03a6*/ 	.byte	0x08
	.zero		1


	//   ....[5]....
        /*03a8*/ 	.word	0x000004b0
        /*03ac*/ 	.word	0x000000ff
        /*03b0*/ 	.word	0x00030c30
        /*03b4*/ 	.short	0x0100
        /*03b6*/ 	.byte	0x08
	.zero		1


	//   ....[6]....
        /*03b8*/ 	.word	0x000004c0
        /*03bc*/ 	.word	0x000000ff
        /*03c0*/ 	.word	0x00030c40
        /*03c4*/ 	.short	0x0100
        /*03c6*/ 	.byte	0x08
	.zero		1


	//   ....[7]....
        /*03c8*/ 	.word	0x000004d0
        /*03cc*/ 	.word	0x000000ff
        /*03d0*/ 	.word	0x00030c38
        /*03d4*/ 	.short	0x0100
        /*03d6*/ 	.byte	0x08
	.zero		1


	//   ....[8]....
        /*03d8*/ 	.word	0x000004e0
        /*03dc*/ 	.word	0x000000ff
        /*03e0*/ 	.word	0x00030c48
        /*03e4*/ 	.short	0x0100
        /*03e6*/ 	.byte	0x08
	.zero		1


	//   ....[9]....
        /*03e8*/ 	.word	0x00000b70
        /*03ec*/ 	.word	0x00000002
        /*03f0*/ 	.word	0x00030c00
        /*03f4*/ 	.short	0x010a
        /*03f6*/ 	.byte	0x3f
	.zero		1


	//   ....[10]....
        /*03f8*/ 	.word	0x00000bc0
        /*03fc*/ 	.word	0x00000002
        /*0400*/ 	.word	0x00030c00
        /*0404*/ 	.short	0x010a
        /*0406*/ 	.byte	0x3f
	.zero		1


	//   ....[11]....
        /*0408*/ 	.word	0x00001680
        /*040c*/ 	.word	0x00000009
        /*0410*/ 	.word	0x00030c10
        /*0414*/ 	.short	0x010a
        /*0416*/ 	.byte	0x3f
	.zero		1


	//   ....[12]....
        /*0418*/ 	.word	0x000016f0
        /*041c*/ 	.word	0x00000009
        /*0420*/ 	.word	0x00030c10
        /*0424*/ 	.short	0x010a
        /*0426*/ 	.byte	0x3f
	.zero		1


	//   ....[13]....
        /*0428*/ 	.word	0x00001b00
        /*042c*/ 	.word	0x00000009
        /*0430*/ 	.word	0x00030c30
        /*0434*/ 	.short	0x010a
        /*0436*/ 	.byte	0x3f
	.zero		1


	//   ....[14]....
        /*0438*/ 	.word	0x00001b80
        /*043c*/ 	.word	0x00000009
        /*0440*/ 	.word	0x00030c30
        /*0444*/ 	.short	0x010a
        /*0446*/ 	.byte	0x3f
	.zero		1


	//   ....[15]....
        /*0448*/ 	.word	0x000042c0
        /*044c*/ 	.word	0x0000000a
        /*0450*/ 	.word	0x00000000
        /*0454*/ 	.short	0x0101
        /*0456*/ 	.byte	0x3f
	.zero		1


	//   ....[16]....
        /*0458*/ 	.word	0x00004710
        /*045c*/ 	.word	0x00000009
        /*0460*/ 	.word	0x00000000
        /*0464*/ 	.short	0x0101
        /*0466*/ 	.byte	0x3f
	.zero		1


	//   ....[17]....
        /*0468*/ 	.word	0x00006b40
        /*046c*/ 	.word	0x0000000b
        /*0470*/ 	.word	0x00030c20
        /*0474*/ 	.short	0x010a
        /*0476*/ 	.byte	0x3f
	.zero		1


	//   ....[18]....
        /*0478*/ 	.word	0x00007010
        /*047c*/ 	.word	0x0000000b
        /*0480*/ 	.word	0x00030c40
        /*0484*/ 	.short	0x010a
        /*0486*/ 	.byte	0x3f
	.zero		1


	//   ....[19]....
        /*0488*/ 	.word	0x00007240
        /*048c*/ 	.word	0x0000000b
        /*0490*/ 	.word	0x00030c28
        /*0494*/ 	.short	0x010a
        /*0496*/ 	.byte	0x3f
	.zero		1


	//   ....[20]....
        /*0498*/ 	.word	0x000073e0
        /*049c*/ 	.word	0x0000000b
        /*04a0*/ 	.word	0x00030c48
        /*04a4*/ 	.short	0x010a
        /*04a6*/ 	.byte	0x3f
	.zero		1


	//   ....[21]....
        /*04a8*/ 	.word	0x000075f0
        /*04ac*/ 	.word	0x0000000b
        /*04b0*/ 	.word	0x00030c20
        /*04b4*/ 	.short	0x010a
        /*04b6*/ 	.byte	0x3f
	.zero		1


	//   ....[22]....
        /*04b8*/ 	.word	0x00007800
        /*04bc*/ 	.word	0x0000000b
        /*04c0*/ 	.word	0x00030c40
        /*04c4*/ 	.short	0x010a
        /*04c6*/ 	.byte	0x3f
	.zero		1


	//   ....[23]....
        /*04c8*/ 	.word	0x00007a00
        /*04cc*/ 	.word	0x0000000b
        /*04d0*/ 	.word	0x00030c28
        /*04d4*/ 	.short	0x010a
        /*04d6*/ 	.byte	0x3f
	.zero		1


	//   ....[24]....
        /*04d8*/ 	.word	0x00007c00
        /*04dc*/ 	.word	0x0000000d
        /*04e0*/ 	.word	0x00030c40
        /*04e4*/ 	.short	0x010a
        /*04e6*/ 	.byte	0x3f
	.zero		1


	//   ....[25]....
        /*04e8*/ 	.word	0x00007fc0
        /*04ec*/ 	.word	0x00000006
        /*04f0*/ 	.word	0x00000000
        /*04f4*/ 	.short	0x010a
        /*04f6*/ 	.byte	0x3f
	.zero		1


	//   ....[26]....
        /*04f8*/ 	.word	0x00008020
        /*04fc*/ 	.word	0x00000003
        /*0500*/ 	.word	0x00000000
        /*0504*/ 	.short	0x010a
        /*0506*/ 	.byte	0x3f
	.zero		1


	//   ....[27]....
        /*0508*/ 	.word	0x00008080
        /*050c*/ 	.word	0x00000000
        /*0510*/ 	.word	0x00000000
        /*0514*/ 	.short	0x010a
        /*0516*/ 	.byte	0x3f
	.zero		1


	//   ....[28]....
        /*0518*/ 	.word	0x000080b0
        /*051c*/ 	.word	0x00000003
        /*0520*/ 	.word	0x00000000
        /*0524*/ 	.short	0x010a
        /*0526*/ 	.byte	0x3f
	.zero		1


	//   ....[29]....
        /*0528*/ 	.word	0x00008180
        /*052c*/ 	.word	0x00000002
        /*0530*/ 	.word	0x00030c00
        /*0534*/ 	.short	0x010a
        /*0536*/ 	.byte	0x3f
	.zero		1


	//   ....[30]....
        /*0538*/ 	.word	0x000081d0
        /*053c*/ 	.word	0x00000009
        /*0540*/ 	.word	0x00030c10
        /*0544*/ 	.short	0x010a
        /*0546*/ 	.byte	0x3f
	.zero		1


	//   ....[31]....
        /*0548*/ 	.word	0x00008220
        /*054c*/ 	.word	0x00000009
        /*0550*/ 	.word	0x00030c30
        /*0554*/ 	.short	0x010a
        /*0556*/ 	.byte	0x3f
	.zero		1


	//   ....[32]....
        /*0558*/ 	.word	0x000084a0
        /*055c*/ 	.word	0x0000000b
        /*0560*/ 	.word	0x00030c20
        /*0564*/ 	.short	0x010a
        /*0566*/ 	.byte	0x3f
	.zero		1


	//   ....[33]....
        /*0568*/ 	.word	0x000084f0
        /*056c*/ 	.word	0x0000000b
        /*0570*/ 	.word	0x00030c40
        /*0574*/ 	.short	0x010a
        /*0576*/ 	.byte	0x3f
	.zero		1


	//   ....[34]....
        /*0578*/ 	.word	0x00008540
        /*057c*/ 	.word	0x0000000b
        /*0580*/ 	.word	0x00030c28
        /*0584*/ 	.short	0x010a
        /*0586*/ 	.byte	0x3f
	.zero		1


	//   ....[35]....
        /*0588*/ 	.word	0x00008590
        /*058c*/ 	.word	0x0000000b
        /*0590*/ 	.word	0x00030c48
        /*0594*/ 	.short	0x010a
        /*0596*/ 	.byte	0x3f
	.zero		1


	//   ....[36]....
        /*0598*/ 	.word	0x000085f0
        /*059c*/ 	.word	0x0000000b
        /*05a0*/ 	.word	0x00030c20
        /*05a4*/ 	.short	0x010a
        /*05a6*/ 	.byte	0x3f
	.zero		1


	//   ....[37]....
        /*05a8*/ 	.word	0x00008640
        /*05ac*/ 	.word	0x0000000b
        /*05b0*/ 	.word	0x00030c40
        /*05b4*/ 	.short	0x010a
        /*05b6*/ 	.byte	0x3f
	.zero		1


	//   ....[38]....
        /*05b8*/ 	.word	0x00008690
        /*05bc*/ 	.word	0x0000000b
        /*05c0*/ 	.word	0x00030c28
        /*05c4*/ 	.short	0x010a
        /*05c6*/ 	.byte	0x3f
	.zero		1


	//   ....[39]....
        /*05c8*/ 	.word	0x000086e0
        /*05cc*/ 	.word	0x0000000d
        /*05d0*/ 	.word	0x00030c40
        /*05d4*/ 	.short	0x010a
        /*05d6*/ 	.byte	0x3f
	.zero		1


	//   ....[40]....
        /*05d8*/ 	.word	0x000087c0
        /*05dc*/ 	.word	0x00000006
        /*05e0*/ 	.word	0x00000000
        /*05e4*/ 	.short	0x010a
        /*05e6*/ 	.byte	0x3f
	.zero		1


	//   ....[41]....
        /*05e8*/ 	.word	0x00008810
        /*05ec*/ 	.word	0x00000003
        /*05f0*/ 	.word	0x00000000
        /*05f4*/ 	.short	0x010a
        /*05f6*/ 	.byte	0x3f
	.zero		1


	//   ....[42]....
        /*05f8*/ 	.word	0x00008860
        /*05fc*/ 	.word	0x00000000
        /*0600*/ 	.word	0x00000000
        /*0604*/ 	.short	0x010a
        /*0606*/ 	.byte	0x3f
	.zero		1


	//----- nvinfo : EIATTR_NUM_MBARRIERS
	.align		4
.L_286:
        /*0608*/ 	.byte	0x03, 0x38
        /*060a*/ 	.short	0x0009


	//----- nvinfo : EIATTR_EXIT_INSTR_OFFSETS
	.align		4
        /*060c*/ 	.byte	0x04, 0x1c
        /*060e*/ 	.short	(.L_288 - .L_287)


	//   ....[0]....
.L_287:
        /*0610*/ 	.word	0x00008100


	//----- nvinfo : EIATTR_MAX_THREADS
	.align		4
.L_288:
        /*0614*/ 	.byte	0x04, 0x05
        /*0616*/ 	.short	(.L_290 - .L_289)
.L_289:
        /*0618*/ 	.word	0x00000180
        /*061c*/ 	.word	0x00000001
        /*0620*/ 	.word	0x00000001


	//----- nvinfo : EIATTR_CRS_STACK_SIZE
	.align		4
.L_290:
        /*0624*/ 	.byte	0x04, 0x1e
        /*0626*/ 	.short	(.L_292 - .L_291)
.L_291:
        /*0628*/ 	.word	0x00000000


	//----- nvinfo : EIATTR_CBANK_PARAM_SIZE
	.align		4
.L_292:
        /*062c*/ 	.byte	0x03, 0x19
        /*062e*/ 	.short	0x06f0


	//----- nvinfo : EIATTR_PARAM_CBANK
	.align		4
        /*0630*/ 	.byte	0x04, 0x0a
        /*0632*/ 	.short	(.L_294 - .L_293)
	.align		4
.L_293:
        /*0634*/ 	.word	index@(.nv.constant0._ZN7cutlass13device_kernelIN5flash11enable_sm90INS1_16FlashAttnBwdSm90INS1_25CollectiveMainloopBwdSm90ILi2ELi2ELi2EN4cute5tupleIJNS5_1CILi1EEES8_S8_EEENS6_IJNS7_ILi128EEESA_NS7_ILi64EEEEEENS_6half_tEfNS_4arch4Sm90ELb0ELb0ELb0ELb0ELb1ELb1ELb0ELb0ELi2ELi1ELi2ELi2ELb0EEENS1_24CollectiveEpilogueBwdGQAISC_fSF_Li256ELb0ELb1EEENS1_19SingleTileSchedulerILb0ELb0ELb0ELi128EEEEEEEEEvNT_6ParamsE)
        /*0638*/ 	.short	0x0210
        /*063a*/ 	.short	0x06f0


	//----- nvinfo : EIATTR_SW_WAR
	.align		4
.L_294:
        /*063c*/ 	.byte	0x04, 0x36
        /*063e*/ 	.short	(.L_296 - .L_295)
.L_295:
        /*0640*/ 	.word	0x00000008
.L_296:


//--------------------- .nv.info._ZN7cutlass13device_kernelIN5flash11enable_sm90INS1_16FlashAttnBwdSm90INS1_25CollectiveMainloopBwdSm90ILi2ELi2ELi2EN4cute5tupleIJNS5_1CILi1EEES8_S8_EEENS6_IJNS7_ILi128EEESA_NS7_ILi64EEEEEENS_6half_tEfNS_4arch4Sm90ELb0ELb0ELb0ELb1ELb0ELb1ELb0ELb0ELi2ELi1ELi2ELi2ELb0EEENS1_21CollectiveEpilogueBwdISC_SD_SF_Li256ELb1ELb0ELi1EEENS1_19SingleTileSchedulerILb1ELb0ELb0ELi128EEEEEEEEEvNT_6ParamsE --------------------------
	.section	.nv.info._ZN7cutlass13device_kernelIN5flash11enable_sm90INS1_16FlashAttnBwdSm90INS1_25CollectiveMainloopBwdSm90ILi2ELi2ELi2EN4cute5tupleIJNS5_1CILi1EEES8_S8_EEENS6_IJNS7_ILi128EEESA_NS7_ILi64EEEEEENS_6half_tEfNS_4arch4Sm90ELb0ELb0ELb0ELb1ELb0ELb1ELb0ELb0ELi2ELi1ELi2ELi2ELb0EEENS1_21CollectiveEpilogueBwdISC_SD_SF_Li256ELb1ELb0ELi1EEENS1_19SingleTileSchedulerILb1ELb0ELb0ELi128EEEEEEEEEvNT_6ParamsE,"",@"SHT_CUDA_INFO"
	.sectionflags	@""
	.align	4


	//----- nvinfo : EIATTR_CUDA_API_VERSION
	.align		4
        /*0000*/ 	.byte	0x04, 0x37
        /*0002*/ 	.short	(.L_298 - .L_297)
.L_297:
        /*0004*/ 	.word	0x00000082


	//----- nvinfo : EIATTR_KPARAM_INFO
	.align		4
.L_298:
        /*0008*/ 	.byte	0x04, 0x17
        /*000a*/ 	.short	(.L_300 - .L_299)
.L_299:
        /*000c*/ 	.word	0x00000000
        /*0010*/ 	.short	0x0000
        /*0012*/ 	.short	0x0070
        /*0014*/ 	.byte	0x00, 0xf0, 0x01, 0x1a


	//----- nvinfo : EIATTR_SPARSE_MMA_MASK
	.align		4
.L_300:
        /*0018*/ 	.byte	0x03, 0x50
        /*001a*/ 	.short	0x0000


	//----- nvinfo : EIATTR_MAXREG_COUNT
	.align		4
        /*001c*/ 	.byte	0x03, 0x1b
        /*001e*/ 	.short	0x00a8


	//----- nvinfo : EIATTR_NUM_BARRIERS
	.align		4
        /*0020*/ 	.byte	0x02, 0x4c
        /*0022*/ 	.byte	0x10
	.zero		1


	//----- nvinfo : EIATTR_EXTERNS
	.align		4
        /*0024*/ 	.byte	0x04, 0x0f
        /*0026*/ 	.short	(.L_302 - .L_301)


	//   ....[0]....
	.align		4
.L_301:
        /*0028*/ 	.word	index@(__assertfail)


	//----- nvinfo : EIATTR_ANNOTATIONS
	.align		4
.L_302:
        /*002c*/ 	.byte	0x04, 0x55
        /*002e*/ 	.short	(.L_304 - .L_303)


	//   ....[0]....
.L_303:
        /*0030*/ 	.word	0x00000001
        /*0034*/ 	.byte	0x60, 0x05, 0x00, 0x00, 0x01, 0x00, 0x00, 0x00, 0xd0, 0x07, 0x00, 0x00, 0x01, 0x00, 0x00, 0x00
        /*0044*/ 	.byte	0x50, 0x13, 0x00, 0x00, 0x01, 0x00, 0x00, 0x00, 0x00, 0x19, 0x00, 0x00, 0x01, 0x00, 0x00, 0x00
        /*0054*/ 	.byte	0x40, 0x19, 0x00, 0x00, 0x01, 0x00, 0x00, 0x00, 0x80, 0x19, 0x00, 0x00, 0x01, 0x00, 0x00, 0x00
        /*0064*/ 	.byte	0x20, 0x1b, 0x00, 0x00, 0x01, 0x00, 0x00, 0x00, 0x50, 0x1b, 0x00, 0x00, 0x01, 0x00, 0x00, 0x00
        /*0074*/ 	.byte	0x70, 0x1b, 0x00, 0x00, 0x01, 0x00, 0x00, 0x00, 0x50, 0x4d, 0x00, 0x00, 0x01, 0x00, 0x00, 0x00
        /*0084*/ 	.byte	0x90, 0x5f, 0x00, 0x00, 0x01, 0x00, 0x00, 0x00, 0xe0, 0x8c, 0x00, 0x00, 0x01, 0x00, 0x00, 0x00
        /*0094*/ 	.byte	0x10, 0x8d, 0x00, 0x00, 0x01, 0x00, 0x00, 0x00, 0xf0, 0x97, 0x00, 0x00


	//----- nvinfo : EIATTR_MERCURY_ISA_VERSION
	.align		4
.L_304:
        /*00a0*/ 	.byte	0x03, 0x5f
        /*00a2*/ 	.short	0x0101


	//----- nvinfo : EIATTR_INT_WARP_WIDE_INSTR_OFFSETS
	.align		4
        /*00a4*/ 	.byte	0x04, 0x31
        /*00a6*/ 	.short	(.L_306 - .L_305)


	//   ....[0]....
.L_305:
        /*00a8*/ 	.word	0x00000180


	//   ....[1]....
        /*00ac*/ 	.word	0x00000240


	//   ....[2]....
        /*00b0*/ 	.word	0x00007ef0


	//----- nvinfo : EIATTR_COOP_GROUP_MASK_REGIDS
	.align		4
.L_306:
        /*00b4*/ 	.byte	0x04, 0x29
        /*00b6*/ 	.short	(.L_308 - .L_307)


	//   ....[0]....
.L_307:
        /*00b8*/ 	.word	0xffffffff


	//   ....[1]....
        /*00bc*/ 	.word	0xffffffff


	//   ....[2]....
        /*00c0*/ 	.word	0xffffffff


	//   ....[3]....
        /*00c4*/ 	.word	0xffffffff


	//   ....[4]....
        /*00c8*/ 	.word	0xffffffff


	//   ....[5]....
        /*00cc*/ 	.word	0xffffffff


	//   ....[6]....
        /*00d0*/ 	.word	0xffffffff


	//   ....[7]....
        /*00d4*/ 	.word	0xffffffff


	//   ....[8]....
        /*00d8*/ 	.word	0xffffffff


	//   ....[9]....
        /*00dc*/ 	.word	0xffffffff


	//   ....[10]....
        /*00e0*/ 	.word	0xffffffff


	//   ....[11]....
        /*00e4*/ 	.word	0xffffffff


	//   ....[12]....
        /*00e8*/ 	.word	0xffffffff


	//   ....[13]....
        /*00ec*/ 	.word	0xffffffff


	//   ....[14]....
        /*00f0*/ 	.word	0xffffffff


	//   ....[15]....
        /*00f4*/ 	.word	0xffffffff


	//   ....[16]....
        /*00f8*/ 	.word	0xffffffff


	//   ....[17]....
        /*00fc*/ 	.word	0xffffffff


	//   ....[18]....
        /*0100*/ 	.word	0xffffffff


	//   ....[19]....
        /*0104*/ 	.word	0xffffffff


	//   ....[20]....
        /*0108*/ 	.word	0xffffffff


	//   ....[21]....
        /*010c*/ 	.word	0xffffffff


	//   ....[22]....
        /*0110*/ 	.word	0xffffffff


	//   ....[23]....
        /*0114*/ 	.word	0xffffffff


	//   ....[24]....
        /*0118*/ 	.word	0xffffffff


	//   ....[25]....
        /*011c*/ 	.word	0xffffffff


	//   ....[26]....
        /*0120*/ 	.word	0xffffffff


	//   ....[27]....
        /*0124*/ 	.word	0xffffffff


	//   ....[28]....
        /*0128*/ 	.word	0xffffffff


	//   ....[29]....
        /*012c*/ 	.word	0xffffffff


	//   ....[30]....
        /*0130*/ 	.word	0xffffffff


	//   ....[31]....
        /*0134*/ 	.word	0xffffffff


	//   ....[32]....
        /*0138*/ 	.word	0xffffffff


	//   ....[33]....
        /*013c*/ 	.word	0xffffffff


	//   ....[34]....
        /*0140*/ 	.word	0xffffffff


	//   ....[35]....
        /*0144*/ 	.word	0xffffffff


	//   ....[36]....
        /*0148*/ 	.word	0xffffffff


	//   ....[37]....
        /*014c*/ 	.word	0xffffffff


	//   ....[38]....
        /*0150*/ 	.word	0xffffffff


	//   ....[39]....
        /*0154*/ 	.word	0xffffffff


	//   ....[40]....
        /*0158*/ 	.word	0xffffffff


	//   ....[41]....
        /*015c*/ 	.word	0xffffffff


	//   ....[42]....
        /*0160*/ 	.word	0xffffffff


	//   ....[43]....
        /*0164*/ 	.word	0xffffffff


	//   ....[44]....
        /*0168*/ 	.word	0xffffffff


	//   ....[45]....
        /*016c*/ 	.word	0xffffffff


	//   ....[46]....
        /*0170*/ 	.word	0xffffffff


	//   ....[47]....
        /*0174*/ 	.word	0xffffffff


	//   ....[48]....
        /*0178*/ 	.word	0xffffffff


	//   ....[49]....
        /*017c*/ 	.word	0xffffffff


	//   ....[50]....
        /*0180*/ 	.word	0xffffffff


	//   ....[51]....
        /*0184*/ 	.word	0xffffffff


	//   ....[52]....
        /*0188*/ 	.word	0xffffffff


	//   ....[53]....
        /*018c*/ 	.word	0xffffffff


	//   ....[54]....
        /*0190*/ 	.word	0xffffffff


	//   ....[55]....
        /*0194*/ 	.word	0xffffffff


	//   ....[56]....
        /*0198*/ 	.word	0xffffffff


	//   ....[57]....
        /*019c*/ 	.word	0xffffffff


	//   ....[58]....
        /*01a0*/ 	.word	0xffffffff


	//   ....[59]....
        /*01a4*/ 	.word	0xffffffff


	//   ....[60]....
        /*01a8*/ 	.word	0xffffffff


	//   ....[61]....
        /*01ac*/ 	.word	0xffffffff


	//   ....[62]....
        /*01b0*/ 	.word	0xffffffff


	//   ....[63]....
        /*01b4*/ 	.word	0xffffffff


	//   ....[64]....
        /*01b8*/ 	.word	0xffffffff


	//   ....[65]....
        /*01bc*/ 	.word	0xffffffff


	//   ....[66]....
        /*01c0*/ 	.word	0xffffffff


	//   ....[67]....
        /*01c4*/ 	.word	0xffffffff


	//   ....[68]....
        /*01c8*/ 	.word	0xffffffff


	//   ....[69]....
        /*01cc*/ 	.word	0xffffffff


	//   ....[70]....
        /*01d0*/ 	.word	0xffffffff


	//   ....[71]....
        /*01d4*/ 	.word	0x0500000f


	//----- nvinfo : EIATTR_COOP_GROUP_INSTR_OFFSETS
	.align		4
.L_308:
        /*01d8*/ 	.byte	0x04, 0x28
        /*01da*/ 	.short	(.L_310 - .L_309)


	//   ....[0]....
.L_309:
        /*01dc*/ 	.word	0x00000060


	//   ....[1]....
        /*01e0*/ 	.word	0x00000190


	//   ....[2]....
        /*01e4*/ 	.word	0x00000220


	//   ....[3]....
        /*01e8*/ 	.word	0x000003a0


	//   ....[4]....
        /*01ec*/ 	.word	0x00000610


	//   ....[5]....
        /*01f0*/ 	.word	0x00001160


	//   ....[6]....
        /*01f4*/ 	.word	0x00002020


	//   ....[7]....
        /*01f8*/ 	.word	0x00002060


	//   ....[8]....
        /*01fc*/ 	.word	0x000020a0


	//   ....[9]....
        /*0200*/ 	.word	0x00002100


	//   ....[10]....
        /*0204*/ 	.word	0x000021d0


	//   ....[11]....
        /*0208*/ 	.word	0x00002220


	//   ....[12]....
        /*020c*/ 	.word	0x00002260


	//   ....[13]....
        /*0210*/ 	.word	0x000022a0


	//   ....[14]....
        /*0214*/ 	.word	0x000022e0


	//   ....[15]....
        /*0218*/ 	.word	0x00002320


	//   ....[16]....
        /*021c*/ 	.word	0x00002360


	//   ....[17]....
        /*0220*/ 	.word	0x000023c0


	//   ....[18]....
        /*0224*/ 	.word	0x00002430


	//   ....[19]....
        /*0228*/ 	.word	0x00002470


	//   ....[20]....
        /*022c*/ 	.word	0x000024a0


	//   ....[21]....
        /*0230*/ 	.word	0x000024e0


	//   ....[22]....
        /*0234*/ 	.word	0x00002510


	//   ....[23]....
        /*0238*/ 	.word	0x00002580


	//   ....[24]....
        /*023c*/ 	.word	0x000025c0


	//   ....[25]....
        /*0240*/ 	.word	0x00002630


	//   ....[26]....
        /*0244*/ 	.word	0x00002680


	//   ....[27]....
        /*0248*/ 	.word	0x000026c0


	//   ....[28]....
        /*024c*/ 	.word	0x00002710


	//   ....[29]....
        /*0250*/ 	.word	0x00002750


	//   ....[30]....
        /*0254*/ 	.word	0x000027d0


	//   ....[31]....
        /*0258*/ 	.word	0x00002810


	//   ....[32]....
        /*025c*/ 	.word	0x00002850


	//   ....[33]....
        /*0260*/ 	.word	0x00002a80


	//   ....[34]....
        /*0264*/ 	.word	0x00002ad0


	//   ....[35]....
        /*0268*/ 	.word	0x00002b10


	//   ....[36]....
        /*026c*/ 	.word	0x00002bc0


	//   ....[37]....
        /*0270*/ 	.word	0x00002bf0


	//   ....[38]....
        /*0274*/ 	.word	0x00003050


	//   ....[39]....
        /*0278*/ 	.word	0x00003060


	//   ....[40]....
        /*027c*/ 	.word	0x00003070


	//   ....[41]....
        /*0280*/ 	.word	0x00003080


	//   ....[42]....
        /*0284*/ 	.word	0x00003090


	//   ....[43]....
        /*0288*/ 	.word	0x000030a0


	//   ....[44]....
        /*028c*/ 	.word	0x000030d0


	//   ....[45]....
        /*0290*/ 	.word	0x00003100


	//   ....[46]....
        /*0294*/ 	.word	0x00003140


	//   ....[47]....
        /*0298*/ 	.word	0x00003180


	//   ....[48]....
        /*029c*/ 	.word	0x000031c0


	//   ....[49]....
        /*02a0*/ 	.word	0x00003200


	//   ....[50]....
        /*02a4*/ 	.word	0x00003240


	//   ....[51]....
        /*02a8*/ 	.word	0x00003280


	//   ....[52]....
        /*02ac*/ 	.word	0x000032c0


	//   ....[53]....
        /*02b0*/ 	.word	0x00003320


	//   ....[54]....
        /*02b4*/ 	.word	0x00003360


	//   ....[55]....
        /*02b8*/ 	.word	0x000033a0


	//   ....[56]....
        /*02bc*/ 	.word	0x000033e0


	//   ....[57]....
        /*02c0*/ 	.word	0x00003420


	//   ....[58]....
        /*02c4*/ 	.word	0x00003460


	//   ....[59]....
        /*02c8*/ 	.word	0x000034a0


	//   ....[60]....
        /*02cc*/ 	.word	0x000034e0


	//   ....[61]....
        /*02d0*/ 	.word	0x00003520


	//   ....[62]....
        /*02d4*/ 	.word	0x00003560


	//   ....[63]....
        /*02d8*/ 	.word	0x000035a0


	//   ....[64]....
        /*02dc*/ 	.word	0x000035e0


	//   ....[65]....
        /*02e0*/ 	.word	0x00003620


	//   ....[66]....
        /*02e4*/ 	.word	0x00003660


	//   ....[67]....
        /*02e8*/ 	.word	0x000036a0


	//   ....[68]....
        /*02ec*/ 	.word	0x000036e0


	//   ....[69]....
        /*02f0*/ 	.word	0x00003720


	//   ....[70]....
        /*02f4*/ 	.word	0x00006c50


	//   ....[71]....
        /*02f8*/ 	.word	0x00009a60


	//----- nvinfo : EIATTR_REG_RECONFIG
	.align		4
.L_310:
        /*02fc*/ 	.byte	0x01, 0x54
	.zero		2


	//----- nvinfo : EIATTR_SYSCALL_OFFSETS
	.align		4
        /*0300*/ 	.byte	0x04, 0x46
        /*0302*/ 	.short	(.L_312 - .L_311)


	//   ....[0]....
.L_311:
        /*0304*/ 	.word	0x00000dc0


	//   ....[1]....
        /*0308*/ 	.word	0x00000eb0


	//   ....[2]....
        /*030c*/ 	.word	0x00001010


	//   ....[3]....
        /*0310*/ 	.word	0x00001100


	//----- nvinfo : EIATTR_MBARRIER_INSTR_OFFSETS
	.align		4
.L_312:
        /*0314*/ 	.byte	0x04, 0x39
        /*0316*/ 	.short	(.L_314 - .L_313)


	//   ....[0]....
.L_313:
        /*0318*/ 	.word	0x00000260
        /*031c*/ 	.word	0x000000ff
        /*0320*/ 	.word	0x00030c00
        /*0324*/ 	.short	0x0100
        /*0326*/ 	.byte	0x06
	.zero		1


	//   ....[1]....
        /*0328*/ 	.word	0x00000350
        /*032c*/ 	.word	0x000000ff
        /*0330*/ 	.word	0x00030c10
        /*0334*/ 	.short	0x0100
        /*0336*/ 	.byte	0x08
	.zero		1


	//   ....[2]....
        /*0338*/ 	.word	0x00000360
        /*033c*/ 	.word	0x000000ff
        /*0340*/ 	.word	0x00030c20
        /*0344*/ 	.short	0x0100
        /*0346*/ 	.byte	0x08
	.zero		1


	//   ....[3]....
        /*0348*/ 	.word	0x00000370
        /*034c*/ 	.word	0x000000ff
        /*0350*/ 	.word	0x00030c18
        /*0354*/ 	.short	0x0100
        /*0356*/ 	.byte	0x08
	.zero		1


	//   ....[4]....
        /*0358*/ 	.word	0x00000380
        /*035c*/ 	.word	0x000000ff
        /*0360*/ 	.word	0x00030c28
        /*0364*/ 	.short	0x0100
        /*0366*/ 	.byte	0x08
	.zero		1


	//   ....[5]....
        /*0368*/ 	.word	0x000004b0
        /*036c*/ 	.word	0x000000ff
        /*0370*/ 	.word	0x00030c30
        /*0374*/ 	.short	0x0100
        /*0376*/ 	.byte	0x08
	.zero		1


	//   ....[6]....
        /*0378*/ 	.word	0x000004c0
        /*037c*/ 	.word	0x000000ff
        /*0380*/ 	.word	0x00030c40
        /*0384*/ 	.short	0x0100
        /*0386*/ 	.byte	0x08
	.zero		1


	//   ....[7]....
        /*0388*/ 	.word	0x000004d0
        /*038c*/ 	.word	0x000000ff
        /*0390*/ 	.word	0x00030c38
        /*0394*/ 	.short	0x0100
        /*0396*/ 	.byte	0x08
	.zero		1


	//   ....[8]....
        /*0398*/ 	.word	0x000004e0
        /*039c*/ 	.word	0x000000ff
        /*03a0*/ 	.word	0x00030c48
        /*03a4*/ 	.short	0x0100
        /*03a6*/ 	.byte	0x08
	.zero		1


	//   ....[9]....
        /*03a8*/ 	.word	0x000011b0
        /*03ac*/ 	.word	0x000000e2
        /*03b0*/ 	.word	0x00030c00
        /*03b4*/ 	.short	0x010a
        /*03b6*/ 	.byte	0x3f
	.zero		1


	//   ....[10]....
        /*03b8*/ 	.word	0x00001330
        /*03bc*/ 	.word	0x000000e2
        /*03c0*/ 	.word	0x00030c00
        /*03c4*/ 	.short	0x010a
        /*03c6*/ 	.byte	0x3f
	.zero		1


	//   ....[11]....
        /*03c8*/ 	.word	0x00001a60
        /*03cc*/ 	.word	0x00000009
        /*03d0*/ 	.word	0x00030c10
        /*03d4*/ 	.short	0x010a
        /*03d6*/ 	.byte	0x3f
	.zero		1


	//   ....[12]....
        /*03d8*/ 	.word	0x00001ad0
        /*03dc*/ 	.word	0x00000009
        /*03e0*/ 	.word	0x00030c10
        /*03e4*/ 	.short	0x010a
        /*03e6*/ 	.byte	0x3f
	.zero		1


	//   ....[13]....
        /*03e8*/ 	.word	0x00001ee0
        /*03ec*/ 	.word	0x00000009
        /*03f0*/ 	.word	0x00030c30
        /*03f4*/ 	.short	0x010a
        /*03f6*/ 	.byte	0x3f
	.zero		1


	//   ....[14]....
        /*03f8*/ 	.word	0x00001f60
        /*03fc*/ 	.word	0x00000009
        /*0400*/ 	.word	0x00030c30
        /*0404*/ 	.short	0x010a
        /*0406*/ 	.byte	0x3f
	.zero		1


	//   ....[15]....
        /*0408*/ 	.word	0x00004690
        /*040c*/ 	.word	0x0000000a
        /*0410*/ 	.word	0x00000000
        /*0414*/ 	.short	0x0101
        /*0416*/ 	.byte	0x3f
	.zero		1


	//   ....[16]....
        /*0418*/ 	.word	0x00004ad0
        /*041c*/ 	.word	0x00000009
        /*0420*/ 	.word	0x00000000
        /*0424*/ 	.short	0x0101
        /*0426*/ 	.byte	0x3f
	.zero		1


	//   ....[17]....
        /*0428*/ 	.word	0x000083f0
        /*042c*/ 	.word	0x0000000c
        /*0430*/ 	.word	0x00030c20
        /*0434*/ 	.short	0x010a
        /*0436*/ 	.byte	0x3f
	.zero		1


	//   ....[18]....
        /*0438*/ 	.word	0x000088a0
        /*043c*/ 	.word	0x0000000c
        /*0440*/ 	.word	0x00030c40
        /*0444*/ 	.short	0x010a
        /*0446*/ 	.byte	0x3f
	.zero		1


	//   ....[19]....
        /*0448*/ 	.word	0x00008ae0
        /*044c*/ 	.word	0x0000000c
        /*0450*/ 	.word	0x00030c28
        /*0454*/ 	.short	0x010a
        /*0456*/ 	.byte	0x3f
	.zero		1


	//   ....[20]....
        /*0458*/ 	.word	0x00008ca0
        /*045c*/ 	.word	0x0000000c
        /*0460*/ 	.word	0x00030c48
        /*0464*/ 	.short	0x010a
        /*0466*/ 	.byte	0x3f
	.zero		1


	//   ....[21]....
        /*0468*/ 	.word	0x00008eb0
        /*046c*/ 	.word	0x0000000c
        /*0470*/ 	.word	0x00030c20
        /*0474*/ 	.short	0x010a
        /*0476*/ 	.byte	0x3f
	.zero		1


	//   ....[22]....
        /*0478*/ 	.word	0x000090d0
        /*047c*/ 	.word	0x0000000c
        /*0480*/ 	.word	0x00030c40
        /*0484*/ 	.short	0x010a
        /*0486*/ 	.byte	0x3f
	.zero		1


	//   ....[23]....
        /*0488*/ 	.word	0x000092e0
        /*048c*/ 	.word	0x0000000c
        /*0490*/ 	.word	0x00030c28
        /*0494*/ 	.short	0x010a
        /*0496*/ 	.byte	0x3f
	.zero		1


	//   ....[24]....
        /*0498*/ 	.word	0x000094f0
        /*049c*/ 	.word	0x0000000d
        /*04a0*/ 	.word	0x00030c40
        /*04a4*/ 	.short	0x010a
        /*04a6*/ 	.byte	0x3f
	.zero		1


	//   ....[25]....
        /*04a8*/ 	.word	0x000098e0
        /*04ac*/ 	.word	0x00000007
        /*04b0*/ 	.word	0x00000000
        /*04b4*/ 	.short	0x010a
        /*04b6*/ 	.byte	0x3f
	.zero		1


	//   ....[26]....
        /*04b8*/ 	.word	0x00009930
        /*04bc*/ 	.word	0x0000000b
        /*04c0*/ 	.word	0x00000000
        /*04c4*/ 	.short	0x010a
        /*04c6*/ 	.byte	0x3f
	.zero		1


	//   ....[27]....
        /*04c8*/ 	.word	0x00009990
        /*04cc*/ 	.word	0x00000009
        /*04d0*/ 	.word	0x00000000
        /*04d4*/ 	.short	0x010a
        /*04d6*/ 	.byte	0x3f
	.zero		1


	//   ....[28]....
        /*04d8*/ 	.word	0x000099c0
        /*04dc*/ 	.word	0x00000003
        /*04e0*/ 	.word	0x00000000
        /*04e4*/ 	.short	0x010a
        /*04e6*/ 	.byte	0x3f
	.zero		1


	//   ....[29]....
        /*04e8*/ 	.word	0x00009a90
        /*04ec*/ 	.word	0x000000e2
        /*04f0*/ 	.word	0x00030c00
        /*04f4*/ 	.short	0x010a
        /*04f6*/ 	.byte	0x3f
	.zero		1


	//   ....[30]....
        /*04f8*/ 	.word	0x00009ae0
        /*04fc*/ 	.word	0x00000009
        /*0500*/ 	.word	0x00030c10
        /*0504*/ 	.short	0x010a
        /*0506*/ 	.byte	0x3f
	.zero		1


	//   ....[31]....
        /*0508*/ 	.word	0x00009b30
        /*050c*/ 	.word	0x00000009
        /*0510*/ 	.word	0x00030c30
        /*0514*/ 	.short	0x010a
        /*0516*/ 	.byte	0x3f
	.zero		1


	//   ....[32]....
        /*0518*/ 	.word	0x00009b80
        /*051c*/ 	.word	0x0000000c
        /*0520*/ 	.word	0x00030c20
        /*0524*/ 	.short	0x010a
        /*0526*/ 	.byte	0x3f
	.zero		1


	//   ....[33]....
        /*0528*/ 	.word	0x00009bd0
        /*052c*/ 	.word	0x0000000c
        /*0530*/ 	.word	0x00030c40
        /*0534*/ 	.short	0x010a
        /*0536*/ 	.byte	0x3f
	.zero		1


	//   ....[34]....
        /*0538*/ 	.word	0x00009c20
        /*053c*/ 	.word	0x0000000c
        /*0540*/ 	.word	0x00030c28
        /*0544*/ 	.short	0x010a
        /*0546*/ 	.byte	0x3f
	.zero		1


	//   ....[35]....
        /*0548*/ 	.word	0x00009c70
        /*054c*/ 	.word	0x0000000c
        /*0550*/ 	.word	0x00030c48
        /*0554*/ 	.short	0x010a
        /*0556*/ 	.byte	0x3f
	.zero		1


	//   ....[36]....
        /*0558*/ 	.word	0x00009cd0
        /*055c*/ 	.word	0x0000000c
        /*0560*/ 	.word	0x00030c20
        /*0564*/ 	.short	0x010a
        /*0566*/ 	.byte	0x3f
	.zero		1


	//   ....[37]....
        /*0568*/ 	.word	0x00009d20
        /*056c*/ 	.word	0x0000000c
        /*0570*/ 	.word	0x00030c40
        /*0574*/ 	.short	0x010a
        /*0576*/ 	.byte	0x3f
	.zero		1


	//   ....[38]....
        /*0578*/ 	.word	0x00009d70
        /*057c*/ 	.word	0x0000000c
        /*0580*/ 	.word	0x00030c28
        /*0584*/ 	.short	0x010a
        /*0586*/ 	.byte	0x3f
	.zero		1


	//   ....[39]....
        /*0588*/ 	.word	0x00009dc0
        /*058c*/ 	.word	0x0000000d
        /*0590*/ 	.word	0x00030c40
        /*0594*/ 	.short	0x010a
        /*0596*/ 	.byte	0x3f
	.zero		1


	//   ....[40]....
        /*0598*/ 	.word	0x00009e90
        /*059c*/ 	.word	0x00000007
        /*05a0*/ 	.word	0x00000000
        /*05a4*/ 	.short	0x010a
        /*05a6*/ 	.byte	0x3f
	.zero		1


	//   ....[41]....
        /*05a8*/ 	.word	0x00009ee0
        /*05ac*/ 	.word	0x0000000b
        /*05b0*/ 	.word	0x00000000
        /*05b4*/ 	.short	0x010a
        /*05b6*/ 	.byte	0x3f
	.zero		1


	//   ....[42]....
        /*05b8*/ 	.word	0x00009f30
        /*05bc*/ 	.word	0x00000009
        /*05c0*/ 	.word	0x00000000
        /*05c4*/ 	.short	0x010a
        /*05c6*/ 	.byte	0x3f
	.zero		1


	//----- nvinfo : EIATTR_NUM_MBARRIERS
	.align		4
.L_314:
        /*05c8*/ 	.byte	0x03, 0x38
        /*05ca*/ 	.short	0x0009


	//----- nvinfo : EIATTR_EXIT_INSTR_OFFSETS
	.align		4
        /*05cc*/ 	.byte	0x04, 0x1c
        /*05ce*/ 	.short	(.L_316 - .L_315)


	//   ....[0]....
.L_315:
        /*05d0*/ 	.word	0x00009a10


	//----- nvinfo : EIATTR_MAX_THREADS
	.align		4
.L_316:
        /*05d4*/ 	.byte	0x04, 0x05
        /*05d6*/ 	.short	(.L_318 - .L_317)
.L_317:
        /*05d8*/ 	.word	0x00000180
        /*05dc*/ 	.word	0x00000001
        /*05e0*/ 	.word	0x00000001


	//----- nvinfo : EIATTR_CRS_STACK_SIZE
	.align		4
.L_318:
        /*05e4*/ 	.byte	0x04, 0x1e
        /*05e6*/ 	.short	(.L_320 - .L_319)
.L_319:
        /*05e8*/ 	.word	0x00000000


	//----- nvinfo : EIATTR_CBANK_PARAM_SIZE
	.align		4
.L_320:
        /*05ec*/ 	.byte	0x03, 0x19
        /*05ee*/ 	.short	0x06f0


	//----- nvinfo : EIATTR_PARAM_CBANK
	.align		4
        /*05f0*/ 	.byte	0x04, 0x0a
        /*05f2*/ 	.short	(.L_322 - .L_321)
	.align		4
.L_321:
        /*05f4*/ 	.word	index@(.nv.constant0._ZN7cutlass13device_kernelIN5flash11enable_sm90INS1_16FlashAttnBwdSm90INS1_25CollectiveMainloopBwdSm90ILi2ELi2ELi2EN4cute5tupleIJNS5_1CILi1EEES8_S8_EEENS6_IJNS7_ILi128EEESA_NS7_ILi64EEEEEENS_6half_tEfNS_4arch4Sm90ELb0ELb0ELb0ELb1ELb0ELb1ELb0ELb0ELi2ELi1ELi2ELi2ELb0EEENS1_21CollectiveEpilogueBwdISC_SD_SF_Li256ELb1ELb0ELi1EEENS1_19SingleTileSchedulerILb1ELb0ELb0ELi128EEEEEEEEEvNT_6ParamsE)
        /*05f8*/ 	.short	0x0210
        /*05fa*/ 	.short	0x06f0


	//----- nvinfo : EIATTR_SW_WAR
	.align		4
.L_322:
        /*05fc*/ 	.byte	0x04, 0x36
        /*05fe*/ 	.short	(.L_324 - .L_323)
.L_323:
        /*0600*/ 	.word	0x00000008
.L_324:


//--------------------- .nv.info._ZN7cutlass13device_kernelIN5flash11enable_sm90INS1_16FlashAttnBwdSm90INS1_25CollectiveMainloopBwdSm90ILi2ELi2ELi2EN4cute5tupleIJNS5_1CILi1EEES8_S8_EEENS6_IJNS7_ILi128EEESA_NS7_ILi64EEEEEENS_6half_tEfNS_4arch4Sm90ELb0ELb0ELb0ELb1ELb1ELb1ELb0ELb0ELi2ELi1ELi2ELi2ELb0EEENS1_21CollectiveEpilogueBwdISC_SD_SF_Li256ELb1ELb0ELi1EEENS1_19SingleTileSchedulerILb1ELb0ELb0ELi128EEEEEEEEEvNT_6ParamsE --------------------------
	.section	.nv.info._ZN7cutlass13device_kernelIN5flash11enable_sm90INS1_16FlashAttnBwdSm90INS1_25CollectiveMainloopBwdSm90ILi2ELi2ELi2EN4cute5tupleIJNS5_1CILi1EEES8_S8_EEENS6_IJNS7_ILi128EEESA_NS7_ILi64EEEEEENS_6half_tEfNS_4arch4Sm90ELb0ELb0ELb0ELb1ELb1ELb1ELb0ELb0ELi2ELi1ELi2ELi2ELb0EEENS1_21CollectiveEpilogueBwdISC_SD_SF_Li256ELb1ELb0ELi1EEENS1_19SingleTileSchedulerILb1ELb0ELb0ELi128EEEEEEEEEvNT_6ParamsE,"",@"SHT_CUDA_INFO"
	.sectionflags	@""
	.align	4


	//----- nvinfo : EIATTR_CUDA_API_VERSION
	.align		4
        /*0000*/ 	.byte	0x04, 0x37
        /*0002*/ 	.short	(.L_326 - .L_325)
.L_325:
        /*0004*/ 	.word	0x00000082


	//----- nvinfo : EIATTR_KPARAM_INFO
	.align		4
.L_326:
        /*0008*/ 	.byte	0x04, 0x17
        /*000a*/ 	.short	(.L_328 - .L_327)
.L_327:
        /*000c*/ 	.word	0x00000000
        /*0010*/ 	.short	0x0000
        /*0012*/ 	.short	0x0070
        /*0014*/ 	.byte	0x00, 0xf0, 0x01, 0x1a


	//----- nvinfo : EIATTR_SPARSE_MMA_MASK
	.align		4
.L_328:
        /*0018*/ 	.byte	0x03, 0x50
        /*001a*/ 	.short	0x0000


	//----- nvinfo : EIATTR_MAXREG_COUNT
	.align		4
        /*001c*/ 	.byte	0x03, 0x1b
        /*001e*/ 	.short	0x00a8


	//----- nvinfo : EIATTR_NUM_BARRIERS
	.align		4
        /*0020*/ 	.byte	0x02, 0x4c
        /*0022*/ 	.byte	0x10
	.zero		1


	//----- nvinfo : EIATTR_EXTERNS
	.align		4
        /*0024*/ 	.byte	0x04, 0x0f
        /*0026*/ 	.short	(.L_330 - .L_329)


	//   ....[0]....
	.align		4
.L_329:
        /*0028*/ 	.word	index@(__assertfail)


	//----- nvinfo : EIATTR_ANNOTATIONS
	.align		4
.L_330:
        /*002c*/ 	.byte	0x04, 0x55
        /*002e*/ 	.short	(.L_332 - .L_331)


	//   ....[0]....
.L_331:
        /* <DEDUP_REMOVED lines=8> */


	//----- nvinfo : EIATTR_MERCURY_ISA_VERSION
	.align		4
.L_332:
        /*00a0*/ 	.byte	0x03, 0x5f
        /*00a2*/ 	.short	0x0101


	//----- nvinfo : EIATTR_INT_WARP_WIDE_INSTR_OFFSETS
	.align		4
        /*00a4*/ 	.byte	0x04, 0x31
        /*00a6*/ 	.short	(.L_334 - .L_333)


	//   ....[0]....
.L_333:
        /*00a8*/ 	.word	0x00000180


	//   ....[1]....
        /*00ac*/ 	.word	0x00000240


	//   ....[2]....
        /*00b0*/ 	.word	0x00007930


	//   ....[3]....
        /*00b4*/ 	.word	0x00007da0


	//   ....[4]....
        /*00b8*/ 	.word	0x00008370


	//   ....[5]....
        /*00bc*/ 	.word	0x000086f0


	//----- nvinfo : EIATTR_COOP_GROUP_MASK_REGIDS
	.align		4
.L_334:
        /*00c0*/ 	.byte	0x04, 0x29
        /*00c2*/ 	.short	(.L_336 - .L_335)


	//   ....[0]....
.L_335:
        /*00c4*/ 	.word	0xffffffff


	//   ....[1]....
        /*00c8*/ 	.word	0xffffffff


	//   ....[2]....
        /*00cc*/ 	.word	0xffffffff


	//   ....[3]....
        /*00d0*/ 	.word	0xffffffff


	//   ....[4]....
        /*00d4*/ 	.word	0xffffffff


	//   ....[5]....
        /*00d8*/ 	.word	0xffffffff


	//   ....[6]....
        /*00dc*/ 	.word	0xffffffff


	//   ....[7]....
        /*00e0*/ 	.word	0xffffffff


	//   ....[8]....
        /*00e4*/ 	.word	0xffffffff


	//   ....[9]....
        /*00e8*/ 	.word	0xffffffff


	//   ....[10]....
        /*00ec*/ 	.word	0xffffffff


	//   ....[11]....
        /*00f0*/ 	.word	0xffffffff


	//   ....[12]....
        /*00f4*/ 	.word	0xffffffff


	//   ....[13]....
        /*00f8*/ 	.word	0xffffffff


	//   ....[14]....
        /*00fc*/ 	.word	0xffffffff


	//   ....[15]....
        /*0100*/ 	.word	0xffffffff


	//   ....[16]....
        /*0104*/ 	.word	0xffffffff


	//   ....[17]....
        /*0108*/ 	.word	0xffffffff


	//   ....[18]....
        /*010c*/ 	.word	0xffffffff


	//   ....[19]....
        /*0110*/ 	.word	0xffffffff


	//   ....[20]....
        /*0114*/ 	.word	0xffffffff


	//   ....[21]....
        /*0118*/ 	.word	0xffffffff


	//   ....[22]....
        /*011c*/ 	.word	0xffffffff


	//   ....[23]....
        /*0120*/ 	.word	0xffffffff


	//   ....[24]....
        /*0124*/ 	.word	0xffffffff


	//   ....[25]....
        /*0128*/ 	.word	0xffffffff


	//   ....[26]....
        /*012c*/ 	.word	0xffffffff


	//   ....[27]....
        /*0130*/ 	.word	0xffffffff


	//   ....[28]....
        /*0134*/ 	.word	0xffffffff


	//   ....[29]....
        /*0138*/ 	.word	0xffffffff


	//   ....[30]....
        /*013c*/ 	.word	0xffffffff


	//   ....[31]....
        /*0140*/ 	.word	0xffffffff


	//   ....[32]....
        /*0144*/ 	.word	0xffffffff


	//   ....[33]....
        /*0148*/ 	.word	0xffffffff


	//   ....[34]....
        /*014c*/ 	.word	0xffffffff


	//   ....[35]....
        /*0150*/ 	.word	0xffffffff


	//   ....[36]....
        /*0154*/ 	.word	0xffffffff


	//   ....[37]....
        /*0158*/ 	.word	0xffffffff


	//   ....[38]....
        /*015c*/ 	.word	0xffffffff


	//   ....[39]....
        /*0160*/ 	.word	0xffffffff


	//   ....[40]....
        /*0164*/ 	.word	0xffffffff


	//   ....[41]....
        /*0168*/ 	.word	0xffffffff


	//   ....[42]....
        /*016c*/ 	.word	0xffffffff


	//   ....[43]....
        /*0170*/ 	.word	0xffffffff


	//   ....[44]....
        /*0174*/ 	.word	0xffffffff


	//   ....[45]....
        /*0178*/ 	.word	0xffffffff


	//   ....[46]....
        /*017c*/ 	.word	0xffffffff


	//   ....[47]....
        /*0180*/ 	.word	0xffffffff


	//   ....[48]....
        /*0184*/ 	.word	0xffffffff


	//   ....[49]....
        /*0188*/ 	.word	0xffffffff


	//   ....[50]....
        /*018c*/ 	.word	0xffffffff


	//   ....[51]....
        /*0190*/ 	.word	0xffffffff


	//   ....[52]....
        /*0194*/ 	.word	0xffffffff


	//   ....[53]....
        /*0198*/ 	.word	0xffffffff


	//   ....[54]....
        /*019c*/ 	.word	0xffffffff


	//   ....[55]....
        /*01a0*/ 	.word	0xffffffff


	//   ....[56]....
        /*01a4*/ 	.word	0xffffffff


	//   ....[57]....
        /*01a8*/ 	.word	0xffffffff


	//   ....[58]....
        /*01ac*/ 	.word	0xffffffff


	//   ....[59]....
        /*01b0*/ 	.word	0xffffffff


	//   ....[60]....
        /*01b4*/ 	.word	0xffffffff


	//   ....[61]....
        /*01b8*/ 	.word	0xffffffff


	//   ....[62]....
        /*01bc*/ 	.word	0xffffffff


	//   ....[63]....
        /*01c0*/ 	.word	0xffffffff


	//   ....[64]....
        /*01c4*/ 	.word	0xffffffff


	//   ....[65]....
        /*01c8*/ 	.word	0xffffffff


	//   ....[66]....
        /*01cc*/ 	.word	0xffffffff


	//   ....[67]....
        /*01d0*/ 	.word	0xffffffff


	//   ....[68]....
        /*01d4*/ 	.word	0xffffffff


	//   ....[69]....
        /*01d8*/ 	.word	0xffffffff


	//   ....[70]....
        /*01dc*/ 	.word	0xffffffff


	//   ....[71]....
        /*01e0*/ 	.word	0xffffffff


	//   ....[72]....
        /*01e4*/ 	.word	0xffffffff


	//   ....[73]....
        /*01e8*/ 	.word	0xffffffff


	//   ....[74]....
        /*01ec*/ 	.word	0xffffffff


	//   ....[75]....
        /*01f0*/ 	.word	0xffffffff


	//   ....[76]....
        /*01f4*/ 	.word	0xffffffff


	//   ....[77]....
        /*01f8*/ 	.word	0x0500000f


	//   ....[78]....
        /*01fc*/ 	.word	0x0500000f


	//   ....[79]....
        /*0200*/ 	.word	0x0500000f


	//   ....[80]....
        /*0204*/ 	.word	0x0500000f


	//----- nvinfo : EIATTR_COOP_GROUP_INSTR_OFFSETS
	.align		4
.L_336:
        /*0208*/ 	.byte	0x04, 0x28
        /*020a*/ 	.short	(.L_338 - .L_337)


	//   ....[0]....
.L_337:
        /*020c*/ 	.word	0x00000060


	//   ....[1]....
        /*0210*/ 	.word	0x00000190


	//   ....[2]....
        /*0214*/ 	.word	0x00000220


	//   ....[3]....
        /*0218*/ 	.word	0x000003a0


	//   ....[4]....
        /*021c*/ 	.word	0x00000610


	//   ....[5]....
        /*0220*/ 	.word	0x00001160


	//   ....[6]....
        /*0224*/ 	.word	0x00002020


	//   ....[7]....
        /*0228*/ 	.word	0x00002060


	//   ....[8]....
        /*022c*/ 	.word	0x000020a0


	//   ....[9]....
        /*0230*/ 	.word	0x00002100


	//   ....[10]....
        /*0234*/ 	.word	0x000021d0


	//   ....[11]....
        /*0238*/ 	.word	0x00002220


	//   ....[12]....
        /*023c*/ 	.word	0x00002260


	//   ....[13]....
        /*0240*/ 	.word	0x000022a0


	//   ....[14]....
        /*0244*/ 	.word	0x000022e0


	//   ....[15]....
        /*0248*/ 	.word	0x00002320


	//   ....[16]....
        /*024c*/ 	.word	0x00002360


	//   ....[17]....
        /*0250*/ 	.word	0x000023c0


	//   ....[18]....
        /*0254*/ 	.word	0x00002430


	//   ....[19]....
        /*0258*/ 	.word	0x00002470


	//   ....[20]....
        /*025c*/ 	.word	0x000024a0


	//   ....[21]....
        /*0260*/ 	.word	0x000024e0


	//   ....[22]....
        /*0264*/ 	.word	0x00002510


	//   ....[23]....
        /*0268*/ 	.word	0x00002580


	//   ....[24]....
        /*026c*/ 	.word	0x000025c0


	//   ....[25]....
        /*0270*/ 	.word	0x00002630


	//   ....[26]....
        /*0274*/ 	.word	0x00002680


	//   ....[27]....
        /*0278*/ 	.word	0x000026c0


	//   ....[28]....
        /*027c*/ 	.word	0x00002710


	//   ....[29]....
        /*0280*/ 	.word	0x00002750


	//   ....[30]....
        /*0284*/ 	.word	0x000027d0


	//   ....[31]....
        /*0288*/ 	.word	0x00002810


	//   ....[32]....
        /*028c*/ 	.word	0x00002850


	//   ....[33]....
        /*0290*/ 	.word	0x00002a80


	//   ....[34]....
        /*0294*/ 	.word	0x00002ad0


	//   ....[35]....
        /*0298*/ 	.word	0x00002b10


	//   ....[36]....
        /*029c*/ 	.word	0x00002bc0


	//   ....[37]....
        /*02a0*/ 	.word	0x00002bf0


	//   ....[38]....
        /*02a4*/ 	.word	0x00003050


	//   ....[39]....
        /*02a8*/ 	.word	0x00003060


	//   ....[40]....
        /*02ac*/ 	.word	0x00003070


	//   ....[41]....
        /*02b0*/ 	.word	0x00003080


	//   ....[42]....
        /*02b4*/ 	.word	0x00003090


	//   ....[43]....
        /*02b8*/ 	.word	0x000030a0


	//   ....[44]....
        /*02bc*/ 	.word	0x000030d0


	//   ....[45]....
        /*02c0*/ 	.word	0x00003100


	//   ....[46]....
        /*02c4*/ 	.word	0x00003140


	//   ....[47]....
        /*02c8*/ 	.word	0x00003180


	//   ....[48]....
        /*02cc*/ 	.word	0x000031c0


	//   ....[49]....
        /*02d0*/ 	.word	0x00003200


	//   ....[50]....
        /*02d4*/ 	.word	0x00003240


	//   ....[51]....
        /*02d8*/ 	.word	0x00003280


	//   ....[52]....
        /*02dc*/ 	.word	0x000032c0


	//   ....[53]....
        /*02e0*/ 	.word	0x00003320


	//   ....[54]....
        /*02e4*/ 	.word	0x00003360


	//   ....[55]....
        /*02e8*/ 	.word	0x000033a0


	//   ....[56]....
        /*02ec*/ 	.word	0x000033e0


	//   ....[57]....
        /*02f0*/ 	.word	0x00003420


	//   ....[58]....
        /*02f4*/ 	.word	0x00003460


	//   ....[59]....
        /*02f8*/ 	.word	0x000034a0


	//   ....[60]....
        /*02fc*/ 	.word	0x000034e0


	//   ....[61]....
        /*0300*/ 	.word	0x00003520


	//   ....[62]....
        /*0304*/ 	.word	0x00003560


	//   ....[63]....
        /*0308*/ 	.word	0x000035a0


	//   ....[64]....
        /*030c*/ 	.word	0x000035e0


	//   ....[65]....
        /*0310*/ 	.word	0x00003620


	//   ....[66]....
        /*0314*/ 	.word	0x00003660


	//   ....[67]....
        /*0318*/ 	.word	0x000036a0


	//   ....[68]....
        /*031c*/ 	.word	0x000036e0


	//   ....[69]....
        /*0320*/ 	.word	0x00003720


	//   ....[70]....
        /*0324*/ 	.word	0x00006c50


	//   ....[71]....
        /*0328*/ 	.word	0x000075d0


	//   ....[72]....
        /*032c*/ 	.word	0x00007860


	//   ....[73]....
        /*0330*/ 	.word	0x00007aa0


	//   ....[74]....
        /*0334*/ 	.word	0x00007cd0


	//   ....[75]....
        /*0338*/ 	.word	0x00007f80


	//   ....[76]....
        /*033c*/ 	.word	0x000082b0


	//   ....[77]....
        /*0340*/ 	.word	0x0000a260


	//   ....[78]....
        /*0344*/ 	.word	0x0000a3b0


	//   ....[79]....
        /*0348*/ 	.word	0x0000a420


	//   ....[80]....
        /*034c*/ 	.word	0x0000a490


	//----- nvinfo : EIATTR_REG_RECONFIG
	.align		4
.L_338:
        /*0350*/ 	.byte	0x01, 0x54
	.zero		2


	//----- nvinfo : EIATTR_SYSCALL_OFFSETS
	.align		4
        /*0354*/ 	.byte	0x04, 0x46
        /*0356*/ 	.short	(.L_340 - .L_339)


	//   ....[0]....
.L_339:
        /*0358*/ 	.word	0x00000dc0


	//   ....[1]....
        /*035c*/ 	.word	0x00000eb0


	//   ....[2]....
        /*0360*/ 	.word	0x00001010


	//   ....[3]....
        /*0364*/ 	.word	0x00001100


	//----- nvinfo : EIATTR_MBARRIER_INSTR_OFFSETS
	.align		4
.L_340:
        /*0368*/ 	.byte	0x04, 0x39
        /*036a*/ 	.short	(.L_342 - .L_341)


	//   ....[0]....
.L_341:
        /*036c*/ 	.word	0x00000260
        /*0370*/ 	.word	0x000000ff
        /*0374*/ 	.word	0x00030c00
        /*0378*/ 	.short	0x0100
        /*037a*/ 	.byte	0x06
	.zero		1


	//   ....[1]....
        /*037c*/ 	.word	0x00000350
        /*0380*/ 	.word	0x000000ff
        /*0384*/ 	.word	0x00030c10
        /*0388*/ 	.short	0x0100
        /*038a*/ 	.byte	0x08
	.zero		1


	//   ....[2]....
        /*038c*/ 	.word	0x00000360
        /*0390*/ 	.word	0x000000ff
        /*0394*/ 	.word	0x00030c20
        /*0398*/ 	.short	0x0100
        /*039a*/ 	.byte	0x08
	.zero		1


	//   ....[3]....
        /*039c*/ 	.word	0x00000370
        /*03a0*/ 	.word	0x000000ff
        /*03a4*/ 	.word	0x00030c18
        /*03a8*/ 	.short	0x0100
        /*03aa*/ 	.byte	0x08
	.zero		1


	//   ....[4]....
        /*03ac*/ 	.word	0x00000380
        /*03b0*/ 	.word	0x000000ff
        /*03b4*/ 	.word	0x00030c28
        /*03b8*/ 	.short	0x0100
        /*03ba*/ 	.byte	0x08
	.zero		1


	//   ....[5]....
        /*03bc*/ 	.word	0x000004b0
        /*03c0*/ 	.word	0x000000ff
        /*03c4*/ 	.word	0x00030c30
        /*03c8*/ 	.short	0x0100
        /*03ca*/ 	.byte	0x08
	.zero		1


	//   ....[6]....
        /*03cc*/ 	.word	0x000004c0
        /*03d0*/ 	.word	0x000000ff
        /*03d4*/ 	.word	0x00030c40
        /*03d8*/ 	.short	0x0100
        /*03da*/ 	.byte	0x08
	.zero		1


	//   ....[7]....
        /*03dc*/ 	.word	0x000004d0
        /*03e0*/ 	.word	0x000000ff
        /*03e4*/ 	.word	0x00030c38
        /*03e8*/ 	.short	0x0100
        /*03ea*/ 	.byte	0x08
	.zero		1


	//   ....[8]....
        /*03ec*/ 	.word	0x000004e0
        /*03f0*/ 	.word	0x000000ff
        /*03f4*/ 	.word	0x00030c48
        /*03f8*/ 	.short	0x0100
        /*03fa*/ 	.byte	0x08
	.zero		1


	//   ....[9]....
        /*03fc*/ 	.word	0x000011b0
        /*0400*/ 	.word	0x000000e2
        /*0404*/ 	.word	0x00030c00
        /*0408*/ 	.short	0x010a
        /*040a*/ 	.byte	0x3f
	.zero		1


	//   ....[10]....
        /*040c*/ 	.word	0x00001330
        /*0410*/ 	.word	0x000000e2
        /*0414*/ 	.word	0x00030c00
        /*0418*/ 	.short	0x010a
        /*041a*/ 	.byte	0x3f
	.zero		1


	//   ....[11]....
        /*041c*/ 	.word	0x00001a60
        /*0420*/ 	.word	0x00000009
        /*0424*/ 	.word	0x00030c10
        /*0428*/ 	.short	0x010a
        /*042a*/ 	.byte	0x3f
	.zero		1


	//   ....[12]....
        /*042c*/ 	.word	0x00001ad0
        /*0430*/ 	.word	0x00000009
        /*0434*/ 	.word	0x00030c10
        /*0438*/ 	.short	0x010a
        /*043a*/ 	.byte	0x3f
	.zero		1


	//   ....[13]....
        /*043c*/ 	.word	0x00001ee0
        /*0440*/ 	.word	0x00000009
        /*0444*/ 	.word	0x00030c30
        /*0448*/ 	.short	0x010a
        /*044a*/ 	.byte	0x3f
	.zero		1


	//   ....[14]....
        /*044c*/ 	.word	0x00001f60
        /*0450*/ 	.word	0x00000009
        /*0454*/ 	.word	0x00030c30
        /*0458*/ 	.short	0x010a
        /*045a*/ 	.byte	0x3f
	.zero		1


	//   ....[15]....
        /*045c*/ 	.word	0x00004690
        /*0460*/ 	.word	0x0000000a
        /*0464*/ 	.word	0x00000000
        /*0468*/ 	.short	0x0101
        /*046a*/ 	.byte	0x3f
	.zero		1


	//   ....[16]....
        /*046c*/ 	.word	0x00004ad0
        /*0470*/ 	.word	0x00000009
        /*0474*/ 	.word	0x00000000
        /*0478*/ 	.short	0x0101
        /*047a*/ 	.byte	0x3f
	.zero		1


	//   ....[17]....
        /*047c*/ 	.word	0x00008bf0
        /*0480*/ 	.word	0x0000000c
        /*0484*/ 	.word	0x00030c20
        /*0488*/ 	.short	0x010a
        /*048a*/ 	.byte	0x3f
	.zero		1


	//   ....[18]....
        /*048c*/ 	.word	0x000090a0
        /*0490*/ 	.word	0x0000000c
        /*0494*/ 	.word	0x00030c40
        /*0498*/ 	.short	0x010a
        /*049a*/ 	.byte	0x3f
	.zero		1


	//   ....[19]....
        /*049c*/ 	.word	0x000092e0
        /*04a0*/ 	.word	0x0000000c
        /*04a4*/ 	.word	0x00030c28
        /*04a8*/ 	.short	0x010a
        /*04aa*/ 	.byte	0x3f
	.zero		1


	//   ....[20]....
        /*04ac*/ 	.word	0x000094a0
        /*04b0*/ 	.word	0x0000000c
        /*04b4*/ 	.word	0x00030c48
        /*04b8*/ 	.short	0x010a
        /*04ba*/ 	.byte	0x3f
	.zero		1


	//   ....[21]....
        /*04bc*/ 	.word	0x000096b0
        /*04c0*/ 	.word	0x0000000c
        /*04c4*/ 	.word	0x00030c20
        /*04c8*/ 	.short	0x010a
        /*04ca*/ 	.byte	0x3f
	.zero		1


	//   ....[22]....
        /*04cc*/ 	.word	0x000098d0
        /*04d0*/ 	.word	0x0000000c
        /*04d4*/ 	.word	0x00030c40
        /*04d8*/ 	.short	0x010a
        /*04da*/ 	.byte	0x3f
	.zero		1


	//   ....[23]....
        /*04dc*/ 	.word	0x00009ae0
        /*04e0*/ 	.word	0x0000000c
        /*04e4*/ 	.word	0x00030c28
        /*04e8*/ 	.short	0x010a
        /*04ea*/ 	.byte	0x3f
	.zero		1


	//   ....[24]....
        /*04ec*/ 	.word	0x00009cf0
        /*04f0*/ 	.word	0x0000000d
        /*04f4*/ 	.word	0x00030c40
        /*04f8*/ 	.short	0x010a
        /*04fa*/ 	.byte	0x3f
	.zero		1


	//   ....[25]....
        /*04fc*/ 	.word	0x0000a0e0
        /*0500*/ 	.word	0x00000007
        /*0504*/ 	.word	0x00000000
        /*0508*/ 	.short	0x010a
        /*050a*/ 	.byte	0x3f
	.zero		1


	//   ....[26]....
        /*050c*/ 	.word	0x0000a130
        /*0510*/ 	.word	0x0000000b
        /*0514*/ 	.word	0x00000000
        /*0518*/ 	.short	0x010a
        /*051a*/ 	.byte	0x3f
	.zero		1


	//   ....[27]....
        /*051c*/ 	.word	0x0000a190
        /*0520*/ 	.word	0x00000009
        /*0524*/ 	.word	0x00000000
        /*0528*/ 	.short	0x010a
        /*052a*/ 	.byte	0x3f
	.zero		1


	//   ....[28]....
        /*052c*/ 	.word	0x0000a1c0
        /*0530*/ 	.word	0x00000003
        /*0534*/ 	.word	0x00000000
        /*0538*/ 	.short	0x010a
        /*053a*/ 	.byte	0x3f
	.zero		1


	//   ....[29]....
        /*053c*/ 	.word	0x0000a290
        /*0540*/ 	.word	0x000000e2
        /*0544*/ 	.word	0x00030c00
        /*0548*/ 	.short	0x010a
        /*054a*/ 	.byte	0x3f
	.zero		1


	//   ....[30]....
        /*054c*/ 	.word	0x0000a2e0
        /*0550*/ 	.word	0x00000009
        /*0554*/ 	.word	0x00030c10
        /*0558*/ 	.short	0x010a
        /*055a*/ 	.byte	0x3f
	.zero		1


	//   ....[31]....
        /*055c*/ 	.word	0x0000a330
        /*0560*/ 	.word	0x00000009
        /*0564*/ 	.word	0x00030c30
        /*0568*/ 	.short	0x010a
        /*056a*/ 	.byte	0x3f
	.zero		1


	//   ....[32]....
        /*056c*/ 	.word	0x0000a4d0
        /*0570*/ 	.word	0x0000000c
        /*0574*/ 	.word	0x00030c20
        /*0578*/ 	.short	0x010a
        /*057a*/ 	.byte	0x3f
	.zero		1


	//   ....[33]....
        /*057c*/ 	.word	0x0000a520
        /*0580*/ 	.word	0x0000000c
        /*0584*/ 	.word	0x00030c40
        /*0588*/ 	.short	0x010a
        /*058a*/ 	.byte	0x3f
	.zero		1


	//   ....[34]....
        /*058c*/ 	.word	0x0000a570
        /*0590*/ 	.word	0x0000000c
        /*0594*/ 	.word	0x00030c28
        /*0598*/ 	.short	0x010a
        /*059a*/ 	.byte	0x3f
	.zero		1


	//   ....[35]....
        /*059c*/ 	.word	0x0000a5c0
        /*05a0*/ 	.word	0x0000000c
        /*05a4*/ 	.word	0x00030c48
        /*05a8*/ 	.short	0x010a
        /*05aa*/ 	.byte	0x3f
	.zero		1


	//   ....[36]....
        /*05ac*/ 	.word	0x0000a620
        /*05b0*/ 	.word	0x0000000c
        /*05b4*/ 	.word	0x00030c20
        /*05b8*/ 	.short	0x010a
        /*05ba*/ 	.byte	0x3f
	.zero		1


	//   ....[37]....
        /*05bc*/ 	.word	0x0000a670
        /*05c0*/ 	.word	0x0000000c
        /*05c4*/ 	.word	0x00030c40
        /*05c8*/ 	.short	0x010a
        /*05ca*/ 	.byte	0x3f
	.zero		1


	//   ....[38]....
        /*05cc*/ 	.word	0x0000a6c0
        /*05d0*/ 	.word	0x0000000c
        /*05d4*/ 	.word	0x00030c28
        /*05d8*/ 	.short	0x010a
        /*05da*/ 	.byte	0x3f
	.zero		1


	//   ....[39]....
        /*05dc*/ 	.word	0x0000a710
        /*05e0*/ 	.word	0x0000000d
        /*05e4*/ 	.word	0x00030c40
        /*05e8*/ 	.short	0x010a
        /*05ea*/ 	.byte	0x3f
	.zero		1


	//   ....[40]....
        /*05ec*/ 	.word	0x0000a7e0
        /*05f0*/ 	.word	0x00000007
        /*05f4*/ 	.word	0x00000000
        /*05f8*/ 	.short	0x010a
        /*05fa*/ 	.byte	0x3f
	.zero		1


	//   ....[41]....
        /*05fc*/ 	.word	0x0000a830
        /*0600*/ 	.word	0x0000000b
        /*0604*/ 	.word	0x00000000
        /*0608*/ 	.short	0x010a
        /*060a*/ 	.byte	0x3f
	.zero		1


	//   ....[42]....
        /*060c*/ 	.word	0x0000a880
        /*0610*/ 	.word	0x00000009
        /*0614*/ 	.word	0x00000000
        /*0618*/ 	.short	0x010a
        /*061a*/ 	.byte	0x3f
	.zero		1


	//----- nvinfo : EIATTR_NUM_MBARRIERS
	.align		4
.L_342:
        /*061c*/ 	.byte	0x03, 0x38
        /*061e*/ 	.short	0x0009


	//----- nvinfo : EIATTR_EXIT_INSTR_OFFSETS
	.align		4
        /*0620*/ 	.byte	0x04, 0x1c
        /*0622*/ 	.short	(.L_344 - .L_343)


	//   ....[0]....
.L_343:
        /*0624*/ 	.word	0x0000a210


	//----- nvinfo : EIATTR_MAX_THREADS
	.align		4
.L_344:
        /*0628*/ 	.byte	0x04, 0x05
        /*062a*/ 	.short	(.L_346 - .L_345)
.L_345:
        /*062c*/ 	.word	0x00000180
        /*0630*/ 	.word	0x00000001
        /*0634*/ 	.word	0x00000001


	//----- nvinfo : EIATTR_CRS_STACK_SIZE
	.align		4
.L_346:
        /*0638*/ 	.byte	0x04, 0x1e
        /*063a*/ 	.short	(.L_348 - .L_347)
.L_347:
        /*063c*/ 	.word	0x00000000


	//----- nvinfo : EIATTR_CBANK_PARAM_SIZE
	.align		4
.L_348:
        /*0640*/ 	.byte	0x03, 0x19
        /*0642*/ 	.short	0x06f0


	//----- nvinfo : EIATTR_PARAM_CBANK
	.align		4
        /*0644*/ 	.byte	0x04, 0x0a
        /*0646*/ 	.short	(.L_350 - .L_349)
	.align		4
.L_349:
        /*0648*/ 	.word	index@(.nv.constant0._ZN7cutlass13device_kernelIN5flash11enable_sm90INS1_16FlashAttnBwdSm90INS1_25CollectiveMainloopBwdSm90ILi2ELi2ELi2EN4cute5tupleIJNS5_1CILi1EEES8_S8_EEENS6_IJNS7_ILi128EEESA_NS7_ILi64EEEEEENS_6half_tEfNS_4arch4Sm90ELb0ELb0ELb0ELb1ELb1ELb1ELb0ELb0ELi2ELi1ELi2ELi2ELb0EEENS1_21CollectiveEpilogueBwdISC_SD_SF_Li256ELb1ELb0ELi1EEENS1_19SingleTileSchedulerILb1ELb0ELb0ELi128EEEEEEEEEvNT_6ParamsE)
        /*064c*/ 	.short	0x0210
        /*064e*/ 	.short	0x06f0


	//----- nvinfo : EIATTR_SW_WAR
	.align		4
.L_350:
        /*0650*/ 	.byte	0x04, 0x36
        /*0652*/ 	.short	(.L_352 - .L_351)
.L_351:
        /*0654*/ 	.word	0x00000008
.L_352:


//--------------------- .nv.info._ZN7cutlass13device_kernelIN5flash11enable_sm90INS1_16FlashAttnBwdSm90INS1_25CollectiveMainloopBwdSm90ILi2ELi2ELi2EN4cute5tupleIJNS5_1CILi1EEES8_S8_EEENS6_IJNS7_ILi128EEESA_NS7_ILi64EEEEEENS_6half_tEfNS_4arch4Sm90ELb0ELb0ELb0ELb1ELb0ELb1ELb0ELb0ELi2ELi1ELi2ELi2ELb0EEENS1_24CollectiveEpilogueBwdGQAISC_fSF_Li256ELb1ELb0EEENS1_19SingleTileSchedulerILb1ELb0ELb0ELi128EEEEEEEEEvNT_6ParamsE --------------------------
	.section	.nv.info._ZN7cutlass13device_kernelIN5flash11enable_sm90INS1_16FlashAttnBwdSm90INS1_25CollectiveMainloopBwdSm90ILi2ELi2ELi2EN4cute5tupleIJNS5_1CILi1EEES8_S8_EEENS6_IJNS7_ILi128EEESA_NS7_ILi64EEEEEENS_6half_tEfNS_4arch4Sm90ELb0ELb0ELb0ELb1ELb0ELb1ELb0ELb0ELi2ELi1ELi2ELi2ELb0EEENS1_24CollectiveEpilogueBwdGQAISC_fSF_Li256ELb1ELb0EEENS1_19SingleTileSchedulerILb1ELb0ELb0ELi128EEEEEEEEEvNT_6ParamsE,"",@"SHT_CUDA_INFO"
	.sectionflags	@""
	.align	4


	//----- nvinfo : EIATTR_CUDA_API_VERSION
	.align		4
        /*0000*/ 	.byte	0x04, 0x37
        /*0002*/ 	.short	(.L_354 - .L_353)
.L_353:
        /*0004*/ 	.word	0x00000082


	//----- nvinfo : EIATTR_KPARAM_INFO
	.align		4
.L_354:
        /*0008*/ 	.byte	0x04, 0x17
        /*000a*/ 	.short	(.L_356 - .L_355)
.L_355:
        /*000c*/ 	.word	0x00000000
        /*0010*/ 	.short	0x0000
        /*0012*/ 	.short	0x0070
        /*0014*/ 	.byte	0x00, 0xf0, 0x01, 0x1a


	//----- nvinfo : EIATTR_SPARSE_MMA_MASK
	.align		4
.L_356:
        /*0018*/ 	.byte	0x03, 0x50
        /*001a*/ 	.short	0x0000


	//----- nvinfo : EIATTR_MAXREG_COUNT
	.align		4
        /*001c*/ 	.byte	0x03, 0x1b
        /*001e*/ 	.short	0x00a8


	//----- nvinfo : EIATTR_NUM_BARRIERS
	.align		4
        /*0020*/ 	.byte	0x02, 0x4c
        /*0022*/ 	.byte	0x10
	.zero		1


	//----- nvinfo : EIATTR_EXTERNS
	.align		4
        /*0024*/ 	.byte	0x04, 0x0f
        /*0026*/ 	.short	(.L_358 - .L_357)


	//   ....[0]....
	.align		4
.L_357:
        /*0028*/ 	.word	index@(__assertfail)


	//----- nvinfo : EIATTR_ANNOTATIONS
	.align		4
.L_358:
        /*002c*/ 	.byte	0x04, 0x55
        /*002e*/ 	.short	(.L_360 - .L_359)


	//   ....[0]....
.L_359:
        /*0030*/ 	.word	0x00000001
        /*0034*/ 	.byte	0x60, 0x05, 0x00, 0x00, 0x01, 0x00, 0x00, 0x00, 0xd0, 0x07, 0x00, 0x00, 0x01, 0x00, 0x00, 0x00
        /*0044*/ 	.byte	0x50, 0x13, 0x00, 0x00, 0x01, 0x00, 0x00, 0x00, 0x00, 0x19, 0x00, 0x00, 0x01, 0x00, 0x00, 0x00
        /*0054*/ 	.byte	0x40, 0x19, 0x00, 0x00, 0x01, 0x00, 0x00, 0x00, 0x80, 0x19, 0x00, 0x00, 0x01, 0x00, 0x00, 0x00
        /*0064*/ 	.byte	0x20, 0x1b, 0x00, 0x00, 0x01, 0x00, 0x00, 0x00, 0x50, 0x1b, 0x00, 0x00, 0x01, 0x00, 0x00, 0x00
        /*0074*/ 	.byte	0x70, 0x1b, 0x00, 0x00, 0x01, 0x00, 0x00, 0x00, 0x50, 0x4d, 0x00, 0x00, 0x01, 0x00, 0x00, 0x00
        /*0084*/ 	.byte	0x60, 0x76, 0x00, 0x00, 0x01, 0x00, 0x00, 0x00, 0x90, 0x76, 0x00, 0x00, 0x01, 0x00, 0x00, 0x00
        /*0094*/ 	.byte	0x70, 0x81, 0x00, 0x00


	//----- nvinfo : EIATTR_MERCURY_ISA_VERSION
	.align		4
.L_360:
        /*0098*/ 	.byte	0x03, 0x5f
        /*009a*/ 	.short	0x0101


	//----- nvinfo : EIATTR_INT_WARP_WIDE_INSTR_OFFSETS
	.align		4
        /*009c*/ 	.byte	0x04, 0x31
        /*009e*/ 	.short	(.L_362 - .L_361)


	//   ....[0]....
.L_361:
        /*00a0*/ 	.word	0x00000180


	//   ....[1]....
        /*00a4*/ 	.word	0x00000240


	//   ....[2]....
        /*00a8*/ 	.word	0x00006870


	//----- nvinfo : EIATTR_COOP_GROUP_MASK_REGIDS
	.align		4
.L_362:
        /*00ac*/ 	.byte	0x04, 0x29
        /*00ae*/ 	.short	(.L_364 - .L_363)


	//   ....[0]....
.L_363:
        /*00b0*/ 	.word	0xffffffff


	//   ....[1]....
        /*00b4*/ 	.word	0xffffffff


	//   ....[2]....
        /*00b8*/ 	.word	0xffffffff


	//   ....[3]....
        /*00bc*/ 	.word	0xffffffff


	//   ....[4]....
        /*00c0*/ 	.word	0xffffffff


	//   ....[5]....
        /*00c4*/ 	.word	0xffffffff


	//   ....[6]....
        /*00c8*/ 	.word	0xffffffff


	//   ....[7]....
        /*00cc*/ 	.word	0xffffffff


	//   ....[8]....
        /*00d0*/ 	.word	0xffffffff


	//   ....[9]....
        /*00d4*/ 	.word	0xffffffff


	//   ....[10]....
        /*00d8*/ 	.word	0xffffffff


	//   ....[11]....
        /*00dc*/ 	.word	0xffffffff


	//   ....[12]....
        /*00e0*/ 	.word	0xffffffff


	//   ....[13]....
        /*00e4*/ 	.word	0xffffffff


	//   ....[14]....
        /*00e8*/ 	.word	0xffffffff


	//   ....[15]....
        /*00ec*/ 	.word	0xffffffff


	//   ....[16]....
        /*00f0*/ 	.word	0xffffffff


	//   ....[17]....
        /*00f4*/ 	.word	0xffffffff


	//   ....[18]....
        /*00f8*/ 	.word	0xffffffff


	//   ....[19]....
        /*00fc*/ 	.word	0xffffffff


	//   ....[20]....
        /*0100*/ 	.word	0xffffffff


	//   ....[21]....
        /*0104*/ 	.word	0xffffffff


	//   ....[22]....
        /*0108*/ 	.word	0xffffffff


	//   ....[23]....
        /*010c*/ 	.word	0xffffffff


	//   ....[24]....
        /*0110*/ 	.word	0xffffffff


	//   ....[25]....
        /*0114*/ 	.word	0xffffffff


	//   ....[26]....
        /*0118*/ 	.word	0xffffffff


	//   ....[27]....
        /*011c*/ 	.word	0xffffffff


	//   ....[28]....
        /*0120*/ 	.word	0xffffffff


	//   ....[29]....
        /*0124*/ 	.word	0xffffffff


	//   ....[30]....
        /*0128*/ 	.word	0xffffffff


	//   ....[31]....
        /*012c*/ 	.word	0xffffffff


	//   ....[32]....
        /*0130*/ 	.word	0xffffffff


	//   ....[33]....
        /*0134*/ 	.word	0xffffffff


	//   ....[34]....
        /*0138*/ 	.word	0xffffffff


	//   ....[35]....
        /*013c*/ 	.word	0xffffffff


	//   ....[36]....
        /*0140*/ 	.word	0xffffffff


	//   ....[37]....
        /*0144*/ 	.word	0xffffffff


	//   ....[38]....
        /*0148*/ 	.word	0xffffffff


	//   ....[39]....
        /*014c*/ 	.word	0xffffffff


	//   ....[40]....
        /*0150*/ 	.word	0xffffffff


	//   ....[41]....
        /*0154*/ 	.word	0xffffffff


	//   ....[42]....
        /*0158*/ 	.word	0xffffffff


	//   ....[43]....
        /*015c*/ 	.word	0xffffffff


	//   ....[44]....
        /*0160*/ 	.word	0xffffffff


	//   ....[45]....
        /*0164*/ 	.word	0xffffffff


	//   ....[46]....
        /*0168*/ 	.word	0xffffffff


	//   ....[47]....
        /*016c*/ 	.word	0xffffffff


	//   ....[48]....
        /*0170*/ 	.word	0xffffffff


	//   ....[49]....
        /*0174*/ 	.word	0xffffffff


	//   ....[50]....
        /*0178*/ 	.word	0xffffffff


	//   ....[51]....
        /*017c*/ 	.word	0xffffffff


	//   ....[52]....
        /*0180*/ 	.word	0xffffffff


	//   ....[53]....
        /*0184*/ 	.word	0xffffffff


	//   ....[54]....
        /*0188*/ 	.word	0xffffffff


	//   ....[55]....
        /*018c*/ 	.word	0xffffffff


	//   ....[56]....
        /*0190*/ 	.word	0xffffffff


	//   ....[57]....
        /*0194*/ 	.word	0xffffffff


	//   ....[58]....
        /*0198*/ 	.word	0xffffffff


	//   ....[59]....
        /*019c*/ 	.word	0xffffffff


	//   ....[60]....
        /*01a0*/ 	.word	0xffffffff


	//   ....[61]....
        /*01a4*/ 	.word	0xffffffff


	//   ....[62]....
        /*01a8*/ 	.word	0xffffffff


	//   ....[63]....
        /*01ac*/ 	.word	0xffffffff


	//   ....[64]....
        /*01b0*/ 	.word	0xffffffff


	//   ....[65]....
        /*01b4*/ 	.word	0xffffffff


	//   ....[66]....
        /*01b8*/ 	.word	0xffffffff


	//   ....[67]....
        /*01bc*/ 	.word	0xffffffff


	//   ....[68]....
        /*01c0*/ 	.word	0xffffffff


	//   ....[69]....
        /*01c4*/ 	.word	0xffffffff


	//   ....[70]....
        /*01c8*/ 	.word	0xffffffff


	//   ....[71]....
        /*01cc*/ 	.word	0x0500000f


	//----- nvinfo : EIATTR_COOP_GROUP_INSTR_OFFSETS
	.align		4
.L_364:
        /*01d0*/ 	.byte	0x04, 0x28
        /*01d2*/ 	.short	(.L_366 - .L_365)


	//   ....[0]....
.L_365:
        /*01d4*/ 	.word	0x00000060


	//   ....[1]....
        /*01d8*/ 	.word	0x00000190


	//   ....[2]....
        /*01dc*/ 	.word	0x00000220


	//   ....[3]....
        /*01e0*/ 	.word	0x000003a0


	//   ....[4]....
        /*01e4*/ 	.word	0x00000610


	//   ....[5]....
        /*01e8*/ 	.word	0x00001160


	//   ....[6]....
        /*01ec*/ 	.word	0x00002020


	//   ....[7]....
        /*01f0*/ 	.word	0x00002060


	//   ....[8]....
        /*01f4*/ 	.word	0x000020a0


	//   ....[9]....
        /*01f8*/ 	.word	0x00002100


	//   ....[10]....
        /*01fc*/ 	.word	0x000021d0


	//   ....[11]....
        /*0200*/ 	.word	0x00002220


	//   ....[12]....
        /*0204*/ 	.word	0x00002260


	//   ....[13]....
        /*0208*/ 	.word	0x000022a0


	//   ....[14]....
        /*020c*/ 	.word	0x000022e0


	//   ....[15]....
        /*0210*/ 	.word	0x00002320


	//   ....[16]....
        /*0214*/ 	.word	0x00002360


	//   ....[17]....
        /*0218*/ 	.word	0x000023c0


	//   ....[18]....
        /*021c*/ 	.word	0x00002430


	//   ....[19]....
        /*0220*/ 	.word	0x00002470


	//   ....[20]....
        /*0224*/ 	.word	0x000024a0


	//   ....[21]....
        /*0228*/ 	.word	0x000024e0


	//   ....[22]....
        /*022c*/ 	.word	0x00002510


	//   ....[23]....
        /*0230*/ 	.word	0x00002580


	//   ....[24]....
        /*0234*/ 	.word	0x000025c0


	//   ....[25]....
        /*0238*/ 	.word	0x00002630


	//   ....[26]....
        /*023c*/ 	.word	0x00002680


	//   ....[27]....
        /*0240*/ 	.word	0x000026c0


	//   ....[28]....
        /*0244*/ 	.word	0x00002710


	//   ....[29]....
        /*0248*/ 	.word	0x00002750


	//   ....[30]....
        /*024c*/ 	.word	0x000027d0


	//   ....[31]....
        /*0250*/ 	.word	0x00002810


	//   ....[32]....
        /*0254*/ 	.word	0x00002850


	//   ....[33]....
        /*0258*/ 	.word	0x00002a80


	//   ....[34]....
        /*025c*/ 	.word	0x00002ad0


	//   ....[35]....
        /*0260*/ 	.word	0x00002b10


	//   ....[36]....
        /*0264*/ 	.word	0x00002bc0


	//   ....[37]....
        /*0268*/ 	.word	0x00002bf0


	//   ....[38]....
        /*026c*/ 	.word	0x00003050


	//   ....[39]....
        /*0270*/ 	.word	0x00003060


	//   ....[40]....
        /*0274*/ 	.word	0x00003070


	//   ....[41]....
        /*0278*/ 	.word	0x00003080


	//   ....[42]....
        /*027c*/ 	.word	0x00003090


	//   ....[43]....
        /*0280*/ 	.word	0x000030a0


	//   ....[44]....
        /*0284*/ 	.word	0x000030d0


	//   ....[45]....
        /*0288*/ 	.word	0x00003100


	//   ....[46]....
        /*028c*/ 	.word	0x00003140


	//   ....[47]....
        /*0290*/ 	.word	0x00003180


	//   ....[48]....
        /*0294*/ 	.word	0x000031c0


	//   ....[49]....
        /*0298*/ 	.word	0x00003200


	//   ....[50]....
        /*029c*/ 	.word	0x00003240


	//   ....[51]....
        /*02a0*/ 	.word	0x00003280


	//   ....[52]....
        /*02a4*/ 	.word	0x000032c0


	//   ....[53]....
        /*02a8*/ 	.word	0x00003320


	//   ....[54]....
        /*02ac*/ 	.word	0x00003360


	//   ....[55]....
        /*02b0*/ 	.word	0x000033a0


	//   ....[56]....
        /*02b4*/ 	.word	0x000033e0


	//   ....[57]....
        /*02b8*/ 	.word	0x00003420


	//   ....[58]....
        /*02bc*/ 	.word	0x00003460


	//   ....[59]....
        /*02c0*/ 	.word	0x000034a0


	//   ....[60]....
        /*02c4*/ 	.word	0x000034e0


	//   ....[61]....
        /*02c8*/ 	.word	0x00003520


	//   ....[62]....
        /*02cc*/ 	.word	0x00003560


	//   ....[63]....
        /*02d0*/ 	.word	0x000035a0


	//   ....[64]....
        /*02d4*/ 	.word	0x000035e0


	//   ....[65]....
        /*02d8*/ 	.word	0x00003620


	//   ....[66]....
        /*02dc*/ 	.word	0x00003660


	//   ....[67]....
        /*02e0*/ 	.word	0x000036a0


	//   ....[68]....
        /*02e4*/ 	.word	0x000036e0


	//   ....[69]....
        /*02e8*/ 	.word	0x00003720


	//   ....[70]....
        /*02ec*/ 	.word	0x000055d0


	//   ....[71]....
        /*02f0*/ 	.word	0x000083e0


	//----- nvinfo : EIATTR_REG_RECONFIG
	.align		4
.L_366:
        /*02f4*/ 	.byte	0x01, 0x54
	.zero		2


	//----- nvinfo : EIATTR_SYSCALL_OFFSETS
	.align		4
        /*02f8*/ 	.byte	0x04, 0x46
        /*02fa*/ 	.short	(.L_368 - .L_367)


	//   ....[0]....
.L_367:
        /*02fc*/ 	.word	0x00000dc0


	//   ....[1]....
        /*0300*/ 	.word	0x00000eb0


	//   ....[2]....
        /*0304*/ 	.word	0x00001010


	//   ....[3]....
        /*0308*/ 	.word	0x00001100


	//----- nvinfo : EIATTR_MBARRIER_INSTR_OFFSETS
	.align		4
.L_368:
        /*030c*/ 	.byte	0x04, 0x39
        /*030e*/ 	.short	(.L_370 - .L_369)


	//   ....[0]....
.L_369:
        /*0310*/ 	.word	0x00000260
        /*0314*/ 	.word	0x000000ff
        /*0318*/ 	.word	0x00030c00
        /*031c*/ 	.short	0x0100
        /*031e*/ 	.byte	0x06
	.zero		1


	//   ....[1]....
        /*0320*/ 	.word	0x00000350
        /*0324*/ 	.word	0x000000ff
        /*0328*/ 	.word	0x00030c10
        /*032c*/ 	.short	0x0100
        /*032e*/ 	.byte	0x08
	.zero		1


	//   ....[2]....
        /*0330*/ 	.word	0x00000360
        /*0334*/ 	.word	0x000000ff
        /*0338*/ 	.word	0x00030c20
        /*033c*/ 	.short	0x0100
        /*033e*/ 	.byte	0x08
	.zero		1


	//   ....[3]....
        /*0340*/ 	.word	0x00000370
        /*0344*/ 	.word	0x000000ff
        /*0348*/ 	.word	0x00030c18
        /*034c*/ 	.short	0x0100
        /*034e*/ 	.byte	0x08
	.zero		1


	//   ....[4]....
        /*0350*/ 	.word	0x00000380
        /*0354*/ 	.word	0x000000ff
        /*0358*/ 	.word	0x00030c28
        /*035c*/ 	.short	0x0100
        /*035e*/ 	.byte	0x08
	.zero		1


	//   ....[5]....
        /*0360*/ 	.word	0x000004b0
        /*0364*/ 	.word	0x000000ff
        /*0368*/ 	.word	0x00030c30
        /*036c*/ 	.short	0x0100
        /*036e*/ 	.byte	0x08
	.zero		1


	//   ....[6]....
        /*0370*/ 	.word	0x000004c0
        /*0374*/ 	.word	0x000000ff
        /*0378*/ 	.word	0x00030c40
        /*037c*/ 	.short	0x0100
        /*037e*/ 	.byte	0x08
	.zero		1


	//   ....[7]....
        /*0380*/ 	.word	0x000004d0
        /*0384*/ 	.word	0x000000ff
        /*0388*/ 	.word	0x00030c38
        /*038c*/ 	.short	0x0100
        /*038e*/ 	.byte	0x08
	.zero		1


	//   ....[8]....
        /*0390*/ 	.word	0x000004e0
        /*0394*/ 	.word	0x000000ff
        /*0398*/ 	.word	0x00030c48
        /*039c*/ 	.short	0x0100
        /*039e*/ 	.byte	0x08
	.zero		1


	//   ....[9]....
        /*03a0*/ 	.word	0x000011b0
        /*03a4*/ 	.word	0x000000e2
        /*03a8*/ 	.word	0x00030c00
        /*03ac*/ 	.short	0x010a
        /*03ae*/ 	.byte	0x3f
	.zero		1


	//   ....[10]....
        /*03b0*/ 	.word	0x00001330
        /*03b4*/ 	.word	0x000000e2
        /*03b8*/ 	.word	0x00030c00
        /*03bc*/ 	.short	0x010a
        /*03be*/ 	.byte	0x3f
	.zero		1


	//   ....[11]....
        /*03c0*/ 	.word	0x00001a60
        /*03c4*/ 	.word	0x00000009
        /*03c8*/ 	.word	0x00030c10
        /*03cc*/ 	.short	0x010a
        /*03ce*/ 	.byte	0x3f
	.zero		1


	//   ....[12]....
        /*03d0*/ 	.word	0x00001ad0
        /*03d4*/ 	.word	0x00000009
        /*03d8*/ 	.word	0x00030c10
        /*03dc*/ 	.short	0x010a
        /*03de*/ 	.byte	0x3f
	.zero		1


	//   ....[13]....
        /*03e0*/ 	.word	0x00001ee0
        /*03e4*/ 	.word	0x00000009
        /*03e8*/ 	.word	0x00030c30
        /*03ec*/ 	.short	0x010a
        /*03ee*/ 	.byte	0x3f
	.zero		1


	//   ....[14]....
        /*03f0*/ 	.word	0x00001f60
        /*03f4*/ 	.word	0x00000009
        /*03f8*/ 	.word	0x00030c30
        /*03fc*/ 	.short	0x010a
        /*03fe*/ 	.byte	0x3f
	.zero		1


	//   ....[15]....
        /*0400*/ 	.word	0x00004690
        /*0404*/ 	.word	0x0000000a
        /*0408*/ 	.word	0x00000000
        /*040c*/ 	.short	0x0101
        /*040e*/ 	.byte	0x3f
	.zero		1


	//   ....[16]....
        /*0410*/ 	.word	0x00004ad0
        /*0414*/ 	.word	0x00000009
        /*0418*/ 	.word	0x00000000
        /*041c*/ 	.short	0x0101
        /*041e*/ 	.byte	0x3f
	.zero		1


	//   ....[17]....
        /*0420*/ 	.word	0x00006d70
        /*0424*/ 	.word	0x0000000c
        /*0428*/ 	.word	0x00030c20
        /*042c*/ 	.short	0x010a
        /*042e*/ 	.byte	0x3f
	.zero		1


	//   ....[18]....
        /*0430*/ 	.word	0x00007220
        /*0434*/ 	.word	0x0000000c
        /*0438*/ 	.word	0x00030c40
        /*043c*/ 	.short	0x010a
        /*043e*/ 	.byte	0x3f
	.zero		1


	//   ....[19]....
        /*0440*/ 	.word	0x00007460
        /*0444*/ 	.word	0x0000000c
        /*0448*/ 	.word	0x00030c28
        /*044c*/ 	.short	0x010a
        /*044e*/ 	.byte	0x3f
	.zero		1


	//   ....[20]....
        /*0450*/ 	.word	0x00007620
        /*0454*/ 	.word	0x0000000c
        /*0458*/ 	.word	0x00030c48
        /*045c*/ 	.short	0x010a
        /*045e*/ 	.byte	0x3f
	.zero		1


	//   ....[21]....
        /*0460*/ 	.word	0x00007830
        /*0464*/ 	.word	0x0000000c
        /*0468*/ 	.word	0x00030c20
        /*046c*/ 	.short	0x010a
        /*046e*/ 	.byte	0x3f
	.zero		1


	//   ....[22]....
        /*0470*/ 	.word	0x00007a50
        /*0474*/ 	.word	0x0000000c
        /*0478*/ 	.word	0x00030c40
        /*047c*/ 	.short	0x010a
        /*047e*/ 	.byte	0x3f
	.zero		1


	//   ....[23]....
        /*0480*/ 	.word	0x00007c60
        /*0484*/ 	.word	0x0000000c
        /*0488*/ 	.word	0x00030c28
        /*048c*/ 	.short	0x010a
        /*048e*/ 	.byte	0x3f
	.zero		1


	//   ....[24]....
        /*0490*/ 	.word	0x00007e70
        /*0494*/ 	.word	0x0000000d
        /*0498*/ 	.word	0x00030c40
        /*049c*/ 	.short	0x010a
        /*049e*/ 	.byte	0x3f
	.zero		1


	//   ....[25]....
        /*04a0*/ 	.word	0x00008260
        /*04a4*/ 	.word	0x00000007
        /*04a8*/ 	.word	0x00000000
        /*04ac*/ 	.short	0x010a
        /*04ae*/ 	.byte	0x3f
	.zero		1


	//   ....[26]....
        /*04b0*/ 	.word	0x000082b0
        /*04b4*/ 	.word	0x0000000b
        /*04b8*/ 	.word	0x00000000
        /*04bc*/ 	.short	0x010a
        /*04be*/ 	.byte	0x3f
	.zero		1


	//   ....[27]....
        /*04c0*/ 	.word	0x00008310
        /*04c4*/ 	.word	0x00000009
        /*04c8*/ 	.word	0x00000000
        /*04cc*/ 	.short	0x010a
        /*04ce*/ 	.byte	0x3f
	.zero		1


	//   ....[28]....
        /*04d0*/ 	.word	0x00008340
        /*04d4*/ 	.word	0x00000003
        /*04d8*/ 	.word	0x00000000
        /*04dc*/ 	.short	0x010a
        /*04de*/ 	.byte	0x3f
	.zero		1


	//   ....[29]....
        /*04e0*/ 	.word	0x00008410
        /*04e4*/ 	.word	0x000000e2
        /*04e8*/ 	.word	0x00030c00
        /*04ec*/ 	.short	0x010a
        /*04ee*/ 	.byte	0x3f
	.zero		1


	//   ....[30]....
        /*04f0*/ 	.word	0x00008460
        /*04f4*/ 	.word	0x00000009
        /*04f8*/ 	.word	0x00030c10
        /*04fc*/ 	.short	0x010a
        /*04fe*/ 	.byte	0x3f
	.zero		1


	//   ....[31]....
        /*0500*/ 	.word	0x000084b0
        /*0504*/ 	.word	0x00000009
        /*0508*/ 	.word	0x00030c30
        /*050c*/ 	.short	0x010a
        /*050e*/ 	.byte	0x3f
	.zero		1


	//   ....[32]....
        /*0510*/ 	.word	0x00008500
        /*0514*/ 	.word	0x0000000c
        /*0518*/ 	.word	0x00030c20
        /*051c*/ 	.short	0x010a
        /*051e*/ 	.byte	0x3f
	.zero		1


	//   ....[33]....
        /*0520*/ 	.word	0x00008550
        /*0524*/ 	.word	0x0000000c
        /*0528*/ 	.word	0x00030c40
        /*052c*/ 	.short	0x010a
        /*052e*/ 	.byte	0x3f
	.zero		1


	//   ....[34]....
        /*0530*/ 	.word	0x000085a0
        /*0534*/ 	.word	0x0000000c
        /*0538*/ 	.word	0x00030c28
        /*053c*/ 	.short	0x010a
        /*053e*/ 	.byte	0x3f
	.zero		1


	//   ....[35]....
        /*0540*/ 	.word	0x000085f0
        /*0544*/ 	.word	0x0000000c
        /*0548*/ 	.word	0x00030c48
        /*054c*/ 	.short	0x010a
        /*054e*/ 	.byte	0x3f
	.zero		1


	//   ....[36]....
        /*0550*/ 	.word	0x00008650
        /*0554*/ 	.word	0x0000000c
        /*0558*/ 	.word	0x00030c20
        /*055c*/ 	.short	0x010a
        /*055e*/ 	.byte	0x3f
	.zero		1


	//   ....[37]....
        /*0560*/ 	.word	0x000086a0
        /*0564*/ 	.word	0x0000000c
        /*0568*/ 	.word	0x00030c40
        /*056c*/ 	.short	0x010a
        /*056e*/ 	.byte	0x3f
	.zero		1


	//   ....[38]....
        /*0570*/ 	.word	0x000086f0
        /*0574*/ 	.word	0x0000000c
        /*0578*/ 	.word	0x00030c28
        /*057c*/ 	.short	0x010a
        /*057e*/ 	.byte	0x3f
	.zero		1


	//   ....[39]....
        /*0580*/ 	.word	0x00008740
        /*0584*/ 	.word	0x0000000d
        /*0588*/ 	.word	0x00030c40
        /*058c*/ 	.short	0x010a
        /*058e*/ 	.byte	0x3f
	.zero		1


	//   ....[40]....
        /*0590*/ 	.word	0x00008820
        /*0594*/ 	.word	0x00000007
        /*0598*/ 	.word	0x00000000
        /*059c*/ 	.short	0x010a
        /*059e*/ 	.byte	0x3f
	.zero		1


	//   ....[41]....
        /*05a0*/ 	.word	0x00008870
        /*05a4*/ 	.word	0x0000000b
        /*05a8*/ 	.word	0x00000000
        /*05ac*/ 	.short	0x010a
        /*05ae*/ 	.byte	0x3f
	.zero		1


	//   ....[42]....
        /*05b0*/ 	.word	0x000088c0
        /*05b4*/ 	.word	0x00000009
        /*05b8*/ 	.word	0x00000000
        /*05bc*/ 	.short	0x010a
        /*05be*/ 	.byte	0x3f
	.zero		1


	//----- nvinfo : EIATTR_NUM_MBARRIERS
	.align		4
.L_370:
        /*05c0*/ 	.byte	0x03, 0x38
        /*05c2*/ 	.short	0x0009


	//----- nvinfo : EIATTR_EXIT_INSTR_OFFSETS
	.align		4
        /*05c4*/ 	.byte	0x04, 0x1c
        /*05c6*/ 	.short	(.L_372 - .L_371)


	//   ....[0]....
.L_371:
        /*05c8*/ 	.word	0x00008390


	//----- nvinfo : EIATTR_MAX_THREADS
	.align		4
.L_372:
        /*05cc*/ 	.byte	0x04, 0x05
        /*05ce*/ 	.short	(.L_374 - .L_373)
.L_373:
        /*05d0*/ 	.word	0x00000180
        /*05d4*/ 	.word	0x00000001
        /*05d8*/ 	.word	0x00000001


	//----- nvinfo : EIATTR_CRS_STACK_SIZE
	.align		4
.L_374:
        /*05dc*/ 	.byte	0x04, 0x1e
        /*05de*/ 	.short	(.L_376 - .L_375)
.L_375:
        /*05e0*/ 	.word	0x00000000


	//----- nvinfo : EIATTR_CBANK_PARAM_SIZE
	.align		4
.L_376:
        /*05e4*/ 	.byte	0x03, 0x19
        /*05e6*/ 	.short	0x06f0


	//----- nvinfo : EIATTR_PARAM_CBANK
	.align		4
        /*05e8*/ 	.byte	0x04, 0x0a
        /*05ea*/ 	.short	(.L_378 - .L_377)
	.align		4
.L_377:
        /*05ec*/ 	.word	index@(.nv.constant0._ZN7cutlass13device_kernelIN5flash11enable_sm90INS1_16FlashAttnBwdSm90INS1_25CollectiveMainloopBwdSm90ILi2ELi2ELi2EN4cute5tupleIJNS5_1CILi1EEES8_S8_EEENS6_IJNS7_ILi128EEESA_NS7_ILi64EEEEEENS_6half_tEfNS_4arch4Sm90ELb0ELb0ELb0ELb1ELb0ELb1ELb0ELb0ELi2ELi1ELi2ELi2ELb0EEENS1_24CollectiveEpilogueBwdGQAISC_fSF_Li256ELb1ELb0EEENS1_19SingleTileSchedulerILb1ELb0ELb0ELi128EEEEEEEEEvNT_6ParamsE)
        /*05f0*/ 	.short	0x0210
        /*05f2*/ 	.short	0x06f0


	//----- nvinfo : EIATTR_SW_WAR
	.align		4
.L_378:
        /*05f4*/ 	.byte	0x04, 0x36
        /*05f6*/ 	.short	(.L_380 - .L_379)
.L_379:
        /*05f8*/ 	.word	0x00000008
.L_380:


//--------------------- .nv.info._ZN7cutlass13device_kernelIN5flash11enable_sm90INS1_16FlashAttnBwdSm90INS1_25CollectiveMainloopBwdSm90ILi2ELi2ELi2EN4cute5tupleIJNS5_1CILi1EEES8_S8_EEENS6_IJNS7_ILi128EEESA_NS7_ILi64EEEEEENS_6half_tEfNS_4arch4Sm90ELb0ELb0ELb0ELb1ELb1ELb1ELb0ELb0ELi2ELi1ELi2ELi2ELb0EEENS1_24CollectiveEpilogueBwdGQAISC_fSF_Li256ELb1ELb1EEENS1_19SingleTileSchedulerILb1ELb0ELb0ELi128EEEEEEEEEvNT_6ParamsE --------------------------
	.section	.nv.info._ZN7cutlass13device_kernelIN5flash11enable_sm90INS1_16FlashAttnBwdSm90INS1_25CollectiveMainloopBwdSm90ILi2ELi2ELi2EN4cute5tupleIJNS5_1CILi1EEES8_S8_EEENS6_IJNS7_ILi128EEESA_NS7_ILi64EEEEEENS_6half_tEfNS_4arch4Sm90ELb0ELb0ELb0ELb1ELb1ELb1ELb0ELb0ELi2ELi1ELi2ELi2ELb0EEENS1_24CollectiveEpilogueBwdGQAISC_fSF_Li256ELb1ELb1EEENS1_19SingleTileSchedulerILb1ELb0ELb0ELi128EEEEEEEEEvNT_6ParamsE,"",@"SHT_CUDA_INFO"
	.sectionflags	@""
	.align	4


	//----- nvinfo : EIATTR_CUDA_API_VERSION
	.align		4
        /*0000*/ 	.byte	0x04, 0x37
        /*0002*/ 	.short	(.L_382 - .L_381)
.L_381:
        /*0004*/ 	.word	0x00000082


	//----- nvinfo : EIATTR_KPARAM_INFO
	.align		4
.L_382:
        /*0008*/ 	.byte	0x04, 0x17
        /*000a*/ 	.short	(.L_384 - .L_383)
.L_383:
        /*000c*/ 	.word	0x00000000
        /*0010*/ 	.short	0x0000
        /*0012*/ 	.short	0x0070
        /*0014*/ 	.byte	0x00, 0xf0, 0x01, 0x1a


	//----- nvinfo : EIATTR_SPARSE_MMA_MASK
	.align		4
.L_384:
        /*0018*/ 	.byte	0x03, 0x50
        /*001a*/ 	.short	0x0000


	//----- nvinfo : EIATTR_MAXREG_COUNT
	.align		4
        /*001c*/ 	.byte	0x03, 0x1b
        /*001e*/ 	.short	0x00a8


	//----- nvinfo : EIATTR_NUM_BARRIERS
	.align		4
        /*0020*/ 	.byte	0x02, 0x4c
        /*0022*/ 	.byte	0x10
	.zero		1


	//----- nvinfo : EIATTR_EXTERNS
	.align		4
        /*0024*/ 	.byte	0x04, 0x0f
        /*0026*/ 	.short	(.L_386 - .L_385)


	//   ....[0]....
	.align		4
.L_385:
        /*0028*/ 	.word	index@(__assertfail)


	//----- nvinfo : EIATTR_ANNOTATIONS
	.align		4
.L_386:
        /*002c*/ 	.byte	0x04, 0x55
        /*002e*/ 	.short	(.L_388 - .L_387)


	//   ....[0]....
.L_387:
        /* <DEDUP_REMOVED lines=8> */


	//----- nvinfo : EIATTR_MERCURY_ISA_VERSION
	.align		4
.L_388:
        /*0098*/ 	.byte	0x03, 0x5f
        /*009a*/ 	.short	0x0101


	//----- nvinfo : EIATTR_INT_WARP_WIDE_INSTR_OFFSETS
	.align		4
        /*009c*/ 	.byte	0x04, 0x31
        /*009e*/ 	.short	(.L_390 - .L_389)


	//   ....[0]....
.L_389:
        /*00a0*/ 	.word	0x00000180


	//   ....[1]....
        /*00a4*/ 	.word	0x00000240


	//   ....[2]....
        /*00a8*/ 	.word	0x00006750


	//   ....[3]....
        /*00ac*/ 	.word	0x00006bc0


	//   ....[4]....
        /*00b0*/ 	.word	0x00007190


	//   ....[5]....
        /*00b4*/ 	.word	0x00007510


	//----- nvinfo : EIATTR_COOP_GROUP_MASK_REGIDS
	.align		4
.L_390:
        /*00b8*/ 	.byte	0x04, 0x29
        /*00ba*/ 	.short	(.L_392 - .L_391)


	//   ....[0]....
.L_391:
        /*00bc*/ 	.word	0xffffffff


	//   ....[1]....
        /*00c0*/ 	.word	0xffffffff


	//   ....[2]....
        /*00c4*/ 	.word	0xffffffff


	//   ....[3]....
        /*00c8*/ 	.word	0xffffffff


	//   ....[4]....
        /*00cc*/ 	.word	0xffffffff


	//   ....[5]....
        /*00d0*/ 	.word	0xffffffff


	//   ....[6]....
        /*00d4*/ 	.word	0xffffffff


	//   ....[7]....
        /*00d8*/ 	.word	0xffffffff


	//   ....[8]....
        /*00dc*/ 	.word	0xffffffff


	//   ....[9]....
        /*00e0*/ 	.word	0xffffffff


	//   ....[10]....
        /*00e4*/ 	.word	0xffffffff


	//   ....[11]....
        /*00e8*/ 	.word	0xffffffff


	//   ....[12]....
        /*00ec*/ 	.word	0xffffffff


	//   ....[13]....
        /*00f0*/ 	.word	0xffffffff


	//   ....[14]....
        /*00f4*/ 	.word	0xffffffff


	//   ....[15]....
        /*00f8*/ 	.word	0xffffffff


	//   ....[16]....
        /*00fc*/ 	.word	0xffffffff


	//   ....[17]....
        /*0100*/ 	.word	0xffffffff


	//   ....[18]....
        /*0104*/ 	.word	0xffffffff


	//   ....[19]....
        /*0108*/ 	.word	0xffffffff


	//   ....[20]....
        /*010c*/ 	.word	0xffffffff


	//   ....[21]....
        /*0110*/ 	.word	0xffffffff


	//   ....[22]....
        /*0114*/ 	.word	0xffffffff


	//   ....[23]....
        /*0118*/ 	.word	0xffffffff


	//   ....[24]....
        /*011c*/ 	.word	0xffffffff


	//   ....[25]....
        /*0120*/ 	.word	0xffffffff


	//   ....[26]....
        /*0124*/ 	.word	0xffffffff


	//   ....[27]....
        /*0128*/ 	.word	0xffffffff


	//   ....[28]....
        /*012c*/ 	.word	0xffffffff


	//   ....[29]....
        /*0130*/ 	.word	0xffffffff


	//   ....[30]....
        /*0134*/ 	.word	0xffffffff


	//   ....[31]....
        /*0138*/ 	.word	0xffffffff


	//   ....[32]....
        /*013c*/ 	.word	0xffffffff


	//   ....[33]....
        /*0140*/ 	.word	0xffffffff


	//   ....[34]....
        /*0144*/ 	.word	0xffffffff


	//   ....[35]....
        /*0148*/ 	.word	0xffffffff


	//   ....[36]....
        /*014c*/ 	.word	0xffffffff


	//   ....[37]....
        /*0150*/ 	.word	0xffffffff


	//   ....[38]....
        /*0154*/ 	.word	0xffffffff


	//   ....[39]....
        /*0158*/ 	.word	0xffffffff


	//   ....[40]....
        /*015c*/ 	.word	0xffffffff


	//   ....[41]....
        /*0160*/ 	.word	0xffffffff


	//   ....[42]....
        /*0164*/ 	.word	0xffffffff


	//   ....[43]....
        /*0168*/ 	.word	0xffffffff


	//   ....[44]....
        /*016c*/ 	.word	0xffffffff


	//   ....[45]....
        /*0170*/ 	.word	0xffffffff


	//   ....[46]....
        /*0174*/ 	.word	0xffffffff


	//   ....[47]....
        /*0178*/ 	.word	0xffffffff


	//   ....[48]....
        /*017c*/ 	.word	0xffffffff


	//   ....[49]....
        /*0180*/ 	.word	0xffffffff


	//   ....[50]....
        /*0184*/ 	.word	0xffffffff


	//   ....[51]....
        /*0188*/ 	.word	0xffffffff


	//   ....[52]....
        /*018c*/ 	.word	0xffffffff


	//   ....[53]....
        /*0190*/ 	.word	0xffffffff


	//   ....[54]....
        /*0194*/ 	.word	0xffffffff


	//   ....[55]....
        /*0198*/ 	.word	0xffffffff


	//   ....[56]....
        /*019c*/ 	.word	0xffffffff


	//   ....[57]....
        /*01a0*/ 	.word	0xffffffff


	//   ....[58]....
        /*01a4*/ 	.word	0xffffffff


	//   ....[59]....
        /*01a8*/ 	.word	0xffffffff


	//   ....[60]....
        /*01ac*/ 	.word	0xffffffff


	//   ....[61]....
        /*01b0*/ 	.word	0xffffffff


	//   ....[62]....
        /*01b4*/ 	.word	0xffffffff


	//   ....[63]....
        /*01b8*/ 	.word	0xffffffff


	//   ....[64]....
        /*01bc*/ 	.word	0xffffffff


	//   ....[65]....
        /*01c0*/ 	.word	0xffffffff


	//   ....[66]....
        /*01c4*/ 	.word	0xffffffff


	//   ....[67]....
        /*01c8*/ 	.word	0xffffffff


	//   ....[68]....
        /*01cc*/ 	.word	0xffffffff


	//   ....[69]....
        /*01d0*/ 	.word	0xffffffff


	//   ....[70]....
        /*01d4*/ 	.word	0xffffffff


	//   ....[71]....
        /*01d8*/ 	.word	0xffffffff


	//   ....[72]....
        /*01dc*/ 	.word	0xffffffff


	//   ....[73]....
        /*01e0*/ 	.word	0xffffffff


	//   ....[74]....
        /*01e4*/ 	.word	0xffffffff


	//   ....[75]....
        /*01e8*/ 	.word	0xffffffff


	//   ....[76]....
        /*01ec*/ 	.word	0xffffffff


	//   ....[77]....
        /*01f0*/ 	.word	0xffffffff


	//   ....[78]....
        /*01f4*/ 	.word	0xffffffff


	//   ....[79]....
        /*01f8*/ 	.word	0xffffffff


	//   ....[80]....
        /*01fc*/ 	.word	0xffffffff


	//   ....[81]....
        /*0200*/ 	.word	0x0500000f


	//   ....[82]....
        /*0204*/ 	.word	0x0500000f


	//   ....[83]....
        /*0208*/ 	.word	0x0500000f


	//   ....[84]....
        /*020c*/ 	.word	0x0500000f


	//   ....[85]....
        /*0210*/ 	.word	0x0500000f


	//   ....[86]....
        /*0214*/ 	.word	0x0500000f


	//----- nvinfo : EIATTR_COOP_GROUP_INSTR_OFFSETS
	.align		4
.L_392:
        /*0218*/ 	.byte	0x04, 0x28
        /*021a*/ 	.short	(.L_394 - .L_393)


	//   ....[0]....
.L_393:
        /*021c*/ 	.word	0x00000060


	//   ....[1]....
        /*0220*/ 	.word	0x00000190


	//   ....[2]....
        /*0224*/ 	.word	0x00000220


	//   ....[3]....
        /*0228*/ 	.word	0x000003a0


	//   ....[4]....
        /*022c*/ 	.word	0x00000610


	//   ....[5]....
        /*0230*/ 	.word	0x00001160


	//   ....[6]....
        /*0234*/ 	.word	0x00002020


	//   ....[7]....
        /*0238*/ 	.word	0x00002060


	//   ....[8]....
        /*023c*/ 	.word	0x000020a0


	//   ....[9]....
        /*0240*/ 	.word	0x00002100


	//   ....[10]....
        /*0244*/ 	.word	0x000021d0


	//   ....[11]....
        /*0248*/ 	.word	0x00002220


	//   ....[12]....
        /*024c*/ 	.word	0x00002260


	//   ....[13]....
        /*0250*/ 	.word	0x000022a0


	//   ....[14]....
        /*0254*/ 	.word	0x000022e0


	//   ....[15]....
        /*0258*/ 	.word	0x00002320


	//   ....[16]....
        /*025c*/ 	.word	0x00002360


	//   ....[17]....
        /*0260*/ 	.word	0x000023c0


	//   ....[18]....
        /*0264*/ 	.word	0x00002430


	//   ....[19]....
        /*0268*/ 	.word	0x00002470


	//   ....[20]....
        /*026c*/ 	.word	0x000024a0


	//   ....[21]....
        /*0270*/ 	.word	0x000024e0


	//   ....[22]....
        /*0274*/ 	.word	0x00002510


	//   ....[23]....
        /*0278*/ 	.word	0x00002580


	//   ....[24]....
        /*027c*/ 	.word	0x000025c0


	//   ....[25]....
        /*0280*/ 	.word	0x00002630


	//   ....[26]....
        /*0284*/ 	.word	0x00002680


	//   ....[27]....
        /*0288*/ 	.word	0x000026c0


	//   ....[28]....
        /*028c*/ 	.word	0x00002710


	//   ....[29]....
        /*0290*/ 	.word	0x00002750


	//   ....[30]....
        /*0294*/ 	.word	0x000027d0


	//   ....[31]....
        /*0298*/ 	.word	0x00002810


	//   ....[32]....
        /*029c*/ 	.word	0x00002850


	//   ....[33]....
        /*02a0*/ 	.word	0x00002a80


	//   ....[34]....
        /*02a4*/ 	.word	0x00002ad0


	//   ....[35]....
        /*02a8*/ 	.word	0x00002b10


	//   ....[36]....
        /*02ac*/ 	.word	0x00002bc0


	//   ....[37]....
        /*02b0*/ 	.word	0x00002bf0


	//   ....[38]....
        /*02b4*/ 	.word	0x00003050


	//   ....[39]....
        /*02b8*/ 	.word	0x00003060


	//   ....[40]....
        /*02bc*/ 	.word	0x00003070


	//   ....[41]....
        /*02c0*/ 	.word	0x00003080


	//   ....[42]....
        /*02c4*/ 	.word	0x00003090


	//   ....[43]....
        /*02c8*/ 	.word	0x000030a0


	//   ....[44]....
        /*02cc*/ 	.word	0x000030d0


	//   ....[45]....
        /*02d0*/ 	.word	0x00003100


	//   ....[46]....
        /*02d4*/ 	.word	0x00003140


	//   ....[47]....
        /*02d8*/ 	.word	0x00003180


	//   ....[48]....
        /*02dc*/ 	.word	0x000031c0


	//   ....[49]....
        /*02e0*/ 	.word	0x00003200


	//   ....[50]....
        /*02e4*/ 	.word	0x00003240


	//   ....[51]....
        /*02e8*/ 	.word	0x00003280


	//   ....[52]....
        /*02ec*/ 	.word	0x000032c0


	//   ....[53]....
        /*02f0*/ 	.word	0x00003320


	//   ....[54]....
        /*02f4*/ 	.word	0x00003360


	//   ....[55]....
        /*02f8*/ 	.word	0x000033a0


	//   ....[56]....
        /*02fc*/ 	.word	0x000033e0


	//   ....[57]....
        /*0300*/ 	.word	0x00003420


	//   ....[58]....
        /*0304*/ 	.word	0x00003460


	//   ....[59]....
        /*0308*/ 	.word	0x000034a0


	//   ....[60]....
        /*030c*/ 	.word	0x000034e0


	//   ....[61]....
        /*0310*/ 	.word	0x00003520


	//   ....[62]....
        /*0314*/ 	.word	0x00003560


	//   ....[63]....
        /*0318*/ 	.word	0x000035a0


	//   ....[64]....
        /*031c*/ 	.word	0x000035e0


	//   ....[65]....
        /*0320*/ 	.word	0x00003620


	//   ....[66]....
        /*0324*/ 	.word	0x00003660


	//   ....[67]....
        /*0328*/ 	.word	0x000036a0


	//   ....[68]....
        /*032c*/ 	.word	0x000036e0


	//   ....[69]....
        /*0330*/ 	.word	0x00003720


	//   ....[70]....
        /*0334*/ 	.word	0x000053f0


	//   ....[71]....
        /*0338*/ 	.word	0x00005580


	//   ....[72]....
        /*033c*/ 	.word	0x000057d0


	//   ....[73]....
        /*0340*/ 	.word	0x00005960


	//   ....[74]....
        /*0344*/ 	.word	0x00005a70


	//   ....[75]....
        /*0348*/ 	.word	0x000063f0


	//   ....[76]....
        /*034c*/ 	.word	0x00006680


	//   ....[77]....
        /*0350*/ 	.word	0x000068c0


	//   ....[78]....
        /*0354*/ 	.word	0x00006af0


	//   ....[79]....
        /*0358*/ 	.word	0x00006da0


	//   ....[80]....
        /*035c*/ 	.word	0x000070d0


	//   ....[81]....
        /*0360*/ 	.word	0x00009080


	//   ....[82]....
        /*0364*/ 	.word	0x000091d0


	//   ....[83]....
        /*0368*/ 	.word	0x00009240


	//   ....[84]....
        /*036c*/ 	.word	0x000092b0


	//   ....[85]....
        /*0370*/ 	.word	0x00009320


	//   ....[86]....
        /*0374*/ 	.word	0x00009390


	//----- nvinfo : EIATTR_REG_RECONFIG
	.align		4
.L_394:
        /*0378*/ 	.byte	0x01, 0x54
	.zero		2


	//----- nvinfo : EIATTR_SYSCALL_OFFSETS
	.align		4
        /*037c*/ 	.byte	0x04, 0x46
        /*037e*/ 	.short	(.L_396 - .L_395)


	//   ....[0]....
.L_395:
        /*0380*/ 	.word	0x00000dc0


	//   ....[1]....
        /*0384*/ 	.word	0x00000eb0


	//   ....[2]....
        /*0388*/ 	.word	0x00001010


	//   ....[3]....
        /*038c*/ 	.word	0x00001100


	//----- nvinfo : EIATTR_MBARRIER_INSTR_OFFSETS
	.align		4
.L_396:
        /*0390*/ 	.byte	0x04, 0x39
        /*0392*/ 	.short	(.L_398 - .L_397)


	//   ....[0]....
.L_397:
        /*0394*/ 	.word	0x00000260
        /*0398*/ 	.word	0x000000ff
        /*039c*/ 	.word	0x00030c00
        /*03a0*/ 	.short	0x0100
        /*03a2*/ 	.byte	0x06
	.zero		1


	//   ....[1]....
        /*03a4*/ 	.word	0x00000350
        /*03a8*/ 	.word	0x000000ff
        /*03ac*/ 	.word	0x00030c10
        /*03b0*/ 	.short	0x0100
        /*03b2*/ 	.byte	0x08
	.zero		1


	//   ....[2]....
        /*03b4*/ 	.word	0x00000360
        /*03b8*/ 	.word	0x000000ff
        /*03bc*/ 	.word	0x00030c20
        /*03c0*/ 	.short	0x0100
        /*03c2*/ 	.byte	0x08
	.zero		1


	//   ....[3]....
        /*03c4*/ 	.word	0x00000370
        /*03c8*/ 	.word	0x000000ff
        /*03cc*/ 	.word	0x00030c18
        /*03d0*/ 	.short	0x0100
        /*03d2*/ 	.byte	0x08
	.zero		1


	//   ....[4]....
        /*03d4*/ 	.word	0x00000380
        /*03d8*/ 	.word	0x000000ff
        /*03dc*/ 	.word	0x00030c28
        /*03e0*/ 	.short	0x0100
        /*03e2*/ 	.byte	0x08
	.zero		1


	//   ....[5]....
        /*03e4*/ 	.word	0x000004b0
        /*03e8*/ 	.word	0x000000ff
        /*03ec*/ 	.word	0x00030c30
        /*03f0*/ 	.short	0x0100
        /*03f2*/ 	.byte	0x08
	.zero		1


	//   ....[6]....
        /*03f4*/ 	.word	0x000004c0
        /*03f8*/ 	.word	0x000000ff
        /*03fc*/ 	.word	0x00030c40
        /*0400*/ 	.short	0x0100
        /*0402*/ 	.byte	0x08
	.zero		1


	//   ....[7]....
        /*0404*/ 	.word	0x000004d0
        /*0408*/ 	.word	0x000000ff
        /*040c*/ 	.word	0x00030c38
        /*0410*/ 	.short	0x0100
        /*0412*/ 	.byte	0x08
	.zero		1


	//   ....[8]....
        /*0414*/ 	.word	0x000004e0
        /*0418*/ 	.word	0x000000ff
        /*041c*/ 	.word	0x00030c48
        /*0420*/ 	.short	0x0100
        /*0422*/ 	.byte	0x08
	.zero		1


	//   ....[9]....
        /*0424*/ 	.word	0x000011b0
        /*0428*/ 	.word	0x000000e2
        /*042c*/ 	.word	0x00030c00
        /*0430*/ 	.short	0x010a
        /*0432*/ 	.byte	0x3f
	.zero		1


	//   ....[10]....
        /*0434*/ 	.word	0x00001330
        /*0438*/ 	.word	0x000000e2
        /*043c*/ 	.word	0x00030c00
        /*0440*/ 	.short	0x010a
        /*0442*/ 	.byte	0x3f
	.zero		1


	//   ....[11]....
        /*0444*/ 	.word	0x00001a60
        /*0448*/ 	.word	0x00000009
        /*044c*/ 	.word	0x00030c10
        /*0450*/ 	.short	0x010a
        /*0452*/ 	.byte	0x3f
	.zero		1


	//   ....[12]....
        /*0454*/ 	.word	0x00001ad0
        /*0458*/ 	.word	0x00000009
        /*045c*/ 	.word	0x00030c10
        /*0460*/ 	.short	0x010a
        /*0462*/ 	.byte	0x3f
	.zero		1


	//   ....[13]....
        /*0464*/ 	.word	0x00001ee0
        /*0468*/ 	.word	0x00000009
        /*046c*/ 	.word	0x00030c30
        /*0470*/ 	.short	0x010a
        /*0472*/ 	.byte	0x3f
	.zero		1


	//   ....[14]....
        /*0474*/ 	.word	0x00001f60
        /*0478*/ 	.word	0x00000009
        /*047c*/ 	.word	0x00030c30
        /*0480*/ 	.short	0x010a
        /*0482*/ 	.byte	0x3f
	.zero		1


	//   ....[15]....
        /*0484*/ 	.word	0x00004690
        /*0488*/ 	.word	0x0000000a
        /*048c*/ 	.word	0x00000000
        /*0490*/ 	.short	0x0101
        /*0492*/ 	.byte	0x3f
	.zero		1


	//   ....[16]....
        /*0494*/ 	.word	0x00004ad0
        /*0498*/ 	.word	0x00000009
        /*049c*/ 	.word	0x00000000
        /*04a0*/ 	.short	0x0101
        /*04a2*/ 	.byte	0x3f
	.zero		1


	//   ....[17]....
        /*04a4*/ 	.word	0x00007a10
        /*04a8*/ 	.word	0x0000000c
        /*04ac*/ 	.word	0x00030c20
        /*04b0*/ 	.short	0x010a
        /*04b2*/ 	.byte	0x3f
	.zero		1


	//   ....[18]....
        /*04b4*/ 	.word	0x00007ec0
        /*04b8*/ 	.word	0x0000000c
        /*04bc*/ 	.word	0x00030c40
        /*04c0*/ 	.short	0x010a
        /*04c2*/ 	.byte	0x3f
	.zero		1


	//   ....[19]....
        /*04c4*/ 	.word	0x00008100
        /*04c8*/ 	.word	0x0000000c
        /*04cc*/ 	.word	0x00030c28
        /*04d0*/ 	.short	0x010a
        /*04d2*/ 	.byte	0x3f
	.zero		1


	//   ....[20]....
        /*04d4*/ 	.word	0x000082c0
        /*04d8*/ 	.word	0x0000000c
        /*04dc*/ 	.word	0x00030c48
        /*04e0*/ 	.short	0x010a
        /*04e2*/ 	.byte	0x3f
	.zero		1


	//   ....[21]....
        /*04e4*/ 	.word	0x000084d0
        /*04e8*/ 	.word	0x0000000c
        /*04ec*/ 	.word	0x00030c20
        /*04f0*/ 	.short	0x010a
        /*04f2*/ 	.byte	0x3f
	.zero		1


	//   ....[22]....
        /*04f4*/ 	.word	0x000086f0
        /*04f8*/ 	.word	0x0000000c
        /*04fc*/ 	.word	0x00030c40
        /*0500*/ 	.short	0x010a
        /*0502*/ 	.byte	0x3f
	.zero		1


	//   ....[23]....
        /*0504*/ 	.word	0x00008900
        /*0508*/ 	.word	0x0000000c
        /*050c*/ 	.word	0x00030c28
        /*0510*/ 	.short	0x010a
        /*0512*/ 	.byte	0x3f
	.zero		1


	//   ....[24]....
        /*0514*/ 	.word	0x00008b10
        /*0518*/ 	.word	0x0000000d
        /*051c*/ 	.word	0x00030c40
        /*0520*/ 	.short	0x010a
        /*0522*/ 	.byte	0x3f
	.zero		1


	//   ....[25]....
        /*0524*/ 	.word	0x00008f00
        /*0528*/ 	.word	0x00000007
        /*052c*/ 	.word	0x00000000
        /*0530*/ 	.short	0x010a
        /*0532*/ 	.byte	0x3f
	.zero		1


	//   ....[26]....
        /*0534*/ 	.word	0x00008f50
        /*0538*/ 	.word	0x0000000b
        /*053c*/ 	.word	0x00000000
        /*0540*/ 	.short	0x010a
        /*0542*/ 	.byte	0x3f
	.zero		1


	//   ....[27]....
        /*0544*/ 	.word	0x00008fb0
        /*0548*/ 	.word	0x00000009
        /*054c*/ 	.word	0x00000000
        /*0550*/ 	.short	0x010a
        /*0552*/ 	.byte	0x3f
	.zero		1


	//   ....[28]....
        /*0554*/ 	.word	0x00008fe0
        /*0558*/ 	.word	0x00000003
        /*055c*/ 	.word	0x00000000
        /*0560*/ 	.short	0x010a
        /*0562*/ 	.byte	0x3f
	.zero		1


	//   ....[29]....
        /*0564*/ 	.word	0x000090b0
        /*0568*/ 	.word	0x000000e2
        /*056c*/ 	.word	0x00030c00
        /*0570*/ 	.short	0x010a
        /*0572*/ 	.byte	0x3f
	.zero		1


	//   ....[30]....
        /*0574*/ 	.word	0x00009100
        /*0578*/ 	.word	0x00000009
        /*057c*/ 	.word	0x00030c10
        /*0580*/ 	.short	0x010a
        /*0582*/ 	.byte	0x3f
	.zero		1


	//   ....[31]....
        /*0584*/ 	.word	0x00009150
        /*0588*/ 	.word	0x00000009
        /*058c*/ 	.word	0x00030c30
        /*0590*/ 	.short	0x010a
        /*0592*/ 	.byte	0x3f
	.zero		1


	//   ....[32]....
        /*0594*/ 	.word	0x000093d0
        /*0598*/ 	.word	0x0000000c
        /*059c*/ 	.word	0x00030c20
        /*05a0*/ 	.short	0x010a
        /*05a2*/ 	.byte	0x3f
	.zero		1


	//   ....[33]....
        /*05a4*/ 	.word	0x00009420
        /*05a8*/ 	.word	0x0000000c
        /*05ac*/ 	.word	0x00030c40
        /*05b0*/ 	.short	0x010a
        /*05b2*/ 	.byte	0x3f
	.zero		1


	//   ....[34]....
        /*05b4*/ 	.word	0x00009470
        /*05b8*/ 	.word	0x0000000c
        /*05bc*/ 	.word	0x00030c28
        /*05c0*/ 	.short	0x010a
        /*05c2*/ 	.byte	0x3f
	.zero		1


	//   ....[35]....
        /*05c4*/ 	.word	0x000094c0
        /*05c8*/ 	.word	0x0000000c
        /*05cc*/ 	.word	0x00030c48
        /*05d0*/ 	.short	0x010a
        /*05d2*/ 	.byte	0x3f
	.zero		1


	//   ....[36]....
        /*05d4*/ 	.word	0x00009520
        /*05d8*/ 	.word	0x0000000c
        /*05dc*/ 	.word	0x00030c20
        /*05e0*/ 	.short	0x010a
        /*05e2*/ 	.byte	0x3f
	.zero		1


	//   ....[37]....
        /*05e4*/ 	.word	0x00009570
        /*05e8*/ 	.word	0x0000000c
        /*05ec*/ 	.word	0x00030c40
        /*05f0*/ 	.short	0x010a
        /*05f2*/ 	.byte	0x3f
	.zero		1


	//   ....[38]....
        /*05f4*/ 	.word	0x000095c0
        /*05f8*/ 	.word	0x0000000c
        /*05fc*/ 	.word	0x00030c28
        /*0600*/ 	.short	0x010a
        /*0602*/ 	.byte	0x3f
	.zero		1


	//   ....[39]....
        /*0604*/ 	.word	0x00009610
        /*0608*/ 	.word	0x0000000d
        /*060c*/ 	.word	0x00030c40
        /*0610*/ 	.short	0x010a
        /*0612*/ 	.byte	0x3f
	.zero		1


	//   ....[40]....
        /*0614*/ 	.word	0x000096f0
        /*0618*/ 	.word	0x00000007
        /*061c*/ 	.word	0x00000000
        /*0620*/ 	.short	0x010a
        /*0622*/ 	.byte	0x3f
	.zero		1


	//   ....[41]....
        /*0624*/ 	.word	0x00009740
        /*0628*/ 	.word	0x0000000b
        /*062c*/ 	.word	0x00000000
        /*0630*/ 	.short	0x010a
        /*0632*/ 	.byte	0x3f
	.zero		1


	//   ....[42]....
        /*0634*/ 	.word	0x00009790
        /*0638*/ 	.word	0x00000009
        /*063c*/ 	.word	0x00000000
        /*0640*/ 	.short	0x010a
        /*0642*/ 	.byte	0x3f
	.zero		1


	//----- nvinfo : EIATTR_NUM_MBARRIERS
	.align		4
.L_398:
        /*0644*/ 	.byte	0x03, 0x38
        /*0646*/ 	.short	0x0009


	//----- nvinfo : EIATTR_EXIT_INSTR_OFFSETS
	.align		4
        /*0648*/ 	.byte	0x04, 0x1c
        /*064a*/ 	.short	(.L_400 - .L_399)


	//   ....[0]....
.L_399:
        /*064c*/ 	.word	0x00009030


	//----- nvinfo : EIATTR_MAX_THREADS
	.align		4
.L_400:
        /*0650*/ 	.byte	0x04, 0x05
        /*0652*/ 	.short	(.L_402 - .L_401)
.L_401:
        /*0654*/ 	.word	0x00000180
        /*0658*/ 	.word	0x00000001
        /*065c*/ 	.word	0x00000001


	//----- nvinfo : EIATTR_CRS_STACK_SIZE
	.align		4
.L_402:
        /*0660*/ 	.byte	0x04, 0x1e
        /*0662*/ 	.short	(.L_404 - .L_403)
.L_403:
        /*0664*/ 	.word	0x00000000


	//----- nvinfo : EIATTR_CBANK_PARAM_SIZE
	.align		4
.L_404:
        /*0668*/ 	.byte	0x03, 0x19
        /*066a*/ 	.short	0x06f0


	//----- nvinfo : EIATTR_PARAM_CBANK
	.align		4
        /*066c*/ 	.byte	0x04, 0x0a
        /*066e*/ 	.short	(.L_406 - .L_405)
	.align		4
.L_405:
        /*0670*/ 	.word	index@(.nv.constant0._ZN7cutlass13device_kernelIN5flash11enable_sm90INS1_16FlashAttnBwdSm90INS1_25CollectiveMainloopBwdSm90ILi2ELi2ELi2EN4cute5tupleIJNS5_1CILi1EEES8_S8_EEENS6_IJNS7_ILi128EEESA_NS7_ILi64EEEEEENS_6half_tEfNS_4arch4Sm90ELb0ELb0ELb0ELb1ELb1ELb1ELb0ELb0ELi2ELi1ELi2ELi2ELb0EEENS1_24CollectiveEpilogueBwdGQAISC_fSF_Li256ELb1ELb1EEENS1_19SingleTileSchedulerILb1ELb0ELb0ELi128EEEEEEEEEvNT_6ParamsE)
        /*0674*/ 	.short	0x0210
        /*0676*/ 	.short	0x06f0


	//----- nvinfo : EIATTR_SW_WAR
	.align		4
.L_406:
        /*0678*/ 	.byte	0x04, 0x36
        /*067a*/ 	.short	(.L_408 - .L_407)
.L_407:
        /*067c*/ 	.word	0x00000008
.L_408:


//--------------------- .nv.info._ZN7cutlass13device_kernelIN5flash11enable_sm90INS1_16FlashAttnBwdSm90INS1_25CollectiveMainloopBwdSm90ILi2ELi2ELi2EN4cute5tupleIJNS5_1CILi1EEES8_S8_EEENS6_IJNS7_ILi128EEESA_NS7_ILi64EEEEEENS_6half_tEfNS_4arch4Sm90ELb0ELb1ELb0ELb0ELb0ELb1ELb0ELb0ELi2ELi1ELi2ELi2ELb0EEENS1_21CollectiveEpilogueBwdISC_SD_SF_Li256ELb0ELb0ELi1EEENS1_19SingleTileSchedulerILb0ELb0ELb0ELi128EEEEEEEEEvNT_6ParamsE --------------------------
	.section	.nv.info._ZN7cutlass13device_kernelIN5flash11enable_sm90INS1_16FlashAttnBwdSm90INS1_25CollectiveMainloopBwdSm90ILi2ELi2ELi2EN4cute5tupleIJNS5_1CILi1EEES8_S8_EEENS6_IJNS7_ILi128EEESA_NS7_ILi64EEEEEENS_6half_tEfNS_4arch4Sm90ELb0ELb1ELb0ELb0ELb0ELb1ELb0ELb0ELi2ELi1ELi2ELi2ELb0EEENS1_21CollectiveEpilogueBwdISC_SD_SF_Li256ELb0ELb0ELi1EEENS1_19SingleTileSchedulerILb0ELb0ELb0ELi128EEEEEEEEEvNT_6ParamsE,"",@"SHT_CUDA_INFO"
	.sectionflags	@""
	.align	4


	//----- nvinfo : EIATTR_CUDA_API_VERSION
	.align		4
        /*0000*/ 	.byte	0x04, 0x37
        /*0002*/ 	.short	(.L_410 - .L_409)
.L_409:
        /*0004*/ 	.word	0x00000082


	//----- nvinfo : EIATTR_KPARAM_INFO
	.align		4
.L_410:
        /*0008*/ 	.byte	0x04, 0x17
        /*000a*/ 	.short	(.L_412 - .L_411)
.L_411:
        /*000c*/ 	.word	0x00000000
        /*0010*/ 	.short	0x0000
        /*0012*/ 	.short	0x0070
        /*0014*/ 	.byte	0x00, 0xf0, 0x01, 0x24


	//----- nvinfo : EIATTR_SPARSE_MMA_MASK
	.align		4
.L_412:
        /*0018*/ 	.byte	0x03, 0x50
        /*001a*/ 	.short	0x0000


	//----- nvinfo : EIATTR_MAXREG_COUNT
	.align		4
        /*001c*/ 	.byte	0x03, 0x1b
        /*001e*/ 	.short	0x00a8


	//----- nvinfo : EIATTR_NUM_BARRIERS
	.align		4
        /*0020*/ 	.byte	0x02, 0x4c
        /*0022*/ 	.byte	0x10
	.zero		1


	//----- nvinfo : EIATTR_EXTERNS
	.align		4
        /*0024*/ 	.byte	0x04, 0x0f
        /*0026*/ 	.short	(.L_414 - .L_413)


	//   ....[0]....
	.align		4
.L_413:
        /*0028*/ 	.word	index@(__assertfail)


	//----- nvinfo : EIATTR_ANNOTATIONS
	.align		4
.L_414:
        /*002c*/ 	.byte	0x04, 0x55
        /*002e*/ 	.short	(.L_416 - .L_415)


	//   ....[0]....
.L_415:
        /*0030*/ 	.word	0x00000001
        /*0034*/ 	.byte	0xb0, 0x11, 0x00, 0x00, 0x01, 0x00, 0x00, 0x00, 0x30, 0x12, 0x00, 0x00, 0x01, 0x00, 0x00, 0x00
        /* <DEDUP_REMOVED lines=26> */
        /*01e4*/ 	.byte	0x10, 0x0a, 0x01, 0x00, 0x01, 0x00, 0x00, 0x00, 0x10, 0x0e, 0x01, 0x00


	//----- nvinfo : EIATTR_MERCURY_ISA_VERSION
	.align		4
.L_416:
        /*01f0*/ 	.byte	0x03, 0x5f
        /*01f2*/ 	.short	0x0101


	//----- nvinfo : EIATTR_INT_WARP_WIDE_INSTR_OFFSETS
	.align		4
        /*01f4*/ 	.byte	0x04, 0x31
        /*01f6*/ 	.short	(.L_418 - .L_417)


	//   ....[0]....
.L_417:
        /*01f8*/ 	.word	0x000001f0


	//   ....[1]....
        /*01fc*/ 	.word	0x00000220


	//----- nvinfo : EIATTR_COOP_GROUP_MASK_REGIDS
	.align		4
.L_418:
        /*0200*/ 	.byte	0x04, 0x29
        /*0202*/ 	.short	(.L_420 - .L_419)


	//   ....[0]....
.L_419:
        /*0204*/ 	.word	0xffffffff


	//   ....[1]....
        /*0208*/ 	.word	0xffffffff


	//   ....[2]....
        /*020c*/ 	.word	0xffffffff


	//   ....[3]....
        /*0210*/ 	.word	0xffffffff


	//   ....[4]....
        /*0214*/ 	.word	0xffffffff


	//   ....[5]....
        /*0218*/ 	.word	0xffffffff


	//   ....[6]....
        /*021c*/ 	.word	0xffffffff


	//   ....[7]....
        /*0220*/ 	.word	0xffffffff


	//   ....[8]....
        /*0224*/ 	.word	0xffffffff


	//   ....[9]....
        /*0228*/ 	.word	0xffffffff


	//   ....[10]....
        /*022c*/ 	.word	0xffffffff


	//   ....[11]....
        /*0230*/ 	.word	0xffffffff


	//   ....[12]....
        /*0234*/ 	.word	0xffffffff


	//   ....[13]....
        /*0238*/ 	.word	0xffffffff


	//   ....[14]....
        /*023c*/ 	.word	0xffffffff


	//   ....[15]....
        /*0240*/ 	.word	0xffffffff


	//   ....[16]....
        /*0244*/ 	.word	0xffffffff


	//   ....[17]....
        /*0248*/ 	.word	0xffffffff


	//   ....[18]....
        /*024c*/ 	.word	0xffffffff


	//   ....[19]....
        /*0250*/ 	.word	0xffffffff


	//   ....[20]....
        /*0254*/ 	.word	0xffffffff


	//   ....[21]....
        /*0258*/ 	.word	0xffffffff


	//   ....[22]....
        /*025c*/ 	.word	0xffffffff


	//   ....[23]....
        /*0260*/ 	.word	0xffffffff


	//   ....[24]....
        /*0264*/ 	.word	0xffffffff


	//   ....[25]....
        /*0268*/ 	.word	0xffffffff


	//   ....[26]....
        /*026c*/ 	.word	0xffffffff


	//   ....[27]....
        /*0270*/ 	.word	0xffffffff


	//   ....[28]....
        /*0274*/ 	.word	0xffffffff


	//   ....[29]....
        /*0278*/ 	.word	0xffffffff


	//   ....[30]....
        /*027c*/ 	.word	0xffffffff


	//   ....[31]....
        /*0280*/ 	.word	0xffffffff


	//   ....[32]....
        /*0284*/ 	.word	0xffffffff


	//   ....[33]....
        /*0288*/ 	.word	0xffffffff


	//   ....[34]....
        /*028c*/ 	.word	0xffffffff


	//   ....[35]....
        /*0290*/ 	.word	0xffffffff


	//   ....[36]....
        /*0294*/ 	.word	0xffffffff


	//   ....[37]....
        /*0298*/ 	.word	0xffffffff


	//   ....[38]....
        /*029c*/ 	.word	0xffffffff


	//   ....[39]....
        /*02a0*/ 	.word	0xffffffff


	//   ....[40]....
        /*02a4*/ 	.word	0xffffffff


	//   ....[41]....
        /*02a8*/ 	.word	0xffffffff


	//   ....[42]....
        /*02ac*/ 	.word	0xffffffff


	//   ....[43]....
        /*02b0*/ 	.word	0xffffffff


	//   ....[44]....
        /*02b4*/ 	.word	0xffffffff


	//   ....[45]....
        /*02b8*/ 	.word	0xffffffff


	//   ....[46]....
        /*02bc*/ 	.word	0xffffffff


	//   ....[47]....
        /*02c0*/ 	.word	0xffffffff


	//   ....[48]....
        /*02c4*/ 	.word	0xffffffff


	//   ....[49]....
        /*02c8*/ 	.word	0xffffffff


	//   ....[50]....
        /*02cc*/ 	.word	0xffffffff


	//   ....[51]....
        /*02d0*/ 	.word	0xffffffff


	//   ....[52]....
        /*02d4*/ 	.word	0xffffffff


	//   ....[53]....
        /*02d8*/ 	.word	0xffffffff


	//   ....[54]....
        /*02dc*/ 	.word	0xffffffff


	//   ....[55]....
        /*02e0*/ 	.word	0xffffffff


	//   ....[56]....
        /*02e4*/ 	.word	0xffffffff


	//   ....[57]....
        /*02e8*/ 	.word	0xffffffff


	//   ....[58]....
        /*02ec*/ 	.word	0xffffffff


	//   ....[59]....
        /*02f0*/ 	.word	0xffffffff


	//   ....[60]....
        /*02f4*/ 	.word	0xffffffff


	//   ....[61]....
        /*02f8*/ 	.word	0xffffffff


	//   ....[62]....
        /*02fc*/ 	.word	0xffffffff


	//   ....[63]....
        /*0300*/ 	.word	0xffffffff


	//   ....[64]....
        /*0304*/ 	.word	0xffffffff


	//   ....[65]....
        /*0308*/ 	.word	0xffffffff


	//   ....[66]....
        /*030c*/ 	.word	0xffffffff


	//   ....[67]....
        /*0310*/ 	.word	0xffffffff


	//   ....[68]....
        /*0314*/ 	.word	0xffffffff


	//   ....[69]....
        /*0318*/ 	.word	0xffffffff


	//   ....[70]....
        /*031c*/ 	.word	0xffffffff


	//   ....[71]....
        /*0320*/ 	.word	0xffffffff


	//   ....[72]....
        /*0324*/ 	.word	0xffffffff


	//   ....[73]....
        /*0328*/ 	.word	0xffffffff


	//   ....[74]....
        /*032c*/ 	.word	0xffffffff


	//   ....[75]....
        /*0330*/ 	.word	0xffffffff


	//   ....[76]....
        /*0334*/ 	.word	0xffffffff


	//   ....[77]....
        /*0338*/ 	.word	0xffffffff


	//   ....[78]....
        /*033c*/ 	.word	0xffffffff


	//   ....[79]....
        /*0340*/ 	.word	0xffffffff


	//   ....[80]....
        /*0344*/ 	.word	0xffffffff


	//   ....[81]....
        /*0348*/ 	.word	0xffffffff


	//   ....[82]....
        /*034c*/ 	.word	0xffffffff


	//   ....[83]....
        /*0350*/ 	.word	0xffffffff


	//   ....[84]....
        /*0354*/ 	.word	0xffffffff


	//   ....[85]....
        /*0358*/ 	.word	0xffffffff


	//   ....[86]....
        /*035c*/ 	.word	0xffffffff


	//   ....[87]....
        /*0360*/ 	.word	0xffffffff


	//   ....[88]....
        /*0364*/ 	.word	0xffffffff


	//   ....[89]....
        /*0368*/ 	.word	0xffffffff


	//   ....[90]....
        /*036c*/ 	.word	0xffffffff


	//   ....[91]....
        /*0370*/ 	.word	0xffffffff


	//   ....[92]....
        /*0374*/ 	.word	0xffffffff


	//   ....[93]....
        /*0378*/ 	.word	0xffffffff


	//   ....[94]....
        /*037c*/ 	.word	0xffffffff


	//   ....[95]....
        /*0380*/ 	.word	0xffffffff


	//   ....[96]....
        /*0384*/ 	.word	0xffffffff


	//   ....[97]....
        /*0388*/ 	.word	0xffffffff


	//   ....[98]....
        /*038c*/ 	.word	0xffffffff


	//   ....[99]....
        /*0390*/ 	.word	0xffffffff


	//   ....[100]....
        /*0394*/ 	.word	0xffffffff


	//   ....[101]....
        /*0398*/ 	.word	0xffffffff


	//   ....[102]....
        /*039c*/ 	.word	0xffffffff


	//   ....[103]....
        /*03a0*/ 	.word	0xffffffff


	//   ....[104]....
        /*03a4*/ 	.word	0xffffffff


	//   ....[105]....
        /*03a8*/ 	.word	0xffffffff


	//   ....[106]....
        /*03ac*/ 	.word	0xffffffff


	//   ....[107]....
        /*03b0*/ 	.word	0xffffffff


	//   ....[108]....
        /*03b4*/ 	.word	0xffffffff


	//   ....[109]....
        /*03b8*/ 	.word	0xffffffff


	//   ....[110]....
        /*03bc*/ 	.word	0xffffffff


	//   ....[111]....
        /*03c0*/ 	.word	0xffffffff


	//   ....[112]....
        /*03c4*/ 	.word	0xffffffff


	//   ....[113]....
        /*03c8*/ 	.word	0xffffffff


	//   ....[114]....
        /*03cc*/ 	.word	0xffffffff


	//   ....[115]....
        /*03d0*/ 	.word	0xffffffff


	//   ....[116]....
        /*03d4*/ 	.word	0xffffffff


	//   ....[117]....
        /*03d8*/ 	.word	0xffffffff


	//   ....[118]....
        /*03dc*/ 	.word	0xffffffff


	//   ....[119]....
        /*03e0*/ 	.word	0xffffffff


	//   ....[120]....
        /*03e4*/ 	.word	0xffffffff


	//   ....[121]....
        /*03e8*/ 	.word	0xffffffff


	//   ....[122]....
        /*03ec*/ 	.word	0xffffffff


	//   ....[123]....
        /*03f0*/ 	.word	0xffffffff


	//   ....[124]....
        /*03f4*/ 	.word	0xffffffff


	//   ....[125]....
        /*03f8*/ 	.word	0xffffffff


	//   ....[126]....
        /*03fc*/ 	.word	0xffffffff


	//   ....[127]....
        /*0400*/ 	.word	0xffffffff


	//   ....[128]....
        /*0404*/ 	.word	0xffffffff


	//   ....[129]....
        /*0408*/ 	.word	0xffffffff


	//   ....[130]....
        /*040c*/ 	.word	0xffffffff


	//   ....[131]....
        /*0410*/ 	.word	0xffffffff


	//   ....[132]....
        /*0414*/ 	.word	0xffffffff


	//   ....[133]....
        /*0418*/ 	.word	0xffffffff


	//   ....[134]....
        /*041c*/ 	.word	0xffffffff


	//   ....[135]....
        /*0420*/ 	.word	0xffffffff


	//   ....[136]....
        /*0424*/ 	.word	0xffffffff


	//   ....[137]....
        /*0428*/ 	.word	0xffffffff


	//   ....[138]....
        /*042c*/ 	.word	0xffffffff


	//   ....[139]....
        /*0430*/ 	.word	0xffffffff


	//   ....[140]....
        /*0434*/ 	.word	0xffffffff


	//   ....[141]....
        /*0438*/ 	.word	0xffffffff


	//   ....[142]....
        /*043c*/ 	.word	0xffffffff


	//   ....[143]....
        /*0440*/ 	.word	0xffffffff


	//   ....[144]....
        /*0444*/ 	.word	0xffffffff


	//   ....[145]....
        /*0448*/ 	.word	0xffffffff


	//   ....[146]....
        /*044c*/ 	.word	0xffffffff


	//   ....[147]....
        /*0450*/ 	.word	0xffffffff


	//   ....[148]....
        /*0454*/ 	.word	0xffffffff


	//   ....[149]....
        /*0458*/ 	.word	0xffffffff


	//   ....[150]....
        /*045c*/ 	.word	0xffffffff


	//   ....[151]....
        /*0460*/ 	.word	0xffffffff


	//   ....[152]....
        /*0464*/ 	.word	0xffffffff


	//   ....[153]....
        /*0468*/ 	.word	0xffffffff


	//   ....[154]....
        /*046c*/ 	.word	0xffffffff


	//   ....[155]....
        /*0470*/ 	.word	0xffffffff


	//   ....[156]....
        /*0474*/ 	.word	0xffffffff


	//   ....[157]....
        /*0478*/ 	.word	0xffffffff


	//   ....[158]....
        /*047c*/ 	.word	0xffffffff


	//   ....[159]....
        /*0480*/ 	.word	0xffffffff


	//   ....[160]....
        /*0484*/ 	.word	0xffffffff


	//   ....[161]....
        /*0488*/ 	.word	0xffffffff


	//   ....[162]....
        /*048c*/ 	.word	0xffffffff


	//   ....[163]....
        /*0490*/ 	.word	0xffffffff


	//   ....[164]....
        /*0494*/ 	.word	0xffffffff


	//   ....[165]....
        /*0498*/ 	.word	0xffffffff


	//   ....[166]....
        /*049c*/ 	.word	0xffffffff


	//   ....[167]....
        /*04a0*/ 	.word	0xffffffff


	//   ....[168]....
        /*04a4*/ 	.word	0xffffffff


	//   ....[169]....
        /*04a8*/ 	.word	0xffffffff


	//   ....[170]....
        /*04ac*/ 	.word	0xffffffff


	//   ....[171]....
        /*04b0*/ 	.word	0xffffffff


	//   ....[172]....
        /*04b4*/ 	.word	0xffffffff


	//   ....[173]....
        /*04b8*/ 	.word	0xffffffff


	//   ....[174]....
        /*04bc*/ 	.word	0xffffffff


	//   ....[175]....
        /*04c0*/ 	.word	0xffffffff


	//   ....[176]....
        /*04c4*/ 	.word	0xffffffff


	//   ....[177]....
        /*04c8*/ 	.word	0xffffffff


	//   ....[178]....
        /*04cc*/ 	.word	0xffffffff


	//   ....[179]....
        /*04d0*/ 	.word	0xffffffff


	//   ....[180]....
        /*04d4*/ 	.word	0xffffffff


	//   ....[181]....
        /*04d8*/ 	.word	0xffffffff


	//   ....[182]....
        /*04dc*/ 	.word	0xffffffff


	//   ....[183]....
        /*04e0*/ 	.word	0xffffffff


	//   ....[184]....
        /*04e4*/ 	.word	0xffffffff


	//   ....[185]....
        /*04e8*/ 	.word	0xffffffff


	//   ....[186]....
        /*04ec*/ 	.word	0xffffffff


	//   ....[187]....
        /*04f0*/ 	.word	0xffffffff


	//   ....[188]....
        /*04f4*/ 	.word	0xffffffff


	//   ....[189]....
        /*04f8*/ 	.word	0xffffffff


	//   ....[190]....
        /*04fc*/ 	.word	0xffffffff


	//   ....[191]....
        /*0500*/ 	.word	0xffffffff


	//   ....[192]....
        /*0504*/ 	.word	0xffffffff


	//   ....[193]....
        /*0508*/ 	.word	0xffffffff


	//   ....[194]....
        /*050c*/ 	.word	0xffffffff


	//   ....[195]....
        /*0510*/ 	.word	0xffffffff


	//   ....[196]....
        /*0514*/ 	.word	0xffffffff


	//   ....[197]....
        /*0518*/ 	.word	0xffffffff


	//   ....[198]....
        /*051c*/ 	.word	0xffffffff


	//   ....[199]....
        /*0520*/ 	.word	0xffffffff


	//   ....[200]....
        /*0524*/ 	.word	0x0500000f


	//----- nvinfo : EIATTR_COOP_GROUP_INSTR_OFFSETS
	.align		4
.L_420:
        /*0528*/ 	.byte	0x04, 0x28
        /*052a*/ 	.short	(.L_422 - .L_421)


	//   ....[0]....
.L_421:
        /*052c*/ 	.word	0x00000070


	//   ....[1]....
        /*0530*/ 	.word	0x00000200


	//   ....[2]....
        /*0534*/ 	.word	0x00000250


	//   ....[3]....
        /*0538*/ 	.word	0x00000440


	//   ....[4]....
        /*053c*/ 	.word	0x00000660


	//   ....[5]....
        /*0540*/ 	.word	0x00000fb0


	//   ....[6]....
        /*0544*/ 	.word	0x00001f90


	//   ....[7]....
        /*0548*/ 	.word	0x000020e0


	//   ....[8]....
        /*054c*/ 	.word	0x00002260


	//   ....[9]....
        /*0550*/ 	.word	0x000022c0


	//   ....[10]....
        /*0554*/ 	.word	0x00002320


	//   ....[11]....
        /*0558*/ 	.word	0x00002440


	//   ....[12]....
        /*055c*/ 	.word	0x00002620


	//   ....[13]....
        /*0560*/ 	.word	0x00002760


	//   ....[14]....
        /*0564*/ 	.word	0x00002850


	//   ....[15]....
        /*0568*/ 	.word	0x00002c20


	//   ....[16]....
        /*056c*/ 	.word	0x00002c30


	//   ....[17]....
        /*0570*/ 	.word	0x00002c50


	//   ....[18]....
        /*0574*/ 	.word	0x00002c90


	//   ....[19]....
        /*0578*/ 	.word	0x00002e90


	//   ....[20]....
        /*057c*/ 	.word	0x00002fe0


	//   ....[21]....
        /*0580*/ 	.word	0x00003060


	//   ....[22]....
        /*0584*/ 	.word	0x00003080


	//   ....[23]....
        /*0588*/ 	.word	0x000031f0


	//   ....[24]....
        /*058c*/ 	.word	0x00003220


	//   ....[25]....
        /*0590*/ 	.word	0x00003270


	//   ....[26]....
        /*0594*/ 	.word	0x00003280


	//   ....[27]....
        /*0598*/ 	.word	0x00003290


	//   ....[28]....
        /*059c*/ 	.word	0x000032a0


	//   ....[29]....
        /*05a0*/ 	.word	0x000032d0


	//   ....[30]....
        /*05a4*/ 	.word	0x00003390


	//   ....[31]....
        /*05a8*/ 	.word	0x000033b0


	//   ....[32]....
        /*05ac*/ 	.word	0x00003400


	//   ....[33]....
        /*05b0*/ 	.word	0x00003410


	//   ....[34]....
        /*05b4*/ 	.word	0x000034a0


	//   ....[35]....
        /*05b8*/ 	.word	0x000034b0


	//   ....[36]....
        /*05bc*/ 	.word	0x000034f0


	//   ....[37]....
        /*05c0*/ 	.word	0x00003540


	//   ....[38]....
        /*05c4*/ 	.word	0x00003550


	//   ....[39]....
        /*05c8*/ 	.word	0x00003580


	//   ....[40]....
        /*05cc*/ 	.word	0x000035c0


	//   ....[41]....
        /*05d0*/ 	.word	0x000035f0


	//   ....[42]....
        /*05d4*/ 	.word	0x00003620


	//   ....[43]....
        /*05d8*/ 	.word	0x00003630


	//   ....[44]....
        /*05dc*/ 	.word	0x00003650


	//   ....[45]....
        /*05e0*/ 	.word	0x00003760


	//   ....[46]....
        /*05e4*/ 	.word	0x000037b0


	//   ....[47]....
        /*05e8*/ 	.word	0x000037c0


	//   ....[48]....
        /*05ec*/ 	.word	0x000037d0


	//   ....[49]....
        /*05f0*/ 	.word	0x000037e0


	//   ....[50]....
        /*05f4*/ 	.word	0x000037f0


	//   ....[51]....
        /*05f8*/ 	.word	0x00003800


	//   ....[52]....
        /*05fc*/ 	.word	0x00003860


	//   ....[53]....
        /*0600*/ 	.word	0x000038c0


	//   ....[54]....
        /*0604*/ 	.word	0x000038f0


	//   ....[55]....
        /*0608*/ 	.word	0x00003930


	//   ....[56]....
        /*060c*/ 	.word	0x00003940


	//   ....[57]....
        /*0610*/ 	.word	0x00003960


	//   ....[58]....
        /*0614*/ 	.word	0x00003970


	//   ....[59]....
        /*0618*/ 	.word	0x00003980


	//   ....[60]....
        /*061c*/ 	.word	0x00003990


	//   ....[61]....
        /*0620*/ 	.word	0x000039a0


	//   ....[62]....
        /*0624*/ 	.word	0x000039e0


	//   ....[63]....
        /*0628*/ 	.word	0x000039f0


	//   ....[64]....
        /*062c*/ 	.word	0x00003a00


	//   ....[65]....
        /*0630*/ 	.word	0x00003a10


	//   ....[66]....
        /*0634*/ 	.word	0x00003a20


	//   ....[67]....
        /*0638*/ 	.word	0x00003a30


	//   ....[68]....
        /*063c*/ 	.word	0x00003a40


	//   ....[69]....
        /*0640*/ 	.word	0x00003a50


	//   ....[70]....
        /*0644*/ 	.word	0x00006210


	//   ....[71]....
        /*0648*/ 	.word	0x00006250


	//   ....[72]....
        /*064c*/ 	.word	0x00006290


	//   ....[73]....
        /*0650*/ 	.word	0x000062c0


	//   ....[74]....
        /*0654*/ 	.word	0x000062f0


	//   ....[75]....
        /*0658*/ 	.word	0x00006320


	//   ....[76]....
        /*065c*/ 	.word	0x000065a0


	//   ....[77]....
        /*0660*/ 	.word	0x00006650


	//   ....[78]....
        /*0664*/ 	.word	0x000066d0


	//   ....[79]....
        /*0668*/ 	.word	0x00006710


	//   ....[80]....
        /*066c*/ 	.word	0x00006740


	//   ....[81]....
        /*0670*/ 	.word	0x00006770


	//   ....[82]....
        /*0674*/ 	.word	0x000067b0


	//   ....[83]....
        /*0678*/ 	.word	0x000067d0


	//   ....[84]....
        /*067c*/ 	.word	0x00006810


	//   ....[85]....
        /*0680*/ 	.word	0x00006870


	//   ....[86]....
        /*0684*/ 	.word	0x00006920


	//   ....[87]....
        /*0688*/ 	.word	0x000069a0


	//   ....[88]....
        /*068c*/ 	.word	0x000069e0


	//   ....[89]....
        /*0690*/ 	.word	0x000069f0


	//   ....[90]....
        /*0694*/ 	.word	0x00006a10


	//   ....[91]....
        /*0698*/ 	.word	0x00006a60


	//   ....[92]....
        /*069c*/ 	.word	0x00006aa0


	//   ....[93]....
        /*06a0*/ 	.word	0x00006b30


	//   ....[94]....
        /*06a4*/ 	.word	0x00006b70


	//   ....[95]....
        /*06a8*/ 	.word	0x00006bb0


	//   ....[96]....
        /*06ac*/ 	.word	0x00006c00


	//   ....[97]....
        /*06b0*/ 	.word	0x00006c40


	//   ....[98]....
        /*06b4*/ 	.word	0x00006c80


	//   ....[99]....
        /*06b8*/ 	.word	0x00006d10


	//   ....[100]....
        /*06bc*/ 	.word	0x00006dd0


	//   ....[101]....
        /*06c0*/ 	.word	0x00006e30


	//   ....[102]....
        /*06c4*/ 	.word	0x00007230


	//   ....[103]....
        /*06c8*/ 	.word	0x00007240


	//   ....[104]....
        /*06cc*/ 	.word	0x00007250


	//   ....[105]....
        /*06d0*/ 	.word	0x00007260


	//   ....[106]....
        /*06d4*/ 	.word	0x00007270


	//   ....[107]....
        /*06d8*/ 	.word	0x00007280


	//   ....[108]....
        /*06dc*/ 	.word	0x000072a0


	//   ....[109]....
        /*06e0*/ 	.word	0x000072c0


	//   ....[110]....
        /*06e4*/ 	.word	0x00007320


	//   ....[111]....
        /*06e8*/ 	.word	0x00007360


	//   ....[112]....
        /*06ec*/ 	.word	0x000073c0


	//   ....[113]....
        /*06f0*/ 	.word	0x000073f0


	//   ....[114]....
        /*06f4*/ 	.word	0x00007430


	//   ....[115]....
        /*06f8*/ 	.word	0x00007440


	//   ....[116]....
        /*06fc*/ 	.word	0x000074a0


	//   ....[117]....
        /*0700*/ 	.word	0x000074b0


	//   ....[118]....
        /*0704*/ 	.word	0x000074c0


	//   ....[119]....
        /*0708*/ 	.word	0x000074f0


	//   ....[120]....
        /*070c*/ 	.word	0x00007530


	//   ....[121]....
        /*0710*/ 	.word	0x00007560


	//   ....[122]....
        /*0714*/ 	.word	0x000075a0


	//   ....[123]....
        /*0718*/ 	.word	0x000075d0


	//   ....[124]....
        /*071c*/ 	.word	0x000075f0


	//   ....[125]....
        /*0720*/ 	.word	0x00007630


	//   ....[126]....
        /*0724*/ 	.word	0x00007670


	//   ....[127]....
        /*0728*/ 	.word	0x000076b0


	//   ....[128]....
        /*072c*/ 	.word	0x000076c0


	//   ....[129]....
        /*0730*/ 	.word	0x000076d0


	//   ....[130]....
        /*0734*/ 	.word	0x000076e0


	//   ....[131]....
        /*0738*/ 	.word	0x000076f0


	//   ....[132]....
        /*073c*/ 	.word	0x00007730


	//   ....[133]....
        /*0740*/ 	.word	0x00007770


	//   ....[134]....
        /*0744*/ 	.word	0x00009c60


	//   ....[135]....
        /*0748*/ 	.word	0x00009ca0


	//   ....[136]....
        /*074c*/ 	.word	0x00009cc0


	//   ....[137]....
        /*0750*/ 	.word	0x00009d10


	//   ....[138]....
        /*0754*/ 	.word	0x00009de0


	//   ....[139]....
        /*0758*/ 	.word	0x00009e80


	//   ....[140]....
        /*075c*/ 	.word	0x00009f20


	//   ....[141]....
        /*0760*/ 	.word	0x00009fc0


	//   ....[142]....
        /*0764*/ 	.word	0x0000a000


	//   ....[143]....
        /*0768*/ 	.word	0x0000a0d0


	//   ....[144]....
        /*076c*/ 	.word	0x0000a110


	//   ....[145]....
        /*0770*/ 	.word	0x0000a150


	//   ....[146]....
        /*0774*/ 	.word	0x0000a1f0


	//   ....[147]....
        /*0778*/ 	.word	0x0000a230


	//   ....[148]....
        /*077c*/ 	.word	0x0000a2d0


	//   ....[149]....
        /*0780*/ 	.word	0x0000a350


	//   ....[150]....
        /*0784*/ 	.word	0x0000a4d0


	//   ....[151]....
        /*0788*/ 	.word	0x0000a620


	//   ....[152]....
        /*078c*/ 	.word	0x0000a6e0


	//   ....[153]....
        /*0790*/ 	.word	0x0000a760


	//   ....[154]....
        /*0794*/ 	.word	0x0000a8b0


	//   ....[155]....
        /*0798*/ 	.word	0x0000aec0


	//   ....[156]....
        /*079c*/ 	.word	0x0000afc0


	//   ....[157]....
        /*07a0*/ 	.word	0x0000b000


	//   ....[158]....
        /*07a4*/ 	.word	0x0000b040


	//   ....[159]....
        /*07a8*/ 	.word	0x0000b070


	//   ....[160]....
        /*07ac*/ 	.word	0x0000b0b0


	//   ....[161]....
        /*07b0*/ 	.word	0x0000b140


	//   ....[162]....
        /*07b4*/ 	.word	0x0000b220


	//   ....[163]....
        /*07b8*/ 	.word	0x0000b2a0


	//   ....[164]....
        /*07bc*/ 	.word	0x0000b2e0


	//   ....[165]....
        /*07c0*/ 	.word	0x0000b340


	//   ....[166]....
        /*07c4*/ 	.word	0x0000b4d0


	//   ....[167]....
        /*07c8*/ 	.word	0x0000b4e0


	//   ....[168]....
        /*07cc*/ 	.word	0x0000b4f0


	//   ....[169]....
        /*07d0*/ 	.word	0x0000b500


	//   ....[170]....
        /*07d4*/ 	.word	0x0000b510


	//   ....[171]....
        /*07d8*/ 	.word	0x0000b520


	//   ....[172]....
        /*07dc*/ 	.word	0x0000b550


	//   ....[173]....
        /*07e0*/ 	.word	0x0000b570


	//   ....[174]....
        /*07e4*/ 	.word	0x0000b590


	//   ....[175]....
        /*07e8*/ 	.word	0x0000b5c0


	//   ....[176]....
        /*07ec*/ 	.word	0x0000b5f0


	//   ....[177]....
        /*07f0*/ 	.word	0x0000b630


	//   ....[178]....
        /*07f4*/ 	.word	0x0000b690


	//   ....[179]....
        /*07f8*/ 	.word	0x0000b6c0


	//   ....[180]....
        /*07fc*/ 	.word	0x0000b700


	//   ....[181]....
        /*0800*/ 	.word	0x0000b720


	//   ....[182]....
        /*0804*/ 	.word	0x0000b760


	//   ....[183]....
        /*0808*/ 	.word	0x0000b780


	//   ....[184]....
        /*080c*/ 	.word	0x0000b7a0


	//   ....[185]....
        /*0810*/ 	.word	0x0000b820


	//   ....[186]....
        /*0814*/ 	.word	0x0000b870


	//   ....[187]....
        /*0818*/ 	.word	0x0000b8b0


	//   ....[188]....
        /*081c*/ 	.word	0x0000b8c0


	//   ....[189]....
        /*0820*/ 	.word	0x0000b900


	//   ....[190]....
        /*0824*/ 	.word	0x0000b940


	//   ....[191]....
        /*0828*/ 	.word	0x0000b980


	//   ....[192]....
        /*082c*/ 	.word	0x0000b9b0


	//   ....[193]....
        /*0830*/ 	.word	0x0000b9e0


	//   ....[194]....
        /*0834*/ 	.word	0x0000ba20


	//   ....[195]....
        /*0838*/ 	.word	0x0000ba30


	//   ....[196]....
        /*083c*/ 	.word	0x0000ba40


	//   ....[197]....
        /*0840*/ 	.word	0x0000ba50


	//   ....[198]....
        /*0844*/ 	.word	0x0000dad0


	//   ....[199]....
        /*0848*/ 	.word	0x0000ea80


	//   ....[200]....
        /*084c*/ 	.word	0x00011430


	//----- nvinfo : EIATTR_REG_RECONFIG
	.align		4
.L_422:
        /*0850*/ 	.byte	0x01, 0x54
	.zero		2


	//----- nvinfo : EIATTR_SYSCALL_OFFSETS
	.align		4
        /*0854*/ 	.byte	0x04, 0x46
        /*0856*/ 	.short	(.L_424 - .L_423)


	//   ....[0]....
.L_423:
        /*0858*/ 	.word	0x00000c10


	//   ....[1]....
        /*085c*/ 	.word	0x00000d00


	//   ....[2]....
        /*0860*/ 	.word	0x00000e60


	//   ....[3]....
        /*0864*/ 	.word	0x00000f50


	//   ....[4]....
        /*0868*/ 	.word	0x0000d440


	//   ....[5]....
        /*086c*/ 	.word	0x0000d570


	//   ....[6]....
        /*0870*/ 	.word	0x0000d690


	//   ....[7]....
        /*0874*/ 	.word	0x0000d7b0


	//----- nvinfo : EIATTR_MBARRIER_INSTR_OFFSETS
	.align		4
.L_424:
        /*0878*/ 	.byte	0x04, 0x39
        /*087a*/ 	.short	(.L_426 - .L_425)


	//   ....[0]....
.L_425:
        /*087c*/ 	.word	0x000002f0
        /*0880*/ 	.word	0x000000ff
        /*0884*/ 	.word	0x00030c00
        /*0888*/ 	.short	0x0100
        /*088a*/ 	.byte	0x06
	.zero		1


	//   ....[1]....
        /*088c*/ 	.word	0x000003f0
        /*0890*/ 	.word	0x000000ff
        /*0894*/ 	.word	0x00030c10
        /*0898*/ 	.short	0x0100
        /*089a*/ 	.byte	0x08
	.zero		1


	//   ....[2]....
        /*089c*/ 	.word	0x00000400
        /*08a0*/ 	.word	0x000000ff
        /*08a4*/ 	.word	0x00030c20
        /*08a8*/ 	.short	0x0100
        /*08aa*/ 	.byte	0x08
	.zero		1


	//   ....[3]....
        /*08ac*/ 	.word	0x00000410
        /*08b0*/ 	.word	0x000000ff
        /*08b4*/ 	.word	0x00030c18
        /*08b8*/ 	.short	0x0100
        /*08ba*/ 	.byte	0x08
	.zero		1


	//   ....[4]....
        /*08bc*/ 	.word	0x00000420
        /*08c0*/ 	.word	0x000000ff
        /*08c4*/ 	.word	0x00030c28
        /*08c8*/ 	.short	0x0100
        /*08ca*/ 	.byte	0x08
	.zero		1


	//   ....[5]....
        /*08cc*/ 	.word	0x00000550
        /*08d0*/ 	.word	0x000000ff
        /*08d4*/ 	.word	0x00030c30
        /*08d8*/ 	.short	0x0100
        /*08da*/ 	.byte	0x08
	.zero		1


	//   ....[6]....
        /*08dc*/ 	.word	0x00000560
        /*08e0*/ 	.word	0x000000ff
        /*08e4*/ 	.word	0x00030c40
        /*08e8*/ 	.short	0x0100
        /*08ea*/ 	.byte	0x08
	.zero		1


	//   ....[7]....
        /*08ec*/ 	.word	0x00000570
        /*08f0*/ 	.word	0x000000ff
        /*08f4*/ 	.word	0x00030c38
        /*08f8*/ 	.short	0x0100
        /*08fa*/ 	.byte	0x08
	.zero		1


	//   ....[8]....
        /*08fc*/ 	.word	0x00000580
        /*0900*/ 	.word	0x000000ff
        /*0904*/ 	.word	0x00030c48
        /*0908*/ 	.short	0x0100
        /*090a*/ 	.byte	0x08
	.zero		1


	//   ....[9]....
        /*090c*/ 	.word	0x00000ff0
        /*0910*/ 	.word	0x000000de
        /*0914*/ 	.word	0x00030c00
        /*0918*/ 	.short	0x010a
        /*091a*/ 	.byte	0x3f
	.zero		1


	//   ....[10]....
        /*091c*/ 	.word	0x00001110
        /*0920*/ 	.word	0x000000de
        /*0924*/ 	.word	0x00030c00
        /*0928*/ 	.short	0x010a
        /*092a*/ 	.byte	0x3f
	.zero		1


	//   ....[11]....
        /*092c*/ 	.word	0x000019c0
        /*0930*/ 	.word	0x00000008
        /*0934*/ 	.word	0x00030c10
        /*0938*/ 	.short	0x010a
        /*093a*/ 	.byte	0x3f
	.zero		1


	//   ....[12]....
        /*093c*/ 	.word	0x00001a30
        /*0940*/ 	.word	0x00000008
        /*0944*/ 	.word	0x00030c10
        /*0948*/ 	.short	0x010a
        /*094a*/ 	.byte	0x3f
	.zero		1


	//   ....[13]....
        /*094c*/ 	.word	0x00001e10
        /*0950*/ 	.word	0x00000008
        /*0954*/ 	.word	0x00030c30
        /*0958*/ 	.short	0x010a
        /*095a*/ 	.byte	0x3f
	.zero		1


	//   ....[14]....
        /*095c*/ 	.word	0x00001e90
        /*0960*/ 	.word	0x00000008
        /*0964*/ 	.word	0x00030c30
        /*0968*/ 	.short	0x010a
        /*096a*/ 	.byte	0x3f
	.zero		1


	//   ....[15]....
        /*096c*/ 	.word	0x00004f00
        /*0970*/ 	.word	0x00000009
        /*0974*/ 	.word	0x00000000
        /*0978*/ 	.short	0x0101
        /*097a*/ 	.byte	0x3f
	.zero		1


	//   ....[16]....
        /*097c*/ 	.word	0x00005350
        /*0980*/ 	.word	0x00000008
        /*0984*/ 	.word	0x00000000
        /*0988*/ 	.short	0x0101
        /*098a*/ 	.byte	0x3f
	.zero		1


	//   ....[17]....
        /*098c*/ 	.word	0x00005c10
        /*0990*/ 	.word	0x00000006
        /*0994*/ 	.word	0x00030c10
        /*0998*/ 	.short	0x010a
        /*099a*/ 	.byte	0x3f
	.zero		1


	//   ....[18]....
        /*099c*/ 	.word	0x00005c90
        /*09a0*/ 	.word	0x00000006
        /*09a4*/ 	.word	0x00030c10
        /*09a8*/ 	.short	0x010a
        /*09aa*/ 	.byte	0x3f
	.zero		1


	//   ....[19]....
        /*09ac*/ 	.word	0x00006090
        /*09b0*/ 	.word	0x00000006
        /*09b4*/ 	.word	0x00030c30
        /*09b8*/ 	.short	0x010a
        /*09ba*/ 	.byte	0x3f
	.zero		1


	//   ....[20]....
        /*09bc*/ 	.word	0x00006120
        /*09c0*/ 	.word	0x00000006
        /*09c4*/ 	.word	0x00030c30
        /*09c8*/ 	.short	0x010a
        /*09ca*/ 	.byte	0x3f
	.zero		1


	//   ....[21]....
        /*09cc*/ 	.word	0x000088f0
        /*09d0*/ 	.word	0x00000007
        /*09d4*/ 	.word	0x00000000
        /*09d8*/ 	.short	0x0101
        /*09da*/ 	.byte	0x3f
	.zero		1


	//   ....[22]....
        /*09dc*/ 	.word	0x00008d60
        /*09e0*/ 	.word	0x00000006
        /*09e4*/ 	.word	0x00000000
        /*09e8*/ 	.short	0x0101
        /*09ea*/ 	.byte	0x3f
	.zero		1


	//   ....[23]....
        /*09ec*/ 	.word	0x000095c0
        /*09f0*/ 	.word	0x00000007
        /*09f4*/ 	.word	0x00030c10
        /*09f8*/ 	.short	0x010a
        /*09fa*/ 	.byte	0x3f
	.zero		1


	//   ....[24]....
        /*09fc*/ 	.word	0x00009640
        /*0a00*/ 	.word	0x00000007
        /*0a04*/ 	.word	0x00030c10
        /*0a08*/ 	.short	0x010a
        /*0a0a*/ 	.byte	0x3f
	.zero		1


	//   ....[25]....
        /*0a0c*/ 	.word	0x00009a50
        /*0a10*/ 	.word	0x00000007
        /*0a14*/ 	.word	0x00030c30
        /*0a18*/ 	.short	0x010a
        /*0a1a*/ 	.byte	0x3f
	.zero		1


	//   ....[26]....
        /*0a1c*/ 	.word	0x00009ae0
        /*0a20*/ 	.word	0x00000007
        /*0a24*/ 	.word	0x00030c30
        /*0a28*/ 	.short	0x010a
        /*0a2a*/ 	.byte	0x3f
	.zero		1


	//   ....[27]....
        /*0a2c*/ 	.word	0x0000cc10
        /*0a30*/ 	.word	0x00000008
        /*0a34*/ 	.word	0x00000000
        /*0a38*/ 	.short	0x0101
        /*0a3a*/ 	.byte	0x3f
	.zero		1


	//   ....[28]....
        /*0a3c*/ 	.word	0x0000d080
        /*0a40*/ 	.word	0x00000007
        /*0a44*/ 	.word	0x00000000
        /*0a48*/ 	.short	0x0101
        /*0a4a*/ 	.byte	0x3f
	.zero		1


	//   ....[29]....
        /*0a4c*/ 	.word	0x0000fb80
        /*0a50*/ 	.word	0x00000010
        /*0a54*/ 	.word	0x00030c20
        /*0a58*/ 	.short	0x010a
        /*0a5a*/ 	.byte	0x3f
	.zero		1


	//   ....[30]....
        /*0a5c*/ 	.word	0x00010150
        /*0a60*/ 	.word	0x00000010
        /*0a64*/ 	.word	0x00030c40
        /*0a68*/ 	.short	0x010a
        /*0a6a*/ 	.byte	0x3f
	.zero		1


	//   ....[31]....
        /*0a6c*/ 	.word	0x00010380
        /*0a70*/ 	.word	0x00000010
        /*0a74*/ 	.word	0x00030c28
        /*0a78*/ 	.short	0x010a
        /*0a7a*/ 	.byte	0x3f
	.zero		1


	//   ....[32]....
        /*0a7c*/ 	.word	0x000105b0
        /*0a80*/ 	.word	0x00000010
        /*0a84*/ 	.word	0x00030c48
        /*0a88*/ 	.short	0x010a
        /*0a8a*/ 	.byte	0x3f
	.zero		1


	//   ....[33]....
        /*0a8c*/ 	.word	0x00010790
        /*0a90*/ 	.word	0x00000010
        /*0a94*/ 	.word	0x00030c20
        /*0a98*/ 	.short	0x010a
        /*0a9a*/ 	.byte	0x3f
	.zero		1


	//   ....[34]....
        /*0a9c*/ 	.word	0x00010a40
        /*0aa0*/ 	.word	0x00000010
        /*0aa4*/ 	.word	0x00030c40
        /*0aa8*/ 	.short	0x010a
        /*0aaa*/ 	.byte	0x3f
	.zero		1


	//   ....[35]....
        /*0aac*/ 	.word	0x00010c40
        /*0ab0*/ 	.word	0x00000010
        /*0ab4*/ 	.word	0x00030c28
        /*0ab8*/ 	.short	0x010a
        /*0aba*/ 	.byte	0x3f
	.zero		1


	//   ....[36]....
        /*0abc*/ 	.word	0x00010ec0
        /*0ac0*/ 	.word	0x00000003
        /*0ac4*/ 	.word	0x00030c40
        /*0ac8*/ 	.short	0x010a
        /*0aca*/ 	.byte	0x3f
	.zero		1


	//   ....[37]....
        /*0acc*/ 	.word	0x00011290
        /*0ad0*/ 	.word	0x00000006
        /*0ad4*/ 	.word	0x00000000
        /*0ad8*/ 	.short	0x010a
        /*0ada*/ 	.byte	0x3f
	.zero		1


	//   ....[38]....
        /*0adc*/ 	.word	0x000112f0
        /*0ae0*/ 	.word	0x00000003
        /*0ae4*/ 	.word	0x00000000
        /*0ae8*/ 	.short	0x010a
        /*0aea*/ 	.byte	0x3f
	.zero		1


	//   ....[39]....
        /*0aec*/ 	.word	0x00011350
        /*0af0*/ 	.word	0x00000002
        /*0af4*/ 	.word	0x00000000
        /*0af8*/ 	.short	0x010a
        /*0afa*/ 	.byte	0x3f
	.zero		1


	//   ....[40]....
        /*0afc*/ 	.word	0x00011380
        /*0b00*/ 	.word	0x00000003
        /*0b04*/ 	.word	0x00000000
        /*0b08*/ 	.short	0x010a
        /*0b0a*/ 	.byte	0x3f
	.zero		1


	//   ....[41]....
        /*0b0c*/ 	.word	0x00011460
        /*0b10*/ 	.word	0x000000de
        /*0b14*/ 	.word	0x00030c00
        /*0b18*/ 	.short	0x010a
        /*0b1a*/ 	.byte	0x3f
	.zero		1


	//   ....[42]....
        /*0b1c*/ 	.word	0x000114b0
        /*0b20*/ 	.word	0x00000008
        /*0b24*/ 	.word	0x00030c10
        /*0b28*/ 	.short	0x010a
        /*0b2a*/ 	.byte	0x3f
	.zero		1


	//   ....[43]....
        /*0b2c*/ 	.word	0x00011500
        /*0b30*/ 	.word	0x00000008
        /*0b34*/ 	.word	0x00030c30
        /*0b38*/ 	.short	0x010a
        /*0b3a*/ 	.byte	0x3f
	.zero		1


	//   ....[44]....
        /*0b3c*/ 	.word	0x00011550
        /*0b40*/ 	.word	0x00000006
        /*0b44*/ 	.word	0x00030c10
        /*0b48*/ 	.short	0x010a
        /*0b4a*/ 	.byte	0x3f
	.zero		1


	//   ....[45]....
        /*0b4c*/ 	.word	0x000115a0
        /*0b50*/ 	.word	0x00000006
        /*0b54*/ 	.word	0x00030c30
        /*0b58*/ 	.short	0x010a
        /*0b5a*/ 	.byte	0x3f
	.zero		1


	//   ....[46]....
        /*0b5c*/ 	.word	0x000115f0
        /*0b60*/ 	.word	0x00000007
        /*0b64*/ 	.word	0x00030c10
        /*0b68*/ 	.short	0x010a
        /*0b6a*/ 	.byte	0x3f
	.zero		1


	//   ....[47]....
        /*0b6c*/ 	.word	0x00011640
        /*0b70*/ 	.word	0x00000007
        /*0b74*/ 	.word	0x00030c30
        /*0b78*/ 	.short	0x010a
        /*0b7a*/ 	.byte	0x3f
	.zero		1


	//   ....[48]....
        /*0b7c*/ 	.word	0x00011690
        /*0b80*/ 	.word	0x00000010
        /*0b84*/ 	.word	0x00030c20
        /*0b88*/ 	.short	0x010a
        /*0b8a*/ 	.byte	0x3f
	.zero		1


	//   ....[49]....
        /*0b8c*/ 	.word	0x000116e0
        /*0b90*/ 	.word	0x00000010
        /*0b94*/ 	.word	0x00030c40
        /*0b98*/ 	.short	0x010a
        /*0b9a*/ 	.byte	0x3f
	.zero		1


	//   ....[50]....
        /*0b9c*/ 	.word	0x00011730
        /*0ba0*/ 	.word	0x00000010
        /*0ba4*/ 	.word	0x00030c28
        /*0ba8*/ 	.short	0x010a
        /*0baa*/ 	.byte	0x3f
	.zero		1


	//   ....[51]....
        /*0bac*/ 	.word	0x00011780
        /*0bb0*/ 	.word	0x00000010
        /*0bb4*/ 	.word	0x00030c48
        /*0bb8*/ 	.short	0x010a
        /*0bba*/ 	.byte	0x3f
	.zero		1


	//   ....[52]....
        /*0bbc*/ 	.word	0x000117e0
        /*0bc0*/ 	.word	0x00000010
        /*0bc4*/ 	.word	0x00030c20
        /*0bc8*/ 	.short	0x010a
        /*0bca*/ 	.byte	0x3f
	.zero		1


	//   ....[53]....
        /*0bcc*/ 	.word	0x00011830
        /*0bd0*/ 	.word	0x00000010
        /*0bd4*/ 	.word	0x00030c40
        /*0bd8*/ 	.short	0x010a
        /*0bda*/ 	.byte	0x3f
	.zero		1


	//   ....[54]....
        /*0bdc*/ 	.word	0x00011880
        /*0be0*/ 	.word	0x00000010
        /*0be4*/ 	.word	0x00030c28
        /*0be8*/ 	.short	0x010a
        /*0bea*/ 	.byte	0x3f
	.zero		1


	//   ....[55]....
        /*0bec*/ 	.word	0x000118d0
        /*0bf0*/ 	.word	0x00000003
        /*0bf4*/ 	.word	0x00030c40
        /*0bf8*/ 	.short	0x010a
        /*0bfa*/ 	.byte	0x3f
	.zero		1


	//   ....[56]....
        /*0bfc*/ 	.word	0x000119a0
        /*0c00*/ 	.word	0x00000006
        /*0c04*/ 	.word	0x00000000
        /*0c08*/ 	.short	0x010a
        /*0c0a*/ 	.byte	0x3f
	.zero		1


	//   ....[57]....
        /*0c0c*/ 	.word	0x000119f0
        /*0c10*/ 	.word	0x00000003
        /*0c14*/ 	.word	0x00000000
        /*0c18*/ 	.short	0x010a
        /*0c1a*/ 	.byte	0x3f
	.zero		1


	//   ....[58]....
        /*0c1c*/ 	.word	0x00011a40
        /*0c20*/ 	.word	0x00000002
        /*0c24*/ 	.word	0x00000000
        /*0c28*/ 	.short	0x010a
        /*0c2a*/ 	.byte	0x3f
	.zero		1


	//----- nvinfo : EIATTR_NUM_MBARRIERS
	.align		4
.L_426:
        /*0c2c*/ 	.byte	0x03, 0x38
        /*0c2e*/ 	.short	0x0009


	//----- nvinfo : EIATTR_EXIT_INSTR_OFFSETS
	.align		4
        /*0c30*/ 	.byte	0x04, 0x1c
        /*0c32*/ 	.short	(.L_428 - .L_427)


	//   ....[0]....
.L_427:
        /*0c34*/ 	.word	0x000113d0


	//----- nvinfo : EIATTR_MAX_THREADS
	.align		4
.L_428:
        /*0c38*/ 	.byte	0x04, 0x05
        /*0c3a*/ 	.short	(.L_430 - .L_429)
.L_429:
        /*0c3c*/ 	.word	0x00000180
        /*0c40*/ 	.word	0x00000001
        /*0c44*/ 	.word	0x00000001


	//----- nvinfo : EIATTR_CRS_STACK_SIZE
	.align		4
.L_430:
        /*0c48*/ 	.byte	0x04, 0x1e
        /*0c4a*/ 	.short	(.L_432 - .L_431)
.L_431:
        /*0c4c*/ 	.word	0x00000000


	//----- nvinfo : EIATTR_CBANK_PARAM_SIZE
	.align		4
.L_432:
        /*0c50*/ 	.byte	0x03, 0x19
        /*0c52*/ 	.short	0x0970


	//----- nvinfo : EIATTR_PARAM_CBANK
	.align		4
        /*0c54*/ 	.byte	0x04, 0x0a
        /*0c56*/ 	.short	(.L_434 - .L_433)
	.align		4
.L_433:
        /*0c58*/ 	.word	index@(.nv.constant0._ZN7cutlass13device_kernelIN5flash11enable_sm90INS1_16FlashAttnBwdSm90INS1_25CollectiveMainloopBwdSm90ILi2ELi2ELi2EN4cute5tupleIJNS5_1CILi1EEES8_S8_EEENS6_IJNS7_ILi128EEESA_NS7_ILi64EEEEEENS_6half_tEfNS_4arch4Sm90ELb0ELb1ELb0ELb0ELb0ELb1ELb0ELb0ELi2ELi1ELi2ELi2ELb0EEENS1_21CollectiveEpilogueBwdISC_SD_SF_Li256ELb0ELb0ELi1EEENS1_19SingleTileSchedulerILb0ELb0ELb0ELi128EEEEEEEEEvNT_6ParamsE)
        /*0c5c*/ 	.short	0x0210
        /*0c5e*/ 	.short	0x0970


	//----- nvinfo : EIATTR_SW_WAR
	.align		4
.L_434:
        /*0c60*/ 	.byte	0x04, 0x36
        /*0c62*/ 	.short	(.L_436 - .L_435)
.L_435:
        /*0c64*/ 	.word	0x00000008
.L_436:


//--------------------- .nv.info._ZN7cutlass13device_kernelIN5flash11enable_sm90INS1_16FlashAttnBwdSm90INS1_25CollectiveMainloopBwdSm90ILi2ELi2ELi2EN4cute5tupleIJNS5_1CILi1EEES8_S8_EEENS6_IJNS7_ILi128EEESA_NS7_ILi64EEEEEENS_6half_tEfNS_4arch4Sm90ELb0ELb1ELb0ELb0ELb1ELb1ELb0ELb0ELi2ELi1ELi2ELi2ELb0EEENS1_21CollectiveEpilogueBwdISC_SD_SF_Li256ELb0ELb0ELi1EEENS1_19SingleTileSchedulerILb0ELb0ELb0ELi128EEEEEEEEEvNT_6ParamsE --------------------------
	.section	.nv.info._ZN7cutlass13device_kernelIN5flash11enable_sm90INS1_16FlashAttnBwdSm90INS1_25CollectiveMainloopBwdSm90ILi2ELi2ELi2EN4cute5tupleIJNS5_1CILi1EEES8_S8_EEENS6_IJNS7_ILi128EEESA_NS7_ILi64EEEEEENS_6half_tEfNS_4arch4Sm90ELb0ELb1ELb0ELb0ELb1ELb1ELb0ELb0ELi2ELi1ELi2ELi2ELb0EEENS1_21CollectiveEpilogueBwdISC_SD_SF_Li256ELb0ELb0ELi1EEENS1_19SingleTileSchedulerILb0ELb0ELb0ELi128EEEEEEEEEvNT_6ParamsE,"",@"SHT_CUDA_INFO"
	.sectionflags	@""
	.align	4


	//----- nvinfo : EIATTR_CUDA_API_VERSION
	.align		4
        /*0000*/ 	.byte	0x04, 0x37
        /*0002*/ 	.short	(.L_438 - .L_437)
.L_437:
        /*0004*/ 	.word	0x00000082


	//----- nvinfo : EIATTR_KPARAM_INFO
	.align		4
.L_438:
        /*0008*/ 	.byte	0x04, 0x17
        /*000a*/ 	.short	(.L_440 - .L_439)
.L_439:
        /*000c*/ 	.word	0x00000000
        /*0010*/ 	.short	0x0000
        /*0012*/ 	.short	0x0070
        /*0014*/ 	.byte	0x00, 0xf0, 0x01, 0x24


	//----- nvinfo : EIATTR_SPARSE_MMA_MASK
	.align		4
.L_440:
        /*0018*/ 	.byte	0x03, 0x50
        /*001a*/ 	.short	0x0000


	//----- nvinfo : EIATTR_MAXREG_COUNT
	.align		4
        /*001c*/ 	.byte	0x03, 0x1b
        /*001e*/ 	.short	0x00a8


	//----- nvinfo : EIATTR_NUM_BARRIERS
	.align		4
        /*0020*/ 	.byte	0x02, 0x4c
        /*0022*/ 	.byte	0x10
	.zero		1


	//----- nvinfo : EIATTR_EXTERNS
	.align		4
        /*0024*/ 	.byte	0x04, 0x0f
        /*0026*/ 	.short	(.L_442 - .L_441)


	//   ....[0]....
	.align		4
.L_441:
        /*0028*/ 	.word	index@(__assertfail)


	//----- nvinfo : EIATTR_ANNOTATIONS
	.align		4
.L_442:
        /*002c*/ 	.byte	0x04, 0x55
        /*002e*/ 	.short	(.L_444 - .L_443)


	//   ....[0]....
.L_443:
        /* <DEDUP_REMOVED lines=29> */


	//----- nvinfo : EIATTR_MERCURY_ISA_VERSION
	.align		4
.L_444:
        /*01f0*/ 	.byte	0x03, 0x5f
        /*01f2*/ 	.short	0x0101


	//----- nvinfo : EIATTR_INT_WARP_WIDE_INSTR_OFFSETS
	.align		4
        /*01f4*/ 	.byte	0x04, 0x31
        /*01f6*/ 	.short	(.L_446 - .L_445)


	//   ....[0]....
.L_445:
        /*01f8*/ 	.word	0x000001f0


	//   ....[1]....
        /*01fc*/ 	.word	0x00000220


	//   ....[2]....
        /*0200*/ 	.word	0x0000f2d0


	//   ....[3]....
        /*0204*/ 	.word	0x0000f8c0


	//   ....[4]....
        /*0208*/ 	.word	0x0000fd70


	//   ....[5]....
        /*020c*/ 	.word	0x00010030


	//   ....[6]....
        /*0210*/ 	.word	0x00010290


	//   ....[7]....
        /*0214*/ 	.word	0x00010420


	//----- nvinfo : EIATTR_COOP_GROUP_MASK_REGIDS
	.align		4
.L_446:
        /*0218*/ 	.byte	0x04, 0x29
        /*021a*/ 	.short	(.L_448 - .L_447)


	//   ....[0]....
.L_447:
        /*021c*/ 	.word	0xffffffff


	//   ....[1]....
        /*0220*/ 	.word	0xffffffff


	//   ....[2]....
        /*0224*/ 	.word	0xffffffff


	//   ....[3]....
        /*0228*/ 	.word	0xffffffff


	//   ....[4]....
        /*022c*/ 	.word	0xffffffff


	//   ....[5]....
        /*0230*/ 	.word	0xffffffff


	//   ....[6]....
        /*0234*/ 	.word	0xffffffff


	//   ....[7]....
        /*0238*/ 	.word	0xffffffff


	//   ....[8]....
        /*023c*/ 	.word	0xffffffff


	//   ....[9]....
        /*0240*/ 	.word	0xffffffff


	//   ....[10]....
        /*0244*/ 	.word	0xffffffff


	//   ....[11]....
        /*0248*/ 	.word	0xffffffff


	//   ....[12]....
        /*024c*/ 	.word	0xffffffff


	//   ....[13]....
        /*0250*/ 	.word	0xffffffff


	//   ....[14]....
        /*0254*/ 	.word	0xffffffff


	//   ....[15]....
        /*0258*/ 	.word	0xffffffff


	//   ....[16]....
        /*025c*/ 	.word	0xffffffff


	//   ....[17]....
        /*0260*/ 	.word	0xffffffff


	//   ....[18]....
        /*0264*/ 	.word	0xffffffff


	//   ....[19]....
        /*0268*/ 	.word	0xffffffff


	//   ....[20]....
        /*026c*/ 	.word	0xffffffff


	//   ....[21]....
        /*0270*/ 	.word	0xffffffff


	//   ....[22]....
        /*0274*/ 	.word	0xffffffff


	//   ....[23]....
        /*0278*/ 	.word	0xffffffff


	//   ....[24]....
        /*027c*/ 	.word	0xffffffff


	//   ....[25]....
        /*0280*/ 	.word	0xffffffff


	//   ....[26]....
        /*0284*/ 	.word	0xffffffff


	//   ....[27]....
        /*0288*/ 	.word	0xffffffff


	//   ....[28]....
        /*028c*/ 	.word	0xffffffff


	//   ....[29]....
        /*0290*/ 	.word	0xffffffff


	//   ....[30]....
        /*0294*/ 	.word	0xffffffff


	//   ....[31]....
        /*0298*/ 	.word	0xffffffff


	//   ....[32]....
        /*029c*/ 	.word	0xffffffff


	//   ....[33]....
        /*02a0*/ 	.word	0xffffffff


	//   ....[34]....
        /*02a4*/ 	.word	0xffffffff


	//   ....[35]....
        /*02a8*/ 	.word	0xffffffff


	//   ....[36]....
        /*02ac*/ 	.word	0xffffffff


	//   ....[37]....
        /*02b0*/ 	.word	0xffffffff


	//   ....[38]....
        /*02b4*/ 	.word	0xffffffff


	//   ....[39]....
        /*02b8*/ 	.word	0xffffffff


	//   ....[40]....
        /*02bc*/ 	.word	0xffffffff


	//   ....[41]....
        /*02c0*/ 	.word	0xffffffff


	//   ....[42]....
        /*02c4*/ 	.word	0xffffffff


	//   ....[43]....
        /*02c8*/ 	.word	0xffffffff


	//   ....[44]....
        /*02cc*/ 	.word	0xffffffff


	//   ....[45]....
        /*02d0*/ 	.word	0xffffffff


	//   ....[46]....
        /*02d4*/ 	.word	0xffffffff


	//   ....[47]....
        /*02d8*/ 	.word	0xffffffff


	//   ....[48]....
        /*02dc*/ 	.word	0xffffffff


	//   ....[49]....
        /*02e0*/ 	.word	0xffffffff


	//   ....[50]....
        /*02e4*/ 	.word	0xffffffff


	//   ....[51]....
        /*02e8*/ 	.word	0xffffffff


	//   ....[52]....
        /*02ec*/ 	.word	0xffffffff


	//   ....[53]....
        /*02f0*/ 	.word	0xffffffff


	//   ....[54]....
        /*02f4*/ 	.word	0xffffffff


	//   ....[55]....
        /*02f8*/ 	.word	0xffffffff


	//   ....[56]....
        /*02fc*/ 	.word	0xffffffff


	//   ....[57]....
        /*0300*/ 	.word	0xffffffff


	//   ....[58]....
        /*0304*/ 	.word	0xffffffff


	//   ....[59]....
        /*0308*/ 	.word	0xffffffff


	//   ....[60]....
        /*030c*/ 	.word	0xffffffff


	//   ....[61]....
        /*0310*/ 	.word	0xffffffff


	//   ....[62]....
        /*0314*/ 	.word	0xffffffff


	//   ....[63]....
        /*0318*/ 	.word	0xffffffff


	//   ....[64]....
        /*031c*/ 	.word	0xffffffff


	//   ....[65]....
        /*0320*/ 	.word	0xffffffff


	//   ....[66]....
        /*0324*/ 	.word	0xffffffff


	//   ....[67]....
        /*0328*/ 	.word	0xffffffff


	//   ....[68]....
        /*032c*/ 	.word	0xffffffff


	//   ....[69]....
        /*0330*/ 	.word	0xffffffff


	//   ....[70]....
        /*0334*/ 	.word	0xffffffff


	//   ....[71]....
        /*0338*/ 	.word	0xffffffff


	//   ....[72]....
        /*033c*/ 	.word	0xffffffff


	//   ....[73]....
        /*0340*/ 	.word	0xffffffff


	//   ....[74]....
        /*0344*/ 	.word	0xffffffff


	//   ....[75]....
        /*0348*/ 	.word	0xffffffff


	//   ....[76]....
        /*034c*/ 	.word	0xffffffff


	//   ....[77]....
        /*0350*/ 	.word	0xffffffff


	//   ....[78]....
        /*0354*/ 	.word	0xffffffff


	//   ....[79]....
        /*0358*/ 	.word	0xffffffff


	//   ....[80]....
        /*035c*/ 	.word	0xffffffff


	//   ....[81]....
        /*0360*/ 	.word	0xffffffff


	//   ....[82]....
        /*0364*/ 	.word	0xffffffff


	//   ....[83]....
        /*0368*/ 	.word	0xffffffff


	//   ....[84]....
        /*036c*/ 	.word	0xffffffff


	//   ....[85]....
        /*0370*/ 	.word	0xffffffff


	//   ....[86]....
        /*0374*/ 	.word	0xffffffff


	//   ....[87]....
        /*0378*/ 	.word	0xffffffff


	//   ....[88]....
        /*037c*/ 	.word	0xffffffff


	//   ....[89]....
        /*0380*/ 	.word	0xffffffff


	//   ....[90]....
        /*0384*/ 	.word	0xffffffff


	//   ....[91]....
        /*0388*/ 	.word	0xffffffff


	//   ....[92]....
        /*038c*/ 	.word	0xffffffff


	//   ....[93]....
        /*0390*/ 	.word	0xffffffff


	//   ....[94]....
        /*0394*/ 	.word	0xffffffff


	//   ....[95]....
        /*0398*/ 	.word	0xffffffff


	//   ....[96]....
        /*039c*/ 	.word	0xffffffff


	//   ....[97]....
        /*03a0*/ 	.word	0xffffffff


	//   ....[98]....
        /*03a4*/ 	.word	0xffffffff


	//   ....[99]....
        /*03a8*/ 	.word	0xffffffff


	//   ....[100]....
        /*03ac*/ 	.word	0xffffffff


	//   ....[101]....
        /*03b0*/ 	.word	0xffffffff


	//   ....[102]....
        /*03b4*/ 	.word	0xffffffff


	//   ....[103]....
        /*03b8*/ 	.word	0xffffffff


	//   ....[104]....
        /*03bc*/ 	.word	0xffffffff


	//   ....[105]....
        /*03c0*/ 	.word	0xffffffff


	//   ....[106]....
        /*03c4*/ 	.word	0xffffffff


	//   ....[107]....
        /*03c8*/ 	.word	0xffffffff


	//   ....[108]....
        /*03cc*/ 	.word	0xffffffff


	//   ....[109]....
        /*03d0*/ 	.word	0xffffffff


	//   ....[110]....
        /*03d4*/ 	.word	0xffffffff


	//   ....[111]....
        /*03d8*/ 	.word	0xffffffff


	//   ....[112]....
        /*03dc*/ 	.word	0xffffffff


	//   ....[113]....
        /*03e0*/ 	.word	0xffffffff


	//   ....[114]....
        /*03e4*/ 	.word	0xffffffff


	//   ....[115]....
        /*03e8*/ 	.word	0xffffffff


	//   ....[116]....
        /*03ec*/ 	.word	0xffffffff


	//   ....[117]....
        /*03f0*/ 	.word	0xffffffff


	//   ....[118]....
        /*03f4*/ 	.word	0xffffffff


	//   ....[119]....
        /*03f8*/ 	.word	0xffffffff


	//   ....[120]....
        /*03fc*/ 	.word	0xffffffff


	//   ....[121]....
        /*0400*/ 	.word	0xffffffff


	//   ....[122]....
        /*0404*/ 	.word	0xffffffff


	//   ....[123]....
        /*0408*/ 	.word	0xffffffff


	//   ....[124]....
        /*040c*/ 	.word	0xffffffff


	//   ....[125]....
        /*0410*/ 	.word	0xffffffff


	//   ....[126]....
        /*0414*/ 	.word	0xffffffff


	//   ....[127]....
        /*0418*/ 	.word	0xffffffff


	//   ....[128]....
        /*041c*/ 	.word	0xffffffff


	//   ....[129]....
        /*0420*/ 	.word	0xffffffff


	//   ....[130]....
        /*0424*/ 	.word	0xffffffff


	//   ....[131]....
        /*0428*/ 	.word	0xffffffff


	//   ....[132]....
        /*042c*/ 	.word	0xffffffff


	//   ....[133]....
        /*0430*/ 	.word	0xffffffff


	//   ....[134]....
        /*0434*/ 	.word	0xffffffff


	//   ....[135]....
        /*0438*/ 	.word	0xffffffff


	//   ....[136]....
        /*043c*/ 	.word	0xffffffff


	//   ....[137]....
        /*0440*/ 	.word	0xffffffff


	//   ....[138]....
        /*0444*/ 	.word	0xffffffff


	//   ....[139]....
        /*0448*/ 	.word	0xffffffff


	//   ....[140]....
        /*044c*/ 	.word	0xffffffff


	//   ....[141]....
        /*0450*/ 	.word	0xffffffff


	//   ....[142]....
        /*0454*/ 	.word	0xffffffff


	//   ....[143]....
        /*0458*/ 	.word	0xffffffff


	//   ....[144]....
        /*045c*/ 	.word	0xffffffff


	//   ....[145]....
        /*0460*/ 	.word	0xffffffff


	//   ....[146]....
        /*0464*/ 	.word	0xffffffff


	//   ....[147]....
        /*0468*/ 	.word	0xffffffff


	//   ....[148]....
        /*046c*/ 	.word	0xffffffff


	//   ....[149]....
        /*0470*/ 	.word	0xffffffff


	//   ....[150]....
        /*0474*/ 	.word	0xffffffff


	//   ....[151]....
        /*0478*/ 	.word	0xffffffff


	//   ....[152]....
        /*047c*/ 	.word	0xffffffff


	//   ....[153]....
        /*0480*/ 	.word	0xffffffff


	//   ....[154]....
        /*0484*/ 	.word	0xffffffff


	//   ....[155]....
        /*0488*/ 	.word	0xffffffff


	//   ....[156]....
        /*048c*/ 	.word	0xffffffff


	//   ....[157]....
        /*0490*/ 	.word	0xffffffff


	//   ....[158]....
        /*0494*/ 	.word	0xffffffff


	//   ....[159]....
        /*0498*/ 	.word	0xffffffff


	//   ....[160]....
        /*049c*/ 	.word	0xffffffff


	//   ....[161]....
        /*04a0*/ 	.word	0xffffffff


	//   ....[162]....
        /*04a4*/ 	.word	0xffffffff


	//   ....[163]....
        /*04a8*/ 	.word	0xffffffff


	//   ....[164]....
        /*04ac*/ 	.word	0xffffffff


	//   ....[165]....
        /*04b0*/ 	.word	0xffffffff


	//   ....[166]....
        /*04b4*/ 	.word	0xffffffff


	//   ....[167]....
        /*04b8*/ 	.word	0xffffffff


	//   ....[168]....
        /*04bc*/ 	.word	0xffffffff


	//   ....[169]....
        /*04c0*/ 	.word	0xffffffff


	//   ....[170]....
        /*04c4*/ 	.word	0xffffffff


	//   ....[171]....
        /*04c8*/ 	.word	0xffffffff


	//   ....[172]....
        /*04cc*/ 	.word	0xffffffff


	//   ....[173]....
        /*04d0*/ 	.word	0xffffffff


	//   ....[174]....
        /*04d4*/ 	.word	0xffffffff


	//   ....[175]....
        /*04d8*/ 	.word	0xffffffff


	//   ....[176]....
        /*04dc*/ 	.word	0xffffffff


	//   ....[177]....
        /*04e0*/ 	.word	0xffffffff


	//   ....[178]....
        /*04e4*/ 	.word	0xffffffff


	//   ....[179]....
        /*04e8*/ 	.word	0xffffffff


	//   ....[180]....
        /*04ec*/ 	.word	0xffffffff


	//   ....[181]....
        /*04f0*/ 	.word	0xffffffff


	//   ....[182]....
        /*04f4*/ 	.word	0xffffffff


	//   ....[183]....
        /*04f8*/ 	.word	0xffffffff


	//   ....[184]....
        /*04fc*/ 	.word	0xffffffff


	//   ....[185]....
        /*0500*/ 	.word	0xffffffff


	//   ....[186]....
        /*0504*/ 	.word	0xffffffff


	//   ....[187]....
        /*0508*/ 	.word	0xffffffff


	//   ....[188]....
        /*050c*/ 	.word	0xffffffff


	//   ....[189]....
        /*0510*/ 	.word	0xffffffff


	//   ....[190]....
        /*0514*/ 	.word	0xffffffff


	//   ....[191]....
        /*0518*/ 	.word	0xffffffff


	//   ....[192]....
        /*051c*/ 	.word	0xffffffff


	//   ....[193]....
        /*0520*/ 	.word	0xffffffff


	//   ....[194]....
        /*0524*/ 	.word	0xffffffff


	//   ....[195]....
        /*0528*/ 	.word	0xffffffff


	//   ....[196]....
        /*052c*/ 	.word	0xffffffff


	//   ....[197]....
        /*0530*/ 	.word	0xffffffff


	//   ....[198]....
        /*0534*/ 	.word	0xffffffff


	//   ....[199]....
        /*0538*/ 	.word	0xffffffff


	//   ....[200]....
        /*053c*/ 	.word	0xffffffff


	//   ....[201]....
        /*0540*/ 	.word	0xffffffff


	//   ....[202]....
        /*0544*/ 	.word	0xffffffff


	//   ....[203]....
        /*0548*/ 	.word	0xffffffff


	//   ....[204]....
        /*054c*/ 	.word	0xffffffff


	//   ....[205]....
        /*0550*/ 	.word	0xffffffff


	//   ....[206]....
        /*0554*/ 	.word	0xffffffff


	//   ....[207]....
        /*0558*/ 	.word	0xffffffff


	//   ....[208]....
        /*055c*/ 	.word	0xffffffff


	//   ....[209]....
        /*0560*/ 	.word	0x0500000f


	//   ....[210]....
        /*0564*/ 	.word	0x0500000f


	//   ....[211]....
        /*0568*/ 	.word	0x0500000f


	//   ....[212]....
        /*056c*/ 	.word	0x0500000f


	//----- nvinfo : EIATTR_COOP_GROUP_INSTR_OFFSETS
	.align		4
.L_448:
        /*0570*/ 	.byte	0x04, 0x28
        /*0572*/ 	.short	(.L_450 - .L_449)


	//   ....[0]....
.L_449:
        /*0574*/ 	.word	0x00000070


	//   ....[1]....
        /*0578*/ 	.word	0x00000200


	//   ....[2]....
        /*057c*/ 	.word	0x00000250


	//   ....[3]....
        /*0580*/ 	.word	0x00000440


	//   ....[4]....
        /*0584*/ 	.word	0x00000670


	//   ....[5]....
        /*0588*/ 	.word	0x00000fc0


	//   ....[6]....
        /*058c*/ 	.word	0x00001fa0


	//   ....[7]....
        /*0590*/ 	.word	0x000020f0


	//   ....[8]....
        /*0594*/ 	.word	0x00002270


	//   ....[9]....
        /*0598*/ 	.word	0x000022d0


	//   ....[10]....
        /*059c*/ 	.word	0x00002330


	//   ....[11]....
        /*05a0*/ 	.word	0x00002450


	//   ....[12]....
        /*05a4*/ 	.word	0x00002630


	//   ....[13]....
        /*05a8*/ 	.word	0x00002770


	//   ....[14]....
        /*05ac*/ 	.word	0x00002860


	//   ....[15]....
        /*05b0*/ 	.word	0x00002c30


	//   ....[16]....
        /*05b4*/ 	.word	0x00002c40


	//   ....[17]....
        /*05b8*/ 	.word	0x00002c60


	//   ....[18]....
        /*05bc*/ 	.word	0x00002ca0


	//   ....[19]....
        /*05c0*/ 	.word	0x00002ea0


	//   ....[20]....
        /*05c4*/ 	.word	0x00002ff0


	//   ....[21]....
        /*05c8*/ 	.word	0x00003070


	//   ....[22]....
        /*05cc*/ 	.word	0x00003090


	//   ....[23]....
        /*05d0*/ 	.word	0x00003200


	//   ....[24]....
        /*05d4*/ 	.word	0x00003230


	//   ....[25]....
        /*05d8*/ 	.word	0x00003280


	//   ....[26]....
        /*05dc*/ 	.word	0x00003290


	//   ....[27]....
        /*05e0*/ 	.word	0x000032a0


	//   ....[28]....
        /*05e4*/ 	.word	0x000032b0


	//   ....[29]....
        /*05e8*/ 	.word	0x000032e0


	//   ....[30]....
        /*05ec*/ 	.word	0x000033a0


	//   ....[31]....
        /*05f0*/ 	.word	0x000033c0


	//   ....[32]....
        /*05f4*/ 	.word	0x00003410


	//   ....[33]....
        /*05f8*/ 	.word	0x00003420


	//   ....[34]....
        /*05fc*/ 	.word	0x000034b0


	//   ....[35]....
        /*0600*/ 	.word	0x000034c0


	//   ....[36]....
        /*0604*/ 	.word	0x00003500


	//   ....[37]....
        /*0608*/ 	.word	0x00003550


	//   ....[38]....
        /*060c*/ 	.word	0x00003560


	//   ....[39]....
        /*0610*/ 	.word	0x00003590


	//   ....[40]....
        /*0614*/ 	.word	0x000035d0


	//   ....[41]....
        /*0618*/ 	.word	0x00003600


	//   ....[42]....
        /*061c*/ 	.word	0x00003630


	//   ....[43]....
        /*0620*/ 	.word	0x00003640


	//   ....[44]....
        /*0624*/ 	.word	0x00003660


	//   ....[45]....
        /*0628*/ 	.word	0x00003770


	//   ....[46]....
        /*062c*/ 	.word	0x000037c0


	//   ....[47]....
        /*0630*/ 	.word	0x000037d0


	//   ....[48]....
        /*0634*/ 	.word	0x000037e0


	//   ....[49]....
        /*0638*/ 	.word	0x000037f0


	//   ....[50]....
        /*063c*/ 	.word	0x00003800


	//   ....[51]....
        /*0640*/ 	.word	0x00003810


	//   ....[52]....
        /*0644*/ 	.word	0x00003870


	//   ....[53]....
        /*0648*/ 	.word	0x000038d0


	//   ....[54]....
        /*064c*/ 	.word	0x00003900


	//   ....[55]....
        /*0650*/ 	.word	0x00003940


	//   ....[56]....
        /*0654*/ 	.word	0x00003950


	//   ....[57]....
        /*0658*/ 	.word	0x00003970


	//   ....[58]....
        /*065c*/ 	.word	0x00003980


	//   ....[59]....
        /*0660*/ 	.word	0x00003990


	//   ....[60]....
        /*0664*/ 	.word	0x000039a0


	//   ....[61]....
        /*0668*/ 	.word	0x000039b0


	//   ....[62]....
        /*066c*/ 	.word	0x000039f0


	//   ....[63]....
        /*0670*/ 	.word	0x00003a00


	//   ....[64]....
        /*0674*/ 	.word	0x00003a10


	//   ....[65]....
        /*0678*/ 	.word	0x00003a20


	//   ....[66]....
        /*067c*/ 	.word	0x00003a30


	//   ....[67]....
        /*0680*/ 	.word	0x00003a40


	//   ....[68]....
        /*0684*/ 	.word	0x00003a50


	//   ....[69]....
        /*0688*/ 	.word	0x00003a60


	//   ....[70]....
        /*068c*/ 	.word	0x00006220


	//   ....[71]....
        /*0690*/ 	.word	0x00006260


	//   ....[72]....
        /*0694*/ 	.word	0x000062a0


	//   ....[73]....
        /*0698*/ 	.word	0x000062d0


	//   ....[74]....
        /*069c*/ 	.word	0x00006300


	//   ....[75]....
        /*06a0*/ 	.word	0x00006330


	//   ....[76]....
        /*06a4*/ 	.word	0x000065b0


	//   ....[77]....
        /*06a8*/ 	.word	0x00006660


	//   ....[78]....
        /*06ac*/ 	.word	0x000066e0


	//   ....[79]....
        /*06b0*/ 	.word	0x00006720


	//   ....[80]....
        /*06b4*/ 	.word	0x00006750


	//   ....[81]....
        /*06b8*/ 	.word	0x00006780


	//   ....[82]....
        /*06bc*/ 	.word	0x000067c0


	//   ....[83]....
        /*06c0*/ 	.word	0x000067e0


	//   ....[84]....
        /*06c4*/ 	.word	0x00006820


	//   ....[85]....
        /*06c8*/ 	.word	0x00006880


	//   ....[86]....
        /*06cc*/ 	.word	0x00006930


	//   ....[87]....
        /*06d0*/ 	.word	0x000069b0


	//   ....[88]....
        /*06d4*/ 	.word	0x000069f0


	//   ....[89]....
        /*06d8*/ 	.word	0x00006a00


	//   ....[90]....
        /*06dc*/ 	.word	0x00006a20


	//   ....[91]....
        /*06e0*/ 	.word	0x00006a70


	//   ....[92]....
        /*06e4*/ 	.word	0x00006ab0


	//   ....[93]....
        /*06e8*/ 	.word	0x00006b40


	//   ....[94]....
        /*06ec*/ 	.word	0x00006b80


	//   ....[95]....
        /*06f0*/ 	.word	0x00006bc0


	//   ....[96]....
        /*06f4*/ 	.word	0x00006c10


	//   ....[97]....
        /*06f8*/ 	.word	0x00006c50


	//   ....[98]....
        /*06fc*/ 	.word	0x00006c90


	//   ....[99]....
        /*0700*/ 	.word	0x00006d20


	//   ....[100]....
        /*0704*/ 	.word	0x00006de0


	//   ....[101]....
        /*0708*/ 	.word	0x00006e40


	//   ....[102]....
        /*070c*/ 	.word	0x00007240


	//   ....[103]....
        /*0710*/ 	.word	0x00007250


	//   ....[104]....
        /*0714*/ 	.word	0x00007260


	//   ....[105]....
        /*0718*/ 	.word	0x00007270


	//   ....[106]....
        /*071c*/ 	.word	0x00007280


	//   ....[107]....
        /*0720*/ 	.word	0x00007290


	//   ....[108]....
        /*0724*/ 	.word	0x000072b0


	//   ....[109]....
        /*0728*/ 	.word	0x000072d0


	//   ....[110]....
        /*072c*/ 	.word	0x00007330


	//   ....[111]....
        /*0730*/ 	.word	0x00007370


	//   ....[112]....
        /*0734*/ 	.word	0x000073d0


	//   ....[113]....
        /*0738*/ 	.word	0x00007400


	//   ....[114]....
        /*073c*/ 	.word	0x00007440


	//   ....[115]....
        /*0740*/ 	.word	0x00007450


	//   ....[116]....
        /*0744*/ 	.word	0x000074b0


	//   ....[117]....
        /*0748*/ 	.word	0x000074c0


	//   ....[118]....
        /*074c*/ 	.word	0x000074d0


	//   ....[119]....
        /*0750*/ 	.word	0x00007500


	//   ....[120]....
        /*0754*/ 	.word	0x00007540


	//   ....[121]....
        /*0758*/ 	.word	0x00007570


	//   ....[122]....
        /*075c*/ 	.word	0x000075b0


	//   ....[123]....
        /*0760*/ 	.word	0x000075e0


	//   ....[124]....
        /*0764*/ 	.word	0x00007600


	//   ....[125]....
        /*0768*/ 	.word	0x00007640


	//   ....[126]....
        /*076c*/ 	.word	0x00007680


	//   ....[127]....
        /*0770*/ 	.word	0x000076c0


	//   ....[128]....
        /*0774*/ 	.word	0x000076d0


	//   ....[129]....
        /*0778*/ 	.word	0x000076e0


	//   ....[130]....
        /*077c*/ 	.word	0x000076f0


	//   ....[131]....
        /*0780*/ 	.word	0x00007700


	//   ....[132]....
        /*0784*/ 	.word	0x00007740


	//   ....[133]....
        /*0788*/ 	.word	0x00007780


	//   ....[134]....
        /*078c*/ 	.word	0x00009c70


	//   ....[135]....
        /*0790*/ 	.word	0x00009cb0


	//   ....[136]....
        /*0794*/ 	.word	0x00009cd0


	//   ....[137]....
        /*0798*/ 	.word	0x00009d20


	//   ....[138]....
        /*079c*/ 	.word	0x00009df0


	//   ....[139]....
        /*07a0*/ 	.word	0x00009e90


	//   ....[140]....
        /*07a4*/ 	.word	0x00009f30


	//   ....[141]....
        /*07a8*/ 	.word	0x00009fd0


	//   ....[142]....
        /*07ac*/ 	.word	0x0000a010


	//   ....[143]....
        /*07b0*/ 	.word	0x0000a0e0


	//   ....[144]....
        /*07b4*/ 	.word	0x0000a120


	//   ....[145]....
        /*07b8*/ 	.word	0x0000a160


	//   ....[146]....
        /*07bc*/ 	.word	0x0000a200


	//   ....[147]....
        /*07c0*/ 	.word	0x0000a240


	//   ....[148]....
        /*07c4*/ 	.word	0x0000a2e0


	//   ....[149]....
        /*07c8*/ 	.word	0x0000a360


	//   ....[150]....
        /*07cc*/ 	.word	0x0000a4e0


	//   ....[151]....
        /*07d0*/ 	.word	0x0000a630


	//   ....[152]....
        /*07d4*/ 	.word	0x0000a6f0


	//   ....[153]....
        /*07d8*/ 	.word	0x0000a770


	//   ....[154]....
        /*07dc*/ 	.word	0x0000a8c0


	//   ....[155]....
        /*07e0*/ 	.word	0x0000aed0


	//   ....[156]....
        /*07e4*/ 	.word	0x0000afd0


	//   ....[157]....
        /*07e8*/ 	.word	0x0000b010


	//   ....[158]....
        /*07ec*/ 	.word	0x0000b050


	//   ....[159]....
        /*07f0*/ 	.word	0x0000b080


	//   ....[160]....
        /*07f4*/ 	.word	0x0000b0c0


	//   ....[161]....
        /*07f8*/ 	.word	0x0000b150


	//   ....[162]....
        /*07fc*/ 	.word	0x0000b230


	//   ....[163]....
        /*0800*/ 	.word	0x0000b2b0


	//   ....[164]....
        /*0804*/ 	.word	0x0000b2f0


	//   ....[165]....
        /*0808*/ 	.word	0x0000b350


	//   ....[166]....
        /*080c*/ 	.word	0x0000b4e0


	//   ....[167]....
        /*0810*/ 	.word	0x0000b4f0


	//   ....[168]....
        /*0814*/ 	.word	0x0000b500


	//   ....[169]....
        /*0818*/ 	.word	0x0000b510


	//   ....[170]....
        /*081c*/ 	.word	0x0000b520


	//   ....[171]....
        /*0820*/ 	.word	0x0000b530


	//   ....[172]....
        /*0824*/ 	.word	0x0000b560


	//   ....[173]....
        /*0828*/ 	.word	0x0000b580


	//   ....[174]....
        /*082c*/ 	.word	0x0000b5a0


	//   ....[175]....
        /*0830*/ 	.word	0x0000b5d0


	//   ....[176]....
        /*0834*/ 	.word	0x0000b600


	//   ....[177]....
        /*0838*/ 	.word	0x0000b640


	//   ....[178]....
        /*083c*/ 	.word	0x0000b6a0


	//   ....[179]....
        /*0840*/ 	.word	0x0000b6d0


	//   ....[180]....
        /*0844*/ 	.word	0x0000b710


	//   ....[181]....
        /*0848*/ 	.word	0x0000b730


	//   ....[182]....
        /*084c*/ 	.word	0x0000b770


	//   ....[183]....
        /*0850*/ 	.word	0x0000b790


	//   ....[184]....
        /*0854*/ 	.word	0x0000b7b0


	//   ....[185]....
        /*0858*/ 	.word	0x0000b830


	//   ....[186]....
        /*085c*/ 	.word	0x0000b880


	//   ....[187]....
        /*0860*/ 	.word	0x0000b8c0


	//   ....[188]....
        /*0864*/ 	.word	0x0000b8d0


	//   ....[189]....
        /*0868*/ 	.word	0x0000b910


	//   ....[190]....
        /*086c*/ 	.word	0x0000b950


	//   ....[191]....
        /*0870*/ 	.word	0x0000b990


	//   ....[192]....
        /*0874*/ 	.word	0x0000b9c0


	//   ....[193]....
        /*0878*/ 	.word	0x0000b9f0


	//   ....[194]....
        /*087c*/ 	.word	0x0000ba30


	//   ....[195]....
        /*0880*/ 	.word	0x0000ba40


	//   ....[196]....
        /*0884*/ 	.word	0x0000ba50


	//   ....[197]....
        /*0888*/ 	.word	0x0000ba60


	//   ....[198]....
        /*088c*/ 	.word	0x0000dae0


	//   ....[199]....
        /*0890*/ 	.word	0x0000e980


	//   ....[200]....
        /*0894*/ 	.word	0x0000eed0


	//   ....[201]....
        /*0898*/ 	.word	0x0000f200


	//   ....[202]....
        /*089c*/ 	.word	0x0000f540


	//   ....[203]....
        /*08a0*/ 	.word	0x0000f7f0


	//   ....[204]....
        /*08a4*/ 	.word	0x0000fa30


	//   ....[205]....
        /*08a8*/ 	.word	0x0000fca0


	//   ....[206]....
        /*08ac*/ 	.word	0x0000ff70


	//   ....[207]....
        /*08b0*/ 	.word	0x00010190


	//   ....[208]....
        /*08b4*/ 	.word	0x00010320


	//   ....[209]....
        /*08b8*/ 	.word	0x00012240


	//   ....[210]....
        /*08bc*/ 	.word	0x000124d0


	//   ....[211]....
        /*08c0*/ 	.word	0x00012540


	//   ....[212]....
        /*08c4*/ 	.word	0x000125b0


	//----- nvinfo : EIATTR_REG_RECONFIG
	.align		4
.L_450:
        /*08c8*/ 	.byte	0x01, 0x54
	.zero		2


	//----- nvinfo : EIATTR_SYSCALL_OFFSETS
	.align		4
        /*08cc*/ 	.byte	0x04, 0x46
        /*08ce*/ 	.short	(.L_452 - .L_451)


	//   ....[0]....
.L_451:
        /*08d0*/ 	.word	0x00000c20


	//   ....[1]....
        /*08d4*/ 	.word	0x00000d10


	//   ....[2]....
        /*08d8*/ 	.word	0x00000e70


	//   ....[3]....
        /*08dc*/ 	.word	0x00000f60


	//   ....[4]....
        /*08e0*/ 	.word	0x0000d450


	//   ....[5]....
        /*08e4*/ 	.word	0x0000d580


	//   ....[6]....
        /*08e8*/ 	.word	0x0000d6a0


	//   ....[7]....
        /*08ec*/ 	.word	0x0000d7c0


	//----- nvinfo : EIATTR_MBARRIER_INSTR_OFFSETS
	.align		4
.L_452:
        /*08f0*/ 	.byte	0x04, 0x39
        /*08f2*/ 	.short	(.L_454 - .L_453)


	//   ....[0]....
.L_453:
        /*08f4*/ 	.word	0x000002f0
        /*08f8*/ 	.word	0x000000ff
        /*08fc*/ 	.word	0x00030c00
        /*0900*/ 	.short	0x0100
        /*0902*/ 	.byte	0x06
	.zero		1


	//   ....[1]....
        /*0904*/ 	.word	0x000003f0
        /*0908*/ 	.word	0x000000ff
        /*090c*/ 	.word	0x00030c10
        /*0910*/ 	.short	0x0100
        /*0912*/ 	.byte	0x08
	.zero		1


	//   ....[2]....
        /*0914*/ 	.word	0x00000400
        /*0918*/ 	.word	0x000000ff
        /*091c*/ 	.word	0x00030c20
        /*0920*/ 	.short	0x0100
        /*0922*/ 	.byte	0x08
	.zero		1


	//   ....[3]....
        /*0924*/ 	.word	0x00000410
        /*0928*/ 	.word	0x000000ff
        /*092c*/ 	.word	0x00030c18
        /*0930*/ 	.short	0x0100
        /*0932*/ 	.byte	0x08
	.zero		1


	//   ....[4]....
        /*0934*/ 	.word	0x00000420
        /*0938*/ 	.word	0x000000ff
        /*093c*/ 	.word	0x00030c28
        /*0940*/ 	.short	0x0100
        /*0942*/ 	.byte	0x08
	.zero		1


	//   ....[5]....
        /*0944*/ 	.word	0x00000550
        /*0948*/ 	.word	0x000000ff
        /*094c*/ 	.word	0x00030c30
        /*0950*/ 	.short	0x0100
        /*0952*/ 	.byte	0x08
	.zero		1


	//   ....[6]....
        /*0954*/ 	.word	0x00000560
        /*0958*/ 	.word	0x000000ff
        /*095c*/ 	.word	0x00030c40
        /*0960*/ 	.short	0x0100
        /*0962*/ 	.byte	0x08
	.zero		1


	//   ....[7]....
        /*0964*/ 	.word	0x00000570
        /*0968*/ 	.word	0x000000ff
        /*096c*/ 	.word	0x00030c38
        /*0970*/ 	.short	0x0100
        /*0972*/ 	.byte	0x08
	.zero		1


	//   ....[8]....
        /*0974*/ 	.word	0x00000580
        /*0978*/ 	.word	0x000000ff
        /*097c*/ 	.word	0x00030c48
        /*0980*/ 	.short	0x0100
        /*0982*/ 	.byte	0x08
	.zero		1


	//   ....[9]....
        /*0984*/ 	.word	0x00001000
        /*0988*/ 	.word	0x000000de
        /*098c*/ 	.word	0x00030c00
        /*0990*/ 	.short	0x010a
        /*0992*/ 	.byte	0x3f
	.zero		1


	//   ....[10]....
        /*0994*/ 	.word	0x00001120
        /*0998*/ 	.word	0x000000de
        /*099c*/ 	.word	0x00030c00
        /*09a0*/ 	.short	0x010a
        /*09a2*/ 	.byte	0x3f
	.zero		1


	//   ....[11]....
        /*09a4*/ 	.word	0x000019d0
        /*09a8*/ 	.word	0x00000008
        /*09ac*/ 	.word	0x00030c10
        /*09b0*/ 	.short	0x010a
        /*09b2*/ 	.byte	0x3f
	.zero		1


	//   ....[12]....
        /*09b4*/ 	.word	0x00001a40
        /*09b8*/ 	.word	0x00000008
        /*09bc*/ 	.word	0x00030c10
        /*09c0*/ 	.short	0x010a
        /*09c2*/ 	.byte	0x3f
	.zero		1


	//   ....[13]....
        /*09c4*/ 	.word	0x00001e20
        /*09c8*/ 	.word	0x00000008
        /*09cc*/ 	.word	0x00030c30
        /*09d0*/ 	.short	0x010a
        /*09d2*/ 	.byte	0x3f
	.zero		1


	//   ....[14]....
        /*09d4*/ 	.word	0x00001ea0
        /*09d8*/ 	.word	0x00000008
        /*09dc*/ 	.word	0x00030c30
        /*09e0*/ 	.short	0x010a
        /*09e2*/ 	.byte	0x3f
	.zero		1


	//   ....[15]....
        /*09e4*/ 	.word	0x00004f10
        /*09e8*/ 	.word	0x00000009
        /*09ec*/ 	.word	0x00000000
        /*09f0*/ 	.short	0x0101
        /*09f2*/ 	.byte	0x3f
	.zero		1


	//   ....[16]....
        /*09f4*/ 	.word	0x00005360
        /*09f8*/ 	.word	0x00000008
        /*09fc*/ 	.word	0x00000000
        /*0a00*/ 	.short	0x0101
        /*0a02*/ 	.byte	0x3f
	.zero		1


	//   ....[17]....
        /*0a04*/ 	.word	0x00005c20
        /*0a08*/ 	.word	0x00000006
        /*0a0c*/ 	.word	0x00030c10
        /*0a10*/ 	.short	0x010a
        /*0a12*/ 	.byte	0x3f
	.zero		1


	//   ....[18]....
        /*0a14*/ 	.word	0x00005ca0
        /*0a18*/ 	.word	0x00000006
        /*0a1c*/ 	.word	0x00030c10
        /*0a20*/ 	.short	0x010a
        /*0a22*/ 	.byte	0x3f
	.zero		1


	//   ....[19]....
        /*0a24*/ 	.word	0x000060a0
        /*0a28*/ 	.word	0x00000006
        /*0a2c*/ 	.word	0x00030c30
        /*0a30*/ 	.short	0x010a
        /*0a32*/ 	.byte	0x3f
	.zero		1


	//   ....[20]....
        /*0a34*/ 	.word	0x00006130
        /*0a38*/ 	.word	0x00000006
        /*0a3c*/ 	.word	0x00030c30
        /*0a40*/ 	.short	0x010a
        /*0a42*/ 	.byte	0x3f
	.zero		1


	//   ....[21]....
        /*0a44*/ 	.word	0x00008900
        /*0a48*/ 	.word	0x00000007
        /*0a4c*/ 	.word	0x00000000
        /*0a50*/ 	.short	0x0101
        /*0a52*/ 	.byte	0x3f
	.zero		1


	//   ....[22]....
        /*0a54*/ 	.word	0x00008d70
        /*0a58*/ 	.word	0x00000006
        /*0a5c*/ 	.word	0x00000000
        /*0a60*/ 	.short	0x0101
        /*0a62*/ 	.byte	0x3f
	.zero		1


	//   ....[23]....
        /*0a64*/ 	.word	0x000095d0
        /*0a68*/ 	.word	0x00000007
        /*0a6c*/ 	.word	0x00030c10
        /*0a70*/ 	.short	0x010a
        /*0a72*/ 	.byte	0x3f
	.zero		1


	//   ....[24]....
        /*0a74*/ 	.word	0x00009650
        /*0a78*/ 	.word	0x00000007
        /*0a7c*/ 	.word	0x00030c10
        /*0a80*/ 	.short	0x010a
        /*0a82*/ 	.byte	0x3f
	.zero		1


	//   ....[25]....
        /*0a84*/ 	.word	0x00009a60
        /*0a88*/ 	.word	0x00000007
        /*0a8c*/ 	.word	0x00030c30
        /*0a90*/ 	.short	0x010a
        /*0a92*/ 	.byte	0x3f
	.zero		1


	//   ....[26]....
        /*0a94*/ 	.word	0x00009af0
        /*0a98*/ 	.word	0x00000007
        /*0a9c*/ 	.word	0x00030c30
        /*0aa0*/ 	.short	0x010a
        /*0aa2*/ 	.byte	0x3f
	.zero		1


	//   ....[27]....
        /*0aa4*/ 	.word	0x0000cc20
        /*0aa8*/ 	.word	0x00000008
        /*0aac*/ 	.word	0x00000000
        /*0ab0*/ 	.short	0x0101
        /*0ab2*/ 	.byte	0x3f
	.zero		1


	//   ....[28]....
        /*0ab4*/ 	.word	0x0000d090
        /*0ab8*/ 	.word	0x00000007
        /*0abc*/ 	.word	0x00000000
        /*0ac0*/ 	.short	0x0101
        /*0ac2*/ 	.byte	0x3f
	.zero		1


	//   ....[29]....
        /*0ac4*/ 	.word	0x00010990
        /*0ac8*/ 	.word	0x00000010
        /*0acc*/ 	.word	0x00030c20
        /*0ad0*/ 	.short	0x010a
        /*0ad2*/ 	.byte	0x3f
	.zero		1


	//   ....[30]....
        /*0ad4*/ 	.word	0x00010f60
        /*0ad8*/ 	.word	0x00000010
        /*0adc*/ 	.word	0x00030c40
        /*0ae0*/ 	.short	0x010a
        /*0ae2*/ 	.byte	0x3f
	.zero		1


	//   ....[31]....
        /*0ae4*/ 	.word	0x00011190
        /*0ae8*/ 	.word	0x00000010
        /*0aec*/ 	.word	0x00030c28
        /*0af0*/ 	.short	0x010a
        /*0af2*/ 	.byte	0x3f
	.zero		1


	//   ....[32]....
        /*0af4*/ 	.word	0x000113c0
        /*0af8*/ 	.word	0x00000010
        /*0afc*/ 	.word	0x00030c48
        /*0b00*/ 	.short	0x010a
        /*0b02*/ 	.byte	0x3f
	.zero		1


	//   ....[33]....
        /*0b04*/ 	.word	0x000115a0
        /*0b08*/ 	.word	0x00000010
        /*0b0c*/ 	.word	0x00030c20
        /*0b10*/ 	.short	0x010a
        /*0b12*/ 	.byte	0x3f
	.zero		1


	//   ....[34]....
        /*0b14*/ 	.word	0x00011850
        /*0b18*/ 	.word	0x00000010
        /*0b1c*/ 	.word	0x00030c40
        /*0b20*/ 	.short	0x010a
        /*0b22*/ 	.byte	0x3f
	.zero		1


	//   ....[35]....
        /*0b24*/ 	.word	0x00011a50
        /*0b28*/ 	.word	0x00000010
        /*0b2c*/ 	.word	0x00030c28
        /*0b30*/ 	.short	0x010a
        /*0b32*/ 	.byte	0x3f
	.zero		1


	//   ....[36]....
        /*0b34*/ 	.word	0x00011cd0
        /*0b38*/ 	.word	0x00000003
        /*0b3c*/ 	.word	0x00030c40
        /*0b40*/ 	.short	0x010a
        /*0b42*/ 	.byte	0x3f
	.zero		1


	//   ....[37]....
        /*0b44*/ 	.word	0x000120a0
        /*0b48*/ 	.word	0x00000006
        /*0b4c*/ 	.word	0x00000000
        /*0b50*/ 	.short	0x010a
        /*0b52*/ 	.byte	0x3f
	.zero		1


	//   ....[38]....
        /*0b54*/ 	.word	0x00012100
        /*0b58*/ 	.word	0x00000003
        /*0b5c*/ 	.word	0x00000000
        /*0b60*/ 	.short	0x010a
        /*0b62*/ 	.byte	0x3f
	.zero		1


	//   ....[39]....
        /*0b64*/ 	.word	0x00012160
        /*0b68*/ 	.word	0x00000002
        /*0b6c*/ 	.word	0x00000000
        /*0b70*/ 	.short	0x010a
        /*0b72*/ 	.byte	0x3f
	.zero		1


	//   ....[40]....
        /*0b74*/ 	.word	0x00012190
        /*0b78*/ 	.word	0x00000003
        /*0b7c*/ 	.word	0x00000000
        /*0b80*/ 	.short	0x010a
        /*0b82*/ 	.byte	0x3f
	.zero		1


	//   ....[41]....
        /*0b84*/ 	.word	0x00012270
        /*0b88*/ 	.word	0x000000de
        /*0b8c*/ 	.word	0x00030c00
        /*0b90*/ 	.short	0x010a
        /*0b92*/ 	.byte	0x3f
	.zero		1


	//   ....[42]....
        /*0b94*/ 	.word	0x000122c0
        /*0b98*/ 	.word	0x00000008
        /*0b9c*/ 	.word	0x00030c10
        /*0ba0*/ 	.short	0x010a
        /*0ba2*/ 	.byte	0x3f
	.zero		1


	//   ....[43]....
        /*0ba4*/ 	.word	0x00012310
        /*0ba8*/ 	.word	0x00000008
        /*0bac*/ 	.word	0x00030c30
        /*0bb0*/ 	.short	0x010a
        /*0bb2*/ 	.byte	0x3f
	.zero		1


	//   ....[44]....
        /*0bb4*/ 	.word	0x00012360
        /*0bb8*/ 	.word	0x00000006
        /*0bbc*/ 	.word	0x00030c10
        /*0bc0*/ 	.short	0x010a
        /*0bc2*/ 	.byte	0x3f
	.zero		1


	//   ....[45]....
        /*0bc4*/ 	.word	0x000123b0
        /*0bc8*/ 	.word	0x00000006
        /*0bcc*/ 	.word	0x00030c30
        /*0bd0*/ 	.short	0x010a
        /*0bd2*/ 	.byte	0x3f
	.zero		1


	//   ....[46]....
        /*0bd4*/ 	.word	0x00012400
        /*0bd8*/ 	.word	0x00000007
        /*0bdc*/ 	.word	0x00030c10
        /*0be0*/ 	.short	0x010a
        /*0be2*/ 	.byte	0x3f
	.zero		1


	//   ....[47]....
        /*0be4*/ 	.word	0x00012450
        /*0be8*/ 	.word	0x00000007
        /*0bec*/ 	.word	0x00030c30
        /*0bf0*/ 	.short	0x010a
        /*0bf2*/ 	.byte	0x3f
	.zero		1


	//   ....[48]....
        /*0bf4*/ 	.word	0x000125f0
        /*0bf8*/ 	.word	0x00000010
        /*0bfc*/ 	.word	0x00030c20
        /*0c00*/ 	.short	0x010a
        /*0c02*/ 	.byte	0x3f
	.zero		1


	//   ....[49]....
        /*0c04*/ 	.word	0x00012640
        /*0c08*/ 	.word	0x00000010
        /*0c0c*/ 	.word	0x00030c40
        /*0c10*/ 	.short	0x010a
        /*0c12*/ 	.byte	0x3f
	.zero		1


	//   ....[50]....
        /*0c14*/ 	.word	0x00012690
        /*0c18*/ 	.word	0x00000010
        /*0c1c*/ 	.word	0x00030c28
        /*0c20*/ 	.short	0x010a
        /*0c22*/ 	.byte	0x3f
	.zero		1


	//   ....[51]....
        /*0c24*/ 	.word	0x000126e0
        /*0c28*/ 	.word	0x00000010
        /*0c2c*/ 	.word	0x00030c48
        /*0c30*/ 	.short	0x010a
        /*0c32*/ 	.byte	0x3f
	.zero		1


	//   ....[52]....
        /*0c34*/ 	.word	0x00012740
        /*0c38*/ 	.word	0x00000010
        /*0c3c*/ 	.word	0x00030c20
        /*0c40*/ 	.short	0x010a
        /*0c42*/ 	.byte	0x3f
	.zero		1


	//   ....[53]....
        /*0c44*/ 	.word	0x00012790
        /*0c48*/ 	.word	0x00000010
        /*0c4c*/ 	.word	0x00030c40
        /*0c50*/ 	.short	0x010a
        /*0c52*/ 	.byte	0x3f
	.zero		1


	//   ....[54]....
        /*0c54*/ 	.word	0x000127e0
        /*0c58*/ 	.word	0x00000010
        /*0c5c*/ 	.word	0x00030c28
        /*0c60*/ 	.short	0x010a
        /*0c62*/ 	.byte	0x3f
	.zero		1


	//   ....[55]....
        /*0c64*/ 	.word	0x00012830
        /*0c68*/ 	.word	0x00000003
        /*0c6c*/ 	.word	0x00030c40
        /*0c70*/ 	.short	0x010a
        /*0c72*/ 	.byte	0x3f
	.zero		1


	//   ....[56]....
        /*0c74*/ 	.word	0x00012900
        /*0c78*/ 	.word	0x00000006
        /*0c7c*/ 	.word	0x00000000
        /*0c80*/ 	.short	0x010a
        /*0c82*/ 	.byte	0x3f
	.zero		1


	//   ....[57]....
        /*0c84*/ 	.word	0x00012950
        /*0c88*/ 	.word	0x00000003
        /*0c8c*/ 	.word	0x00000000
        /*0c90*/ 	.short	0x010a
        /*0c92*/ 	.byte	0x3f
	.zero		1


	//   ....[58]....
        /*0c94*/ 	.word	0x000129a0
        /*0c98*/ 	.word	0x00000002
        /*0c9c*/ 	.word	0x00000000
        /*0ca0*/ 	.short	0x010a
        /*0ca2*/ 	.byte	0x3f
	.zero		1


	//----- nvinfo : EIATTR_NUM_MBARRIERS
	.align		4
.L_454:
        /*0ca4*/ 	.byte	0x03, 0x38
        /*0ca6*/ 	.short	0x0009


	//----- nvinfo : EIATTR_EXIT_INSTR_OFFSETS
	.align		4
        /*0ca8*/ 	.byte	0x04, 0x1c
        /*0caa*/ 	.short	(.L_456 - .L_455)


	//   ....[0]....
.L_455:
        /*0cac*/ 	.word	0x000121e0


	//----- nvinfo : EIATTR_MAX_THREADS
	.align		4
.L_456:
        /*0cb0*/ 	.byte	0x04, 0x05
        /*0cb2*/ 	.short	(.L_458 - .L_457)
.L_457:
        /*0cb4*/ 	.word	0x00000180
        /*0cb8*/ 	.word	0x00000001
        /*0cbc*/ 	.word	0x00000001


	//----- nvinfo : EIATTR_CRS_STACK_SIZE
	.align		4
.L_458:
        /*0cc0*/ 	.byte	0x04, 0x1e
        /*0cc2*/ 	.short	(.L_460 - .L_459)
.L_459:
        /*0cc4*/ 	.word	0x00000000


	//----- nvinfo : EIATTR_CBANK_PARAM_SIZE
	.align		4
.L_460:
        /*0cc8*/ 	.byte	0x03, 0x19
        /*0cca*/ 	.short	0x0970


	//----- nvinfo : EIATTR_PARAM_CBANK
	.align		4
        /*0ccc*/ 	.byte	0x04, 0x0a
        /*0cce*/ 	.short	(.L_462 - .L_461)
	.align		4
.L_461:
        /*0cd0*/ 	.word	index@(.nv.constant0._ZN7cutlass13device_kernelIN5flash11enable_sm90INS1_16FlashAttnBwdSm90INS1_25CollectiveMainloopBwdSm90ILi2ELi2ELi2EN4cute5tupleIJNS5_1CILi1EEES8_S8_EEENS6_IJNS7_ILi128EEESA_NS7_ILi64EEEEEENS_6half_tEfNS_4arch4Sm90ELb0ELb1ELb0ELb0ELb1ELb1ELb0ELb0ELi2ELi1ELi2ELi2ELb0EEENS1_21CollectiveEpilogueBwdISC_SD_SF_Li256ELb0ELb0ELi1EEENS1_19SingleTileSchedulerILb0ELb0ELb0ELi128EEEEEEEEEvNT_6ParamsE)
        /*0cd4*/ 	.short	0x0210
        /*0cd6*/ 	.short	0x0970


	//----- nvinfo : EIATTR_SW_WAR
	.align		4
.L_462:
        /*0cd8*/ 	.byte	0x04, 0x36
        /*0cda*/ 	.short	(.L_464 - .L_463)
.L_463:
        /*0cdc*/ 	.word	0x00000008
.L_464:


//--------------------- .nv.info._ZN7cutlass13device_kernelIN5flash11enable_sm90INS1_16FlashAttnBwdSm90INS1_25CollectiveMainloopBwdSm90ILi2ELi2ELi2EN4cute5tupleIJNS5_1CILi1EEES8_S8_EEENS6_IJNS7_ILi128EEESA_NS7_ILi64EEEEEENS_6half_tEfNS_4arch4Sm90ELb0ELb1ELb0ELb0ELb0ELb1ELb0ELb0ELi2ELi1ELi2ELi2ELb0EEENS1_24CollectiveEpilogueBwdGQAISC_fSF_Li256ELb0ELb0EEENS1_19SingleTileSchedulerILb0ELb0ELb0ELi128EEEEEEEEEvNT_6ParamsE --------------------------
	.section	.nv.info._ZN7cutlass13device_kernelIN5flash11enable_sm90INS1_16FlashAttnBwdSm90INS1_25CollectiveMainloopBwdSm90ILi2ELi2ELi2EN4cute5tupleIJNS5_1CILi1EEES8_S8_EEENS6_IJNS7_ILi128EEESA_NS7_ILi64EEEEEENS_6half_tEfNS_4arch4Sm90ELb0ELb1ELb0ELb0ELb0ELb1ELb0ELb0ELi2ELi1ELi2ELi2ELb0EEENS1_24CollectiveEpilogueBwdGQAISC_fSF_Li256ELb0ELb0EEENS1_19SingleTileSchedulerILb0ELb0ELb0ELi128EEEEEEEEEvNT_6ParamsE,"",@"SHT_CUDA_INFO"
	.sectionflags	@""
	.align	4


	//----- nvinfo : EIATTR_CUDA_API_VERSION
	.align		4
        /*0000*/ 	.byte	0x04, 0x37
        /*0002*/ 	.short	(.L_466 - .L_465)
.L_465:
        /*0004*/ 	.word	0x00000082


	//----- nvinfo : EIATTR_KPARAM_INFO
	.align		4
.L_466:
        /*0008*/ 	.byte	0x04, 0x17
        /*000a*/ 	.short	(.L_468 - .L_467)
.L_467:
        /*000c*/ 	.word	0x00000000
        /*0010*/ 	.short	0x0000
        /*0012*/ 	.short	0x0070
        /*0014*/ 	.byte	0x00, 0xf0, 0x01, 0x1a


	//----- nvinfo : EIATTR_SPARSE_MMA_MASK
	.align		4
.L_468:
        /*0018*/ 	.byte	0x03, 0x50
        /*001a*/ 	.short	0x0000


	//----- nvinfo : EIATTR_MAXREG_COUNT
	.align		4
        /*001c*/ 	.byte	0x03, 0x1b
        /*001e*/ 	.short	0x00a8


	//----- nvinfo : EIATTR_NUM_BARRIERS
	.align		4
        /*0020*/ 	.byte	0x02, 0x4c
        /*0022*/ 	.byte	0x10
	.zero		1


	//----- nvinfo : EIATTR_EXTERNS
	.align		4
        /*0024*/ 	.byte	0x04, 0x0f
        /*0026*/ 	.short	(.L_470 - .L_469)


	//   ....[0]....
	.align		4
.L_469:
        /*0028*/ 	.word	index@(__assertfail)


	//----- nvinfo : EIATTR_ANNOTATIONS
	.align		4
.L_470:
        /*002c*/ 	.byte	0x04, 0x55
        /*002e*/ 	.short	(.L_472 - .L_471)


	//   ....[0]....
.L_471:
        /* <DEDUP_REMOVED lines=29> */


	//----- nvinfo : EIATTR_MERCURY_ISA_VERSION
	.align		4
.L_472:
        /*01f0*/ 	.byte	0x03, 0x5f
        /*01f2*/ 	.short	0x0101


	//----- nvinfo : EIATTR_INT_WARP_WIDE_INSTR_OFFSETS
	.align		4
        /*01f4*/ 	.byte	0x04, 0x31
        /*01f6*/ 	.short	(.L_474 - .L_473)


	//   ....[0]....
.L_473:
        /*01f8*/ 	.word	0x00000190


	//   ....[1]....
        /*01fc*/ 	.word	0x000001c0


	//----- nvinfo : EIATTR_COOP_GROUP_MASK_REGIDS
	.align		4
.L_474:
        /*0200*/ 	.byte	0x04, 0x29
        /*0202*/ 	.short	(.L_476 - .L_475)


	//   ....[0]....
.L_475:
        /*0204*/ 	.word	0xffffffff


	//   ....[1]....
        /*0208*/ 	.word	0xffffffff


	//   ....[2]....
        /*020c*/ 	.word	0xffffffff


	//   ....[3]....
        /*0210*/ 	.word	0xffffffff


	//   ....[4]....
        /*0214*/ 	.word	0xffffffff


	//   ....[5]....
        /*0218*/ 	.word	0xffffffff


	//   ....[6]....
        /*021c*/ 	.word	0xffffffff


	//   ....[7]....
        /*0220*/ 	.word	0xffffffff


	//   ....[8]....
        /*0224*/ 	.word	0xffffffff


	//   ....[9]....
        /*0228*/ 	.word	0xffffffff


	//   ....[10]....
        /*022c*/ 	.word	0xffffffff


	//   ....[11]....
        /*0230*/ 	.word	0xffffffff


	//   ....[12]....
        /*0234*/ 	.word	0xffffffff


	//   ....[13]....
        /*0238*/ 	.word	0xffffffff


	//   ....[14]....
        /*023c*/ 	.word	0xffffffff


	//   ....[15]....
        /*0240*/ 	.word	0xffffffff


	//   ....[16]....
        /*0244*/ 	.word	0xffffffff


	//   ....[17]....
        /*0248*/ 	.word	0xffffffff


	//   ....[18]....
        /*024c*/ 	.word	0xffffffff


	//   ....[19]....
        /*0250*/ 	.word	0xffffffff


	//   ....[20]....
        /*0254*/ 	.word	0xffffffff


	//   ....[21]....
        /*0258*/ 	.word	0xffffffff


	//   ....[22]....
        /*025c*/ 	.word	0xffffffff


	//   ....[23]....
        /*0260*/ 	.word	0xffffffff


	//   ....[24]....
        /*0264*/ 	.word	0xffffffff


	//   ....[25]....
        /*0268*/ 	.word	0xffffffff


	//   ....[26]....
        /*026c*/ 	.word	0xffffffff


	//   ....[27]....
        /*0270*/ 	.word	0xffffffff


	//   ....[28]....
        /*0274*/ 	.word	0xffffffff


	//   ....[29]....
        /*0278*/ 	.word	0xffffffff


	//   ....[30]....
        /*027c*/ 	.word	0xffffffff


	//   ....[31]....
        /*0280*/ 	.word	0xffffffff


	//   ....[32]....
        /*0284*/ 	.word	0xffffffff


	//   ....[33]....
        /*0288*/ 	.word	0xffffffff


	//   ....[34]....
        /*028c*/ 	.word	0xffffffff


	//   ....[35]....
        /*0290*/ 	.word	0xffffffff


	//   ....[36]....
        /*0294*/ 	.word	0xffffffff


	//   ....[37]....
        /*0298*/ 	.word	0xffffffff


	//   ....[38]....
        /*029c*/ 	.word	0xffffffff


	//   ....[39]....
        /*02a0*/ 	.word	0xffffffff


	//   ....[40]....
        /*02a4*/ 	.word	0xffffffff


	//   ....[41]....
        /*02a8*/ 	.word	0xffffffff


	//   ....[42]....
        /*02ac*/ 	.word	0xffffffff


	//   ....[43]....
        /*02b0*/ 	.word	0xffffffff


	//   ....[44]....
        /*02b4*/ 	.word	0xffffffff


	//   ....[45]....
        /*02b8*/ 	.word	0xffffffff


	//   ....[46]....
        /*02bc*/ 	.word	0xffffffff


	//   ....[47]....
        /*02c0*/ 	.word	0xffffffff


	//   ....[48]....
        /*02c4*/ 	.word	0xffffffff


	//   ....[49]....
        /*02c8*/ 	.word	0xffffffff


	//   ....[50]....
        /*02cc*/ 	.word	0xffffffff


	//   ....[51]....
        /*02d0*/ 	.word	0xffffffff


	//   ....[52]....
        /*02d4*/ 	.word	0xffffffff


	//   ....[53]....
        /*02d8*/ 	.word	0xffffffff


	//   ....[54]....
        /*02dc*/ 	.word	0xffffffff


	//   ....[55]....
        /*02e0*/ 	.word	0xffffffff


	//   ....[56]....
        /*02e4*/ 	.word	0xffffffff


	//   ....[57]....
        /*02e8*/ 	.word	0xffffffff


	//   ....[58]....
        /*02ec*/ 	.word	0xffffffff


	//   ....[59]....
        /*02f0*/ 	.word	0xffffffff


	//   ....[60]....
        /*02f4*/ 	.word	0xffffffff


	//   ....[61]....
        /*02f8*/ 	.word	0xffffffff


	//   ....[62]....
        /*02fc*/ 	.word	0xffffffff


	//   ....[63]....
        /*0300*/ 	.word	0xffffffff


	//   ....[64]....
        /*0304*/ 	.word	0xffffffff


	//   ....[65]....
        /*0308*/ 	.word	0xffffffff


	//   ....[66]....
        /*030c*/ 	.word	0xffffffff


	//   ....[67]....
        /*0310*/ 	.word	0xffffffff


	//   ....[68]....
        /*0314*/ 	.word	0xffffffff


	//   ....[69]....
        /*0318*/ 	.word	0xffffffff


	//   ....[70]....
        /*031c*/ 	.word	0xffffffff


	//   ....[71]....
        /*0320*/ 	.word	0xffffffff


	//   ....[72]....
        /*0324*/ 	.word	0xffffffff


	//   ....[73]....
        /*0328*/ 	.word	0xffffffff


	//   ....[74]....
        /*032c*/ 	.word	0xffffffff


	//   ....[75]....
        /*0330*/ 	.word	0xffffffff


	//   ....[76]....
        /*0334*/ 	.word	0xffffffff


	//   ....[77]....
        /*0338*/ 	.word	0xffffffff


	//   ....[78]....
        /*033c*/ 	.word	0xffffffff


	//   ....[79]....
        /*0340*/ 	.word	0xffffffff


	//   ....[80]....
        /*0344*/ 	.word	0xffffffff


	//   ....[81]....
        /*0348*/ 	.word	0xffffffff


	//   ....[82]....
        /*034c*/ 	.word	0xffffffff


	//   ....[83]....
        /*0350*/ 	.word	0xffffffff


	//   ....[84]....
        /*0354*/ 	.word	0xffffffff


	//   ....[85]....
        /*0358*/ 	.word	0xffffffff


	//   ....[86]....
        /*035c*/ 	.word	0xffffffff


	//   ....[87]....
        /*0360*/ 	.word	0xffffffff


	//   ....[88]....
        /*0364*/ 	.word	0xffffffff


	//   ....[89]....
        /*0368*/ 	.word	0xffffffff


	//   ....[90]....
        /*036c*/ 	.word	0xffffffff


	//   ....[91]....
        /*0370*/ 	.word	0xffffffff


	//   ....[92]....
        /*0374*/ 	.word	0xffffffff


	//   ....[93]....
        /*0378*/ 	.word	0xffffffff


	//   ....[94]....
        /*037c*/ 	.word	0xffffffff


	//   ....[95]....
        /*0380*/ 	.word	0xffffffff


	//   ....[96]....
        /*0384*/ 	.word	0xffffffff


	//   ....[97]....
        /*0388*/ 	.word	0xffffffff


	//   ....[98]....
        /*038c*/ 	.word	0xffffffff


	//   ....[99]....
        /*0390*/ 	.word	0xffffffff


	//   ....[100]....
        /*0394*/ 	.word	0xffffffff


	//   ....[101]....
        /*0398*/ 	.word	0xffffffff


	//   ....[102]....
        /*039c*/ 	.word	0xffffffff


	//   ....[103]....
        /*03a0*/ 	.word	0xffffffff


	//   ....[104]....
        /*03a4*/ 	.word	0xffffffff


	//   ....[105]....
        /*03a8*/ 	.word	0xffffffff


	//   ....[106]....
        /*03ac*/ 	.word	0xffffffff


	//   ....[107]....
        /*03b0*/ 	.word	0xffffffff


	//   ....[108]....
        /*03b4*/ 	.word	0xffffffff


	//   ....[109]....
        /*03b8*/ 	.word	0xffffffff


	//   ....[110]....
        /*03bc*/ 	.word	0xffffffff


	//   ....[111]....
        /*03c0*/ 	.word	0xffffffff


	//   ....[112]....
        /*03c4*/ 	.word	0xffffffff


	//   ....[113]....
        /*03c8*/ 	.word	0xffffffff


	//   ....[114]....
        /*03cc*/ 	.word	0xffffffff


	//   ....[115]....
        /*03d0*/ 	.word	0xffffffff


	//   ....[116]....
        /*03d4*/ 	.word	0xffffffff


	//   ....[117]....
        /*03d8*/ 	.word	0xffffffff


	//   ....[118]....
        /*03dc*/ 	.word	0xffffffff


	//   ....[119]....
        /*03e0*/ 	.word	0xffffffff


	//   ....[120]....
        /*03e4*/ 	.word	0xffffffff


	//   ....[121]....
        /*03e8*/ 	.word	0xffffffff


	//   ....[122]....
        /*03ec*/ 	.word	0xffffffff


	//   ....[123]....
        /*03f0*/ 	.word	0xffffffff


	//   ....[124]....
        /*03f4*/ 	.word	0xffffffff


	//   ....[125]....
        /*03f8*/ 	.word	0xffffffff


	//   ....[126]....
        /*03fc*/ 	.word	0xffffffff


	//   ....[127]....
        /*0400*/ 	.word	0xffffffff


	//   ....[128]....
        /*0404*/ 	.word	0xffffffff


	//   ....[129]....
        /*0408*/ 	.word	0xffffffff


	//   ....[130]....
        /*040c*/ 	.word	0xffffffff


	//   ....[131]....
        /*0410*/ 	.word	0xffffffff


	//   ....[132]....
        /*0414*/ 	.word	0xffffffff


	//   ....[133]....
        /*0418*/ 	.word	0xffffffff


	//   ....[134]....
        /*041c*/ 	.word	0xffffffff


	//   ....[135]....
        /*0420*/ 	.word	0xffffffff


	//   ....[136]....
        /*0424*/ 	.word	0xffffffff


	//   ....[137]....
        /*0428*/ 	.word	0xffffffff


	//   ....[138]....
        /*042c*/ 	.word	0xffffffff


	//   ....[139]....
        /*0430*/ 	.word	0xffffffff


	//   ....[140]....
        /*0434*/ 	.word	0xffffffff


	//   ....[141]....
        /*0438*/ 	.word	0xffffffff


	//   ....[142]....
        /*043c*/ 	.word	0xffffffff


	//   ....[143]....
        /*0440*/ 	.word	0xffffffff


	//   ....[144]....
        /*0444*/ 	.word	0xffffffff


	//   ....[145]....
        /*0448*/ 	.word	0xffffffff


	//   ....[146]....
        /*044c*/ 	.word	0xffffffff


	//   ....[147]....
        /*0450*/ 	.word	0xffffffff


	//   ....[148]....
        /*0454*/ 	.word	0xffffffff


	//   ....[149]....
        /*0458*/ 	.word	0xffffffff


	//   ....[150]....
        /*045c*/ 	.word	0xffffffff


	//   ....[151]....
        /*0460*/ 	.word	0xffffffff


	//   ....[152]....
        /*0464*/ 	.word	0xffffffff


	//   ....[153]....
        /*0468*/ 	.word	0xffffffff


	//   ....[154]....
        /*046c*/ 	.word	0xffffffff


	//   ....[155]....
        /*0470*/ 	.word	0xffffffff


	//   ....[156]....
        /*0474*/ 	.word	0xffffffff


	//   ....[157]....
        /*0478*/ 	.word	0xffffffff


	//   ....[158]....
        /*047c*/ 	.word	0xffffffff


	//   ....[159]....
        /*0480*/ 	.word	0xffffffff


	//   ....[160]....
        /*0484*/ 	.word	0xffffffff


	//   ....[161]....
        /*0488*/ 	.word	0xffffffff


	//   ....[162]....
        /*048c*/ 	.word	0xffffffff


	//   ....[163]....
        /*0490*/ 	.word	0xffffffff


	//   ....[164]....
        /*0494*/ 	.word	0xffffffff


	//   ....[165]....
        /*0498*/ 	.word	0xffffffff


	//   ....[166]....
        /*049c*/ 	.word	0xffffffff


	//   ....[167]....
        /*04a0*/ 	.word	0xffffffff


	//   ....[168]....
        /*04a4*/ 	.word	0xffffffff


	//   ....[169]....
        /*04a8*/ 	.word	0xffffffff


	//   ....[170]....
        /*04ac*/ 	.word	0xffffffff


	//   ....[171]....
        /*04b0*/ 	.word	0xffffffff


	//   ....[172]....
        /*04b4*/ 	.word	0xffffffff


	//   ....[173]....
        /*04b8*/ 	.word	0xffffffff


	//   ....[174]....
        /*04bc*/ 	.word	0xffffffff


	//   ....[175]....
        /*04c0*/ 	.word	0xffffffff


	//   ....[176]....
        /*04c4*/ 	.word	0xffffffff


	//   ....[177]....
        /*04c8*/ 	.word	0xffffffff


	//   ....[178]....
        /*04cc*/ 	.word	0xffffffff


	//   ....[179]....
        /*04d0*/ 	.word	0xffffffff


	//   ....[180]....
        /*04d4*/ 	.word	0xffffffff


	//   ....[181]....
        /*04d8*/ 	.word	0xffffffff


	//   ....[182]....
        /*04dc*/ 	.word	0xffffffff


	//   ....[183]....
        /*04e0*/ 	.word	0xffffffff


	//   ....[184]....
        /*04e4*/ 	.word	0xffffffff


	//   ....[185]....
        /*04e8*/ 	.word	0xffffffff


	//   ....[186]....
        /*04ec*/ 	.word	0xffffffff


	//   ....[187]....
        /*04f0*/ 	.word	0xffffffff


	//   ....[188]....
        /*04f4*/ 	.word	0xffffffff


	//   ....[189]....
        /*04f8*/ 	.word	0xffffffff


	//   ....[190]....
        /*04fc*/ 	.word	0xffffffff


	//   ....[191]....
        /*0500*/ 	.word	0xffffffff


	//   ....[192]....
        /*0504*/ 	.word	0xffffffff


	//   ....[193]....
        /*0508*/ 	.word	0xffffffff


	//   ....[194]....
        /*050c*/ 	.word	0xffffffff


	//   ....[195]....
        /*0510*/ 	.word	0xffffffff


	//   ....[196]....
        /*0514*/ 	.word	0xffffffff


	//   ....[197]....
        /*0518*/ 	.word	0xffffffff


	//   ....[198]....
        /*051c*/ 	.word	0xffffffff


	//   ....[199]....
        /*0520*/ 	.word	0x0500000f


	//----- nvinfo : EIATTR_COOP_GROUP_INSTR_OFFSETS
	.align		4
.L_476:
        /*0524*/ 	.byte	0x04, 0x28
        /*0526*/ 	.short	(.L_478 - .L_477)


	//   ....[0]....
.L_477:
        /*0528*/ 	.word	0x00000070


	//   ....[1]....
        /*052c*/ 	.word	0x000001a0


	//   ....[2]....
        /*0530*/ 	.word	0x000001f0


	//   ....[3]....
        /*0534*/ 	.word	0x000003e0


	//   ....[4]....
        /*0538*/ 	.word	0x00000600


	//   ....[5]....
        /*053c*/ 	.word	0x00000f50


	//   ....[6]....
        /*0540*/ 	.word	0x00002110


	//   ....[7]....
        /*0544*/ 	.word	0x00002260


	//   ....[8]....
        /*0548*/ 	.word	0x000023f0


	//   ....[9]....
        /*054c*/ 	.word	0x00002490


	//   ....[10]....
        /*0550*/ 	.word	0x000024c0


	//   ....[11]....
        /*0554*/ 	.word	0x000025c0


	//   ....[12]....
        /*0558*/ 	.word	0x00002830


	//   ....[13]....
        /*055c*/ 	.word	0x00002910


	//   ....[14]....
        /*0560*/ 	.word	0x000029d0


	//   ....[15]....
        /*0564*/ 	.word	0x00002d90


	//   ....[16]....
        /*0568*/ 	.word	0x00002db0


	//   ....[17]....
        /*056c*/ 	.word	0x00002de0


	//   ....[18]....
        /*0570*/ 	.word	0x00002df0


	//   ....[19]....
        /*0574*/ 	.word	0x00002fd0


	//   ....[20]....
        /*0578*/ 	.word	0x00003160


	//   ....[21]....
        /*057c*/ 	.word	0x000031c0


	//   ....[22]....
        /*0580*/ 	.word	0x00003200


	//   ....[23]....
        /*0584*/ 	.word	0x00003350


	//   ....[24]....
        /*0588*/ 	.word	0x00003380


	//   ....[25]....
        /*058c*/ 	.word	0x000033a0


	//   ....[26]....
        /*0590*/ 	.word	0x000033c0


	//   ....[27]....
        /*0594*/ 	.word	0x00003410


	//   ....[28]....
        /*0598*/ 	.word	0x00003420


	//   ....[29]....
        /*059c*/ 	.word	0x00003430


	//   ....[30]....
        /*05a0*/ 	.word	0x00003550


	//   ....[31]....
        /*05a4*/ 	.word	0x00003570


	//   ....[32]....
        /*05a8*/ 	.word	0x00003580


	//   ....[33]....
        /*05ac*/ 	.word	0x000035a0


	//   ....[34]....
        /*05b0*/ 	.word	0x000035b0


	//   ....[35]....
        /*05b4*/ 	.word	0x000035c0


	//   ....[36]....
        /*05b8*/ 	.word	0x000035f0


	//   ....[37]....
        /*05bc*/ 	.word	0x00003670


	//   ....[38]....
        /*05c0*/ 	.word	0x000036d0


	//   ....[39]....
        /*05c4*/ 	.word	0x00003700


	//   ....[40]....
        /*05c8*/ 	.word	0x00003710


	//   ....[41]....
        /*05cc*/ 	.word	0x00003730


	//   ....[42]....
        /*05d0*/ 	.word	0x000037a0


	//   ....[43]....
        /*05d4*/ 	.word	0x000037b0


	//   ....[44]....
        /*05d8*/ 	.word	0x000037e0


	//   ....[45]....
        /*05dc*/ 	.word	0x00003910


	//   ....[46]....
        /*05e0*/ 	.word	0x00003930


	//   ....[47]....
        /*05e4*/ 	.word	0x00003940


	//   ....[48]....
        /*05e8*/ 	.word	0x00003950


	//   ....[49]....
        /*05ec*/ 	.word	0x00003960


	//   ....[50]....
        /*05f0*/ 	.word	0x00003970


	//   ....[51]....
        /*05f4*/ 	.word	0x00003980


	//   ....[52]....
        /*05f8*/ 	.word	0x000039e0


	//   ....[53]....
        /*05fc*/ 	.word	0x00003a40


	//   ....[54]....
        /*0600*/ 	.word	0x00003a70


	//   ....[55]....
        /*0604*/ 	.word	0x00003ab0


	//   ....[56]....
        /*0608*/ 	.word	0x00003ac0


	//   ....[57]....
        /*060c*/ 	.word	0x00003ae0


	//   ....[58]....
        /*0610*/ 	.word	0x00003af0


	//   ....[59]....
        /*0614*/ 	.word	0x00003b00


	//   ....[60]....
        /*0618*/ 	.word	0x00003b10


	//   ....[61]....
        /*061c*/ 	.word	0x00003b20


	//   ....[62]....
        /*0620*/ 	.word	0x00003b60


	//   ....[63]....
        /*0624*/ 	.word	0x00003b70


	//   ....[64]....
        /*0628*/ 	.word	0x00003b80


	//   ....[65]....
        /*062c*/ 	.word	0x00003b90


	//   ....[66]....
        /*0630*/ 	.word	0x00003ba0


	//   ....[67]....
        /*0634*/ 	.word	0x00003bb0


	//   ....[68]....
        /*0638*/ 	.word	0x00003bc0


	//   ....[69]....
        /*063c*/ 	.word	0x00003bd0


	//   ....[70]....
        /*0640*/ 	.word	0x00006340


	//   ....[71]....
        /*0644*/ 	.word	0x00006380


	//   ....[72]....
        /*0648*/ 	.word	0x000063c0


	//   ....[73]....
        /*064c*/ 	.word	0x00006400


	//   ....[74]....
        /*0650*/ 	.word	0x00006430


	//   ....[75]....
        /*0654*/ 	.word	0x00006460


	//   ....[76]....
        /*0658*/ 	.word	0x00006710


	//   ....[77]....
        /*065c*/ 	.word	0x000067c0


	//   ....[78]....
        /*0660*/ 	.word	0x00006840


	//   ....[79]....
        /*0664*/ 	.word	0x00006880


	//   ....[80]....
        /*0668*/ 	.word	0x000068b0


	//   ....[81]....
        /*066c*/ 	.word	0x000068e0


	//   ....[82]....
        /*0670*/ 	.word	0x00006900


	//   ....[83]....
        /*0674*/ 	.word	0x00006940


	//   ....[84]....
        /*0678*/ 	.word	0x00006960


	//   ....[85]....
        /*067c*/ 	.word	0x000069b0


	//   ....[86]....
        /*0680*/ 	.word	0x00006a50


	//   ....[87]....
        /*0684*/ 	.word	0x00006a90


	//   ....[88]....
        /*0688*/ 	.word	0x00006ad0


	//   ....[89]....
        /*068c*/ 	.word	0x00006b40


	//   ....[90]....
        /*0690*/ 	.word	0x00006b80


	//   ....[91]....
        /*0694*/ 	.word	0x00006ba0


	//   ....[92]....
        /*0698*/ 	.word	0x00006c50


	//   ....[93]....
        /*069c*/ 	.word	0x00006d20


	//   ....[94]....
        /*06a0*/ 	.word	0x00006d50


	//   ....[95]....
        /*06a4*/ 	.word	0x00006d60


	//   ....[96]....
        /*06a8*/ 	.word	0x00006d90


	//   ....[97]....
        /*06ac*/ 	.word	0x00006dd0


	//   ....[98]....
        /*06b0*/ 	.word	0x00006e00


	//   ....[99]....
        /*06b4*/ 	.word	0x00006eb0


	//   ....[100]....
        /*06b8*/ 	.word	0x00006f50


	//   ....[101]....
        /*06bc*/ 	.word	0x00006f90


	//   ....[102]....
        /*06c0*/ 	.word	0x000073a0


	//   ....[103]....
        /*06c4*/ 	.word	0x000073b0


	//   ....[104]....
        /*06c8*/ 	.word	0x000073c0


	//   ....[105]....
        /*06cc*/ 	.word	0x000073d0


	//   ....[106]....
        /*06d0*/ 	.word	0x000073e0


	//   ....[107]....
        /*06d4*/ 	.word	0x000073f0


	//   ....[108]....
        /*06d8*/ 	.word	0x00007420


	//   ....[109]....
        /*06dc*/ 	.word	0x00007450


	//   ....[110]....
        /*06e0*/ 	.word	0x00007460


	//   ....[111]....
        /*06e4*/ 	.word	0x00007490


	//   ....[112]....
        /*06e8*/ 	.word	0x000074c0


	//   ....[113]....
        /*06ec*/ 	.word	0x00007520


	//   ....[114]....
        /*06f0*/ 	.word	0x00007530


	//   ....[115]....
        /*06f4*/ 	.word	0x00007570


	//   ....[116]....
        /*06f8*/ 	.word	0x000075b0


	//   ....[117]....
        /*06fc*/ 	.word	0x000075f0


	//   ....[118]....
        /*0700*/ 	.word	0x00007600


	//   ....[119]....
        /*0704*/ 	.word	0x00007640


	//   ....[120]....
        /*0708*/ 	.word	0x00007680


	//   ....[121]....
        /*070c*/ 	.word	0x00007690


	//   ....[122]....
        /*0710*/ 	.word	0x000076d0


	//   ....[123]....
        /*0714*/ 	.word	0x00007710


	//   ....[124]....
        /*0718*/ 	.word	0x00007750


	//   ....[125]....
        /*071c*/ 	.word	0x00007760


	//   ....[126]....
        /*0720*/ 	.word	0x000077a0


	//   ....[127]....
        /*0724*/ 	.word	0x000077e0


	//   ....[128]....
        /*0728*/ 	.word	0x00007820


	//   ....[129]....
        /*072c*/ 	.word	0x00007860


	//   ....[130]....
        /*0730*/ 	.word	0x000078a0


	//   ....[131]....
        /*0734*/ 	.word	0x000078e0


	//   ....[132]....
        /*0738*/ 	.word	0x00007920


	//   ....[133]....
        /*073c*/ 	.word	0x00007940


	//   ....[134]....
        /*0740*/ 	.word	0x00009dc0


	//   ....[135]....
        /*0744*/ 	.word	0x00009e00


	//   ....[136]....
        /*0748*/ 	.word	0x00009e20


	//   ....[137]....
        /*074c*/ 	.word	0x00009e70


	//   ....[138]....
        /*0750*/ 	.word	0x00009f40


	//   ....[139]....
        /*0754*/ 	.word	0x0000a020


	//   ....[140]....
        /*0758*/ 	.word	0x0000a060


	//   ....[141]....
        /*075c*/ 	.word	0x0000a0f0


	//   ....[142]....
        /*0760*/ 	.word	0x0000a140


	//   ....[143]....
        /*0764*/ 	.word	0x0000a210


	//   ....[144]....
        /*0768*/ 	.word	0x0000a290


	//   ....[145]....
        /*076c*/ 	.word	0x0000a310


	//   ....[146]....
        /*0770*/ 	.word	0x0000a350


	//   ....[147]....
        /*0774*/ 	.word	0x0000a3c0


	//   ....[148]....
        /*0778*/ 	.word	0x0000a400


	//   ....[149]....
        /*077c*/ 	.word	0x0000a4c0


	//   ....[150]....
        /*0780*/ 	.word	0x0000a630


	//   ....[151]....
        /*0784*/ 	.word	0x0000a780


	//   ....[152]....
        /*0788*/ 	.word	0x0000a880


	//   ....[153]....
        /*078c*/ 	.word	0x0000a920


	//   ....[154]....
        /*0790*/ 	.word	0x0000aac0


	//   ....[155]....
        /*0794*/ 	.word	0x0000ae60


	//   ....[156]....
        /*0798*/ 	.word	0x0000b0e0


	//   ....[157]....
        /*079c*/ 	.word	0x0000b120


	//   ....[158]....
        /*07a0*/ 	.word	0x0000b150


	//   ....[159]....
        /*07a4*/ 	.word	0x0000b190


	//   ....[160]....
        /*07a8*/ 	.word	0x0000b1d0


	//   ....[161]....
        /*07ac*/ 	.word	0x0000b210


	//   ....[162]....
        /*07b0*/ 	.word	0x0000b250


	//   ....[163]....
        /*07b4*/ 	.word	0x0000b420


	//   ....[164]....
        /*07b8*/ 	.word	0x0000b460


	//   ....[165]....
        /*07bc*/ 	.word	0x0000b4a0


	//   ....[166]....
        /*07c0*/ 	.word	0x0000b630


	//   ....[167]....
        /*07c4*/ 	.word	0x0000b640


	//   ....[168]....
        /*07c8*/ 	.word	0x0000b650


	//   ....[169]....
        /*07cc*/ 	.word	0x0000b660


	//   ....[170]....
        /*07d0*/ 	.word	0x0000b670


	//   ....[171]....
        /*07d4*/ 	.word	0x0000b680


	//   ....[172]....
        /*07d8*/ 	.word	0x0000b6b0


	//   ....[173]....
        /*07dc*/ 	.word	0x0000b6e0


	//   ....[174]....
        /*07e0*/ 	.word	0x0000b720


	//   ....[175]....
        /*07e4*/ 	.word	0x0000b730


	//   ....[176]....
        /*07e8*/ 	.word	0x0000b780


	//   ....[177]....
        /*07ec*/ 	.word	0x0000b7c0


	//   ....[178]....
        /*07f0*/ 	.word	0x0000b7f0


	//   ....[179]....
        /*07f4*/ 	.word	0x0000b820


	//   ....[180]....
        /*07f8*/ 	.word	0x0000b840


	//   ....[181]....
        /*07fc*/ 	.word	0x0000b8b0


	//   ....[182]....
        /*0800*/ 	.word	0x0000b8c0


	//   ....[183]....
        /*0804*/ 	.word	0x0000b8f0


	//   ....[184]....
        /*0808*/ 	.word	0x0000b930


	//   ....[185]....
        /*080c*/ 	.word	0x0000b970


	//   ....[186]....
        /*0810*/ 	.word	0x0000b9b0


	//   ....[187]....
        /*0814*/ 	.word	0x0000b9d0


	//   ....[188]....
        /*0818*/ 	.word	0x0000ba10


	//   ....[189]....
        /*081c*/ 	.word	0x0000ba20


	//   ....[190]....
        /*0820*/ 	.word	0x0000ba30


	//   ....[191]....
        /*0824*/ 	.word	0x0000ba60


	//   ....[192]....
        /*0828*/ 	.word	0x0000baa0


	//   ....[193]....
        /*082c*/ 	.word	0x0000bae0


	//   ....[194]....
        /*0830*/ 	.word	0x0000bb10


	//   ....[195]....
        /*0834*/ 	.word	0x0000bb20


	//   ....[196]....
        /*0838*/ 	.word	0x0000bb50


	//   ....[197]....
        /*083c*/ 	.word	0x0000bb90


	//   ....[198]....
        /*0840*/ 	.word	0x0000dc80


	//   ....[199]....
        /*0844*/ 	.word	0x00010630


	//----- nvinfo : EIATTR_REG_RECONFIG
	.align		4
.L_478:
        /*0848*/ 	.byte	0x01, 0x54
	.zero		2


	//----- nvinfo : EIATTR_SYSCALL_OFFSETS
	.align		4
        /*084c*/ 	.byte	0x04, 0x46
        /*084e*/ 	.short	(.L_480 - .L_479)


	//   ....[0]....
.L_479:
        /*0850*/ 	.word	0x00000bb0


	//   ....[1]....
        /*0854*/ 	.word	0x00000ca0


	//   ....[2]....
        /*0858*/ 	.word	0x00000e00


	//   ....[3]....
        /*085c*/ 	.word	0x00000ef0


	//----- nvinfo : EIATTR_MBARRIER_INSTR_OFFSETS
	.align		4
.L_480:
        /*0860*/ 	.byte	0x04, 0x39
        /*0862*/ 	.short	(.L_482 - .L_481)


	//   ....[0]....
.L_481:
        /*0864*/ 	.word	0x00000290
        /*0868*/ 	.word	0x000000ff
        /*086c*/ 	.word	0x00030c00
        /*0870*/ 	.short	0x0100
        /*0872*/ 	.byte	0x06
	.zero		1


	//   ....[1]....
        /*0874*/ 	.word	0x00000390
        /*0878*/ 	.word	0x000000ff
        /*087c*/ 	.word	0x00030c10
        /*0880*/ 	.short	0x0100
        /*0882*/ 	.byte	0x08
	.zero		1


	//   ....[2]....
        /*0884*/ 	.word	0x000003a0
        /*0888*/ 	.word	0x000000ff
        /*088c*/ 	.word	0x00030c20
        /*0890*/ 	.short	0x0100
        /*0892*/ 	.byte	0x08
	.zero		1


	//   ....[3]....
        /*0894*/ 	.word	0x000003b0
        /*0898*/ 	.word	0x000000ff
        /*089c*/ 	.word	0x00030c18
        /*08a0*/ 	.short	0x0100
        /*08a2*/ 	.byte	0x08
	.zero		1


	//   ....[4]....
        /*08a4*/ 	.word	0x000003c0
        /*08a8*/ 	.word	0x000000ff
        /*08ac*/ 	.word	0x00030c28
        /*08b0*/ 	.short	0x0100
        /*08b2*/ 	.byte	0x08
	.zero		1


	//   ....[5]....
        /*08b4*/ 	.word	0x000004f0
        /*08b8*/ 	.word	0x000000ff
        /*08bc*/ 	.word	0x00030c30
        /*08c0*/ 	.short	0x0100
        /*08c2*/ 	.byte	0x08
	.zero		1


	//   ....[6]....
        /*08c4*/ 	.word	0x00000500
        /*08c8*/ 	.word	0x000000ff
        /*08cc*/ 	.word	0x00030c40
        /*08d0*/ 	.short	0x0100
        /*08d2*/ 	.byte	0x08
	.zero		1


	//   ....[7]....
        /*08d4*/ 	.word	0x00000510
        /*08d8*/ 	.word	0x000000ff
        /*08dc*/ 	.word	0x00030c38
        /*08e0*/ 	.short	0x0100
        /*08e2*/ 	.byte	0x08
	.zero		1


	//   ....[8]....
        /*08e4*/ 	.word	0x00000520
        /*08e8*/ 	.word	0x000000ff
        /*08ec*/ 	.word	0x00030c48
        /*08f0*/ 	.short	0x0100
        /*08f2*/ 	.byte	0x08
	.zero		1


	//   ....[9]....
        /*08f4*/ 	.word	0x00000f90
        /*08f8*/ 	.word	0x000000de
        /*08fc*/ 	.word	0x00030c00
        /*0900*/ 	.short	0x010a
        /*0902*/ 	.byte	0x3f
	.zero		1


	//   ....[10]....
        /*0904*/ 	.word	0x000010b0
        /*0908*/ 	.word	0x000000de
        /*090c*/ 	.word	0x00030c00
        /*0910*/ 	.short	0x010a
        /*0912*/ 	.byte	0x3f
	.zero		1


	//   ....[11]....
        /*0914*/ 	.word	0x00001b40
        /*0918*/ 	.word	0x00000008
        /*091c*/ 	.word	0x00030c10
        /*0920*/ 	.short	0x010a
        /*0922*/ 	.byte	0x3f
	.zero		1


	//   ....[12]....
        /*0924*/ 	.word	0x00001bb0
        /*0928*/ 	.word	0x00000008
        /*092c*/ 	.word	0x00030c10
        /*0930*/ 	.short	0x010a
        /*0932*/ 	.byte	0x3f
	.zero		1


	//   ....[13]....
        /*0934*/ 	.word	0x00001f90
        /*0938*/ 	.word	0x00000008
        /*093c*/ 	.word	0x00030c30
        /*0940*/ 	.short	0x010a
        /*0942*/ 	.byte	0x3f
	.zero		1


	//   ....[14]....
        /*0944*/ 	.word	0x00002010
        /*0948*/ 	.word	0x00000008
        /*094c*/ 	.word	0x00030c30
        /*0950*/ 	.short	0x010a
        /*0952*/ 	.byte	0x3f
	.zero		1


	//   ....[15]....
        /*0954*/ 	.word	0x00005080
        /*0958*/ 	.word	0x00000009
        /*095c*/ 	.word	0x00000000
        /*0960*/ 	.short	0x0101
        /*0962*/ 	.byte	0x3f
	.zero		1


	//   ....[16]....
        /*0964*/ 	.word	0x000054d0
        /*0968*/ 	.word	0x00000008
        /*096c*/ 	.word	0x00000000
        /*0970*/ 	.short	0x0101
        /*0972*/ 	.byte	0x3f
	.zero		1


	//   ....[17]....
        /*0974*/ 	.word	0x00005d80
        /*0978*/ 	.word	0x00000006
        /*097c*/ 	.word	0x00030c10
        /*0980*/ 	.short	0x010a
        /*0982*/ 	.byte	0x3f
	.zero		1


	//   ....[18]....
        /*0984*/ 	.word	0x00005e00
        /*0988*/ 	.word	0x00000006
        /*098c*/ 	.word	0x00030c10
        /*0990*/ 	.short	0x010a
        /*0992*/ 	.byte	0x3f
	.zero		1


	//   ....[19]....
        /*0994*/ 	.word	0x00006200
        /*0998*/ 	.word	0x00000006
        /*099c*/ 	.word	0x00030c30
        /*09a0*/ 	.short	0x010a
        /*09a2*/ 	.byte	0x3f
	.zero		1


	//   ....[20]....
        /*09a4*/ 	.word	0x00006290
        /*09a8*/ 	.word	0x00000006
        /*09ac*/ 	.word	0x00030c30
        /*09b0*/ 	.short	0x010a
        /*09b2*/ 	.byte	0x3f
	.zero		1


	//   ....[21]....
        /*09b4*/ 	.word	0x00008a60
        /*09b8*/ 	.word	0x00000007
        /*09bc*/ 	.word	0x00000000
        /*09c0*/ 	.short	0x0101
        /*09c2*/ 	.byte	0x3f
	.zero		1


	//   ....[22]....
        /*09c4*/ 	.word	0x00008ed0
        /*09c8*/ 	.word	0x00000006
        /*09cc*/ 	.word	0x00000000
        /*09d0*/ 	.short	0x0101
        /*09d2*/ 	.byte	0x3f
	.zero		1


	//   ....[23]....
        /*09d4*/ 	.word	0x00009720
        /*09d8*/ 	.word	0x00000007
        /*09dc*/ 	.word	0x00030c10
        /*09e0*/ 	.short	0x010a
        /*09e2*/ 	.byte	0x3f
	.zero		1


	//   ....[24]....
        /*09e4*/ 	.word	0x000097a0
        /*09e8*/ 	.word	0x00000007
        /*09ec*/ 	.word	0x00030c10
        /*09f0*/ 	.short	0x010a
        /*09f2*/ 	.byte	0x3f
	.zero		1


	//   ....[25]....
        /*09f4*/ 	.word	0x00009bb0
        /*09f8*/ 	.word	0x00000007
        /*09fc*/ 	.word	0x00030c30
        /*0a00*/ 	.short	0x010a
        /*0a02*/ 	.byte	0x3f
	.zero		1


	//   ....[26]....
        /*0a04*/ 	.word	0x00009c40
        /*0a08*/ 	.word	0x00000007
        /*0a0c*/ 	.word	0x00030c30
        /*0a10*/ 	.short	0x010a
        /*0a12*/ 	.byte	0x3f
	.zero		1


	//   ....[27]....
        /*0a14*/ 	.word	0x0000cd70
        /*0a18*/ 	.word	0x00000008
        /*0a1c*/ 	.word	0x00000000
        /*0a20*/ 	.short	0x0101
        /*0a22*/ 	.byte	0x3f
	.zero		1


	//   ....[28]....
        /*0a24*/ 	.word	0x0000d1e0
        /*0a28*/ 	.word	0x00000007
        /*0a2c*/ 	.word	0x00000000
        /*0a30*/ 	.short	0x0101
        /*0a32*/ 	.byte	0x3f
	.zero		1


	//   ....[29]....
        /*0a34*/ 	.word	0x0000ed80
        /*0a38*/ 	.word	0x00000010
        /*0a3c*/ 	.word	0x00030c20
        /*0a40*/ 	.short	0x010a
        /*0a42*/ 	.byte	0x3f
	.zero		1


	//   ....[30]....
        /*0a44*/ 	.word	0x0000f350
        /*0a48*/ 	.word	0x00000010
        /*0a4c*/ 	.word	0x00030c40
        /*0a50*/ 	.short	0x010a
        /*0a52*/ 	.byte	0x3f
	.zero		1


	//   ....[31]....
        /*0a54*/ 	.word	0x0000f580
        /*0a58*/ 	.word	0x00000010
        /*0a5c*/ 	.word	0x00030c28
        /*0a60*/ 	.short	0x010a
        /*0a62*/ 	.byte	0x3f
	.zero		1


	//   ....[32]....
        /*0a64*/ 	.word	0x0000f7b0
        /*0a68*/ 	.word	0x00000010
        /*0a6c*/ 	.word	0x00030c48
        /*0a70*/ 	.short	0x010a
        /*0a72*/ 	.byte	0x3f
	.zero		1


	//   ....[33]....
        /*0a74*/ 	.word	0x0000f990
        /*0a78*/ 	.word	0x00000010
        /*0a7c*/ 	.word	0x00030c20
        /*0a80*/ 	.short	0x010a
        /*0a82*/ 	.byte	0x3f
	.zero		1


	//   ....[34]....
        /*0a84*/ 	.word	0x0000fc40
        /*0a88*/ 	.word	0x00000010
        /*0a8c*/ 	.word	0x00030c40
        /*0a90*/ 	.short	0x010a
        /*0a92*/ 	.byte	0x3f
	.zero		1


	//   ....[35]....
        /*0a94*/ 	.word	0x0000fe40
        /*0a98*/ 	.word	0x00000010
        /*0a9c*/ 	.word	0x00030c28
        /*0aa0*/ 	.short	0x010a
        /*0aa2*/ 	.byte	0x3f
	.zero		1


	//   ....[36]....
        /*0aa4*/ 	.word	0x000100c0
        /*0aa8*/ 	.word	0x00000003
        /*0aac*/ 	.word	0x00030c40
        /*0ab0*/ 	.short	0x010a
        /*0ab2*/ 	.byte	0x3f
	.zero		1


	//   ....[37]....
        /*0ab4*/ 	.word	0x00010490
        /*0ab8*/ 	.word	0x00000006
        /*0abc*/ 	.word	0x00000000
        /*0ac0*/ 	.short	0x010a
        /*0ac2*/ 	.byte	0x3f
	.zero		1


	//   ....[38]....
        /*0ac4*/ 	.word	0x000104f0
        /*0ac8*/ 	.word	0x00000003
        /*0acc*/ 	.word	0x00000000
        /*0ad0*/ 	.short	0x010a
        /*0ad2*/ 	.byte	0x3f
	.zero		1


	//   ....[39]....
        /*0ad4*/ 	.word	0x00010550
        /*0ad8*/ 	.word	0x00000002
        /*0adc*/ 	.word	0x00000000
        /*0ae0*/ 	.short	0x010a
        /*0ae2*/ 	.byte	0x3f
	.zero		1


	//   ....[40]....
        /*0ae4*/ 	.word	0x00010580
        /*0ae8*/ 	.word	0x00000003
        /*0aec*/ 	.word	0x00000000
        /*0af0*/ 	.short	0x010a
        /*0af2*/ 	.byte	0x3f
	.zero		1


	//   ....[41]....
        /*0af4*/ 	.word	0x00010660
        /*0af8*/ 	.word	0x000000de
        /*0afc*/ 	.word	0x00030c00
        /*0b00*/ 	.short	0x010a
        /*0b02*/ 	.byte	0x3f
	.zero		1


	//   ....[42]....
        /*0b04*/ 	.word	0x000106b0
        /*0b08*/ 	.word	0x00000008
        /*0b0c*/ 	.word	0x00030c10
        /*0b10*/ 	.short	0x010a
        /*0b12*/ 	.byte	0x3f
	.zero		1


	//   ....[43]....
        /*0b14*/ 	.word	0x00010700
        /*0b18*/ 	.word	0x00000008
        /*0b1c*/ 	.word	0x00030c30
        /*0b20*/ 	.short	0x010a
        /*0b22*/ 	.byte	0x3f
	.zero		1


	//   ....[44]....
        /*0b24*/ 	.word	0x00010750
        /*0b28*/ 	.word	0x00000006
        /*0b2c*/ 	.word	0x00030c10
        /*0b30*/ 	.short	0x010a
        /*0b32*/ 	.byte	0x3f
	.zero		1


	//   ....[45]....
        /*0b34*/ 	.word	0x000107a0
        /*0b38*/ 	.word	0x00000006
        /*0b3c*/ 	.word	0x00030c30
        /*0b40*/ 	.short	0x010a
        /*0b42*/ 	.byte	0x3f
	.zero		1


	//   ....[46]....
        /*0b44*/ 	.word	0x000107f0
        /*0b48*/ 	.word	0x00000007
        /*0b4c*/ 	.word	0x00030c10
        /*0b50*/ 	.short	0x010a
        /*0b52*/ 	.byte	0x3f
	.zero		1


	//   ....[47]....
        /*0b54*/ 	.word	0x00010840
        /*0b58*/ 	.word	0x00000007
        /*0b5c*/ 	.word	0x00030c30
        /*0b60*/ 	.short	0x010a
        /*0b62*/ 	.byte	0x3f
	.zero		1


	//   ....[48]....
        /*0b64*/ 	.word	0x00010890
        /*0b68*/ 	.word	0x00000010
        /*0b6c*/ 	.word	0x00030c20
        /*0b70*/ 	.short	0x010a
        /*0b72*/ 	.byte	0x3f
	.zero		1


	//   ....[49]....
        /*0b74*/ 	.word	0x000108e0
        /*0b78*/ 	.word	0x00000010
        /*0b7c*/ 	.word	0x00030c40
        /*0b80*/ 	.short	0x010a
        /*0b82*/ 	.byte	0x3f
	.zero		1


	//   ....[50]....
        /*0b84*/ 	.word	0x00010930
        /*0b88*/ 	.word	0x00000010
        /*0b8c*/ 	.word	0x00030c28
        /*0b90*/ 	.short	0x010a
        /*0b92*/ 	.byte	0x3f
	.zero		1


	//   ....[51]....
        /*0b94*/ 	.word	0x00010980
        /*0b98*/ 	.word	0x00000010
        /*0b9c*/ 	.word	0x00030c48
        /*0ba0*/ 	.short	0x010a
        /*0ba2*/ 	.byte	0x3f
	.zero		1


	//   ....[52]....
        /*0ba4*/ 	.word	0x000109e0
        /*0ba8*/ 	.word	0x00000010
        /*0bac*/ 	.word	0x00030c20
        /*0bb0*/ 	.short	0x010a
        /*0bb2*/ 	.byte	0x3f
	.zero		1


	//   ....[53]....
        /*0bb4*/ 	.word	0x00010a30
        /*0bb8*/ 	.word	0x00000010
        /*0bbc*/ 	.word	0x00030c40
        /*0bc0*/ 	.short	0x010a
        /*0bc2*/ 	.byte	0x3f
	.zero		1


	//   ....[54]....
        /*0bc4*/ 	.word	0x00010a80
        /*0bc8*/ 	.word	0x00000010
        /*0bcc*/ 	.word	0x00030c28
        /*0bd0*/ 	.short	0x010a
        /*0bd2*/ 	.byte	0x3f
	.zero		1


	//   ....[55]....
        /*0bd4*/ 	.word	0x00010ad0
        /*0bd8*/ 	.word	0x00000003
        /*0bdc*/ 	.word	0x00030c40
        /*0be0*/ 	.short	0x010a
        /*0be2*/ 	.byte	0x3f
	.zero		1


	//   ....[56]....
        /*0be4*/ 	.word	0x00010ba0
        /*0be8*/ 	.word	0x00000006
        /*0bec*/ 	.word	0x00000000
        /*0bf0*/ 	.short	0x010a
        /*0bf2*/ 	.byte	0x3f
	.zero		1


	//   ....[57]....
        /*0bf4*/ 	.word	0x00010bf0
        /*0bf8*/ 	.word	0x00000003
        /*0bfc*/ 	.word	0x00000000
        /*0c00*/ 	.short	0x010a
        /*0c02*/ 	.byte	0x3f
	.zero		1


	//   ....[58]....
        /*0c04*/ 	.word	0x00010c40
        /*0c08*/ 	.word	0x00000002
        /*0c0c*/ 	.word	0x00000000
        /*0c10*/ 	.short	0x010a
        /*0c12*/ 	.byte	0x3f
	.zero		1


	//----- nvinfo : EIATTR_NUM_MBARRIERS
	.align		4
.L_482:
        /*0c14*/ 	.byte	0x03, 0x38
        /*0c16*/ 	.short	0x0009


	//----- nvinfo : EIATTR_EXIT_INSTR_OFFSETS
	.align		4
        /*0c18*/ 	.byte	0x04, 0x1c
        /*0c1a*/ 	.short	(.L_484 - .L_483)


	//   ....[0]....
.L_483:
        /*0c1c*/ 	.word	0x000105d0


	//----- nvinfo : EIATTR_MAX_THREADS
	.align		4
.L_484:
        /*0c20*/ 	.byte	0x04, 0x05
        /*0c22*/ 	.short	(.L_486 - .L_485)
.L_485:
        /*0c24*/ 	.word	0x00000180
        /*0c28*/ 	.word	0x00000001
        /*0c2c*/ 	.word	0x00000001


	//----- nvinfo : EIATTR_CRS_STACK_SIZE
	.align		4
.L_486:
        /*0c30*/ 	.byte	0x04, 0x1e
        /*0c32*/ 	.short	(.L_488 - .L_487)
.L_487:
        /*0c34*/ 	.word	0x00000000


	//----- nvinfo : EIATTR_CBANK_PARAM_SIZE
	.align		4
.L_488:
        /*0c38*/ 	.byte	0x03, 0x19
        /*0c3a*/ 	.short	0x06f0


	//----- nvinfo : EIATTR_PARAM_CBANK
	.align		4
        /*0c3c*/ 	.byte	0x04, 0x0a
        /*0c3e*/ 	.short	(.L_490 - .L_489)
	.align		4
.L_489:
        /*0c40*/ 	.word	index@(.nv.constant0._ZN7cutlass13device_kernelIN5flash11enable_sm90INS1_16FlashAttnBwdSm90INS1_25CollectiveMainloopBwdSm90ILi2ELi2ELi2EN4cute5tupleIJNS5_1CILi1EEES8_S8_EEENS6_IJNS7_ILi128EEESA_NS7_ILi64EEEEEENS_6half_tEfNS_4arch4Sm90ELb0ELb1ELb0ELb0ELb0ELb1ELb0ELb0ELi2ELi1ELi2ELi2ELb0EEENS1_24CollectiveEpilogueBwdGQAISC_fSF_Li256ELb0ELb0EEENS1_19SingleTileSchedulerILb0ELb0ELb0ELi128EEEEEEEEEvNT_6ParamsE)
        /*0c44*/ 	.short	0x0210
        /*0c46*/ 	.short	0x06f0


	//----- nvinfo : EIATTR_SW_WAR
	.align		4
.L_490:
        /*0c48*/ 	.byte	0x04, 0x36
        /*0c4a*/ 	.short	(.L_492 - .L_491)
.L_491:
        /*0c4c*/ 	.word	0x00000008
.L_492:


//--------------------- .nv.info._ZN7cutlass13device_kernelIN5flash11enable_sm90INS1_16FlashAttnBwdSm90INS1_25CollectiveMainloopBwdSm90ILi2ELi2ELi2EN4cute5tupleIJNS5_1CILi1EEES8_S8_EEENS6_IJNS7_ILi128EEESA_NS7_ILi64EEEEEENS_6half_tEfNS_4arch4Sm90ELb0ELb1ELb0ELb0ELb1ELb1ELb0ELb0ELi2ELi1ELi2ELi2ELb0EEENS1_24CollectiveEpilogueBwdGQAISC_fSF_Li256ELb0ELb1EEENS1_19SingleTileSchedulerILb0ELb0ELb0ELi128EEEEEEEEEvNT_6ParamsE --------------------------
	.section	.nv.info._ZN7cutlass13device_kernelIN5flash11enable_sm90INS1_16FlashAttnBwdSm90INS1_25CollectiveMainloopBwdSm90ILi2ELi2ELi2EN4cute5tupleIJNS5_1CILi1EEES8_S8_EEENS6_IJNS7_ILi128EEESA_NS7_ILi64EEEEEENS_6half_tEfNS_4arch4Sm90ELb0ELb1ELb0ELb0ELb1ELb1ELb0ELb0ELi2ELi1ELi2ELi2ELb0EEENS1_24CollectiveEpilogueBwdGQAISC_fSF_Li256ELb0ELb1EEENS1_19SingleTileSchedulerILb0ELb0ELb0ELi128EEEEEEEEEvNT_6ParamsE,"",@"SHT_CUDA_INFO"
	.sectionflags	@""
	.align	4


	//----- nvinfo : EIATTR_CUDA_API_VERSION
	.align		4
        /*0000*/ 	.byte	0x04, 0x37
        /*0002*/ 	.short	(.L_494 - .L_493)
.L_493:
        /*0004*/ 	.word	0x00000082


	//----- nvinfo : EIATTR_KPARAM_INFO
	.align		4
.L_494:
        /*0008*/ 	.byte	0x04, 0x17
        /*000a*/ 	.short	(.L_496 - .L_495)
.L_495:
        /*000c*/ 	.word	0x00000000
        /*0010*/ 	.short	0x0000
        /*0012*/ 	.short	0x0070
        /*0014*/ 	.byte	0x00, 0xf0, 0x01, 0x1a


	//----- nvinfo : EIATTR_SPARSE_MMA_MASK
	.align		4
.L_496:
        /*0018*/ 	.byte	0x03, 0x50
        /*001a*/ 	.short	0x0000


	//----- nvinfo : EIATTR_MAXREG_COUNT
	.align		4
        /*001c*/ 	.byte	0x03, 0x1b
        /*001e*/ 	.short	0x00a8


	//----- nvinfo : EIATTR_NUM_BARRIERS
	.align		4
        /*0020*/ 	.byte	0x02, 0x4c
        /*0022*/ 	.byte	0x10
	.zero		1


	//----- nvinfo : EIATTR_EXTERNS
	.align		4
        /*0024*/ 	.byte	0x04, 0x0f
        /*0026*/ 	.short	(.L_498 - .L_497)


	//   ....[0]....
	.align		4
.L_497:
        /*0028*/ 	.word	index@(__assertfail)


	//----- nvinfo : EIATTR_ANNOTATIONS
	.align		4
.L_498:
        /*002c*/ 	.byte	0x04, 0x55
        /*002e*/ 	.short	(.L_500 - .L_499)


	//   ....[0]....
.L_499:
        /* <DEDUP_REMOVED lines=29> */


	//----- nvinfo : EIATTR_MERCURY_ISA_VERSION
	.align		4
.L_500:
        /*01f0*/ 	.byte	0x03, 0x5f
        /*01f2*/ 	.short	0x0101


	//----- nvinfo : EIATTR_INT_WARP_WIDE_INSTR_OFFSETS
	.align		4
        /*01f4*/ 	.byte	0x04, 0x31
        /*01f6*/ 	.short	(.L_502 - .L_501)


	//   ....[0]....
.L_501:
        /*01f8*/ 	.word	0x00000190


	//   ....[1]....
        /*01fc*/ 	.word	0x000001c0


	//   ....[2]....
        /*0200*/ 	.word	0x0000ea20


	//   ....[3]....
        /*0204*/ 	.word	0x0000f010


	//   ....[4]....
        /*0208*/ 	.word	0x0000f4c0


	//   ....[5]....
        /*020c*/ 	.word	0x0000f780


	//   ....[6]....
        /*0210*/ 	.word	0x0000f9e0


	//   ....[7]....
        /*0214*/ 	.word	0x0000fb70


	//----- nvinfo : EIATTR_COOP_GROUP_MASK_REGIDS
	.align		4
.L_502:
        /*0218*/ 	.byte	0x04, 0x29
        /*021a*/ 	.short	(.L_504 - .L_503)


	//   ....[0]....
.L_503:
        /*021c*/ 	.word	0xffffffff


	//   ....[1]....
        /*0220*/ 	.word	0xffffffff


	//   ....[2]....
        /*0224*/ 	.word	0xffffffff


	//   ....[3]....
        /*0228*/ 	.word	0xffffffff


	//   ....[4]....
        /*022c*/ 	.word	0xffffffff


	//   ....[5]....
        /*0230*/ 	.word	0xffffffff


	//   ....[6]....
        /*0234*/ 	.word	0xffffffff


	//   ....[7]....
        /*0238*/ 	.word	0xffffffff


	//   ....[8]....
        /*023c*/ 	.word	0xffffffff


	//   ....[9]....
        /*0240*/ 	.word	0xffffffff


	//   ....[10]....
        /*0244*/ 	.word	0xffffffff


	//   ....[11]....
        /*0248*/ 	.word	0xffffffff


	//   ....[12]....
        /*024c*/ 	.word	0xffffffff


	//   ....[13]....
        /*0250*/ 	.word	0xffffffff


	//   ....[14]....
        /*0254*/ 	.word	0xffffffff


	//   ....[15]....
        /*0258*/ 	.word	0xffffffff


	//   ....[16]....
        /*025c*/ 	.word	0xffffffff


	//   ....[17]....
        /*0260*/ 	.word	0xffffffff


	//   ....[18]....
        /*0264*/ 	.word	0xffffffff


	//   ....[19]....
        /*0268*/ 	.word	0xffffffff


	//   ....[20]....
        /*026c*/ 	.word	0xffffffff


	//   ....[21]....
        /*0270*/ 	.word	0xffffffff


	//   ....[22]....
        /*0274*/ 	.word	0xffffffff


	//   ....[23]....
        /*0278*/ 	.word	0xffffffff


	//   ....[24]....
        /*027c*/ 	.word	0xffffffff


	//   ....[25]....
        /*0280*/ 	.word	0xffffffff


	//   ....[26]....
        /*0284*/ 	.word	0xffffffff


	//   ....[27]....
        /*0288*/ 	.word	0xffffffff


	//   ....[28]....
        /*028c*/ 	.word	0xffffffff


	//   ....[29]....
        /*0290*/ 	.word	0xffffffff


	//   ....[30]....
        /*0294*/ 	.word	0xffffffff


	//   ....[31]....
        /*0298*/ 	.word	0xffffffff


	//   ....[32]....
        /*029c*/ 	.word	0xffffffff


	//   ....[33]....
        /*02a0*/ 	.word	0xffffffff


	//   ....[34]....
        /*02a4*/ 	.word	0xffffffff


	//   ....[35]....
        /*02a8*/ 	.word	0xffffffff


	//   ....[36]....
        /*02ac*/ 	.word	0xffffffff


	//   ....[37]....
        /*02b0*/ 	.word	0xffffffff


	//   ....[38]....
        /*02b4*/ 	.word	0xffffffff


	//   ....[39]....
        /*02b8*/ 	.word	0xffffffff


	//   ....[40]....
        /*02bc*/ 	.word	0xffffffff


	//   ....[41]....
        /*02c0*/ 	.word	0xffffffff


	//   ....[42]....
        /*02c4*/ 	.word	0xffffffff


	//   ....[43]....
        /*02c8*/ 	.word	0xffffffff


	//   ....[44]....
        /*02cc*/ 	.word	0xffffffff


	//   ....[45]....
        /*02d0*/ 	.word	0xffffffff


	//   ....[46]....
        /*02d4*/ 	.word	0xffffffff


	//   ....[47]....
        /*02d8*/ 	.word	0xffffffff


	//   ....[48]....
        /*02dc*/ 	.word	0xffffffff


	//   ....[49]....
        /*02e0*/ 	.word	0xffffffff


	//   ....[50]....
        /*02e4*/ 	.word	0xffffffff


	//   ....[51]....
        /*02e8*/ 	.word	0xffffffff


	//   ....[52]....
        /*02ec*/ 	.word	0xffffffff


	//   ....[53]....
        /*02f0*/ 	.word	0xffffffff


	//   ....[54]....
        /*02f4*/ 	.word	0xffffffff


	//   ....[55]....
        /*02f8*/ 	.word	0xffffffff


	//   ....[56]....
        /*02fc*/ 	.word	0xffffffff


	//   ....[57]....
        /*0300*/ 	.word	0xffffffff


	//   ....[58]....
        /*0304*/ 	.word	0xffffffff


	//   ....[59]....
        /*0308*/ 	.word	0xffffffff


	//   ....[60]....
        /*030c*/ 	.word	0xffffffff


	//   ....[61]....
        /*0310*/ 	.word	0xffffffff


	//   ....[62]....
        /*0314*/ 	.word	0xffffffff


	//   ....[63]....
        /*0318*/ 	.word	0xffffffff


	//   ....[64]....
        /*031c*/ 	.word	0xffffffff


	//   ....[65]....
        /*0320*/ 	.word	0xffffffff


	//   ....[66]....
        /*0324*/ 	.word	0xffffffff


	//   ....[67]....
        /*0328*/ 	.word	0xffffffff


	//   ....[68]....
        /*032c*/ 	.word	0xffffffff


	//   ....[69]....
        /*0330*/ 	.word	0xffffffff


	//   ....[70]....
        /*0334*/ 	.word	0xffffffff


	//   ....[71]....
        /*0338*/ 	.word	0xffffffff


	//   ....[72]....
        /*033c*/ 	.word	0xffffffff


	//   ....[73]....
        /*0340*/ 	.word	0xffffffff


	//   ....[74]....
        /*0344*/ 	.word	0xffffffff


	//   ....[75]....
        /*0348*/ 	.word	0xffffffff


	//   ....[76]....
        /*034c*/ 	.word	0xffffffff


	//   ....[77]....
        /*0350*/ 	.word	0xffffffff


	//   ....[78]....
        /*0354*/ 	.word	0xffffffff


	//   ....[79]....
        /*0358*/ 	.word	0xffffffff


	//   ....[80]....
        /*035c*/ 	.word	0xffffffff


	//   ....[81]....
        /*0360*/ 	.word	0xffffffff


	//   ....[82]....
        /*0364*/ 	.word	0xffffffff


	//   ....[83]....
        /*0368*/ 	.word	0xffffffff


	//   ....[84]....
        /*036c*/ 	.word	0xffffffff


	//   ....[85]....
        /*0370*/ 	.word	0xffffffff


	//   ....[86]....
        /*0374*/ 	.word	0xffffffff


	//   ....[87]....
        /*0378*/ 	.word	0xffffffff


	//   ....[88]....
        /*037c*/ 	.word	0xffffffff


	//   ....[89]....
        /*0380*/ 	.word	0xffffffff


	//   ....[90]....
        /*0384*/ 	.word	0xffffffff


	//   ....[91]....
        /*0388*/ 	.word	0xffffffff


	//   ....[92]....
        /*038c*/ 	.word	0xffffffff


	//   ....[93]....
        /*0390*/ 	.word	0xffffffff


	//   ....[94]....
        /*0394*/ 	.word	0xffffffff


	//   ....[95]....
        /*0398*/ 	.word	0xffffffff


	//   ....[96]....
        /*039c*/ 	.word	0xffffffff


	//   ....[97]....
        /*03a0*/ 	.word	0xffffffff


	//   ....[98]....
        /*03a4*/ 	.word	0xffffffff


	//   ....[99]....
        /*03a8*/ 	.word	0xffffffff


	//   ....[100]....
        /*03ac*/ 	.word	0xffffffff


	//   ....[101]....
        /*03b0*/ 	.word	0xffffffff


	//   ....[102]....
        /*03b4*/ 	.word	0xffffffff


	//   ....[103]....
        /*03b8*/ 	.word	0xffffffff


	//   ....[104]....
        /*03bc*/ 	.word	0xffffffff


	//   ....[105]....
        /*03c0*/ 	.word	0xffffffff


	//   ....[106]....
        /*03c4*/ 	.word	0xffffffff


	//   ....[107]....
        /*03c8*/ 	.word	0xffffffff


	//   ....[108]....
        /*03cc*/ 	.word	0xffffffff


	//   ....[109]....
        /*03d0*/ 	.word	0xffffffff


	//   ....[110]....
        /*03d4*/ 	.word	0xffffffff


	//   ....[111]....
        /*03d8*/ 	.word	0xffffffff


	//   ....[112]....
        /*03dc*/ 	.word	0xffffffff


	//   ....[113]....
        /*03e0*/ 	.word	0xffffffff


	//   ....[114]....
        /*03e4*/ 	.word	0xffffffff


	//   ....[115]....
        /*03e8*/ 	.word	0xffffffff


	//   ....[116]....
        /*03ec*/ 	.word	0xffffffff


	//   ....[117]....
        /*03f0*/ 	.word	0xffffffff


	//   ....[118]....
        /*03f4*/ 	.word	0xffffffff


	//   ....[119]....
        /*03f8*/ 	.word	0xffffffff


	//   ....[120]....
        /*03fc*/ 	.word	0xffffffff


	//   ....[121]....
        /*0400*/ 	.word	0xffffffff


	//   ....[122]....
        /*0404*/ 	.word	0xffffffff


	//   ....[123]....
        /*0408*/ 	.word	0xffffffff


	//   ....[124]....
        /*040c*/ 	.word	0xffffffff


	//   ....[125]....
        /*0410*/ 	.word	0xffffffff


	//   ....[126]....
        /*0414*/ 	.word	0xffffffff


	//   ....[127]....
        /*0418*/ 	.word	0xffffffff


	//   ....[128]....
        /*041c*/ 	.word	0xffffffff


	//   ....[129]....
        /*0420*/ 	.word	0xffffffff


	//   ....[130]....
        /*0424*/ 	.word	0xffffffff


	//   ....[131]....
        /*0428*/ 	.word	0xffffffff


	//   ....[132]....
        /*042c*/ 	.word	0xffffffff


	//   ....[133]....
        /*0430*/ 	.word	0xffffffff


	//   ....[134]....
        /*0434*/ 	.word	0xffffffff


	//   ....[135]....
        /*0438*/ 	.word	0xffffffff


	//   ....[136]....
        /*043c*/ 	.word	0xffffffff


	//   ....[137]....
        /*0440*/ 	.word	0xffffffff


	//   ....[138]....
        /*0444*/ 	.word	0xffffffff


	//   ....[139]....
        /*0448*/ 	.word	0xffffffff


	//   ....[140]....
        /*044c*/ 	.word	0xffffffff


	//   ....[141]....
        /*0450*/ 	.word	0xffffffff


	//   ....[142]....
        /*0454*/ 	.word	0xffffffff


	//   ....[143]....
        /*0458*/ 	.word	0xffffffff


	//   ....[144]....
        /*045c*/ 	.word	0xffffffff


	//   ....[145]....
        /*0460*/ 	.word	0xffffffff


	//   ....[146]....
        /*0464*/ 	.word	0xffffffff


	//   ....[147]....
        /*0468*/ 	.word	0xffffffff


	//   ....[148]....
        /*046c*/ 	.word	0xffffffff


	//   ....[149]....
        /*0470*/ 	.word	0xffffffff


	//   ....[150]....
        /*0474*/ 	.word	0xffffffff


	//   ....[151]....
        /*0478*/ 	.word	0xffffffff


	//   ....[152]....
        /*047c*/ 	.word	0xffffffff


	//   ....[153]....
        /*0480*/ 	.word	0xffffffff


	//   ....[154]....
        /*0484*/ 	.word	0xffffffff


	//   ....[155]....
        /*0488*/ 	.word	0xffffffff


	//   ....[156]....
        /*048c*/ 	.word	0xffffffff


	//   ....[157]....
        /*0490*/ 	.word	0xffffffff


	//   ....[158]....
        /*0494*/ 	.word	0xffffffff


	//   ....[159]....
        /*0498*/ 	.word	0xffffffff


	//   ....[160]....
        /*049c*/ 	.word	0xffffffff


	//   ....[161]....
        /*04a0*/ 	.word	0xffffffff


	//   ....[162]....
        /*04a4*/ 	.word	0xffffffff


	//   ....[163]....
        /*04a8*/ 	.word	0xffffffff


	//   ....[164]....
        /*04ac*/ 	.word	0xffffffff


	//   ....[165]....
        /*04b0*/ 	.word	0xffffffff


	//   ....[166]....
        /*04b4*/ 	.word	0xffffffff


	//   ....[167]....
        /*04b8*/ 	.word	0xffffffff


	//   ....[168]....
        /*04bc*/ 	.word	0xffffffff


	//   ....[169]....
        /*04c0*/ 	.word	0xffffffff


	//   ....[170]....
        /*04c4*/ 	.word	0xffffffff


	//   ....[171]....
        /*04c8*/ 	.word	0xffffffff


	//   ....[172]....
        /*04cc*/ 	.word	0xffffffff


	//   ....[173]....
        /*04d0*/ 	.word	0xffffffff


	//   ....[174]....
        /*04d4*/ 	.word	0xffffffff


	//   ....[175]....
        /*04d8*/ 	.word	0xffffffff


	//   ....[176]....
        /*04dc*/ 	.word	0xffffffff


	//   ....[177]....
        /*04e0*/ 	.word	0xffffffff


	//   ....[178]....
        /*04e4*/ 	.word	0xffffffff


	//   ....[179]....
        /*04e8*/ 	.word	0xffffffff


	//   ....[180]....
        /*04ec*/ 	.word	0xffffffff


	//   ....[181]....
        /*04f0*/ 	.word	0xffffffff


	//   ....[182]....
        /*04f4*/ 	.word	0xffffffff


	//   ....[183]....
        /*04f8*/ 	.word	0xffffffff


	//   ....[184]....
        /*04fc*/ 	.word	0xffffffff


	//   ....[185]....
        /*0500*/ 	.word	0xffffffff


	//   ....[186]....
        /*0504*/ 	.word	0xffffffff


	//   ....[187]....
        /*0508*/ 	.word	0xffffffff


	//   ....[188]....
        /*050c*/ 	.word	0xffffffff


	//   ....[189]....
        /*0510*/ 	.word	0xffffffff


	//   ....[190]....
        /*0514*/ 	.word	0xffffffff


	//   ....[191]....
        /*0518*/ 	.word	0xffffffff


	//   ....[192]....
        /*051c*/ 	.word	0xffffffff


	//   ....[193]....
        /*0520*/ 	.word	0xffffffff


	//   ....[194]....
        /*0524*/ 	.word	0xffffffff


	//   ....[195]....
        /*0528*/ 	.word	0xffffffff


	//   ....[196]....
        /*052c*/ 	.word	0xffffffff


	//   ....[197]....
        /*0530*/ 	.word	0xffffffff


	//   ....[198]....
        /*0534*/ 	.word	0xffffffff


	//   ....[199]....
        /*0538*/ 	.word	0xffffffff


	//   ....[200]....
        /*053c*/ 	.word	0xffffffff


	//   ....[201]....
        /*0540*/ 	.word	0xffffffff


	//   ....[202]....
        /*0544*/ 	.word	0xffffffff


	//   ....[203]....
        /*0548*/ 	.word	0xffffffff


	//   ....[204]....
        /*054c*/ 	.word	0xffffffff


	//   ....[205]....
        /*0550*/ 	.word	0xffffffff


	//   ....[206]....
        /*0554*/ 	.word	0xffffffff


	//   ....[207]....
        /*0558*/ 	.word	0xffffffff


	//   ....[208]....
        /*055c*/ 	.word	0xffffffff


	//   ....[209]....
        /*0560*/ 	.word	0xffffffff


	//   ....[210]....
        /*0564*/ 	.word	0xffffffff


	//   ....[211]....
        /*0568*/ 	.word	0xffffffff


	//   ....[212]....
        /*056c*/ 	.word	0x0500000f


	//   ....[213]....
        /*0570*/ 	.word	0x0500000f


	//   ....[214]....
        /*0574*/ 	.word	0x0500000f


	//   ....[215]....
        /*0578*/ 	.word	0x0500000f


	//   ....[216]....
        /*057c*/ 	.word	0x0500000f


	//   ....[217]....
        /*0580*/ 	.word	0x0500000f


	//----- nvinfo : EIATTR_COOP_GROUP_INSTR_OFFSETS
	.align		4
.L_504:
        /*0584*/ 	.byte	0x04, 0x28
        /*0586*/ 	.short	(.L_506 - .L_505)


	//   ....[0]....
.L_505:
        /*0588*/ 	.word	0x00000070


	//   ....[1]....
        /*058c*/ 	.word	0x000001a0


	//   ....[2]....
        /*0590*/ 	.word	0x000001f0


	//   ....[3]....
        /*0594*/ 	.word	0x000003e0


	//   ....[4]....
        /*0598*/ 	.word	0x00000610


	//   ....[5]....
        /*059c*/ 	.word	0x00000f60


	//   ....[6]....
        /*05a0*/ 	.word	0x00002120


	//   ....[7]....
        /*05a4*/ 	.word	0x00002270


	//   ....[8]....
        /*05a8*/ 	.word	0x00002400


	//   ....[9]....
        /*05ac*/ 	.word	0x000024a0


	//   ....[10]....
        /*05b0*/ 	.word	0x000024d0


	//   ....[11]....
        /*05b4*/ 	.word	0x000025d0


	//   ....[12]....
        /*05b8*/ 	.word	0x00002840


	//   ....[13]....
        /*05bc*/ 	.word	0x00002920


	//   ....[14]....
        /*05c0*/ 	.word	0x000029e0


	//   ....[15]....
        /*05c4*/ 	.word	0x00002da0


	//   ....[16]....
        /*05c8*/ 	.word	0x00002dc0


	//   ....[17]....
        /*05cc*/ 	.word	0x00002df0


	//   ....[18]....
        /*05d0*/ 	.word	0x00002e00


	//   ....[19]....
        /*05d4*/ 	.word	0x00002fe0


	//   ....[20]....
        /*05d8*/ 	.word	0x00003170


	//   ....[21]....
        /*05dc*/ 	.word	0x000031d0


	//   ....[22]....
        /*05e0*/ 	.word	0x00003210


	//   ....[23]....
        /*05e4*/ 	.word	0x00003360


	//   ....[24]....
        /*05e8*/ 	.word	0x00003390


	//   ....[25]....
        /*05ec*/ 	.word	0x000033b0


	//   ....[26]....
        /*05f0*/ 	.word	0x000033d0


	//   ....[27]....
        /*05f4*/ 	.word	0x00003420


	//   ....[28]....
        /*05f8*/ 	.word	0x00003430


	//   ....[29]....
        /*05fc*/ 	.word	0x00003440


	//   ....[30]....
        /*0600*/ 	.word	0x00003560


	//   ....[31]....
        /*0604*/ 	.word	0x00003580


	//   ....[32]....
        /*0608*/ 	.word	0x00003590


	//   ....[33]....
        /*060c*/ 	.word	0x000035b0


	//   ....[34]....
        /*0610*/ 	.word	0x000035c0


	//   ....[35]....
        /*0614*/ 	.word	0x000035d0


	//   ....[36]....
        /*0618*/ 	.word	0x00003600


	//   ....[37]....
        /*061c*/ 	.word	0x00003680


	//   ....[38]....
        /*0620*/ 	.word	0x000036e0


	//   ....[39]....
        /*0624*/ 	.word	0x00003710


	//   ....[40]....
        /*0628*/ 	.word	0x00003720


	//   ....[41]....
        /*062c*/ 	.word	0x00003740


	//   ....[42]....
        /*0630*/ 	.word	0x000037b0


	//   ....[43]....
        /*0634*/ 	.word	0x000037c0


	//   ....[44]....
        /*0638*/ 	.word	0x000037f0


	//   ....[45]....
        /*063c*/ 	.word	0x00003920


	//   ....[46]....
        /*0640*/ 	.word	0x00003940


	//   ....[47]....
        /*0644*/ 	.word	0x00003950


	//   ....[48]....
        /*0648*/ 	.word	0x00003960


	//   ....[49]....
        /*064c*/ 	.word	0x00003970


	//   ....[50]....
        /*0650*/ 	.word	0x00003980


	//   ....[51]....
        /*0654*/ 	.word	0x00003990


	//   ....[52]....
        /*0658*/ 	.word	0x000039f0


	//   ....[53]....
        /*065c*/ 	.word	0x00003a50


	//   ....[54]....
        /*0660*/ 	.word	0x00003a80


	//   ....[55]....
        /*0664*/ 	.word	0x00003ac0


	//   ....[56]....
        /*0668*/ 	.word	0x00003ad0


	//   ....[57]....
        /*066c*/ 	.word	0x00003af0


	//   ....[58]....
        /*0670*/ 	.word	0x00003b00


	//   ....[59]....
        /*0674*/ 	.word	0x00003b10


	//   ....[60]....
        /*0678*/ 	.word	0x00003b20


	//   ....[61]....
        /*067c*/ 	.word	0x00003b30


	//   ....[62]....
        /*0680*/ 	.word	0x00003b70


	//   ....[63]....
        /*0684*/ 	.word	0x00003b80


	//   ....[64]....
        /*0688*/ 	.word	0x00003b90


	//   ....[65]....
        /*068c*/ 	.word	0x00003ba0


	//   ....[66]....
        /*0690*/ 	.word	0x00003bb0


	//   ....[67]....
        /*0694*/ 	.word	0x00003bc0


	//   ....[68]....
        /*0698*/ 	.word	0x00003bd0


	//   ....[69]....
        /*069c*/ 	.word	0x00003be0


	//   ....[70]....
        /*06a0*/ 	.word	0x00006350


	//   ....[71]....
        /*06a4*/ 	.word	0x00006390


	//   ....[72]....
        /*06a8*/ 	.word	0x000063d0


	//   ....[73]....
        /*06ac*/ 	.word	0x00006410


	//   ....[74]....
        /*06b0*/ 	.word	0x00006440


	//   ....[75]....
        /*06b4*/ 	.word	0x00006470


	//   ....[76]....
        /*06b8*/ 	.word	0x00006720


	//   ....[77]....
        /*06bc*/ 	.word	0x000067d0


	//   ....[78]....
        /*06c0*/ 	.word	0x00006850


	//   ....[79]....
        /*06c4*/ 	.word	0x00006890


	//   ....[80]....
        /*06c8*/ 	.word	0x000068c0


	//   ....[81]....
        /*06cc*/ 	.word	0x000068f0


	//   ....[82]....
        /*06d0*/ 	.word	0x00006910


	//   ....[83]....
        /*06d4*/ 	.word	0x00006950


	//   ....[84]....
        /*06d8*/ 	.word	0x00006970


	//   ....[85]....
        /*06dc*/ 	.word	0x000069c0


	//   ....[86]....
        /*06e0*/ 	.word	0x00006a60


	//   ....[87]....
        /*06e4*/ 	.word	0x00006aa0


	//   ....[88]....
        /*06e8*/ 	.word	0x00006ae0


	//   ....[89]....
        /*06ec*/ 	.word	0x00006b50


	//   ....[90]....
        /*06f0*/ 	.word	0x00006b90


	//   ....[91]....
        /*06f4*/ 	.word	0x00006bb0


	//   ....[92]....
        /*06f8*/ 	.word	0x00006c60


	//   ....[93]....
        /*06fc*/ 	.word	0x00006d30


	//   ....[94]....
        /*0700*/ 	.word	0x00006d60


	//   ....[95]....
        /*0704*/ 	.word	0x00006d70


	//   ....[96]....
        /*0708*/ 	.word	0x00006da0


	//   ....[97]....
        /*070c*/ 	.word	0x00006de0


	//   ....[98]....
        /*0710*/ 	.word	0x00006e10


	//   ....[99]....
        /*0714*/ 	.word	0x00006ec0


	//   ....[100]....
        /*0718*/ 	.word	0x00006f60


	//   ....[101]....
        /*071c*/ 	.word	0x00006fa0


	//   ....[102]....
        /*0720*/ 	.word	0x000073b0


	//   ....[103]....
        /*0724*/ 	.word	0x000073c0


	//   ....[104]....
        /*0728*/ 	.word	0x000073d0


	//   ....[105]....
        /*072c*/ 	.word	0x000073e0


	//   ....[106]....
        /*0730*/ 	.word	0x000073f0


	//   ....[107]....
        /*0734*/ 	.word	0x00007400


	//   ....[108]....
        /*0738*/ 	.word	0x00007430


	//   ....[109]....
        /*073c*/ 	.word	0x00007460


	//   ....[110]....
        /*0740*/ 	.word	0x00007470


	//   ....[111]....
        /*0744*/ 	.word	0x000074a0


	//   ....[112]....
        /*0748*/ 	.word	0x000074d0


	//   ....[113]....
        /*074c*/ 	.word	0x00007530


	//   ....[114]....
        /*0750*/ 	.word	0x00007540


	//   ....[115]....
        /*0754*/ 	.word	0x00007580


	//   ....[116]....
        /*0758*/ 	.word	0x000075c0


	//   ....[117]....
        /*075c*/ 	.word	0x00007600


	//   ....[118]....
        /*0760*/ 	.word	0x00007610


	//   ....[119]....
        /*0764*/ 	.word	0x00007650


	//   ....[120]....
        /*0768*/ 	.word	0x00007690


	//   ....[121]....
        /*076c*/ 	.word	0x000076a0


	//   ....[122]....
        /*0770*/ 	.word	0x000076e0


	//   ....[123]....
        /*0774*/ 	.word	0x00007720


	//   ....[124]....
        /*0778*/ 	.word	0x00007760


	//   ....[125]....
        /*077c*/ 	.word	0x00007770


	//   ....[126]....
        /*0780*/ 	.word	0x000077b0


	//   ....[127]....
        /*0784*/ 	.word	0x000077f0


	//   ....[128]....
        /*0788*/ 	.word	0x00007830


	//   ....[129]....
        /*078c*/ 	.word	0x00007870


	//   ....[130]....
        /*0790*/ 	.word	0x000078b0


	//   ....[131]....
        /*0794*/ 	.word	0x000078f0


	//   ....[132]....
        /*0798*/ 	.word	0x00007930


	//   ....[133]....
        /*079c*/ 	.word	0x00007950


	//   ....[134]....
        /*07a0*/ 	.word	0x00009dd0


	//   ....[135]....
        /*07a4*/ 	.word	0x00009e10


	//   ....[136]....
        /*07a8*/ 	.word	0x00009e30


	//   ....[137]....
        /*07ac*/ 	.word	0x00009e80


	//   ....[138]....
        /*07b0*/ 	.word	0x00009f50


	//   ....[139]....
        /*07b4*/ 	.word	0x0000a030


	//   ....[140]....
        /*07b8*/ 	.word	0x0000a070


	//   ....[141]....
        /*07bc*/ 	.word	0x0000a100


	//   ....[142]....
        /*07c0*/ 	.word	0x0000a150


	//   ....[143]....
        /*07c4*/ 	.word	0x0000a220


	//   ....[144]....
        /*07c8*/ 	.word	0x0000a2a0


	//   ....[145]....
        /*07cc*/ 	.word	0x0000a320


	//   ....[146]....
        /*07d0*/ 	.word	0x0000a360


	//   ....[147]....
        /*07d4*/ 	.word	0x0000a3d0


	//   ....[148]....
        /*07d8*/ 	.word	0x0000a410


	//   ....[149]....
        /*07dc*/ 	.word	0x0000a4d0


	//   ....[150]....
        /*07e0*/ 	.word	0x0000a640


	//   ....[151]....
        /*07e4*/ 	.word	0x0000a790


	//   ....[152]....
        /*07e8*/ 	.word	0x0000a890


	//   ....[153]....
        /*07ec*/ 	.word	0x0000a930


	//   ....[154]....
        /*07f0*/ 	.word	0x0000aad0


	//   ....[155]....
        /*07f4*/ 	.word	0x0000ae70


	//   ....[156]....
        /*07f8*/ 	.word	0x0000b0f0


	//   ....[157]....
        /*07fc*/ 	.word	0x0000b130


	//   ....[158]....
        /*0800*/ 	.word	0x0000b160


	//   ....[159]....
        /*0804*/ 	.word	0x0000b1a0


	//   ....[160]....
        /*0808*/ 	.word	0x0000b1e0


	//   ....[161]....
        /*080c*/ 	.word	0x0000b220


	//   ....[162]....
        /*0810*/ 	.word	0x0000b260


	//   ....[163]....
        /*0814*/ 	.word	0x0000b430


	//   ....[164]....
        /*0818*/ 	.word	0x0000b470


	//   ....[165]....
        /*081c*/ 	.word	0x0000b4b0


	//   ....[166]....
        /*0820*/ 	.word	0x0000b640


	//   ....[167]....
        /*0824*/ 	.word	0x0000b650


	//   ....[168]....
        /*0828*/ 	.word	0x0000b660


	//   ....[169]....
        /*082c*/ 	.word	0x0000b670


	//   ....[170]....
        /*0830*/ 	.word	0x0000b680


	//   ....[171]....
        /*0834*/ 	.word	0x0000b690


	//   ....[172]....
        /*0838*/ 	.word	0x0000b6c0


	//   ....[173]....
        /*083c*/ 	.word	0x0000b6f0


	//   ....[174]....
        /*0840*/ 	.word	0x0000b730


	//   ....[175]....
        /*0844*/ 	.word	0x0000b740


	//   ....[176]....
        /*0848*/ 	.word	0x0000b790


	//   ....[177]....
        /*084c*/ 	.word	0x0000b7d0


	//   ....[178]....
        /*0850*/ 	.word	0x0000b800


	//   ....[179]....
        /*0854*/ 	.word	0x0000b830


	//   ....[180]....
        /*0858*/ 	.word	0x0000b850


	//   ....[181]....
        /*085c*/ 	.word	0x0000b8c0


	//   ....[182]....
        /*0860*/ 	.word	0x0000b8d0


	//   ....[183]....
        /*0864*/ 	.word	0x0000b900


	//   ....[184]....
        /*0868*/ 	.word	0x0000b940


	//   ....[185]....
        /*086c*/ 	.word	0x0000b980


	//   ....[186]....
        /*0870*/ 	.word	0x0000b9c0


	//   ....[187]....
        /*0874*/ 	.word	0x0000b9e0


	//   ....[188]....
        /*0878*/ 	.word	0x0000ba20


	//   ....[189]....
        /*087c*/ 	.word	0x0000ba30


	//   ....[190]....
        /*0880*/ 	.word	0x0000ba40


	//   ....[191]....
        /*0884*/ 	.word	0x0000ba70


	//   ....[192]....
        /*0888*/ 	.word	0x0000bab0


	//   ....[193]....
        /*088c*/ 	.word	0x0000baf0


	//   ....[194]....
        /*0890*/ 	.word	0x0000bb20


	//   ....[195]....
        /*0894*/ 	.word	0x0000bb30


	//   ....[196]....
        /*0898*/ 	.word	0x0000bb60


	//   ....[197]....
        /*089c*/ 	.word	0x0000bba0


	//   ....[198]....
        /*08a0*/ 	.word	0x0000da20


	//   ....[199]....
        /*08a4*/ 	.word	0x0000dbc0


	//   ....[200]....
        /*08a8*/ 	.word	0x0000de10


	//   ....[201]....
        /*08ac*/ 	.word	0x0000dfb0


	//   ....[202]....
        /*08b0*/ 	.word	0x0000e0d0


	//   ....[203]....
        /*08b4*/ 	.word	0x0000e620


	//   ....[204]....
        /*08b8*/ 	.word	0x0000e950


	//   ....[205]....
        /*08bc*/ 	.word	0x0000ec90


	//   ....[206]....
        /*08c0*/ 	.word	0x0000ef40


	//   ....[207]....
        /*08c4*/ 	.word	0x0000f180


	//   ....[208]....
        /*08c8*/ 	.word	0x0000f3f0


	//   ....[209]....
        /*08cc*/ 	.word	0x0000f6c0


	//   ....[210]....
        /*08d0*/ 	.word	0x0000f8e0


	//   ....[211]....
        /*08d4*/ 	.word	0x0000fa70


	//   ....[212]....
        /*08d8*/ 	.word	0x00011990


	//   ....[213]....
        /*08dc*/ 	.word	0x00011c20


	//   ....[214]....
        /*08e0*/ 	.word	0x00011c90


	//   ....[215]....
        /*08e4*/ 	.word	0x00011d00


	//   ....[216]....
        /*08e8*/ 	.word	0x00011d70


	//   ....[217]....
        /*08ec*/ 	.word	0x00011de0


	//----- nvinfo : EIATTR_REG_RECONFIG
	.align		4
.L_506:
        /*08f0*/ 	.byte	0x01, 0x54
	.zero		2


	//----- nvinfo : EIATTR_SYSCALL_OFFSETS
	.align		4
        /*08f4*/ 	.byte	0x04, 0x46
        /*08f6*/ 	.short	(.L_508 - .L_507)


	//   ....[0]....
.L_507:
        /*08f8*/ 	.word	0x00000bc0


	//   ....[1]....
        /*08fc*/ 	.word	0x00000cb0


	//   ....[2]....
        /*0900*/ 	.word	0x00000e10


	//   ....[3]....
        /*0904*/ 	.word	0x00000f00


	//----- nvinfo : EIATTR_MBARRIER_INSTR_OFFSETS
	.align		4
.L_508:
        /*0908*/ 	.byte	0x04, 0x39
        /*090a*/ 	.short	(.L_510 - .L_509)


	//   ....[0]....
.L_509:
        /*090c*/ 	.word	0x00000290
        /*0910*/ 	.word	0x000000ff
        /*0914*/ 	.word	0x00030c00
        /*0918*/ 	.short	0x0100
        /*091a*/ 	.byte	0x06
	.zero		1


	//   ....[1]....
        /*091c*/ 	.word	0x00000390
        /*0920*/ 	.word	0x000000ff
        /*0924*/ 	.word	0x00030c10
        /*0928*/ 	.short	0x0100
        /*092a*/ 	.byte	0x08
	.zero		1


	//   ....[2]....
        /*092c*/ 	.word	0x000003a0
        /*0930*/ 	.word	0x000000ff
        /*0934*/ 	.word	0x00030c20
        /*0938*/ 	.short	0x0100
        /*093a*/ 	.byte	0x08
	.zero		1


	//   ....[3]....
        /*093c*/ 	.word	0x000003b0
        /*0940*/ 	.word	0x000000ff
        /*0944*/ 	.word	0x00030c18
        /*0948*/ 	.short	0x0100
        /*094a*/ 	.byte	0x08
	.zero		1


	//   ....[4]....
        /*094c*/ 	.word	0x000003c0
        /*0950*/ 	.word	0x000000ff
        /*0954*/ 	.word	0x00030c28
        /*0958*/ 	.short	0x0100
        /*095a*/ 	.byte	0x08
	.zero		1


	//   ....[5]....
        /*095c*/ 	.word	0x000004f0
        /*0960*/ 	.word	0x000000ff
        /*0964*/ 	.word	0x00030c30
        /*0968*/ 	.short	0x0100
        /*096a*/ 	.byte	0x08
	.zero		1


	//   ....[6]....
        /*096c*/ 	.word	0x00000500
        /*0970*/ 	.word	0x000000ff
        /*0974*/ 	.word	0x00030c40
        /*0978*/ 	.short	0x0100
        /*097a*/ 	.byte	0x08
	.zero		1


	//   ....[7]....
        /*097c*/ 	.word	0x00000510
        /*0980*/ 	.word	0x000000ff
        /*0984*/ 	.word	0x00030c38
        /*0988*/ 	.short	0x0100
        /*098a*/ 	.byte	0x08
	.zero		1


	//   ....[8]....
        /*098c*/ 	.word	0x00000520
        /*0990*/ 	.word	0x000000ff
        /*0994*/ 	.word	0x00030c48
        /*0998*/ 	.short	0x0100
        /*099a*/ 	.byte	0x08
	.zero		1


	//   ....[9]....
        /*099c*/ 	.word	0x00000fa0
        /*09a0*/ 	.word	0x000000de
        /*09a4*/ 	.word	0x00030c00
        /*09a8*/ 	.short	0x010a
        /*09aa*/ 	.byte	0x3f
	.zero		1


	//   ....[10]....
        /*09ac*/ 	.word	0x000010c0
        /*09b0*/ 	.word	0x000000de
        /*09b4*/ 	.word	0x00030c00
        /*09b8*/ 	.short	0x010a
        /*09ba*/ 	.byte	0x3f
	.zero		1


	//   ....[11]....
        /*09bc*/ 	.word	0x00001b50
        /*09c0*/ 	.word	0x00000008
        /*09c4*/ 	.word	0x00030c10
        /*09c8*/ 	.short	0x010a
        /*09ca*/ 	.byte	0x3f
	.zero		1


	//   ....[12]....
        /*09cc*/ 	.word	0x00001bc0
        /*09d0*/ 	.word	0x00000008
        /*09d4*/ 	.word	0x00030c10
        /*09d8*/ 	.short	0x010a
        /*09da*/ 	.byte	0x3f
	.zero		1


	//   ....[13]....
        /*09dc*/ 	.word	0x00001fa0
        /*09e0*/ 	.word	0x00000008
        /*09e4*/ 	.word	0x00030c30
        /*09e8*/ 	.short	0x010a
        /*09ea*/ 	.byte	0x3f
	.zero		1


	//   ....[14]....
        /*09ec*/ 	.word	0x00002020
        /*09f0*/ 	.word	0x00000008
        /*09f4*/ 	.word	0x00030c30
        /*09f8*/ 	.short	0x010a
        /*09fa*/ 	.byte	0x3f
	.zero		1


	//   ....[15]....
        /*09fc*/ 	.word	0x00005090
        /*0a00*/ 	.word	0x00000009
        /*0a04*/ 	.word	0x00000000
        /*0a08*/ 	.short	0x0101
        /*0a0a*/ 	.byte	0x3f
	.zero		1


	//   ....[16]....
        /*0a0c*/ 	.word	0x000054e0
        /*0a10*/ 	.word	0x00000008
        /*0a14*/ 	.word	0x00000000
        /*0a18*/ 	.short	0x0101
        /*0a1a*/ 	.byte	0x3f
	.zero		1


	//   ....[17]....
        /*0a1c*/ 	.word	0x00005d90
        /*0a20*/ 	.word	0x00000006
        /*0a24*/ 	.word	0x00030c10
        /*0a28*/ 	.short	0x010a
        /*0a2a*/ 	.byte	0x3f
	.zero		1


	//   ....[18]....
        /*0a2c*/ 	.word	0x00005e10
        /*0a30*/ 	.word	0x00000006
        /*0a34*/ 	.word	0x00030c10
        /*0a38*/ 	.short	0x010a
        /*0a3a*/ 	.byte	0x3f
	.zero		1


	//   ....[19]....
        /*0a3c*/ 	.word	0x00006210
        /*0a40*/ 	.word	0x00000006
        /*0a44*/ 	.word	0x00030c30
        /*0a48*/ 	.short	0x010a
        /*0a4a*/ 	.byte	0x3f
	.zero		1


	//   ....[20]....
        /*0a4c*/ 	.word	0x000062a0
        /*0a50*/ 	.word	0x00000006
        /*0a54*/ 	.word	0x00030c30
        /*0a58*/ 	.short	0x010a
        /*0a5a*/ 	.byte	0x3f
	.zero		1


	//   ....[21]....
        /*0a5c*/ 	.word	0x00008a70
        /*0a60*/ 	.word	0x00000007
        /*0a64*/ 	.word	0x00000000
        /*0a68*/ 	.short	0x0101
        /*0a6a*/ 	.byte	0x3f
	.zero		1


	//   ....[22]....
        /*0a6c*/ 	.word	0x00008ee0
        /*0a70*/ 	.word	0x00000006
        /*0a74*/ 	.word	0x00000000
        /*0a78*/ 	.short	0x0101
        /*0a7a*/ 	.byte	0x3f
	.zero		1


	//   ....[23]....
        /*0a7c*/ 	.word	0x00009730
        /*0a80*/ 	.word	0x00000007
        /*0a84*/ 	.word	0x00030c10
        /*0a88*/ 	.short	0x010a
        /*0a8a*/ 	.byte	0x3f
	.zero		1


	//   ....[24]....
        /*0a8c*/ 	.word	0x000097b0
        /*0a90*/ 	.word	0x00000007
        /*0a94*/ 	.word	0x00030c10
        /*0a98*/ 	.short	0x010a
        /*0a9a*/ 	.byte	0x3f
	.zero		1


	//   ....[25]....
        /*0a9c*/ 	.word	0x00009bc0
        /*0aa0*/ 	.word	0x00000007
        /*0aa4*/ 	.word	0x00030c30
        /*0aa8*/ 	.short	0x010a
        /*0aaa*/ 	.byte	0x3f
	.zero		1


	//   ....[26]....
        /*0aac*/ 	.word	0x00009c50
        /*0ab0*/ 	.word	0x00000007
        /*0ab4*/ 	.word	0x00030c30
        /*0ab8*/ 	.short	0x010a
        /*0aba*/ 	.byte	0x3f
	.zero		1


	//   ....[27]....
        /*0abc*/ 	.word	0x0000cd80
        /*0ac0*/ 	.word	0x00000008
        /*0ac4*/ 	.word	0x00000000
        /*0ac8*/ 	.short	0x0101
        /*0aca*/ 	.byte	0x3f
	.zero		1


	//   ....[28]....
        /*0acc*/ 	.word	0x0000d1f0
        /*0ad0*/ 	.word	0x00000007
        /*0ad4*/ 	.word	0x00000000
        /*0ad8*/ 	.short	0x0101
        /*0ada*/ 	.byte	0x3f
	.zero		1


	//   ....[29]....
        /*0adc*/ 	.word	0x000100e0
        /*0ae0*/ 	.word	0x00000010
        /*0ae4*/ 	.word	0x00030c20
        /*0ae8*/ 	.short	0x010a
        /*0aea*/ 	.byte	0x3f
	.zero		1


	//   ....[30]....
        /*0aec*/ 	.word	0x000106b0
        /*0af0*/ 	.word	0x00000010
        /*0af4*/ 	.word	0x00030c40
        /*0af8*/ 	.short	0x010a
        /*0afa*/ 	.byte	0x3f
	.zero		1


	//   ....[31]....
        /*0afc*/ 	.word	0x000108e0
        /*0b00*/ 	.word	0x00000010
        /*0b04*/ 	.word	0x00030c28
        /*0b08*/ 	.short	0x010a
        /*0b0a*/ 	.byte	0x3f
	.zero		1


	//   ....[32]....
        /*0b0c*/ 	.word	0x00010b10
        /*0b10*/ 	.word	0x00000010
        /*0b14*/ 	.word	0x00030c48
        /*0b18*/ 	.short	0x010a
        /*0b1a*/ 	.byte	0x3f
	.zero		1


	//   ....[33]....
        /*0b1c*/ 	.word	0x00010cf0
        /*0b20*/ 	.word	0x00000010
        /*0b24*/ 	.word	0x00030c20
        /*0b28*/ 	.short	0x010a
        /*0b2a*/ 	.byte	0x3f
	.zero		1


	//   ....[34]....
        /*0b2c*/ 	.word	0x00010fa0
        /*0b30*/ 	.word	0x00000010
        /*0b34*/ 	.word	0x00030c40
        /*0b38*/ 	.short	0x010a
        /*0b3a*/ 	.byte	0x3f
	.zero		1


	//   ....[35]....
        /*0b3c*/ 	.word	0x000111a0
        /*0b40*/ 	.word	0x00000010
        /*0b44*/ 	.word	0x00030c28
        /*0b48*/ 	.short	0x010a
        /*0b4a*/ 	.byte	0x3f
	.zero		1


	//   ....[36]....
        /*0b4c*/ 	.word	0x00011420
        /*0b50*/ 	.word	0x00000003
        /*0b54*/ 	.word	0x00030c40
        /*0b58*/ 	.short	0x010a
        /*0b5a*/ 	.byte	0x3f
	.zero		1


	//   ....[37]....
        /*0b5c*/ 	.word	0x000117f0
        /*0b60*/ 	.word	0x00000006
        /*0b64*/ 	.word	0x00000000
        /*0b68*/ 	.short	0x010a
        /*0b6a*/ 	.byte	0x3f
	.zero		1


	//   ....[38]....
        /*0b6c*/ 	.word	0x00011850
        /*0b70*/ 	.word	0x00000003
        /*0b74*/ 	.word	0x00000000
        /*0b78*/ 	.short	0x010a
        /*0b7a*/ 	.byte	0x3f
	.zero		1


	//   ....[39]....
        /*0b7c*/ 	.word	0x000118b0
        /*0b80*/ 	.word	0x00000002
        /*0b84*/ 	.word	0x00000000
        /*0b88*/ 	.short	0x010a
        /*0b8a*/ 	.byte	0x3f
	.zero		1


	//   ....[40]....
        /*0b8c*/ 	.word	0x000118e0
        /*0b90*/ 	.word	0x00000003
        /*0b94*/ 	.word	0x00000000
        /*0b98*/ 	.short	0x010a
        /*0b9a*/ 	.byte	0x3f
	.zero		1


	//   ....[41]....
        /*0b9c*/ 	.word	0x000119c0
        /*0ba0*/ 	.word	0x000000de
        /*0ba4*/ 	.word	0x00030c00
        /*0ba8*/ 	.short	0x010a
        /*0baa*/ 	.byte	0x3f
	.zero		1


	//   ....[42]....
        /*0bac*/ 	.word	0x00011a10
        /*0bb0*/ 	.word	0x00000008
        /*0bb4*/ 	.word	0x00030c10
        /*0bb8*/ 	.short	0x010a
        /*0bba*/ 	.byte	0x3f
	.zero		1


	//   ....[43]....
        /*0bbc*/ 	.word	0x00011a60
        /*0bc0*/ 	.word	0x00000008
        /*0bc4*/ 	.word	0x00030c30
        /*0bc8*/ 	.short	0x010a
        /*0bca*/ 	.byte	0x3f
	.zero		1


	//   ....[44]....
        /*0bcc*/ 	.word	0x00011ab0
        /*0bd0*/ 	.word	0x00000006
        /*0bd4*/ 	.word	0x00030c10
        /*0bd8*/ 	.short	0x010a
        /*0bda*/ 	.byte	0x3f
	.zero		1


	//   ....[45]....
        /*0bdc*/ 	.word	0x00011b00
        /*0be0*/ 	.word	0x00000006
        /*0be4*/ 	.word	0x00030c30
        /*0be8*/ 	.short	0x010a
        /*0bea*/ 	.byte	0x3f
	.zero		1


	//   ....[46]....
        /*0bec*/ 	.word	0x00011b50
        /*0bf0*/ 	.word	0x00000007
        /*0bf4*/ 	.word	0x00030c10
        /*0bf8*/ 	.short	0x010a
        /*0bfa*/ 	.byte	0x3f
	.zero		1


	//   ....[47]....
        /*0bfc*/ 	.word	0x00011ba0
        /*0c00*/ 	.word	0x00000007
        /*0c04*/ 	.word	0x00030c30
        /*0c08*/ 	.short	0x010a
        /*0c0a*/ 	.byte	0x3f
	.zero		1


	//   ....[48]....
        /*0c0c*/ 	.word	0x00011e20
        /*0c10*/ 	.word	0x00000010
        /*0c14*/ 	.word	0x00030c20
        /*0c18*/ 	.short	0x010a
        /*0c1a*/ 	.byte	0x3f
	.zero		1


	//   ....[49]....
        /*0c1c*/ 	.word	0x00011e70
        /*0c20*/ 	.word	0x00000010
        /*0c24*/ 	.word	0x00030c40
        /*0c28*/ 	.short	0x010a
        /*0c2a*/ 	.byte	0x3f
	.zero		1


	//   ....[50]....
        /*0c2c*/ 	.word	0x00011ec0
        /*0c30*/ 	.word	0x00000010
        /*0c34*/ 	.word	0x00030c28
        /*0c38*/ 	.short	0x010a
        /*0c3a*/ 	.byte	0x3f
	.zero		1


	//   ....[51]....
        /*0c3c*/ 	.word	0x00011f10
        /*0c40*/ 	.word	0x00000010
        /*0c44*/ 	.word	0x00030c48
        /*0c48*/ 	.short	0x010a
        /*0c4a*/ 	.byte	0x3f
	.zero		1


	//   ....[52]....
        /*0c4c*/ 	.word	0x00011f70
        /*0c50*/ 	.word	0x00000010
        /*0c54*/ 	.word	0x00030c20
        /*0c58*/ 	.short	0x010a
        /*0c5a*/ 	.byte	0x3f
	.zero		1


	//   ....[53]....
        /*0c5c*/ 	.word	0x00011fc0
        /*0c60*/ 	.word	0x00000010
        /*0c64*/ 	.word	0x00030c40
        /*0c68*/ 	.short	0x010a
        /*0c6a*/ 	.byte	0x3f
	.zero		1


	//   ....[54]....
        /*0c6c*/ 	.word	0x00012010
        /*0c70*/ 	.word	0x00000010
        /*0c74*/ 	.word	0x00030c28
        /*0c78*/ 	.short	0x010a
        /*0c7a*/ 	.byte	0x3f
	.zero		1


	//   ....[55]....
        /*0c7c*/ 	.word	0x00012060
        /*0c80*/ 	.word	0x00000003
        /*0c84*/ 	.word	0x00030c40
        /*0c88*/ 	.short	0x010a
        /*0c8a*/ 	.byte	0x3f
	.zero		1


	//   ....[56]....
        /*0c8c*/ 	.word	0x00012130
        /*0c90*/ 	.word	0x00000006
        /*0c94*/ 	.word	0x00000000
        /*0c98*/ 	.short	0x010a
        /*0c9a*/ 	.byte	0x3f
	.zero		1


	//   ....[57]....
        /*0c9c*/ 	.word	0x00012180
        /*0ca0*/ 	.word	0x00000003
        /*0ca4*/ 	.word	0x00000000
        /*0ca8*/ 	.short	0x010a
        /*0caa*/ 	.byte	0x3f
	.zero		1


	//   ....[58]....
        /*0cac*/ 	.word	0x000121d0
        /*0cb0*/ 	.word	0x00000002
        /*0cb4*/ 	.word	0x00000000
        /*0cb8*/ 	.short	0x010a
        /*0cba*/ 	.byte	0x3f
	.zero		1


	//----- nvinfo : EIATTR_NUM_MBARRIERS
	.align		4
.L_510:
        /*0cbc*/ 	.byte	0x03, 0x38
        /*0cbe*/ 	.short	0x0009


	//----- nvinfo : EIATTR_EXIT_INSTR_OFFSETS
	.align		4
        /*0cc0*/ 	.byte	0x04, 0x1c
        /*0cc2*/ 	.short	(.L_512 - .L_511)


	//   ....[0]....
.L_511:
        /*0cc4*/ 	.word	0x00011930


	//----- nvinfo : EIATTR_MAX_THREADS
	.align		4
.L_512:
        /*0cc8*/ 	.byte	0x04, 0x05
        /*0cca*/ 	.short	(.L_514 - .L_513)
.L_513:
        /*0ccc*/ 	.word	0x00000180
        /*0cd0*/ 	.word	0x00000001
        /*0cd4*/ 	.word	0x00000001


	//----- nvinfo : EIATTR_CRS_STACK_SIZE
	.align		4
.L_514:
        /*0cd8*/ 	.byte	0x04, 0x1e
        /*0cda*/ 	.short	(.L_516 - .L_515)
.L_515:
        /*0cdc*/ 	.word	0x00000000


	//----- nvinfo : EIATTR_CBANK_PARAM_SIZE
	.align		4
.L_516:
        /*0ce0*/ 	.byte	0x03, 0x19
        /*0ce2*/ 	.short	0x06f0


	//----- nvinfo : EIATTR_PARAM_CBANK
	.align		4
        /*0ce4*/ 	.byte	0x04, 0x0a
        /*0ce6*/ 	.short	(.L_518 - .L_517)
	.align		4
.L_517:
        /*0ce8*/ 	.word	index@(.nv.constant0._ZN7cutlass13device_kernelIN5flash11enable_sm90INS1_16FlashAttnBwdSm90INS1_25CollectiveMainloopBwdSm90ILi2ELi2ELi2EN4cute5tupleIJNS5_1CILi1EEES8_S8_EEENS6_IJNS7_ILi128EEESA_NS7_ILi64EEEEEENS_6half_tEfNS_4arch4Sm90ELb0ELb1ELb0ELb0ELb1ELb1ELb0ELb0ELi2ELi1ELi2ELi2ELb0EEENS1_24CollectiveEpilogueBwdGQAISC_fSF_Li256ELb0ELb1EEENS1_19SingleTileSchedulerILb0ELb0ELb0ELi128EEEEEEEEEvNT_6ParamsE)
        /*0cec*/ 	.short	0x0210
        /*0cee*/ 	.short	0x06f0


	//----- nvinfo : EIATTR_SW_WAR
	.align		4
.L_518:
        /*0cf0*/ 	.byte	0x04, 0x36
        /*0cf2*/ 	.short	(.L_520 - .L_519)
.L_519:
        /*0cf4*/ 	.word	0x00000008
.L_520:


//--------------------- .nv.info._ZN7cutlass13device_kernelIN5flash11enable_sm90INS1_16FlashAttnBwdSm90INS1_25CollectiveMainloopBwdSm90ILi2ELi2ELi2EN4cute5tupleIJNS5_1CILi1EEES8_S8_EEENS6_IJNS7_ILi128EEESA_NS7_ILi64EEEEEENS_6half_tEfNS_4arch4Sm90ELb0ELb1ELb0ELb1ELb0ELb1ELb0ELb0ELi2ELi1ELi2ELi2ELb0EEENS1_21CollectiveEpilogueBwdISC_SD_SF_Li256ELb1ELb0ELi1EEENS1_19SingleTileSchedulerILb1ELb0ELb0ELi128EEEEEEEEEvNT_6ParamsE --------------------------
	.section	.nv.info._ZN7cutlass13device_kernelIN5flash11enable_sm90INS1_16FlashAttnBwdSm90INS1_25CollectiveMainloopBwdSm90ILi2ELi2ELi2EN4cute5tupleIJNS5_1CILi1EEES8_S8_EEENS6_IJNS7_ILi128EEESA_NS7_ILi64EEEEEENS_6half_tEfNS_4arch4Sm90ELb0ELb1ELb0ELb1ELb0ELb1ELb0ELb0ELi2ELi1ELi2ELi2ELb0EEENS1_21CollectiveEpilogueBwdISC_SD_SF_Li256ELb1ELb0ELi1EEENS1_19SingleTileSchedulerILb1ELb0ELb0ELi128EEEEEEEEEvNT_6ParamsE,"",@"SHT_CUDA_INFO"
	.sectionflags	@""
	.align	4


	//----- nvinfo : EIATTR_CUDA_API_VERSION
	.align		4
        /*0000*/ 	.byte	0x04, 0x37
        /*0002*/ 	.short	(.L_522 - .L_521)
.L_521:
        /*0004*/ 	.word	0x00000082


	//----- nvinfo : EIATTR_KPARAM_INFO
	.align		4
.L_522:
        /*0008*/ 	.byte	0x04, 0x17
        /*000a*/ 	.short	(.L_524 - .L_523)
.L_523:
        /*000c*/ 	.word	0x00000000
        /*0010*/ 	.short	0x0000
        /*0012*/ 	.short	0x0070
        /*0014*/ 	.byte	0x00, 0xf0, 0x01, 0x1a


	//----- nvinfo : EIATTR_SPARSE_MMA_MASK
	.align		4
.L_524:
        /*0018*/ 	.byte	0x03, 0x50
        /*001a*/ 	.short	0x0000


	//----- nvinfo : EIATTR_MAXREG_COUNT
	.align		4
        /*001c*/ 	.byte	0x03, 0x1b
        /*001e*/ 	.short	0x00a8


	//----- nvinfo : EIATTR_NUM_BARRIERS
	.align		4
        /*0020*/ 	.byte	0x02, 0x4c
        /*0022*/ 	.byte	0x10
	.zero		1


	//----- nvinfo : EIATTR_EXTERNS
	.align		4
        /*0024*/ 	.byte	0x04, 0x0f
        /*0026*/ 	.short	(.L_526 - .L_525)


	//   ....[0]....
	.align		4
.L_525:
        /*0028*/ 	.word	index@(__assertfail)


	//----- nvinfo : EIATTR_ANNOTATIONS
	.align		4
.L_526:
        /*002c*/ 	.byte	0x04, 0x55
        /*002e*/ 	.short	(.L_528 - .L_527)


	//   ....[0]....
.L_527:
        /* <DEDUP_REMOVED lines=31> */


	//----- nvinfo : EIATTR_MERCURY_ISA_VERSION
	.align		4
.L_528:
        /*0210*/ 	.byte	0x03, 0x5f
        /*0212*/ 	.short	0x0101


	//----- nvinfo : EIATTR_INT_WARP_WIDE_INSTR_OFFSETS
	.align		4
        /*0214*/ 	.byte	0x04, 0x31
        /*0216*/ 	.short	(.L_530 - .L_529)


	//   ....[0]....
.L_529:
        /*0218*/ 	.word	0x00000190


	//   ....[1]....
        /*021c*/ 	.word	0x000001c0


	//----- nvinfo : EIATTR_COOP_GROUP_MASK_REGIDS
	.align		4
.L_530:
        /*0220*/ 	.byte	0x04, 0x29
        /*0222*/ 	.short	(.L_532 - .L_531)


	//   ....[0]....
.L_531:
        /*0224*/ 	.word	0xffffffff


	//   ....[1]....
        /*0228*/ 	.word	0xffffffff


	//   ....[2]....
        /*022c*/ 	.word	0xffffffff


	//   ....[3]....
        /*0230*/ 	.word	0xffffffff


	//   ....[4]....
        /*0234*/ 	.word	0xffffffff


	//   ....[5]....
        /*0238*/ 	.word	0xffffffff


	//   ....[6]....
        /*023c*/ 	.word	0xffffffff


	//   ....[7]....
        /*0240*/ 	.word	0xffffffff


	//   ....[8]....
        /*0244*/ 	.word	0xffffffff


	//   ....[9]....
        /*0248*/ 	.word	0xffffffff


	//   ....[10]....
        /*024c*/ 	.word	0xffffffff


	//   ....[11]....
        /*0250*/ 	.word	0xffffffff


	//   ....[12]....
        /*0254*/ 	.word	0xffffffff


	//   ....[13]....
        /*0258*/ 	.word	0xffffffff


	//   ....[14]....
        /*025c*/ 	.word	0xffffffff


	//   ....[15]....
        /*0260*/ 	.word	0xffffffff


	//   ....[16]....
        /*0264*/ 	.word	0xffffffff


	//   ....[17]....
        /*0268*/ 	.word	0xffffffff


	//   ....[18]....
        /*026c*/ 	.word	0xffffffff


	//   ....[19]....
        /*0270*/ 	.word	0xffffffff


	//   ....[20]....
        /*0274*/ 	.word	0xffffffff


	//   ....[21]....
        /*0278*/ 	.word	0xffffffff


	//   ....[22]....
        /*027c*/ 	.word	0xffffffff


	//   ....[23]....
        /*0280*/ 	.word	0xffffffff


	//   ....[24]....
        /*0284*/ 	.word	0xffffffff


	//   ....[25]....
        /*0288*/ 	.word	0xffffffff


	//   ....[26]....
        /*028c*/ 	.word	0xffffffff


	//   ....[27]....
        /*0290*/ 	.word	0xffffffff


	//   ....[28]....
        /*0294*/ 	.word	0xffffffff


	//   ....[29]....
        /*0298*/ 	.word	0xffffffff


	//   ....[30]....
        /*029c*/ 	.word	0xffffffff


	//   ....[31]....
        /*02a0*/ 	.word	0xffffffff


	//   ....[32]....
        /*02a4*/ 	.word	0xffffffff


	//   ....[33]....
        /*02a8*/ 	.word	0xffffffff


	//   ....[34]....
        /*02ac*/ 	.word	0xffffffff


	//   ....[35]....
        /*02b0*/ 	.word	0xffffffff


	//   ....[36]....
        /*02b4*/ 	.word	0xffffffff


	//   ....[37]....
        /*02b8*/ 	.word	0xffffffff


	//   ....[38]....
        /*02bc*/ 	.word	0xffffffff


	//   ....[39]....
        /*02c0*/ 	.word	0xffffffff


	//   ....[40]....
        /*02c4*/ 	.word	0xffffffff


	//   ....[41]....
        /*02c8*/ 	.word	0xffffffff


	//   ....[42]....
        /*02cc*/ 	.word	0xffffffff


	//   ....[43]....
        /*02d0*/ 	.word	0xffffffff


	//   ....[44]....
        /*02d4*/ 	.word	0xffffffff


	//   ....[45]....
        /*02d8*/ 	.word	0xffffffff


	//   ....[46]....
        /*02dc*/ 	.word	0xffffffff


	//   ....[47]....
        /*02e0*/ 	.word	0xffffffff


	//   ....[48]....
        /*02e4*/ 	.word	0xffffffff


	//   ....[49]....
        /*02e8*/ 	.word	0xffffffff


	//   ....[50]....
        /*02ec*/ 	.word	0xffffffff


	//   ....[51]....
        /*02f0*/ 	.word	0xffffffff


	//   ....[52]....
        /*02f4*/ 	.word	0xffffffff


	//   ....[53]....
        /*02f8*/ 	.word	0xffffffff


	//   ....[54]....
        /*02fc*/ 	.word	0xffffffff


	//   ....[55]....
        /*0300*/ 	.word	0xffffffff


	//   ....[56]....
        /*0304*/ 	.word	0xffffffff


	//   ....[57]....
        /*0308*/ 	.word	0xffffffff


	//   ....[58]....
        /*030c*/ 	.word	0xffffffff


	//   ....[59]....
        /*0310*/ 	.word	0xffffffff


	//   ....[60]....
        /*0314*/ 	.word	0xffffffff


	//   ....[61]....
        /*0318*/ 	.word	0xffffffff


	//   ....[62]....
        /*031c*/ 	.word	0xffffffff


	//   ....[63]....
        /*0320*/ 	.word	0xffffffff


	//   ....[64]....
        /*0324*/ 	.word	0xffffffff


	//   ....[65]....
        /*0328*/ 	.word	0xffffffff


	//   ....[66]....
        /*032c*/ 	.word	0xffffffff


	//   ....[67]....
        /*0330*/ 	.word	0xffffffff


	//   ....[68]....
        /*0334*/ 	.word	0xffffffff


	//   ....[69]....
        /*0338*/ 	.word	0xffffffff


	//   ....[70]....
        /*033c*/ 	.word	0xffffffff


	//   ....[71]....
        /*0340*/ 	.word	0xffffffff


	//   ....[72]....
        /*0344*/ 	.word	0xffffffff


	//   ....[73]....
        /*0348*/ 	.word	0xffffffff


	//   ....[74]....
        /*034c*/ 	.word	0xffffffff


	//   ....[75]....
        /*0350*/ 	.word	0xffffffff


	//   ....[76]....
        /*0354*/ 	.word	0xffffffff


	//   ....[77]....
        /*0358*/ 	.word	0xffffffff


	//   ....[78]....
        /*035c*/ 	.word	0xffffffff


	//   ....[79]....
        /*0360*/ 	.word	0xffffffff


	//   ....[80]....
        /*0364*/ 	.word	0xffffffff


	//   ....[81]....
        /*0368*/ 	.word	0xffffffff


	//   ....[82]....
        /*036c*/ 	.word	0xffffffff


	//   ....[83]....
        /*0370*/ 	.word	0xffffffff


	//   ....[84]....
        /*0374*/ 	.word	0xffffffff


	//   ....[85]....
        /*0378*/ 	.word	0xffffffff


	//   ....[86]....
        /*037c*/ 	.word	0xffffffff


	//   ....[87]....
        /*0380*/ 	.word	0xffffffff


	//   ....[88]....
        /*0384*/ 	.word	0xffffffff


	//   ....[89]....
        /*0388*/ 	.word	0xffffffff


	//   ....[90]....
        /*038c*/ 	.word	0xffffffff


	//   ....[91]....
        /*0390*/ 	.word	0xffffffff


	//   ....[92]....
        /*0394*/ 	.word	0xffffffff


	//   ....[93]....
        /*0398*/ 	.word	0xffffffff


	//   ....[94]....
        /*039c*/ 	.word	0xffffffff


	//   ....[95]....
        /*03a0*/ 	.word	0xffffffff


	//   ....[96]....
        /*03a4*/ 	.word	0xffffffff


	//   ....[97]....
        /*03a8*/ 	.word	0xffffffff


	//   ....[98]....
        /*03ac*/ 	.word	0xffffffff


	//   ....[99]....
        /*03b0*/ 	.word	0xffffffff


	//   ....[100]....
        /*03b4*/ 	.word	0xffffffff


	//   ....[101]....
        /*03b8*/ 	.word	0xffffffff


	//   ....[102]....
        /*03bc*/ 	.word	0xffffffff


	//   ....[103]....
        /*03c0*/ 	.word	0xffffffff


	//   ....[104]....
        /*03c4*/ 	.word	0xffffffff


	//   ....[105]....
        /*03c8*/ 	.word	0xffffffff


	//   ....[106]....
        /*03cc*/ 	.word	0xffffffff


	//   ....[107]....
        /*03d0*/ 	.word	0xffffffff


	//   ....[108]....
        /*03d4*/ 	.word	0xffffffff


	//   ....[109]....
        /*03d8*/ 	.word	0xffffffff


	//   ....[110]....
        /*03dc*/ 	.word	0xffffffff


	//   ....[111]....
        /*03e0*/ 	.word	0xffffffff


	//   ....[112]....
        /*03e4*/ 	.word	0xffffffff


	//   ....[113]....
        /*03e8*/ 	.word	0xffffffff


	//   ....[114]....
        /*03ec*/ 	.word	0xffffffff


	//   ....[115]....
        /*03f0*/ 	.word	0xffffffff


	//   ....[116]....
        /*03f4*/ 	.word	0xffffffff


	//   ....[117]....
        /*03f8*/ 	.word	0xffffffff


	//   ....[118]....
        /*03fc*/ 	.word	0xffffffff


	//   ....[119]....
        /*0400*/ 	.word	0xffffffff


	//   ....[120]....
        /*0404*/ 	.word	0xffffffff


	//   ....[121]....
        /*0408*/ 	.word	0xffffffff


	//   ....[122]....
        /*040c*/ 	.word	0xffffffff


	//   ....[123]....
        /*0410*/ 	.word	0xffffffff


	//   ....[124]....
        /*0414*/ 	.word	0xffffffff


	//   ....[125]....
        /*0418*/ 	.word	0xffffffff


	//   ....[126]....
        /*041c*/ 	.word	0xffffffff


	//   ....[127]....
        /*0420*/ 	.word	0xffffffff


	//   ....[128]....
        /*0424*/ 	.word	0xffffffff


	//   ....[129]....
        /*0428*/ 	.word	0xffffffff


	//   ....[130]....
        /*042c*/ 	.word	0xffffffff


	//   ....[131]....
        /*0430*/ 	.word	0xffffffff


	//   ....[132]....
        /*0434*/ 	.word	0xffffffff


	//   ....[133]....
        /*0438*/ 	.word	0xffffffff


	//   ....[134]....
        /*043c*/ 	.word	0xffffffff


	//   ....[135]....
        /*0440*/ 	.word	0xffffffff


	//   ....[136]....
        /*0444*/ 	.word	0xffffffff


	//   ....[137]....
        /*0448*/ 	.word	0xffffffff


	//   ....[138]....
        /*044c*/ 	.word	0xffffffff


	//   ....[139]....
        /*0450*/ 	.word	0xffffffff


	//   ....[140]....
        /*0454*/ 	.word	0xffffffff


	//   ....[141]....
        /*0458*/ 	.word	0xffffffff


	//   ....[142]....
        /*045c*/ 	.word	0xffffffff


	//   ....[143]....
        /*0460*/ 	.word	0xffffffff


	//   ....[144]....
        /*0464*/ 	.word	0xffffffff


	//   ....[145]....
        /*0468*/ 	.word	0xffffffff


	//   ....[146]....
        /*046c*/ 	.word	0xffffffff


	//   ....[147]....
        /*0470*/ 	.word	0xffffffff


	//   ....[148]....
        /*0474*/ 	.word	0xffffffff


	//   ....[149]....
        /*0478*/ 	.word	0xffffffff


	//   ....[150]....
        /*047c*/ 	.word	0xffffffff


	//   ....[151]....
        /*0480*/ 	.word	0xffffffff


	//   ....[152]....
        /*0484*/ 	.word	0xffffffff


	//   ....[153]....
        /*0488*/ 	.word	0xffffffff


	//   ....[154]....
        /*048c*/ 	.word	0xffffffff


	//   ....[155]....
        /*0490*/ 	.word	0xffffffff


	//   ....[156]....
        /*0494*/ 	.word	0xffffffff


	//   ....[157]....
        /*0498*/ 	.word	0xffffffff


	//   ....[158]....
        /*049c*/ 	.word	0xffffffff


	//   ....[159]....
        /*04a0*/ 	.word	0xffffffff


	//   ....[160]....
        /*04a4*/ 	.word	0xffffffff


	//   ....[161]....
        /*04a8*/ 	.word	0xffffffff


	//   ....[162]....
        /*04ac*/ 	.word	0xffffffff


	//   ....[163]....
        /*04b0*/ 	.word	0xffffffff


	//   ....[164]....
        /*04b4*/ 	.word	0xffffffff


	//   ....[165]....
        /*04b8*/ 	.word	0xffffffff


	//   ....[166]....
        /*04bc*/ 	.word	0xffffffff


	//   ....[167]....
        /*04c0*/ 	.word	0xffffffff


	//   ....[168]....
        /*04c4*/ 	.word	0xffffffff


	//   ....[169]....
        /*04c8*/ 	.word	0xffffffff


	//   ....[170]....
        /*04cc*/ 	.word	0xffffffff


	//   ....[171]....
        /*04d0*/ 	.word	0xffffffff


	//   ....[172]....
        /*04d4*/ 	.word	0xffffffff


	//   ....[173]....
        /*04d8*/ 	.word	0xffffffff


	//   ....[174]....
        /*04dc*/ 	.word	0xffffffff


	//   ....[175]....
        /*04e0*/ 	.word	0xffffffff


	//   ....[176]....
        /*04e4*/ 	.word	0xffffffff


	//   ....[177]....
        /*04e8*/ 	.word	0xffffffff


	//   ....[178]....
        /*04ec*/ 	.word	0xffffffff


	//   ....[179]....
        /*04f0*/ 	.word	0xffffffff


	//   ....[180]....
        /*04f4*/ 	.word	0xffffffff


	//   ....[181]....
        /*04f8*/ 	.word	0xffffffff


	//   ....[182]....
        /*04fc*/ 	.word	0xffffffff


	//   ....[183]....
        /*0500*/ 	.word	0xffffffff


	//   ....[184]....
        /*0504*/ 	.word	0xffffffff


	//   ....[185]....
        /*0508*/ 	.word	0xffffffff


	//   ....[186]....
        /*050c*/ 	.word	0xffffffff


	//   ....[187]....
        /*0510*/ 	.word	0xffffffff


	//   ....[188]....
        /*0514*/ 	.word	0xffffffff


	//   ....[189]....
        /*0518*/ 	.word	0xffffffff


	//   ....[190]....
        /*051c*/ 	.word	0xffffffff


	//   ....[191]....
        /*0520*/ 	.word	0xffffffff


	//   ....[192]....
        /*0524*/ 	.word	0xffffffff


	//   ....[193]....
        /*0528*/ 	.word	0xffffffff


	//   ....[194]....
        /*052c*/ 	.word	0xffffffff


	//   ....[195]....
        /*0530*/ 	.word	0xffffffff


	//   ....[196]....
        /*0534*/ 	.word	0xffffffff


	//   ....[197]....
        /*0538*/ 	.word	0xffffffff


	//   ....[198]....
        /*053c*/ 	.word	0xffffffff


	//   ....[199]....
        /*0540*/ 	.word	0x0500000f


	//----- nvinfo : EIATTR_COOP_GROUP_INSTR_OFFSETS
	.align		4
.L_532:
        /*0544*/ 	.byte	0x04, 0x28
        /*0546*/ 	.short	(.L_534 - .L_533)


	//   ....[0]....
.L_533:
        /*0548*/ 	.word	0x00000070


	//   ....[1]....
        /*054c*/ 	.word	0x000001a0


	//   ....[2]....
        /*0550*/ 	.word	0x000001f0


	//   ....[3]....
        /*0554*/ 	.word	0x000003e0


	//   ....[4]....
        /*0558*/ 	.word	0x00000620


	//   ....[5]....
        /*055c*/ 	.word	0x00001410


	//   ....[6]....
        /*0560*/ 	.word	0x00002440


	//   ....[7]....
        /*0564*/ 	.word	0x00002500


	//   ....[8]....
        /*0568*/ 	.word	0x00002530


	//   ....[9]....
        /*056c*/ 	.word	0x00002660


	//   ....[10]....
        /*0570*/ 	.word	0x000026b0


	//   ....[11]....
        /*0574*/ 	.word	0x00002980


	//   ....[12]....
        /*0578*/ 	.word	0x000029f0


	//   ....[13]....
        /*057c*/ 	.word	0x00002a40


	//   ....[14]....
        /*0580*/ 	.word	0x00002d30


	//   ....[15]....
        /*0584*/ 	.word	0x00002db0


	//   ....[16]....
        /*0588*/ 	.word	0x00002f40


	//   ....[17]....
        /*058c*/ 	.word	0x000030d0


	//   ....[18]....
        /*0590*/ 	.word	0x00003100


	//   ....[19]....
        /*0594*/ 	.word	0x00003140


	//   ....[20]....
        /*0598*/ 	.word	0x00003290


	//   ....[21]....
        /*059c*/ 	.word	0x000032f0


	//   ....[22]....
        /*05a0*/ 	.word	0x000034c0


	//   ....[23]....
        /*05a4*/ 	.word	0x00003560


	//   ....[24]....
        /*05a8*/ 	.word	0x000035f0


	//   ....[25]....
        /*05ac*/ 	.word	0x000036c0


	//   ....[26]....
        /*05b0*/ 	.word	0x00003700


	//   ....[27]....
        /*05b4*/ 	.word	0x00003740


	//   ....[28]....
        /*05b8*/ 	.word	0x00003780


	//   ....[29]....
        /*05bc*/ 	.word	0x000037b0


	//   ....[30]....
        /*05c0*/ 	.word	0x00003830


	//   ....[31]....
        /*05c4*/ 	.word	0x00003890


	//   ....[32]....
        /*05c8*/ 	.word	0x000038e0


	//   ....[33]....
        /*05cc*/ 	.word	0x000038f0


	//   ....[34]....
        /*05d0*/ 	.word	0x00003950


	//   ....[35]....
        /*05d4*/ 	.word	0x000039e0


	//   ....[36]....
        /*05d8*/ 	.word	0x00003ab0


	//   ....[37]....
        /*05dc*/ 	.word	0x00003b90


	//   ....[38]....
        /*05e0*/ 	.word	0x00003c00


	//   ....[39]....
        /*05e4*/ 	.word	0x00003c30


	//   ....[40]....
        /*05e8*/ 	.word	0x00003c50


	//   ....[41]....
        /*05ec*/ 	.word	0x00003c60


	//   ....[42]....
        /*05f0*/ 	.word	0x00003c80


	//   ....[43]....
        /*05f4*/ 	.word	0x00003c90


	//   ....[44]....
        /*05f8*/ 	.word	0x00003cb0


	//   ....[45]....
        /*05fc*/ 	.word	0x00003d30


	//   ....[46]....
        /*0600*/ 	.word	0x00003dc0


	//   ....[47]....
        /*0604*/ 	.word	0x00003e00


	//   ....[48]....
        /*0608*/ 	.word	0x00003e40


	//   ....[49]....
        /*060c*/ 	.word	0x00003e80


	//   ....[50]....
        /*0610*/ 	.word	0x00003ef0


	//   ....[51]....
        /*0614*/ 	.word	0x00003f10


	//   ....[52]....
        /*0618*/ 	.word	0x00003f70


	//   ....[53]....
        /*061c*/ 	.word	0x00003ff0


	//   ....[54]....
        /*0620*/ 	.word	0x00004030


	//   ....[55]....
        /*0624*/ 	.word	0x00004070


	//   ....[56]....
        /*0628*/ 	.word	0x000040b0


	//   ....[57]....
        /*062c*/ 	.word	0x000040f0


	//   ....[58]....
        /*0630*/ 	.word	0x00004130


	//   ....[59]....
        /*0634*/ 	.word	0x00004170


	//   ....[60]....
        /*0638*/ 	.word	0x000041b0


	//   ....[61]....
        /*063c*/ 	.word	0x000041f0


	//   ....[62]....
        /*0640*/ 	.word	0x00004230


	//   ....[63]....
        /*0644*/ 	.word	0x00004270


	//   ....[64]....
        /*0648*/ 	.word	0x000042b0


	//   ....[65]....
        /*064c*/ 	.word	0x000042f0


	//   ....[66]....
        /*0650*/ 	.word	0x00004330


	//   ....[67]....
        /*0654*/ 	.word	0x00004370


	//   ....[68]....
        /*0658*/ 	.word	0x000043b0


	//   ....[69]....
        /*065c*/ 	.word	0x000043f0


	//   ....[70]....
        /*0660*/ 	.word	0x00006610


	//   ....[71]....
        /*0664*/ 	.word	0x00006670


	//   ....[72]....
        /*0668*/ 	.word	0x000066b0


	//   ....[73]....
        /*066c*/ 	.word	0x000066e0


	//   ....[74]....
        /*0670*/ 	.word	0x00006710


	//   ....[75]....
        /*0674*/ 	.word	0x00006740


	//   ....[76]....
        /*0678*/ 	.word	0x00006a20


	//   ....[77]....
        /*067c*/ 	.word	0x00006a30


	//   ....[78]....
        /*0680*/ 	.word	0x00006a60


	//   ....[79]....
        /*0684*/ 	.word	0x00006a90


	//   ....[80]....
        /*0688*/ 	.word	0x00006ad0


	//   ....[81]....
        /*068c*/ 	.word	0x00006bc0


	//   ....[82]....
        /*0690*/ 	.word	0x00006ca0


	//   ....[83]....
        /*0694*/ 	.word	0x00006ce0


	//   ....[84]....
        /*0698*/ 	.word	0x00006d20


	//   ....[85]....
        /*069c*/ 	.word	0x00006d50


	//   ....[86]....
        /*06a0*/ 	.word	0x00006d90


	//   ....[87]....
        /*06a4*/ 	.word	0x00006dc0


	//   ....[88]....
        /*06a8*/ 	.word	0x00006de0


	//   ....[89]....
        /*06ac*/ 	.word	0x00006e50


	//   ....[90]....
        /*06b0*/ 	.word	0x00006e90


	//   ....[91]....
        /*06b4*/ 	.word	0x00006ed0


	//   ....[92]....
        /*06b8*/ 	.word	0x00006f10


	//   ....[93]....
        /*06bc*/ 	.word	0x00006f50


	//   ....[94]....
        /*06c0*/ 	.word	0x00006fc0


	//   ....[95]....
        /*06c4*/ 	.word	0x00007000


	//   ....[96]....
        /*06c8*/ 	.word	0x00007060


	//   ....[97]....
        /*06cc*/ 	.word	0x000070b0


	//   ....[98]....
        /*06d0*/ 	.word	0x000070f0


	//   ....[99]....
        /*06d4*/ 	.word	0x000071c0


	//   ....[100]....
        /*06d8*/ 	.word	0x00007200


	//   ....[101]....
        /*06dc*/ 	.word	0x00007270


	//   ....[102]....
        /*06e0*/ 	.word	0x00007690


	//   ....[103]....
        /*06e4*/ 	.word	0x000076a0


	//   ....[104]....
        /*06e8*/ 	.word	0x000076b0


	//   ....[105]....
        /*06ec*/ 	.word	0x000076c0


	//   ....[106]....
        /*06f0*/ 	.word	0x000076d0


	//   ....[107]....
        /*06f4*/ 	.word	0x000076e0


	//   ....[108]....
        /*06f8*/ 	.word	0x00007710


	//   ....[109]....
        /*06fc*/ 	.word	0x00007740


	//   ....[110]....
        /*0700*/ 	.word	0x00007780


	//   ....[111]....
        /*0704*/ 	.word	0x000077a0


	//   ....[112]....
        /*0708*/ 	.word	0x000077e0


	//   ....[113]....
        /*070c*/ 	.word	0x00007820


	//   ....[114]....
        /*0710*/ 	.word	0x00007860


	//   ....[115]....
        /*0714*/ 	.word	0x00007870


	//   ....[116]....
        /*0718*/ 	.word	0x000078a0


	//   ....[117]....
        /*071c*/ 	.word	0x000078e0


	//   ....[118]....
        /*0720*/ 	.word	0x00007910


	//   ....[119]....
        /*0724*/ 	.word	0x00007940


	//   ....[120]....
        /*0728*/ 	.word	0x00007990


	//   ....[121]....
        /*072c*/ 	.word	0x000079d0


	//   ....[122]....
        /*0730*/ 	.word	0x000079f0


	//   ....[123]....
        /*0734*/ 	.word	0x00007a30


	//   ....[124]....
        /*0738*/ 	.word	0x00007a70


	//   ....[125]....
        /*073c*/ 	.word	0x00007ab0


	//   ....[126]....
        /*0740*/ 	.word	0x00007ac0


	//   ....[127]....
        /*0744*/ 	.word	0x00007af0


	//   ....[128]....
        /*0748*/ 	.word	0x00007b00


	//   ....[129]....
        /*074c*/ 	.word	0x00007b10


	//   ....[130]....
        /*0750*/ 	.word	0x00007b20


	//   ....[131]....
        /*0754*/ 	.word	0x00007b30


	//   ....[132]....
        /*0758*/ 	.word	0x00007b70


	//   ....[133]....
        /*075c*/ 	.word	0x00007bb0


	//   ....[134]....
        /*0760*/ 	.word	0x0000a040


	//   ....[135]....
        /*0764*/ 	.word	0x0000a180


	//   ....[136]....
        /*0768*/ 	.word	0x0000a1b0


	//   ....[137]....
        /*076c*/ 	.word	0x0000a260


	//   ....[138]....
        /*0770*/ 	.word	0x0000a2e0


	//   ....[139]....
        /*0774*/ 	.word	0x0000a3c0


	//   ....[140]....
        /*0778*/ 	.word	0x0000a400


	//   ....[141]....
        /*077c*/ 	.word	0x0000a4f0


	//   ....[142]....
        /*0780*/ 	.word	0x0000a530


	//   ....[143]....
        /*0784*/ 	.word	0x0000a570


	//   ....[144]....
        /*0788*/ 	.word	0x0000a620


	//   ....[145]....
        /*078c*/ 	.word	0x0000a710


	//   ....[146]....
        /*0790*/ 	.word	0x0000a770


	//   ....[147]....
        /*0794*/ 	.word	0x0000a810


	//   ....[148]....
        /*0798*/ 	.word	0x0000a850


	//   ....[149]....
        /*079c*/ 	.word	0x0000a880


	//   ....[150]....
        /*07a0*/ 	.word	0x0000a9a0


	//   ....[151]....
        /*07a4*/ 	.word	0x0000a9e0


	//   ....[152]....
        /*07a8*/ 	.word	0x0000ab40


	//   ....[153]....
        /*07ac*/ 	.word	0x0000ac40


	//   ....[154]....
        /*07b0*/ 	.word	0x0000ac80


	//   ....[155]....
        /*07b4*/ 	.word	0x0000b1d0


	//   ....[156]....
        /*07b8*/ 	.word	0x0000b2d0


	//   ....[157]....
        /*07bc*/ 	.word	0x0000b300


	//   ....[158]....
        /*07c0*/ 	.word	0x0000b340


	//   ....[159]....
        /*07c4*/ 	.word	0x0000b3c0


	//   ....[160]....
        /*07c8*/ 	.word	0x0000b400


	//   ....[161]....
        /*07cc*/ 	.word	0x0000b490


	//   ....[162]....
        /*07d0*/ 	.word	0x0000b4d0


	//   ....[163]....
        /*07d4*/ 	.word	0x0000b6d0


	//   ....[164]....
        /*07d8*/ 	.word	0x0000b710


	//   ....[165]....
        /*07dc*/ 	.word	0x0000b760


	//   ....[166]....
        /*07e0*/ 	.word	0x0000b910


	//   ....[167]....
        /*07e4*/ 	.word	0x0000b920


	//   ....[168]....
        /*07e8*/ 	.word	0x0000b930


	//   ....[169]....
        /*07ec*/ 	.word	0x0000b940


	//   ....[170]....
        /*07f0*/ 	.word	0x0000b950


	//   ....[171]....
        /*07f4*/ 	.word	0x0000b960


	//   ....[172]....
        /*07f8*/ 	.word	0x0000b990


	//   ....[173]....
        /*07fc*/ 	.word	0x0000b9c0


	//   ....[174]....
        /*0800*/ 	.word	0x0000ba00


	//   ....[175]....
        /*0804*/ 	.word	0x0000ba30


	//   ....[176]....
        /*0808*/ 	.word	0x0000ba70


	//   ....[177]....
        /*080c*/ 	.word	0x0000baa0


	//   ....[178]....
        /*0810*/ 	.word	0x0000bae0


	//   ....[179]....
        /*0814*/ 	.word	0x0000baf0


	//   ....[180]....
        /*0818*/ 	.word	0x0000bb10


	//   ....[181]....
        /*081c*/ 	.word	0x0000bb50


	//   ....[182]....
        /*0820*/ 	.word	0x0000bb90


	//   ....[183]....
        /*0824*/ 	.word	0x0000bc30


	//   ....[184]....
        /*0828*/ 	.word	0x0000bc70


	//   ....[185]....
        /*082c*/ 	.word	0x0000bcb0


	//   ....[186]....
        /*0830*/ 	.word	0x0000bce0


	//   ....[187]....
        /*0834*/ 	.word	0x0000bd20


	//   ....[188]....
        /*0838*/ 	.word	0x0000bd30


	//   ....[189]....
        /*083c*/ 	.word	0x0000bd40


	//   ....[190]....
        /*0840*/ 	.word	0x0000bd70


	//   ....[191]....
        /*0844*/ 	.word	0x0000bdb0


	//   ....[192]....
        /*0848*/ 	.word	0x0000bde0


	//   ....[193]....
        /*084c*/ 	.word	0x0000be00


	//   ....[194]....
        /*0850*/ 	.word	0x0000be20


	//   ....[195]....
        /*0854*/ 	.word	0x0000be30


	//   ....[196]....
        /*0858*/ 	.word	0x0000be40


	//   ....[197]....
        /*085c*/ 	.word	0x0000be50


	//   ....[198]....
        /*0860*/ 	.word	0x0000f6c0


	//   ....[199]....
        /*0864*/ 	.word	0x00012e10


	//----- nvinfo : EIATTR_REG_RECONFIG
	.align		4
.L_534:
        /*0868*/ 	.byte	0x01, 0x54
	.zero		2


	//----- nvinfo : EIATTR_SYSCALL_OFFSETS
	.align		4
        /*086c*/ 	.byte	0x04, 0x46
        /*086e*/ 	.short	(.L_536 - .L_535)


	//   ....[0]....
.L_535:
        /*0870*/ 	.word	0x00001070


	//   ....[1]....
        /*0874*/ 	.word	0x00001160


	//   ....[2]....
        /*0878*/ 	.word	0x000012c0


	//   ....[3]....
        /*087c*/ 	.word	0x000013b0


	//----- nvinfo : EIATTR_MBARRIER_INSTR_OFFSETS
	.align		4
.L_536:
        /*0880*/ 	.byte	0x04, 0x39
        /*0882*/ 	.short	(.L_538 - .L_537)


	//   ....[0]....
.L_537:
        /*0884*/ 	.word	0x00000290
        /*0888*/ 	.word	0x000000ff
        /*088c*/ 	.word	0x00030c00
        /*0890*/ 	.short	0x0100
        /*0892*/ 	.byte	0x06
	.zero		1


	//   ....[1]....
        /*0894*/ 	.word	0x00000390
        /*0898*/ 	.word	0x000000ff
        /*089c*/ 	.word	0x00030c10
        /*08a0*/ 	.short	0x0100
        /*08a2*/ 	.byte	0x08
	.zero		1


	//   ....[2]....
        /*08a4*/ 	.word	0x000003a0
        /*08a8*/ 	.word	0x000000ff
        /*08ac*/ 	.word	0x00030c20
        /*08b0*/ 	.short	0x0100
        /*08b2*/ 	.byte	0x08
	.zero		1


	//   ....[3]....
        /*08b4*/ 	.word	0x000003b0
        /*08b8*/ 	.word	0x000000ff
        /*08bc*/ 	.word	0x00030c18
        /*08c0*/ 	.short	0x0100
        /*08c2*/ 	.byte	0x08
	.zero		1


	//   ....[4]....
        /*08c4*/ 	.word	0x000003c0
        /*08c8*/ 	.word	0x000000ff
        /*08cc*/ 	.word	0x00030c28
        /*08d0*/ 	.short	0x0100
        /*08d2*/ 	.byte	0x08
	.zero		1


	//   ....[5]....
        /*08d4*/ 	.word	0x000004f0
        /*08d8*/ 	.word	0x000000ff
        /*08dc*/ 	.word	0x00030c30
        /*08e0*/ 	.short	0x0100
        /*08e2*/ 	.byte	0x08
	.zero		1


	//   ....[6]....
        /*08e4*/ 	.word	0x00000500
        /*08e8*/ 	.word	0x000000ff
        /*08ec*/ 	.word	0x00030c40
        /*08f0*/ 	.short	0x0100
        /*08f2*/ 	.byte	0x08
	.zero		1


	//   ....[7]....
        /*08f4*/ 	.word	0x00000510
        /*08f8*/ 	.word	0x000000ff
        /*08fc*/ 	.word	0x00030c38
        /*0900*/ 	.short	0x0100
        /*0902*/ 	.byte	0x08
	.zero		1


	//   ....[8]....
        /*0904*/ 	.word	0x00000520
        /*0908*/ 	.word	0x000000ff
        /*090c*/ 	.word	0x00030c48
        /*0910*/ 	.short	0x0100
        /*0912*/ 	.byte	0x08
	.zero		1


	//   ....[9]....
        /*0914*/ 	.word	0x00001450
        /*0918*/ 	.word	0x00000010
        /*091c*/ 	.word	0x00030c00
        /*0920*/ 	.short	0x010a
        /*0922*/ 	.byte	0x3f
	.zero		1


	//   ....[10]....
        /*0924*/ 	.word	0x00001570
        /*0928*/ 	.word	0x00000010
        /*092c*/ 	.word	0x00030c00
        /*0930*/ 	.short	0x010a
        /*0932*/ 	.byte	0x3f
	.zero		1


	//   ....[11]....
        /*0934*/ 	.word	0x00001de0
        /*0938*/ 	.word	0x00000008
        /*093c*/ 	.word	0x00030c10
        /*0940*/ 	.short	0x010a
        /*0942*/ 	.byte	0x3f
	.zero		1


	//   ....[12]....
        /*0944*/ 	.word	0x00001e50
        /*0948*/ 	.word	0x00000008
        /*094c*/ 	.word	0x00030c10
        /*0950*/ 	.short	0x010a
        /*0952*/ 	.byte	0x3f
	.zero		1


	//   ....[13]....
        /*0954*/ 	.word	0x00002230
        /*0958*/ 	.word	0x00000008
        /*095c*/ 	.word	0x00030c30
        /*0960*/ 	.short	0x010a
        /*0962*/ 	.byte	0x3f
	.zero		1


	//   ....[14]....
        /*0964*/ 	.word	0x000022a0
        /*0968*/ 	.word	0x00000008
        /*096c*/ 	.word	0x00030c30
        /*0970*/ 	.short	0x010a
        /*0972*/ 	.byte	0x3f
	.zero		1


	//   ....[15]....
        /*0974*/ 	.word	0x00005330
        /*0978*/ 	.word	0x00000009
        /*097c*/ 	.word	0x00000000
        /*0980*/ 	.short	0x0101
        /*0982*/ 	.byte	0x3f
	.zero		1


	//   ....[16]....
        /*0984*/ 	.word	0x00005780
        /*0988*/ 	.word	0x00000008
        /*098c*/ 	.word	0x00000000
        /*0990*/ 	.short	0x0101
        /*0992*/ 	.byte	0x3f
	.zero		1


	//   ....[17]....
        /*0994*/ 	.word	0x00006050
        /*0998*/ 	.word	0x00000007
        /*099c*/ 	.word	0x00030c10
        /*09a0*/ 	.short	0x010a
        /*09a2*/ 	.byte	0x3f
	.zero		1


	//   ....[18]....
        /*09a4*/ 	.word	0x000060d0
        /*09a8*/ 	.word	0x00000007
        /*09ac*/ 	.word	0x00030c10
        /*09b0*/ 	.short	0x010a
        /*09b2*/ 	.byte	0x3f
	.zero		1


	//   ....[19]....
        /*09b4*/ 	.word	0x000064e0
        /*09b8*/ 	.word	0x00000007
        /*09bc*/ 	.word	0x00030c30
        /*09c0*/ 	.short	0x010a
        /*09c2*/ 	.byte	0x3f
	.zero		1


	//   ....[20]....
        /*09c4*/ 	.word	0x00006570
        /*09c8*/ 	.word	0x00000007
        /*09cc*/ 	.word	0x00030c30
        /*09d0*/ 	.short	0x010a
        /*09d2*/ 	.byte	0x3f
	.zero		1


	//   ....[21]....
        /*09d4*/ 	.word	0x00008d40
        /*09d8*/ 	.word	0x00000008
        /*09dc*/ 	.word	0x00000000
        /*09e0*/ 	.short	0x0101
        /*09e2*/ 	.byte	0x3f
	.zero		1


	//   ....[22]....
        /*09e4*/ 	.word	0x000091a0
        /*09e8*/ 	.word	0x00000007
        /*09ec*/ 	.word	0x00000000
        /*09f0*/ 	.short	0x0101
        /*09f2*/ 	.byte	0x3f
	.zero		1


	//   ....[23]....
        /*09f4*/ 	.word	0x00009a00
        /*09f8*/ 	.word	0x00000007
        /*09fc*/ 	.word	0x00030c10
        /*0a00*/ 	.short	0x010a
        /*0a02*/ 	.byte	0x3f
	.zero		1


	//   ....[24]....
        /*0a04*/ 	.word	0x00009a80
        /*0a08*/ 	.word	0x00000007
        /*0a0c*/ 	.word	0x00030c10
        /*0a10*/ 	.short	0x010a
        /*0a12*/ 	.byte	0x3f
	.zero		1


	//   ....[25]....
        /*0a14*/ 	.word	0x00009e80
        /*0a18*/ 	.word	0x00000007
        /*0a1c*/ 	.word	0x00030c30
        /*0a20*/ 	.short	0x010a
        /*0a22*/ 	.byte	0x3f
	.zero		1


	//   ....[26]....
        /*0a24*/ 	.word	0x00009f10
        /*0a28*/ 	.word	0x00000007
        /*0a2c*/ 	.word	0x00030c30
        /*0a30*/ 	.short	0x010a
        /*0a32*/ 	.byte	0x3f
	.zero		1


	//   ....[27]....
        /*0a34*/ 	.word	0x0000d050
        /*0a38*/ 	.word	0x00000008
        /*0a3c*/ 	.word	0x00000000
        /*0a40*/ 	.short	0x0101
        /*0a42*/ 	.byte	0x3f
	.zero		1


	//   ....[28]....
        /*0a44*/ 	.word	0x0000d4c0
        /*0a48*/ 	.word	0x00000007
        /*0a4c*/ 	.word	0x00000000
        /*0a50*/ 	.short	0x0101
        /*0a52*/ 	.byte	0x3f
	.zero		1


	//   ....[29]....
        /*0a54*/ 	.word	0x00011440
        /*0a58*/ 	.word	0x0000000f
        /*0a5c*/ 	.word	0x00030c20
        /*0a60*/ 	.short	0x010a
        /*0a62*/ 	.byte	0x3f
	.zero		1


	//   ....[30]....
        /*0a64*/ 	.word	0x00011a30
        /*0a68*/ 	.word	0x0000000f
        /*0a6c*/ 	.word	0x00030c40
        /*0a70*/ 	.short	0x010a
        /*0a72*/ 	.byte	0x3f
	.zero		1


	//   ....[31]....
        /*0a74*/ 	.word	0x00011c90
        /*0a78*/ 	.word	0x0000000f
        /*0a7c*/ 	.word	0x00030c28
        /*0a80*/ 	.short	0x010a
        /*0a82*/ 	.byte	0x3f
	.zero		1


	//   ....[32]....
        /*0a84*/ 	.word	0x00011ef0
        /*0a88*/ 	.word	0x0000000f
        /*0a8c*/ 	.word	0x00030c48
        /*0a90*/ 	.short	0x010a
        /*0a92*/ 	.byte	0x3f
	.zero		1


	//   ....[33]....
        /*0a94*/ 	.word	0x000120f0
        /*0a98*/ 	.word	0x0000000f
        /*0a9c*/ 	.word	0x00030c20
        /*0aa0*/ 	.short	0x010a
        /*0aa2*/ 	.byte	0x3f
	.zero		1


	//   ....[34]....
        /*0aa4*/ 	.word	0x000123c0
        /*0aa8*/ 	.word	0x0000000f
        /*0aac*/ 	.word	0x00030c40
        /*0ab0*/ 	.short	0x010a
        /*0ab2*/ 	.byte	0x3f
	.zero		1


	//   ....[35]....
        /*0ab4*/ 	.word	0x000125f0
        /*0ab8*/ 	.word	0x0000000f
        /*0abc*/ 	.word	0x00030c28
        /*0ac0*/ 	.short	0x010a
        /*0ac2*/ 	.byte	0x3f
	.zero		1


	//   ....[36]....
        /*0ac4*/ 	.word	0x00012890
        /*0ac8*/ 	.word	0x00000003
        /*0acc*/ 	.word	0x00030c40
        /*0ad0*/ 	.short	0x010a
        /*0ad2*/ 	.byte	0x3f
	.zero		1


	//   ....[37]....
        /*0ad4*/ 	.word	0x00012c80
        /*0ad8*/ 	.word	0x00000007
        /*0adc*/ 	.word	0x00000000
        /*0ae0*/ 	.short	0x010a
        /*0ae2*/ 	.byte	0x3f
	.zero		1


	//   ....[38]....
        /*0ae4*/ 	.word	0x00012cd0
        /*0ae8*/ 	.word	0x00000003
        /*0aec*/ 	.word	0x00000000
        /*0af0*/ 	.short	0x010a
        /*0af2*/ 	.byte	0x3f
	.zero		1


	//   ....[39]....
        /*0af4*/ 	.word	0x00012d30
        /*0af8*/ 	.word	0x00000005
        /*0afc*/ 	.word	0x00000000
        /*0b00*/ 	.short	0x010a
        /*0b02*/ 	.byte	0x3f
	.zero		1


	//   ....[40]....
        /*0b04*/ 	.word	0x00012d60
        /*0b08*/ 	.word	0x00000003
        /*0b0c*/ 	.word	0x00000000
        /*0b10*/ 	.short	0x010a
        /*0b12*/ 	.byte	0x3f
	.zero		1


	//   ....[41]....
        /*0b14*/ 	.word	0x00012e40
        /*0b18*/ 	.word	0x00000010
        /*0b1c*/ 	.word	0x00030c00
        /*0b20*/ 	.short	0x010a
        /*0b22*/ 	.byte	0x3f
	.zero		1


	//   ....[42]....
        /*0b24*/ 	.word	0x00012e90
        /*0b28*/ 	.word	0x00000008
        /*0b2c*/ 	.word	0x00030c10
        /*0b30*/ 	.short	0x010a
        /*0b32*/ 	.byte	0x3f
	.zero		1


	//   ....[43]....
        /*0b34*/ 	.word	0x00012ee0
        /*0b38*/ 	.word	0x00000008
        /*0b3c*/ 	.word	0x00030c30
        /*0b40*/ 	.short	0x010a
        /*0b42*/ 	.byte	0x3f
	.zero		1


	//   ....[44]....
        /*0b44*/ 	.word	0x00012f30
        /*0b48*/ 	.word	0x00000007
        /*0b4c*/ 	.word	0x00030c10
        /*0b50*/ 	.short	0x010a
        /*0b52*/ 	.byte	0x3f
	.zero		1


	//   ....[45]....
        /*0b54*/ 	.word	0x00012f80
        /*0b58*/ 	.word	0x00000007
        /*0b5c*/ 	.word	0x00030c30
        /*0b60*/ 	.short	0x010a
        /*0b62*/ 	.byte	0x3f
	.zero		1


	//   ....[46]....
        /*0b64*/ 	.word	0x00012fd0
        /*0b68*/ 	.word	0x00000007
        /*0b6c*/ 	.word	0x00030c10
        /*0b70*/ 	.short	0x010a
        /*0b72*/ 	.byte	0x3f
	.zero		1


	//   ....[47]....
        /*0b74*/ 	.word	0x00013020
        /*0b78*/ 	.word	0x00000007
        /*0b7c*/ 	.word	0x00030c30
        /*0b80*/ 	.short	0x010a
        /*0b82*/ 	.byte	0x3f
	.zero		1


	//   ....[48]....
        /*0b84*/ 	.word	0x00013070
        /*0b88*/ 	.word	0x0000000f
        /*0b8c*/ 	.word	0x00030c20
        /*0b90*/ 	.short	0x010a
        /*0b92*/ 	.byte	0x3f
	.zero		1


	//   ....[49]....
        /*0b94*/ 	.word	0x000130c0
        /*0b98*/ 	.word	0x0000000f
        /*0b9c*/ 	.word	0x00030c40
        /*0ba0*/ 	.short	0x010a
        /*0ba2*/ 	.byte	0x3f
	.zero		1


	//   ....[50]....
        /*0ba4*/ 	.word	0x00013110
        /*0ba8*/ 	.word	0x0000000f
        /*0bac*/ 	.word	0x00030c28
        /*0bb0*/ 	.short	0x010a
        /*0bb2*/ 	.byte	0x3f
	.zero		1


	//   ....[51]....
        /*0bb4*/ 	.word	0x00013160
        /*0bb8*/ 	.word	0x0000000f
        /*0bbc*/ 	.word	0x00030c48
        /*0bc0*/ 	.short	0x010a
        /*0bc2*/ 	.byte	0x3f
	.zero		1


	//   ....[52]....
        /*0bc4*/ 	.word	0x000131c0
        /*0bc8*/ 	.word	0x0000000f
        /*0bcc*/ 	.word	0x00030c20
        /*0bd0*/ 	.short	0x010a
        /*0bd2*/ 	.byte	0x3f
	.zero		1


	//   ....[53]....
        /*0bd4*/ 	.word	0x00013210
        /*0bd8*/ 	.word	0x0000000f
        /*0bdc*/ 	.word	0x00030c40
        /*0be0*/ 	.short	0x010a
        /*0be2*/ 	.byte	0x3f
	.zero		1


	//   ....[54]....
        /*0be4*/ 	.word	0x00013260
        /*0be8*/ 	.word	0x0000000f
        /*0bec*/ 	.word	0x00030c28
        /*0bf0*/ 	.short	0x010a
        /*0bf2*/ 	.byte	0x3f
	.zero		1


	//   ....[55]....
        /*0bf4*/ 	.word	0x000132b0
        /*0bf8*/ 	.word	0x00000003
        /*0bfc*/ 	.word	0x00030c40
        /*0c00*/ 	.short	0x010a
        /*0c02*/ 	.byte	0x3f
	.zero		1


	//   ....[56]....
        /*0c04*/ 	.word	0x00013380
        /*0c08*/ 	.word	0x00000007
        /*0c0c*/ 	.word	0x00000000
        /*0c10*/ 	.short	0x010a
        /*0c12*/ 	.byte	0x3f
	.zero		1


	//   ....[57]....
        /*0c14*/ 	.word	0x000133d0
        /*0c18*/ 	.word	0x00000003
        /*0c1c*/ 	.word	0x00000000
        /*0c20*/ 	.short	0x010a
        /*0c22*/ 	.byte	0x3f
	.zero		1


	//   ....[58]....
        /*0c24*/ 	.word	0x00013420
        /*0c28*/ 	.word	0x00000005
        /*0c2c*/ 	.word	0x00000000
        /*0c30*/ 	.short	0x010a
        /*0c32*/ 	.byte	0x3f
	.zero		1


	//----- nvinfo : EIATTR_NUM_MBARRIERS
	.align		4
.L_538:
        /*0c34*/ 	.byte	0x03, 0x38
        /*0c36*/ 	.short	0x0009


	//----- nvinfo : EIATTR_EXIT_INSTR_OFFSETS
	.align		4
        /*0c38*/ 	.byte	0x04, 0x1c
        /*0c3a*/ 	.short	(.L_540 - .L_539)


	//   ....[0]....
.L_539:
        /*0c3c*/ 	.word	0x00012db0


	//----- nvinfo : EIATTR_MAX_THREADS
	.align		4
.L_540:
        /*0c40*/ 	.byte	0x04, 0x05
        /*0c42*/ 	.short	(.L_542 - .L_541)
.L_541:
        /*0c44*/ 	.word	0x00000180
        /*0c48*/ 	.word	0x00000001
        /*0c4c*/ 	.word	0x00000001


	//----- nvinfo : EIATTR_CRS_STACK_SIZE
	.align		4
.L_542:
        /*0c50*/ 	.byte	0x04, 0x1e
        /*0c52*/ 	.short	(.L_544 - .L_543)
.L_543:
        /*0c54*/ 	.word	0x00000000


	//----- nvinfo : EIATTR_CBANK_PARAM_SIZE
	.align		4
.L_544:
        /*0c58*/ 	.byte	0x03, 0x19
        /*0c5a*/ 	.short	0x06f0


	//----- nvinfo : EIATTR_PARAM_CBANK
	.align		4
        /*0c5c*/ 	.byte	0x04, 0x0a
        /*0c5e*/ 	.short	(.L_546 - .L_545)
	.align		4
.L_545:
        /*0c60*/ 	.word	index@(.nv.constant0._ZN7cutlass13device_kernelIN5flash11enable_sm90INS1_16FlashAttnBwdSm90INS1_25CollectiveMainloopBwdSm90ILi2ELi2ELi2EN4cute5tupleIJNS5_1CILi1EEES8_S8_EEENS6_IJNS7_ILi128EEESA_NS7_ILi64EEEEEENS_6half_tEfNS_4arch4Sm90ELb0ELb1ELb0ELb1ELb0ELb1ELb0ELb0ELi2ELi1ELi2ELi2ELb0EEENS1_21CollectiveEpilogueBwdISC_SD_SF_Li256ELb1ELb0ELi1EEENS1_19SingleTileSchedulerILb1ELb0ELb0ELi128EEEEEEEEEvNT_6ParamsE)
        /*0c64*/ 	.short	0x0210
        /*0c66*/ 	.short	0x06f0


	//----- nvinfo : EIATTR_SW_WAR
	.align		4
.L_546:
        /*0c68*/ 	.byte	0x04, 0x36
        /*0c6a*/ 	.short	(.L_548 - .L_547)
.L_547:
        /*0c6c*/ 	.word	0x00000008
.L_548:


//--------------------- .nv.info._ZN7cutlass13device_kernelIN5flash11enable_sm90INS1_16FlashAttnBwdSm90INS1_25CollectiveMainloopBwdSm90ILi2ELi2ELi2EN4cute5tupleIJNS5_1CILi1EEES8_S8_EEENS6_IJNS7_ILi128EEESA_NS7_ILi64EEEEEENS_6half_tEfNS_4arch4Sm90ELb0ELb1ELb0ELb1ELb1ELb1ELb0ELb0ELi2ELi1ELi2ELi2ELb0EEENS1_21CollectiveEpilogueBwdISC_SD_SF_Li256ELb1ELb0ELi1EEENS1_19SingleTileSchedulerILb1ELb0ELb0ELi128EEEEEEEEEvNT_6ParamsE --------------------------
	.section	.nv.info._ZN7cutlass13device_kernelIN5flash11enable_sm90INS1_16FlashAttnBwdSm90INS1_25CollectiveMainloopBwdSm90ILi2ELi2ELi2EN4cute5tupleIJNS5_1CILi1EEES8_S8_EEENS6_IJNS7_ILi128EEESA_NS7_ILi64EEEEEENS_6half_tEfNS_4arch4Sm90ELb0ELb1ELb0ELb1ELb1ELb1ELb0ELb0ELi2ELi1ELi2ELi2ELb0EEENS1_21CollectiveEpilogueBwdISC_SD_SF_Li256ELb1ELb0ELi1EEENS1_19SingleTileSchedulerILb1ELb0ELb0ELi128EEEEEEEEEvNT_6ParamsE,"",@"SHT_CUDA_INFO"
	.sectionflags	@""
	.align	4


	//----- nvinfo : EIATTR_CUDA_API_VERSION
	.align		4
        /*0000*/ 	.byte	0x04, 0x37
        /*0002*/ 	.short	(.L_550 - .L_549)
.L_549:
        /*0004*/ 	.word	0x00000082


	//----- nvinfo : EIATTR_KPARAM_INFO
	.align		4
.L_550:
        /*0008*/ 	.byte	0x04, 0x17
        /*000a*/ 	.short	(.L_552 - .L_551)
.L_551:
        /*000c*/ 	.word	0x00000000
        /*0010*/ 	.short	0x0000
        /*0012*/ 	.short	0x0070
        /*0014*/ 	.byte	0x00, 0xf0, 0x01, 0x1a


	//----- nvinfo : EIATTR_SPARSE_MMA_MASK
	.align		4
.L_552:
        /*0018*/ 	.byte	0x03, 0x50
        /*001a*/ 	.short	0x0000


	//----- nvinfo : EIATTR_MAXREG_COUNT
	.align		4
        /*001c*/ 	.byte	0x03, 0x1b
        /*001e*/ 	.short	0x00a8


	//----- nvinfo : EIATTR_NUM_BARRIERS
	.align		4
        /*0020*/ 	.byte	0x02, 0x4c
        /*0022*/ 	.byte	0x10
	.zero		1


	//----- nvinfo : EIATTR_EXTERNS
	.align		4
        /*0024*/ 	.byte	0x04, 0x0f
        /*0026*/ 	.short	(.L_554 - .L_553)


	//   ....[0]....
	.align		4
.L_553:
        /*0028*/ 	.word	index@(__assertfail)


	//----- nvinfo : EIATTR_ANNOTATIONS
	.align		4
.L_554:
        /*002c*/ 	.byte	0x04, 0x55
        /*002e*/ 	.short	(.L_556 - .L_555)


	//   ....[0]....
.L_555:
        /* <DEDUP_REMOVED lines=31> */


	//----- nvinfo : EIATTR_MERCURY_ISA_VERSION
	.align		4
.L_556:
        /*0210*/ 	.byte	0x03, 0x5f
        /*0212*/ 	.short	0x0101


	//----- nvinfo : EIATTR_INT_WARP_WIDE_INSTR_OFFSETS
	.align		4
        /*0214*/ 	.byte	0x04, 0x31
        /*0216*/ 	.short	(.L_558 - .L_557)


	//   ....[0]....
.L_557:
        /*0218*/ 	.word	0x00000190


	//   ....[1]....
        /*021c*/ 	.word	0x000001c0


	//   ....[2]....
        /*0220*/ 	.word	0x000105a0


	//   ....[3]....
        /*0224*/ 	.word	0x00010bf0


	//   ....[4]....
        /*0228*/ 	.word	0x000110a0


	//   ....[5]....
        /*022c*/ 	.word	0x00011360


	//   ....[6]....
        /*0230*/ 	.word	0x000115c0


	//   ....[7]....
        /*0234*/ 	.word	0x00011750


	//----- nvinfo : EIATTR_COOP_GROUP_MASK_REGIDS
	.align		4
.L_558:
        /*0238*/ 	.byte	0x04, 0x29
        /*023a*/ 	.short	(.L_560 - .L_559)


	//   ....[0]....
.L_559:
        /*023c*/ 	.word	0xffffffff


	//   ....[1]....
        /*0240*/ 	.word	0xffffffff


	//   ....[2]....
        /*0244*/ 	.word	0xffffffff


	//   ....[3]....
        /*0248*/ 	.word	0xffffffff


	//   ....[4]....
        /*024c*/ 	.word	0xffffffff


	//   ....[5]....
        /*0250*/ 	.word	0xffffffff


	//   ....[6]....
        /*0254*/ 	.word	0xffffffff


	//   ....[7]....
        /*0258*/ 	.word	0xffffffff


	//   ....[8]....
        /*025c*/ 	.word	0xffffffff


	//   ....[9]....
        /*0260*/ 	.word	0xffffffff


	//   ....[10]....
        /*0264*/ 	.word	0xffffffff


	//   ....[11]....
        /*0268*/ 	.word	0xffffffff


	//   ....[12]....
        /*026c*/ 	.word	0xffffffff


	//   ....[13]....
        /*0270*/ 	.word	0xffffffff


	//   ....[14]....
        /*0274*/ 	.word	0xffffffff


	//   ....[15]....
        /*0278*/ 	.word	0xffffffff


	//   ....[16]....
        /*027c*/ 	.word	0xffffffff


	//   ....[17]....
        /*0280*/ 	.word	0xffffffff


	//   ....[18]....
        /*0284*/ 	.word	0xffffffff


	//   ....[19]....
        /*0288*/ 	.word	0xffffffff


	//   ....[20]....
        /*028c*/ 	.word	0xffffffff


	//   ....[21]....
        /*0290*/ 	.word	0xffffffff


	//   ....[22]....
        /*0294*/ 	.word	0xffffffff


	//   ....[23]....
        /*0298*/ 	.word	0xffffffff


	//   ....[24]....
        /*029c*/ 	.word	0xffffffff


	//   ....[25]....
        /*02a0*/ 	.word	0xffffffff


	//   ....[26]....
        /*02a4*/ 	.word	0xffffffff


	//   ....[27]....
        /*02a8*/ 	.word	0xffffffff


	//   ....[28]....
        /*02ac*/ 	.word	0xffffffff


	//   ....[29]....
        /*02b0*/ 	.word	0xffffffff


	//   ....[30]....
        /*02b4*/ 	.word	0xffffffff


	//   ....[31]....
        /*02b8*/ 	.word	0xffffffff


	//   ....[32]....
        /*02bc*/ 	.word	0xffffffff


	//   ....[33]....
        /*02c0*/ 	.word	0xffffffff


	//   ....[34]....
        /*02c4*/ 	.word	0xffffffff


	//   ....[35]....
        /*02c8*/ 	.word	0xffffffff


	//   ....[36]....
        /*02cc*/ 	.word	0xffffffff


	//   ....[37]....
        /*02d0*/ 	.word	0xffffffff


	//   ....[38]....
        /*02d4*/ 	.word	0xffffffff


	//   ....[39]....
        /*02d8*/ 	.word	0xffffffff


	//   ....[40]....
        /*02dc*/ 	.word	0xffffffff


	//   ....[41]....
        /*02e0*/ 	.word	0xffffffff


	//   ....[42]....
        /*02e4*/ 	.word	0xffffffff


	//   ....[43]....
        /*02e8*/ 	.word	0xffffffff


	//   ....[44]....
        /*02ec*/ 	.word	0xffffffff


	//   ....[45]....
        /*02f0*/ 	.word	0xffffffff


	//   ....[46]....
        /*02f4*/ 	.word	0xffffffff


	//   ....[47]....
        /*02f8*/ 	.word	0xffffffff


	//   ....[48]....
        /*02fc*/ 	.word	0xffffffff


	//   ....[49]....
        /*0300*/ 	.word	0xffffffff


	//   ....[50]....
        /*0304*/ 	.word	0xffffffff


	//   ....[51]....
        /*0308*/ 	.word	0xffffffff


	//   ....[52]....
        /*030c*/ 	.word	0xffffffff


	//   ....[53]....
        /*0310*/ 	.word	0xffffffff


	//   ....[54]....
        /*0314*/ 	.word	0xffffffff


	//   ....[55]....
        /*0318*/ 	.word	0xffffffff


	//   ....[56]....
        /*031c*/ 	.word	0xffffffff


	//   ....[57]....
        /*0320*/ 	.word	0xffffffff


	//   ....[58]....
        /*0324*/ 	.word	0xffffffff


	//   ....[59]....
        /*0328*/ 	.word	0xffffffff


	//   ....[60]....
        /*032c*/ 	.word	0xffffffff


	//   ....[61]....
        /*0330*/ 	.word	0xffffffff


	//   ....[62]....
        /*0334*/ 	.word	0xffffffff


	//   ....[63]....
        /*0338*/ 	.word	0xffffffff


	//   ....[64]....
        /*033c*/ 	.word	0xffffffff


	//   ....[65]....
        /*0340*/ 	.word	0xffffffff


	//   ....[66]....
        /*0344*/ 	.word	0xffffffff


	//   ....[67]....
        /*0348*/ 	.word	0xffffffff


	//   ....[68]....
        /*034c*/ 	.word	0xffffffff


	//   ....[69]....
        /*0350*/ 	.word	0xffffffff


	//   ....[70]....
        /*0354*/ 	.word	0xffffffff


	//   ....[71]....
        /*0358*/ 	.word	0xffffffff


	//   ....[72]....
        /*035c*/ 	.word	0xffffffff


	//   ....[73]....
        /*0360*/ 	.word	0xffffffff


	//   ....[74]....
        /*0364*/ 	.word	0xffffffff


	//   ....[75]....
        /*0368*/ 	.word	0xffffffff


	//   ....[76]....
        /*036c*/ 	.word	0xffffffff


	//   ....[77]....
        /*0370*/ 	.word	0xffffffff


	//   ....[78]....
        /*0374*/ 	.word	0xffffffff


	//   ....[79]....
        /*0378*/ 	.word	0xffffffff


	//   ....[80]....
        /*037c*/ 	.word	0xffffffff


	//   ....[81]....
        /*0380*/ 	.word	0xffffffff


	//   ....[82]....
        /*0384*/ 	.word	0xffffffff


	//   ....[83]....
        /*0388*/ 	.word	0xffffffff


	//   ....[84]....
        /*038c*/ 	.word	0xffffffff


	//   ....[85]....
        /*0390*/ 	.word	0xffffffff


	//   ....[86]....
        /*0394*/ 	.word	0xffffffff


	//   ....[87]....
        /*0398*/ 	.word	0xffffffff


	//   ....[88]....
        /*039c*/ 	.word	0xffffffff


	//   ....[89]....
        /*03a0*/ 	.word	0xffffffff


	//   ....[90]....
        /*03a4*/ 	.word	0xffffffff


	//   ....[91]....
        /*03a8*/ 	.word	0xffffffff


	//   ....[92]....
        /*03ac*/ 	.word	0xffffffff


	//   ....[93]....
        /*03b0*/ 	.word	0xffffffff


	//   ....[94]....
        /*03b4*/ 	.word	0xffffffff


	//   ....[95]....
        /*03b8*/ 	.word	0xffffffff


	//   ....[96]....
        /*03bc*/ 	.word	0xffffffff


	//   ....[97]....
        /*03c0*/ 	.word	0xffffffff


	//   ....[98]....
        /*03c4*/ 	.word	0xffffffff


	//   ....[99]....
        /*03c8*/ 	.word	0xffffffff


	//   ....[100]....
        /*03cc*/ 	.word	0xffffffff


	//   ....[101]....
        /*03d0*/ 	.word	0xffffffff


	//   ....[102]....
        /*03d4*/ 	.word	0xffffffff


	//   ....[103]....
        /*03d8*/ 	.word	0xffffffff


	//   ....[104]....
        /*03dc*/ 	.word	0xffffffff


	//   ....[105]....
        /*03e0*/ 	.word	0xffffffff


	//   ....[106]....
        /*03e4*/ 	.word	0xffffffff


	//   ....[107]....
        /*03e8*/ 	.word	0xffffffff


	//   ....[108]....
        /*03ec*/ 	.word	0xffffffff


	//   ....[109]....
        /*03f0*/ 	.word	0xffffffff


	//   ....[110]....
        /*03f4*/ 	.word	0xffffffff


	//   ....[111]....
        /*03f8*/ 	.word	0xffffffff


	//   ....[112]....
        /*03fc*/ 	.word	0xffffffff


	//   ....[113]....
        /*0400*/ 	.word	0xffffffff


	//   ....[114]....
        /*0404*/ 	.word	0xffffffff


	//   ....[115]....
        /*0408*/ 	.word	0xffffffff


	//   ....[116]....
        /*040c*/ 	.word	0xffffffff


	//   ....[117]....
        /*0410*/ 	.word	0xffffffff


	//   ....[118]....
        /*0414*/ 	.word	0xffffffff


	//   ....[119]....
        /*0418*/ 	.word	0xffffffff


	//   ....[120]....
        /*041c*/ 	.word	0xffffffff


	//   ....[121]....
        /*0420*/ 	.word	0xffffffff


	//   ....[122]....
        /*0424*/ 	.word	0xffffffff


	//   ....[123]....
        /*0428*/ 	.word	0xffffffff


	//   ....[124]....
        /*042c*/ 	.word	0xffffffff


	//   ....[125]....
        /*0430*/ 	.word	0xffffffff


	//   ....[126]....
        /*0434*/ 	.word	0xffffffff


	//   ....[127]....
        /*0438*/ 	.word	0xffffffff


	//   ....[128]....
        /*043c*/ 	.word	0xffffffff


	//   ....[129]....
        /*0440*/ 	.word	0xffffffff


	//   ....[130]....
        /*0444*/ 	.word	0xffffffff


	//   ....[131]....
        /*0448*/ 	.word	0xffffffff


	//   ....[132]....
        /*044c*/ 	.word	0xffffffff


	//   ....[133]....
        /*0450*/ 	.word	0xffffffff


	//   ....[134]....
        /*0454*/ 	.word	0xffffffff


	//   ....[135]....
        /*0458*/ 	.word	0xffffffff


	//   ....[136]....
        /*045c*/ 	.word	0xffffffff


	//   ....[137]....
        /*0460*/ 	.word	0xffffffff


	//   ....[138]....
        /*0464*/ 	.word	0xffffffff


	//   ....[139]....
        /*0468*/ 	.word	0xffffffff


	//   ....[140]....
        /*046c*/ 	.word	0xffffffff


	//   ....[141]....
        /*0470*/ 	.word	0xffffffff


	//   ....[142]....
        /*0474*/ 	.word	0xffffffff


	//   ....[143]....
        /*0478*/ 	.word	0xffffffff


	//   ....[144]....
        /*047c*/ 	.word	0xffffffff


	//   ....[145]....
        /*0480*/ 	.word	0xffffffff


	//   ....[146]....
        /*0484*/ 	.word	0xffffffff


	//   ....[147]....
        /*0488*/ 	.word	0xffffffff


	//   ....[148]....
        /*048c*/ 	.word	0xffffffff


	//   ....[149]....
        /*0490*/ 	.word	0xffffffff


	//   ....[150]....
        /*0494*/ 	.word	0xffffffff


	//   ....[151]....
        /*0498*/ 	.word	0xffffffff


	//   ....[152]....
        /*049c*/ 	.word	0xffffffff


	//   ....[153]....
        /*04a0*/ 	.word	0xffffffff


	//   ....[154]....
        /*04a4*/ 	.word	0xffffffff


	//   ....[155]....
        /*04a8*/ 	.word	0xffffffff


	//   ....[156]....
        /*04ac*/ 	.word	0xffffffff


	//   ....[157]....
        /*04b0*/ 	.word	0xffffffff


	//   ....[158]....
        /*04b4*/ 	.word	0xffffffff


	//   ....[159]....
        /*04b8*/ 	.word	0xffffffff


	//   ....[160]....
        /*04bc*/ 	.word	0xffffffff


	//   ....[161]....
        /*04c0*/ 	.word	0xffffffff


	//   ....[162]....
        /*04c4*/ 	.word	0xffffffff


	//   ....[163]....
        /*04c8*/ 	.word	0xffffffff


	//   ....[164]....
        /*04cc*/ 	.word	0xffffffff


	//   ....[165]....
        /*04d0*/ 	.word	0xffffffff


	//   ....[166]....
        /*04d4*/ 	.word	0xffffffff


	//   ....[167]....
        /*04d8*/ 	.word	0xffffffff


	//   ....[168]....
        /*04dc*/ 	.word	0xffffffff


	//   ....[169]....
        /*04e0*/ 	.word	0xffffffff


	//   ....[170]....
        /*04e4*/ 	.word	0xffffffff


	//   ....[171]....
        /*04e8*/ 	.word	0xffffffff


	//   ....[172]....
        /*04ec*/ 	.word	0xffffffff


	//   ....[173]....
        /*04f0*/ 	.word	0xffffffff


	//   ....[174]....
        /*04f4*/ 	.word	0xffffffff


	//   ....[175]....
        /*04f8*/ 	.word	0xffffffff


	//   ....[176]....
        /*04fc*/ 	.word	0xffffffff


	//   ....[177]....
        /*0500*/ 	.word	0xffffffff


	//   ....[178]....
        /*0504*/ 	.word	0xffffffff


	//   ....[179]....
        /*0508*/ 	.word	0xffffffff


	//   ....[180]....
        /*050c*/ 	.word	0xffffffff


	//   ....[181]....
        /*0510*/ 	.word	0xffffffff


	//   ....[182]....
        /*0514*/ 	.word	0xffffffff


	//   ....[183]....
        /*0518*/ 	.word	0xffffffff


	//   ....[184]....
        /*051c*/ 	.word	0xffffffff


	//   ....[185]....
        /*0520*/ 	.word	0xffffffff


	//   ....[186]....
        /*0524*/ 	.word	0xffffffff


	//   ....[187]....
        /*0528*/ 	.word	0xffffffff


	//   ....[188]....
        /*052c*/ 	.word	0xffffffff


	//   ....[189]....
        /*0530*/ 	.word	0xffffffff


	//   ....[190]....
        /*0534*/ 	.word	0xffffffff


	//   ....[191]....
        /*0538*/ 	.word	0xffffffff


	//   ....[192]....
        /*053c*/ 	.word	0xffffffff


	//   ....[193]....
        /*0540*/ 	.word	0xffffffff


	//   ....[194]....
        /*0544*/ 	.word	0xffffffff


	//   ....[195]....
        /*0548*/ 	.word	0xffffffff


	//   ....[196]....
        /*054c*/ 	.word	0xffffffff


	//   ....[197]....
        /*0550*/ 	.word	0xffffffff


	//   ....[198]....
        /*0554*/ 	.word	0xffffffff


	//   ....[199]....
        /*0558*/ 	.word	0xffffffff


	//   ....[200]....
        /*055c*/ 	.word	0xffffffff


	//   ....[201]....
        /*0560*/ 	.word	0xffffffff


	//   ....[202]....
        /*0564*/ 	.word	0xffffffff


	//   ....[203]....
        /*0568*/ 	.word	0xffffffff


	//   ....[204]....
        /*056c*/ 	.word	0xffffffff


	//   ....[205]....
        /*0570*/ 	.word	0xffffffff


	//   ....[206]....
        /*0574*/ 	.word	0xffffffff


	//   ....[207]....
        /*0578*/ 	.word	0xffffffff


	//   ....[208]....
        /*057c*/ 	.word	0x0500000f


	//   ....[209]....
        /*0580*/ 	.word	0x0500000f


	//   ....[210]....
        /*0584*/ 	.word	0x0500000f


	//   ....[211]....
        /*0588*/ 	.word	0x0500000f


	//----- nvinfo : EIATTR_COOP_GROUP_INSTR_OFFSETS
	.align		4
.L_560:
        /*058c*/ 	.byte	0x04, 0x28
        /*058e*/ 	.short	(.L_562 - .L_561)


	//   ....[0]....
.L_561:
        /*0590*/ 	.word	0x00000070


	//   ....[1]....
        /*0594*/ 	.word	0x000001a0


	//   ....[2]....
        /*0598*/ 	.word	0x000001f0


	//   ....[3]....
        /*059c*/ 	.word	0x000003e0


	//   ....[4]....
        /*05a0*/ 	.word	0x00000620


	//   ....[5]....
        /*05a4*/ 	.word	0x00001410


	//   ....[6]....
        /*05a8*/ 	.word	0x00002440


	//   ....[7]....
        /*05ac*/ 	.word	0x00002500


	//   ....[8]....
        /*05b0*/ 	.word	0x00002530


	//   ....[9]....
        /*05b4*/ 	.word	0x00002660


	//   ....[10]....
        /*05b8*/ 	.word	0x000026b0


	//   ....[11]....
        /*05bc*/ 	.word	0x00002980


	//   ....[12]....
        /*05c0*/ 	.word	0x000029f0


	//   ....[13]....
        /*05c4*/ 	.word	0x00002a40


	//   ....[14]....
        /*05c8*/ 	.word	0x00002d30


	//   ....[15]....
        /*05cc*/ 	.word	0x00002db0


	//   ....[16]....
        /*05d0*/ 	.word	0x00002f40


	//   ....[17]....
        /*05d4*/ 	.word	0x000030d0


	//   ....[18]....
        /*05d8*/ 	.word	0x00003100


	//   ....[19]....
        /*05dc*/ 	.word	0x00003140


	//   ....[20]....
        /*05e0*/ 	.word	0x00003290


	//   ....[21]....
        /*05e4*/ 	.word	0x000032f0


	//   ....[22]....
        /*05e8*/ 	.word	0x000034c0


	//   ....[23]....
        /*05ec*/ 	.word	0x00003560


	//   ....[24]....
        /*05f0*/ 	.word	0x000035f0


	//   ....[25]....
        /*05f4*/ 	.word	0x000036c0


	//   ....[26]....
        /*05f8*/ 	.word	0x00003700


	//   ....[27]....
        /*05fc*/ 	.word	0x00003740


	//   ....[28]....
        /*0600*/ 	.word	0x00003780


	//   ....[29]....
        /*0604*/ 	.word	0x000037b0


	//   ....[30]....
        /*0608*/ 	.word	0x00003830


	//   ....[31]....
        /*060c*/ 	.word	0x00003890


	//   ....[32]....
        /*0610*/ 	.word	0x000038e0


	//   ....[33]....
        /*0614*/ 	.word	0x000038f0


	//   ....[34]....
        /*0618*/ 	.word	0x00003950


	//   ....[35]....
        /*061c*/ 	.word	0x000039e0


	//   ....[36]....
        /*0620*/ 	.word	0x00003ab0


	//   ....[37]....
        /*0624*/ 	.word	0x00003b90


	//   ....[38]....
        /*0628*/ 	.word	0x00003c00


	//   ....[39]....
        /*062c*/ 	.word	0x00003c30


	//   ....[40]....
        /*0630*/ 	.word	0x00003c50


	//   ....[41]....
        /*0634*/ 	.word	0x00003c60


	//   ....[42]....
        /*0638*/ 	.word	0x00003c80


	//   ....[43]....
        /*063c*/ 	.word	0x00003c90


	//   ....[44]....
        /*0640*/ 	.word	0x00003cb0


	//   ....[45]....
        /*0644*/ 	.word	0x00003d30


	//   ....[46]....
        /*0648*/ 	.word	0x00003dc0


	//   ....[47]....
        /*064c*/ 	.word	0x00003e00


	//   ....[48]....
        /*0650*/ 	.word	0x00003e40


	//   ....[49]....
        /*0654*/ 	.word	0x00003e80


	//   ....[50]....
        /*0658*/ 	.word	0x00003ef0


	//   ....[51]....
        /*065c*/ 	.word	0x00003f10


	//   ....[52]....
        /*0660*/ 	.word	0x00003f70


	//   ....[53]....
        /*0664*/ 	.word	0x00003ff0


	//   ....[54]....
        /*0668*/ 	.word	0x00004030


	//   ....[55]....
        /*066c*/ 	.word	0x00004070


	//   ....[56]....
        /*0670*/ 	.word	0x000040b0


	//   ....[57]....
        /*0674*/ 	.word	0x000040f0


	//   ....[58]....
        /*0678*/ 	.word	0x00004130


	//   ....[59]....
        /*067c*/ 	.word	0x00004170


	//   ....[60]....
        /*0680*/ 	.word	0x000041b0


	//   ....[61]....
        /*0684*/ 	.word	0x000041f0


	//   ....[62]....
        /*0688*/ 	.word	0x00004230


	//   ....[63]....
        /*068c*/ 	.word	0x00004270


	//   ....[64]....
        /*0690*/ 	.word	0x000042b0


	//   ....[65]....
        /*0694*/ 	.word	0x000042f0


	//   ....[66]....
        /*0698*/ 	.word	0x00004330


	//   ....[67]....
        /*069c*/ 	.word	0x00004370


	//   ....[68]....
        /*06a0*/ 	.word	0x000043b0


	//   ....[69]....
        /*06a4*/ 	.word	0x000043f0


	//   ....[70]....
        /*06a8*/ 	.word	0x00006610


	//   ....[71]....
        /*06ac*/ 	.word	0x00006670


	//   ....[72]....
        /*06b0*/ 	.word	0x000066b0


	//   ....[73]....
        /*06b4*/ 	.word	0x000066e0


	//   ....[74]....
        /*06b8*/ 	.word	0x00006710


	//   ....[75]....
        /*06bc*/ 	.word	0x00006740


	//   ....[76]....
        /*06c0*/ 	.word	0x00006a20


	//   ....[77]....
        /*06c4*/ 	.word	0x00006a30


	//   ....[78]....
        /*06c8*/ 	.word	0x00006a60


	//   ....[79]....
        /*06cc*/ 	.word	0x00006a90


	//   ....[80]....
        /*06d0*/ 	.word	0x00006ad0


	//   ....[81]....
        /*06d4*/ 	.word	0x00006bc0


	//   ....[82]....
        /*06d8*/ 	.word	0x00006ca0


	//   ....[83]....
        /*06dc*/ 	.word	0x00006ce0


	//   ....[84]....
        /*06e0*/ 	.word	0x00006d20


	//   ....[85]....
        /*06e4*/ 	.word	0x00006d50


	//   ....[86]....
        /*06e8*/ 	.word	0x00006d90


	//   ....[87]....
        /*06ec*/ 	.word	0x00006dc0


	//   ....[88]....
        /*06f0*/ 	.word	0x00006de0


	//   ....[89]....
        /*06f4*/ 	.word	0x00006e50


	//   ....[90]....
        /*06f8*/ 	.word	0x00006e90


	//   ....[91]....
        /*06fc*/ 	.word	0x00006ed0


	//   ....[92]....
        /*0700*/ 	.word	0x00006f10


	//   ....[93]....
        /*0704*/ 	.word	0x00006f50


	//   ....[94]....
        /*0708*/ 	.word	0x00006fc0


	//   ....[95]....
        /*070c*/ 	.word	0x00007000


	//   ....[96]....
        /*0710*/ 	.word	0x00007060


	//   ....[97]....
        /*0714*/ 	.word	0x000070b0


	//   ....[98]....
        /*0718*/ 	.word	0x000070f0


	//   ....[99]....
        /*071c*/ 	.word	0x000071c0


	//   ....[100]....
        /*0720*/ 	.word	0x00007200


	//   ....[101]....
        /*0724*/ 	.word	0x00007270


	//   ....[102]....
        /*0728*/ 	.word	0x00007690


	//   ....[103]....
        /*072c*/ 	.word	0x000076a0


	//   ....[104]....
        /*0730*/ 	.word	0x000076b0


	//   ....[105]....
        /*0734*/ 	.word	0x000076c0


	//   ....[106]....
        /*0738*/ 	.word	0x000076d0


	//   ....[107]....
        /*073c*/ 	.word	0x000076e0


	//   ....[108]....
        /*0740*/ 	.word	0x00007710


	//   ....[109]....
        /*0744*/ 	.word	0x00007740


	//   ....[110]....
        /*0748*/ 	.word	0x00007780


	//   ....[111]....
        /*074c*/ 	.word	0x000077a0


	//   ....[112]....
        /*0750*/ 	.word	0x000077e0


	//   ....[113]....
        /*0754*/ 	.word	0x00007820


	//   ....[114]....
        /*0758*/ 	.word	0x00007860


	//   ....[115]....
        /*075c*/ 	.word	0x00007870


	//   ....[116]....
        /*0760*/ 	.word	0x000078a0


	//   ....[117]....
        /*0764*/ 	.word	0x000078e0


	//   ....[118]....
        /*0768*/ 	.word	0x00007910


	//   ....[119]....
        /*076c*/ 	.word	0x00007940


	//   ....[120]....
        /*0770*/ 	.word	0x00007990


	//   ....[121]....
        /*0774*/ 	.word	0x000079d0


	//   ....[122]....
        /*0778*/ 	.word	0x000079f0


	//   ....[123]....
        /*077c*/ 	.word	0x00007a30


	//   ....[124]....
        /*0780*/ 	.word	0x00007a70


	//   ....[125]....
        /*0784*/ 	.word	0x00007ab0


	//   ....[126]....
        /*0788*/ 	.word	0x00007ac0


	//   ....[127]....
        /*078c*/ 	.word	0x00007af0


	//   ....[128]....
        /*0790*/ 	.word	0x00007b00


	//   ....[129]....
        /*0794*/ 	.word	0x00007b10


	//   ....[130]....
        /*0798*/ 	.word	0x00007b20


	//   ....[131]....
        /*079c*/ 	.word	0x00007b30


	//   ....[132]....
        /*07a0*/ 	.word	0x00007b70


	//   ....[133]....
        /*07a4*/ 	.word	0x00007bb0


	//   ....[134]....
        /*07a8*/ 	.word	0x0000a040


	//   ....[135]....
        /*07ac*/ 	.word	0x0000a180


	//   ....[136]....
        /*07b0*/ 	.word	0x0000a1b0


	//   ....[137]....
        /*07b4*/ 	.word	0x0000a260


	//   ....[138]....
        /*07b8*/ 	.word	0x0000a2e0


	//   ....[139]....
        /*07bc*/ 	.word	0x0000a3c0


	//   ....[140]....
        /*07c0*/ 	.word	0x0000a400


	//   ....[141]....
        /*07c4*/ 	.word	0x0000a4f0


	//   ....[142]....
        /*07c8*/ 	.word	0x0000a530


	//   ....[143]....
        /*07cc*/ 	.word	0x0000a570


	//   ....[144]....
        /*07d0*/ 	.word	0x0000a620


	//   ....[145]....
        /*07d4*/ 	.word	0x0000a710


	//   ....[146]....
        /*07d8*/ 	.word	0x0000a770


	//   ....[147]....
        /*07dc*/ 	.word	0x0000a810


	//   ....[148]....
        /*07e0*/ 	.word	0x0000a850


	//   ....[149]....
        /*07e4*/ 	.word	0x0000a880


	//   ....[150]....
        /*07e8*/ 	.word	0x0000a9a0


	//   ....[151]....
        /*07ec*/ 	.word	0x0000a9e0


	//   ....[152]....
        /*07f0*/ 	.word	0x0000ab40


	//   ....[153]....
        /*07f4*/ 	.word	0x0000ac40


	//   ....[154]....
        /*07f8*/ 	.word	0x0000ac80


	//   ....[155]....
        /*07fc*/ 	.word	0x0000b1d0


	//   ....[156]....
        /*0800*/ 	.word	0x0000b2d0


	//   ....[157]....
        /*0804*/ 	.word	0x0000b300


	//   ....[158]....
        /*0808*/ 	.word	0x0000b340


	//   ....[159]....
        /*080c*/ 	.word	0x0000b3c0


	//   ....[160]....
        /*0810*/ 	.word	0x0000b400


	//   ....[161]....
        /*0814*/ 	.word	0x0000b490


	//   ....[162]....
        /*0818*/ 	.word	0x0000b4d0


	//   ....[163]....
        /*081c*/ 	.word	0x0000b6d0


	//   ....[164]....
        /*0820*/ 	.word	0x0000b710


	//   ....[165]....
        /*0824*/ 	.word	0x0000b760


	//   ....[166]....
        /*0828*/ 	.word	0x0000b910


	//   ....[167]....
        /*082c*/ 	.word	0x0000b920


	//   ....[168]....
        /*0830*/ 	.word	0x0000b930


	//   ....[169]....
        /*0834*/ 	.word	0x0000b940


	//   ....[170]....
        /*0838*/ 	.word	0x0000b950


	//   ....[171]....
        /*083c*/ 	.word	0x0000b960


	//   ....[172]....
        /*0840*/ 	.word	0x0000b990


	//   ....[173]....
        /*0844*/ 	.word	0x0000b9c0


	//   ....[174]....
        /*0848*/ 	.word	0x0000ba00


	//   ....[175]....
        /*084c*/ 	.word	0x0000ba30


	//   ....[176]....
        /*0850*/ 	.word	0x0000ba70


	//   ....[177]....
        /*0854*/ 	.word	0x0000baa0


	//   ....[178]....
        /*0858*/ 	.word	0x0000bae0


	//   ....[179]....
        /*085c*/ 	.word	0x0000baf0


	//   ....[180]....
        /*0860*/ 	.word	0x0000bb10


	//   ....[181]....
        /*0864*/ 	.word	0x0000bb50


	//   ....[182]....
        /*0868*/ 	.word	0x0000bb90


	//   ....[183]....
        /*086c*/ 	.word	0x0000bc30


	//   ....[184]....
        /*0870*/ 	.word	0x0000bc70


	//   ....[185]....
        /*0874*/ 	.word	0x0000bcb0


	//   ....[186]....
        /*0878*/ 	.word	0x0000bce0


	//   ....[187]....
        /*087c*/ 	.word	0x0000bd20


	//   ....[188]....
        /*0880*/ 	.word	0x0000bd30


	//   ....[189]....
        /*0884*/ 	.word	0x0000bd40


	//   ....[190]....
        /*0888*/ 	.word	0x0000bd70


	//   ....[191]....
        /*088c*/ 	.word	0x0000bdb0


	//   ....[192]....
        /*0890*/ 	.word	0x0000bde0


	//   ....[193]....
        /*0894*/ 	.word	0x0000be00


	//   ....[194]....
        /*0898*/ 	.word	0x0000be20


	//   ....[195]....
        /*089c*/ 	.word	0x0000be30


	//   ....[196]....
        /*08a0*/ 	.word	0x0000be40


	//   ....[197]....
        /*08a4*/ 	.word	0x0000be50


	//   ....[198]....
        /*08a8*/ 	.word	0x0000f6c0


	//   ....[199]....
        /*08ac*/ 	.word	0x000101a0


	//   ....[200]....
        /*08b0*/ 	.word	0x000104d0


	//   ....[201]....
        /*08b4*/ 	.word	0x00010850


	//   ....[202]....
        /*08b8*/ 	.word	0x00010b20


	//   ....[203]....
        /*08bc*/ 	.word	0x00010d60


	//   ....[204]....
        /*08c0*/ 	.word	0x00010fd0


	//   ....[205]....
        /*08c4*/ 	.word	0x000112a0


	//   ....[206]....
        /*08c8*/ 	.word	0x000114c0


	//   ....[207]....
        /*08cc*/ 	.word	0x00011650


	//   ....[208]....
        /*08d0*/ 	.word	0x00013d20


	//   ....[209]....
        /*08d4*/ 	.word	0x00013fb0


	//   ....[210]....
        /*08d8*/ 	.word	0x00014020


	//   ....[211]....
        /*08dc*/ 	.word	0x00014090


	//----- nvinfo : EIATTR_REG_RECONFIG
	.align		4
.L_562:
        /*08e0*/ 	.byte	0x01, 0x54
	.zero		2


	//----- nvinfo : EIATTR_SYSCALL_OFFSETS
	.align		4
        /*08e4*/ 	.byte	0x04, 0x46
        /*08e6*/ 	.short	(.L_564 - .L_563)


	//   ....[0]....
.L_563:
        /*08e8*/ 	.word	0x00001070


	//   ....[1]....
        /*08ec*/ 	.word	0x00001160


	//   ....[2]....
        /*08f0*/ 	.word	0x000012c0


	//   ....[3]....
        /*08f4*/ 	.word	0x000013b0


	//----- nvinfo : EIATTR_MBARRIER_INSTR_OFFSETS
	.align		4
.L_564:
        /*08f8*/ 	.byte	0x04, 0x39
        /*08fa*/ 	.short	(.L_566 - .L_565)


	//   ....[0]....
.L_565:
        /*08fc*/ 	.word	0x00000290
        /*0900*/ 	.word	0x000000ff
        /*0904*/ 	.word	0x00030c00
        /*0908*/ 	.short	0x0100
        /*090a*/ 	.byte	0x06
	.zero		1


	//   ....[1]....
        /*090c*/ 	.word	0x00000390
        /*0910*/ 	.word	0x000000ff
        /*0914*/ 	.word	0x00030c10
        /*0918*/ 	.short	0x0100
        /*091a*/ 	.byte	0x08
	.zero		1


	//   ....[2]....
        /*091c*/ 	.word	0x000003a0
        /*0920*/ 	.word	0x000000ff
        /*0924*/ 	.word	0x00030c20
        /*0928*/ 	.short	0x0100
        /*092a*/ 	.byte	0x08
	.zero		1


	//   ....[3]....
        /*092c*/ 	.word	0x000003b0
        /*0930*/ 	.word	0x000000ff
        /*0934*/ 	.word	0x00030c18
        /*0938*/ 	.short	0x0100
        /*093a*/ 	.byte	0x08
	.zero		1


	//   ....[4]....
        /*093c*/ 	.word	0x000003c0
        /*0940*/ 	.word	0x000000ff
        /*0944*/ 	.word	0x00030c28
        /*0948*/ 	.short	0x0100
        /*094a*/ 	.byte	0x08
	.zero		1


	//   ....[5]....
        /*094c*/ 	.word	0x000004f0
        /*0950*/ 	.word	0x000000ff
        /*0954*/ 	.word	0x00030c30
        /*0958*/ 	.short	0x0100
        /*095a*/ 	.byte	0x08
	.zero		1


	//   ....[6]....
        /*095c*/ 	.word	0x00000500
        /*0960*/ 	.word	0x000000ff
        /*0964*/ 	.word	0x00030c40
        /*0968*/ 	.short	0x0100
        /*096a*/ 	.byte	0x08
	.zero		1


	//   ....[7]....
        /*096c*/ 	.word	0x00000510
        /*0970*/ 	.word	0x000000ff
        /*0974*/ 	.word	0x00030c38
        /*0978*/ 	.short	0x0100
        /*097a*/ 	.byte	0x08
	.zero		1


	//   ....[8]....
        /*097c*/ 	.word	0x00000520
        /*0980*/ 	.word	0x000000ff
        /*0984*/ 	.word	0x00030c48
        /*0988*/ 	.short	0x0100
        /*098a*/ 	.byte	0x08
	.zero		1


	//   ....[9]....
        /*098c*/ 	.word	0x00001450
        /*0990*/ 	.word	0x00000010
        /*0994*/ 	.word	0x00030c00
        /*0998*/ 	.short	0x010a
        /*099a*/ 	.byte	0x3f
	.zero		1


	//   ....[10]....
        /*099c*/ 	.word	0x00001570
        /*09a0*/ 	.word	0x00000010
        /*09a4*/ 	.word	0x00030c00
        /*09a8*/ 	.short	0x010a
        /*09aa*/ 	.byte	0x3f
	.zero		1


	//   ....[11]....
        /*09ac*/ 	.word	0x00001de0
        /*09b0*/ 	.word	0x00000008
        /*09b4*/ 	.word	0x00030c10
        /*09b8*/ 	.short	0x010a
        /*09ba*/ 	.byte	0x3f
	.zero		1


	//   ....[12]....
        /*09bc*/ 	.word	0x00001e50
        /*09c0*/ 	.word	0x00000008
        /*09c4*/ 	.word	0x00030c10
        /*09c8*/ 	.short	0x010a
        /*09ca*/ 	.byte	0x3f
	.zero		1


	//   ....[13]....
        /*09cc*/ 	.word	0x00002230
        /*09d0*/ 	.word	0x00000008
        /*09d4*/ 	.word	0x00030c30
        /*09d8*/ 	.short	0x010a
        /*09da*/ 	.byte	0x3f
	.zero		1


	//   ....[14]....
        /*09dc*/ 	.word	0x000022a0
        /*09e0*/ 	.word	0x00000008
        /*09e4*/ 	.word	0x00030c30
        /*09e8*/ 	.short	0x010a
        /*09ea*/ 	.byte	0x3f
	.zero		1


	//   ....[15]....
        /*09ec*/ 	.word	0x00005330
        /*09f0*/ 	.word	0x00000009
        /*09f4*/ 	.word	0x00000000
        /*09f8*/ 	.short	0x0101
        /*09fa*/ 	.byte	0x3f
	.zero		1


	//   ....[16]....
        /*09fc*/ 	.word	0x00005780
        /*0a00*/ 	.word	0x00000008
        /*0a04*/ 	.word	0x00000000
        /*0a08*/ 	.short	0x0101
        /*0a0a*/ 	.byte	0x3f
	.zero		1


	//   ....[17]....
        /*0a0c*/ 	.word	0x00006050
        /*0a10*/ 	.word	0x00000007
        /*0a14*/ 	.word	0x00030c10
        /*0a18*/ 	.short	0x010a
        /*0a1a*/ 	.byte	0x3f
	.zero		1


	//   ....[18]....
        /*0a1c*/ 	.word	0x000060d0
        /*0a20*/ 	.word	0x00000007
        /*0a24*/ 	.word	0x00030c10
        /*0a28*/ 	.short	0x010a
        /*0a2a*/ 	.byte	0x3f
	.zero		1


	//   ....[19]....
        /*0a2c*/ 	.word	0x000064e0
        /*0a30*/ 	.word	0x00000007
        /*0a34*/ 	.word	0x00030c30
        /*0a38*/ 	.short	0x010a
        /*0a3a*/ 	.byte	0x3f
	.zero		1


	//   ....[20]....
        /*0a3c*/ 	.word	0x00006570
        /*0a40*/ 	.word	0x00000007
        /*0a44*/ 	.word	0x00030c30
        /*0a48*/ 	.short	0x010a
        /*0a4a*/ 	.byte	0x3f
	.zero		1


	//   ....[21]....
        /*0a4c*/ 	.word	0x00008d40
        /*0a50*/ 	.word	0x00000008
        /*0a54*/ 	.word	0x00000000
        /*0a58*/ 	.short	0x0101
        /*0a5a*/ 	.byte	0x3f
	.zero		1


	//   ....[22]....
        /*0a5c*/ 	.word	0x000091a0
        /*0a60*/ 	.word	0x00000007
        /*0a64*/ 	.word	0x00000000
        /*0a68*/ 	.short	0x0101
        /*0a6a*/ 	.byte	0x3f
	.zero		1


	//   ....[23]....
        /*0a6c*/ 	.word	0x00009a00
        /*0a70*/ 	.word	0x00000007
        /*0a74*/ 	.word	0x00030c10
        /*0a78*/ 	.short	0x010a
        /*0a7a*/ 	.byte	0x3f
	.zero		1


	//   ....[24]....
        /*0a7c*/ 	.word	0x00009a80
        /*0a80*/ 	.word	0x00000007
        /*0a84*/ 	.word	0x00030c10
        /*0a88*/ 	.short	0x010a
        /*0a8a*/ 	.byte	0x3f
	.zero		1


	//   ....[25]....
        /*0a8c*/ 	.word	0x00009e80
        /*0a90*/ 	.word	0x00000007
        /*0a94*/ 	.word	0x00030c30
        /*0a98*/ 	.short	0x010a
        /*0a9a*/ 	.byte	0x3f
	.zero		1


	//   ....[26]....
        /*0a9c*/ 	.word	0x00009f10
        /*0aa0*/ 	.word	0x00000007
        /*0aa4*/ 	.word	0x00030c30
        /*0aa8*/ 	.short	0x010a
        /*0aaa*/ 	.byte	0x3f
	.zero		1


	//   ....[27]....
        /*0aac*/ 	.word	0x0000d050
        /*0ab0*/ 	.word	0x00000008
        /*0ab4*/ 	.word	0x00000000
        /*0ab8*/ 	.short	0x0101
        /*0aba*/ 	.byte	0x3f
	.zero		1


	//   ....[28]....
        /*0abc*/ 	.word	0x0000d4c0
        /*0ac0*/ 	.word	0x00000007
        /*0ac4*/ 	.word	0x00000000
        /*0ac8*/ 	.short	0x0101
        /*0aca*/ 	.byte	0x3f
	.zero		1


	//   ....[29]....
        /*0acc*/ 	.word	0x00012350
        /*0ad0*/ 	.word	0x0000000f
        /*0ad4*/ 	.word	0x00030c20
        /*0ad8*/ 	.short	0x010a
        /*0ada*/ 	.byte	0x3f
	.zero		1


	//   ....[30]....
        /*0adc*/ 	.word	0x00012940
        /*0ae0*/ 	.word	0x0000000f
        /*0ae4*/ 	.word	0x00030c40
        /*0ae8*/ 	.short	0x010a
        /*0aea*/ 	.byte	0x3f
	.zero		1


	//   ....[31]....
        /*0aec*/ 	.word	0x00012ba0
        /*0af0*/ 	.word	0x0000000f
        /*0af4*/ 	.word	0x00030c28
        /*0af8*/ 	.short	0x010a
        /*0afa*/ 	.byte	0x3f
	.zero		1


	//   ....[32]....
        /*0afc*/ 	.word	0x00012e00
        /*0b00*/ 	.word	0x0000000f
        /*0b04*/ 	.word	0x00030c48
        /*0b08*/ 	.short	0x010a
        /*0b0a*/ 	.byte	0x3f
	.zero		1


	//   ....[33]....
        /*0b0c*/ 	.word	0x00013000
        /*0b10*/ 	.word	0x0000000f
        /*0b14*/ 	.word	0x00030c20
        /*0b18*/ 	.short	0x010a
        /*0b1a*/ 	.byte	0x3f
	.zero		1


	//   ....[34]....
        /*0b1c*/ 	.word	0x000132d0
        /*0b20*/ 	.word	0x0000000f
        /*0b24*/ 	.word	0x00030c40
        /*0b28*/ 	.short	0x010a
        /*0b2a*/ 	.byte	0x3f
	.zero		1


	//   ....[35]....
        /*0b2c*/ 	.word	0x00013500
        /*0b30*/ 	.word	0x0000000f
        /*0b34*/ 	.word	0x00030c28
        /*0b38*/ 	.short	0x010a
        /*0b3a*/ 	.byte	0x3f
	.zero		1


	//   ....[36]....
        /*0b3c*/ 	.word	0x000137a0
        /*0b40*/ 	.word	0x00000003
        /*0b44*/ 	.word	0x00030c40
        /*0b48*/ 	.short	0x010a
        /*0b4a*/ 	.byte	0x3f
	.zero		1


	//   ....[37]....
        /*0b4c*/ 	.word	0x00013b90
        /*0b50*/ 	.word	0x00000007
        /*0b54*/ 	.word	0x00000000
        /*0b58*/ 	.short	0x010a
        /*0b5a*/ 	.byte	0x3f
	.zero		1


	//   ....[38]....
        /*0b5c*/ 	.word	0x00013be0
        /*0b60*/ 	.word	0x00000003
        /*0b64*/ 	.word	0x00000000
        /*0b68*/ 	.short	0x010a
        /*0b6a*/ 	.byte	0x3f
	.zero		1


	//   ....[39]....
        /*0b6c*/ 	.word	0x00013c40
        /*0b70*/ 	.word	0x00000005
        /*0b74*/ 	.word	0x00000000
        /*0b78*/ 	.short	0x010a
        /*0b7a*/ 	.byte	0x3f
	.zero		1


	//   ....[40]....
        /*0b7c*/ 	.word	0x00013c70
        /*0b80*/ 	.word	0x00000003
        /*0b84*/ 	.word	0x00000000
        /*0b88*/ 	.short	0x010a
        /*0b8a*/ 	.byte	0x3f
	.zero		1


	//   ....[41]....
        /*0b8c*/ 	.word	0x00013d50
        /*0b90*/ 	.word	0x00000010
        /*0b94*/ 	.word	0x00030c00
        /*0b98*/ 	.short	0x010a
        /*0b9a*/ 	.byte	0x3f
	.zero		1


	//   ....[42]....
        /*0b9c*/ 	.word	0x00013da0
        /*0ba0*/ 	.word	0x00000008
        /*0ba4*/ 	.word	0x00030c10
        /*0ba8*/ 	.short	0x010a
        /*0baa*/ 	.byte	0x3f
	.zero		1


	//   ....[43]....
        /*0bac*/ 	.word	0x00013df0
        /*0bb0*/ 	.word	0x00000008
        /*0bb4*/ 	.word	0x00030c30
        /*0bb8*/ 	.short	0x010a
        /*0bba*/ 	.byte	0x3f
	.zero		1


	//   ....[44]....
        /*0bbc*/ 	.word	0x00013e40
        /*0bc0*/ 	.word	0x00000007
        /*0bc4*/ 	.word	0x00030c10
        /*0bc8*/ 	.short	0x010a
        /*0bca*/ 	.byte	0x3f
	.zero		1


	//   ....[45]....
        /*0bcc*/ 	.word	0x00013e90
        /*0bd0*/ 	.word	0x00000007
        /*0bd4*/ 	.word	0x00030c30
        /*0bd8*/ 	.short	0x010a
        /*0bda*/ 	.byte	0x3f
	.zero		1


	//   ....[46]....
        /*0bdc*/ 	.word	0x00013ee0
        /*0be0*/ 	.word	0x00000007
        /*0be4*/ 	.word	0x00030c10
        /*0be8*/ 	.short	0x010a
        /*0bea*/ 	.byte	0x3f
	.zero		1


	//   ....[47]....
        /*0bec*/ 	.word	0x00013f30
        /*0bf0*/ 	.word	0x00000007
        /*0bf4*/ 	.word	0x00030c30
        /*0bf8*/ 	.short	0x010a
        /*0bfa*/ 	.byte	0x3f
	.zero		1


	//   ....[48]....
        /*0bfc*/ 	.word	0x000140d0
        /*0c00*/ 	.word	0x0000000f
        /*0c04*/ 	.word	0x00030c20
        /*0c08*/ 	.short	0x010a
        /*0c0a*/ 	.byte	0x3f
	.zero		1


	//   ....[49]....
        /*0c0c*/ 	.word	0x00014120
        /*0c10*/ 	.word	0x0000000f
        /*0c14*/ 	.word	0x00030c40
        /*0c18*/ 	.short	0x010a
        /*0c1a*/ 	.byte	0x3f
	.zero		1


	//   ....[50]....
        /*0c1c*/ 	.word	0x00014170
        /*0c20*/ 	.word	0x0000000f
        /*0c24*/ 	.word	0x00030c28
        /*0c28*/ 	.short	0x010a
        /*0c2a*/ 	.byte	0x3f
	.zero		1


	//   ....[51]....
        /*0c2c*/ 	.word	0x000141c0
        /*0c30*/ 	.word	0x0000000f
        /*0c34*/ 	.word	0x00030c48
        /*0c38*/ 	.short	0x010a
        /*0c3a*/ 	.byte	0x3f
	.zero		1


	//   ....[52]....
        /*0c3c*/ 	.word	0x00014220
        /*0c40*/ 	.word	0x0000000f
        /*0c44*/ 	.word	0x00030c20
        /*0c48*/ 	.short	0x010a
        /*0c4a*/ 	.byte	0x3f
	.zero		1


	//   ....[53]....
        /*0c4c*/ 	.word	0x00014270
        /*0c50*/ 	.word	0x0000000f
        /*0c54*/ 	.word	0x00030c40
        /*0c58*/ 	.short	0x010a
        /*0c5a*/ 	.byte	0x3f
	.zero		1


	//   ....[54]....
        /*0c5c*/ 	.word	0x000142c0
        /*0c60*/ 	.word	0x0000000f
        /*0c64*/ 	.word	0x00030c28
        /*0c68*/ 	.short	0x010a
        /*0c6a*/ 	.byte	0x3f
	.zero		1


	//   ....[55]....
        /*0c6c*/ 	.word	0x00014310
        /*0c70*/ 	.word	0x00000003
        /*0c74*/ 	.word	0x00030c40
        /*0c78*/ 	.short	0x010a
        /*0c7a*/ 	.byte	0x3f
	.zero		1


	//   ....[56]....
        /*0c7c*/ 	.word	0x000143e0
        /*0c80*/ 	.word	0x00000007
        /*0c84*/ 	.word	0x00000000
        /*0c88*/ 	.short	0x010a
        /*0c8a*/ 	.byte	0x3f
	.zero		1


	//   ....[57]....
        /*0c8c*/ 	.word	0x00014430
        /*0c90*/ 	.word	0x00000003
        /*0c94*/ 	.word	0x00000000
        /*0c98*/ 	.short	0x010a
        /*0c9a*/ 	.byte	0x3f
	.zero		1


	//   ....[58]....
        /*0c9c*/ 	.word	0x00014480
        /*0ca0*/ 	.word	0x00000005
        /*0ca4*/ 	.word	0x00000000
        /*0ca8*/ 	.short	0x010a
        /*0caa*/ 	.byte	0x3f
	.zero		1


	//----- nvinfo : EIATTR_NUM_MBARRIERS
	.align		4
.L_566:
        /*0cac*/ 	.byte	0x03, 0x38
        /*0cae*/ 	.short	0x0009


	//----- nvinfo : EIATTR_EXIT_INSTR_OFFSETS
	.align		4
        /*0cb0*/ 	.byte	0x04, 0x1c
        /*0cb2*/ 	.short	(.L_568 - .L_567)


	//   ....[0]....
.L_567:
        /*0cb4*/ 	.word	0x00013cc0


	//----- nvinfo : EIATTR_MAX_THREADS
	.align		4
.L_568:
        /*0cb8*/ 	.byte	0x04, 0x05
        /*0cba*/ 	.short	(.L_570 - .L_569)
.L_569:
        /*0cbc*/ 	.word	0x00000180
        /*0cc0*/ 	.word	0x00000001
        /*0cc4*/ 	.word	0x00000001


	//----- nvinfo : EIATTR_CRS_STACK_SIZE
	.align		4
.L_570:
        /*0cc8*/ 	.byte	0x04, 0x1e
        /*0cca*/ 	.short	(.L_572 - .L_571)
.L_571:
        /*0ccc*/ 	.word	0x00000000


	//----- nvinfo : EIATTR_CBANK_PARAM_SIZE
	.align		4
.L_572:
        /*0cd0*/ 	.byte	0x03, 0x19
        /*0cd2*/ 	.short	0x06f0


	//----- nvinfo : EIATTR_PARAM_CBANK
	.align		4
        /*0cd4*/ 	.byte	0x04, 0x0a
        /*0cd6*/ 	.short	(.L_574 - .L_573)
	.align		4
.L_573:
        /*0cd8*/ 	.word	index@(.nv.constant0._ZN7cutlass13device_kernelIN5flash11enable_sm90INS1_16FlashAttnBwdSm90INS1_25CollectiveMainloopBwdSm90ILi2ELi2ELi2EN4cute5tupleIJNS5_1CILi1EEES8_S8_EEENS6_IJNS7_ILi128EEESA_NS7_ILi64EEEEEENS_6half_tEfNS_4arch4Sm90ELb0ELb1ELb0ELb1ELb1ELb1ELb0ELb0ELi2ELi1ELi2ELi2ELb0EEENS1_21CollectiveEpilogueBwdISC_SD_SF_Li256ELb1ELb0ELi1EEENS1_19SingleTileSchedulerILb1ELb0ELb0ELi128EEEEEEEEEvNT_6ParamsE)
        /*0cdc*/ 	.short	0x0210
        /*0cde*/ 	.short	0x06f0


	//----- nvinfo : EIATTR_SW_WAR
	.align		4
.L_574:
        /*0ce0*/ 	.byte	0x04, 0x36
        /*0ce2*/ 	.short	(.L_576 - .L_575)
.L_575:
        /*0ce4*/ 	.word	0x00000008
.L_576:


//--------------------- .nv.info._ZN7cutlass13device_kernelIN5flash11enable_sm90INS1_16FlashAttnBwdSm90INS1_25CollectiveMainloopBwdSm90ILi2ELi2ELi2EN4cute5tupleIJNS5_1CILi1EEES8_S8_EEENS6_IJNS7_ILi128EEESA_NS7_ILi64EEEEEENS_6half_tEfNS_4arch4Sm90ELb0ELb1ELb0ELb1ELb0ELb1ELb0ELb0ELi2ELi1ELi2ELi2ELb0EEENS1_24CollectiveEpilogueBwdGQAISC_fSF_Li256ELb1ELb0EEENS1_19SingleTileSchedulerILb1ELb0ELb0ELi128EEEEEEEEEvNT_6ParamsE --------------------------
	.section	.nv.info._ZN7cutlass13device_kernelIN5flash11enable_sm90INS1_16FlashAttnBwdSm90INS1_25CollectiveMainloopBwdSm90ILi2ELi2ELi2EN4cute5tupleIJNS5_1CILi1EEES8_S8_EEENS6_IJNS7_ILi128EEESA_NS7_ILi64EEEEEENS_6half_tEfNS_4arch4Sm90ELb0ELb1ELb0ELb1ELb0ELb1ELb0ELb0ELi2ELi1ELi2ELi2ELb0EEENS1_24CollectiveEpilogueBwdGQAISC_fSF_Li256ELb1ELb0EEENS1_19SingleTileSchedulerILb1ELb0ELb0ELi128EEEEEEEEEvNT_6ParamsE,"",@"SHT_CUDA_INFO"
	.sectionflags	@""
	.align	4


	//----- nvinfo : EIATTR_CUDA_API_VERSION
	.align		4
        /*0000*/ 	.byte	0x04, 0x37
        /*0002*/ 	.short	(.L_578 - .L_577)
.L_577:
        /*0004*/ 	.word	0x00000082


	//----- nvinfo : EIATTR_KPARAM_INFO
	.align		4
.L_578:
        /*0008*/ 	.byte	0x04, 0x17
        /*000a*/ 	.short	(.L_580 - .L_579)
.L_579:
        /*000c*/ 	.word	0x00000000
        /*0010*/ 	.short	0x0000
        /*0012*/ 	.short	0x0070
        /*0014*/ 	.byte	0x00, 0xf0, 0x01, 0x1a


	//----- nvinfo : EIATTR_SPARSE_MMA_MASK
	.align		4
.L_580:
        /*0018*/ 	.byte	0x03, 0x50
        /*001a*/ 	.short	0x0000


	//----- nvinfo : EIATTR_MAXREG_COUNT
	.align		4
        /*001c*/ 	.byte	0x03, 0x1b
        /*001e*/ 	.short	0x00a8


	//----- nvinfo : EIATTR_NUM_BARRIERS
	.align		4
        /*0020*/ 	.byte	0x02, 0x4c
        /*0022*/ 	.byte	0x10
	.zero		1


	//----- nvinfo : EIATTR_EXTERNS
	.align		4
        /*0024*/ 	.byte	0x04, 0x0f
        /*0026*/ 	.short	(.L_582 - .L_581)


	//   ....[0]....
	.align		4
.L_581:
        /*0028*/ 	.word	index@(__assertfail)


	//----- nvinfo : EIATTR_ANNOTATIONS
	.align		4
.L_582:
        /*002c*/ 	.byte	0x04, 0x55
        /*002e*/ 	.short	(.L_584 - .L_583)


	//   ....[0]....
.L_583:
        /* <DEDUP_REMOVED lines=31> */


	//----- nvinfo : EIATTR_MERCURY_ISA_VERSION
	.align		4
.L_584:
        /*0210*/ 	.byte	0x03, 0x5f
        /*0212*/ 	.short	0x0101


	//----- nvinfo : EIATTR_INT_WARP_WIDE_INSTR_OFFSETS
	.align		4
        /*0214*/ 	.byte	0x04, 0x31
        /*0216*/ 	.short	(.L_586 - .L_585)


	//   ....[0]....
.L_585:
        /*0218*/ 	.word	0x00000190


	//   ....[1]....
        /*021c*/ 	.word	0x000001c0


	//----- nvinfo : EIATTR_COOP_GROUP_MASK_REGIDS
	.align		4
.L_586:
        /*0220*/ 	.byte	0x04, 0x29
        /*0222*/ 	.short	(.L_588 - .L_587)


	//   ....[0]....
.L_587:
        /*0224*/ 	.word	0xffffffff


	//   ....[1]....
        /*0228*/ 	.word	0xffffffff


	//   ....[2]....
        /*022c*/ 	.word	0xffffffff


	//   ....[3]....
        /*0230*/ 	.word	0xffffffff


	//   ....[4]....
        /*0234*/ 	.word	0xffffffff


	//   ....[5]....
        /*0238*/ 	.word	0xffffffff


	//   ....[6]....
        /*023c*/ 	.word	0xffffffff


	//   ....[7]....
        /*0240*/ 	.word	0xffffffff


	//   ....[8]....
        /*0244*/ 	.word	0xffffffff


	//   ....[9]....
        /*0248*/ 	.word	0xffffffff


	//   ....[10]....
        /*024c*/ 	.word	0xffffffff


	//   ....[11]....
        /*0250*/ 	.word	0xffffffff


	//   ....[12]....
        /*0254*/ 	.word	0xffffffff


	//   ....[13]....
        /*0258*/ 	.word	0xffffffff


	//   ....[14]....
        /*025c*/ 	.word	0xffffffff


	//   ....[15]....
        /*0260*/ 	.word	0xffffffff


	//   ....[16]....
        /*0264*/ 	.word	0xffffffff


	//   ....[17]....
        /*0268*/ 	.word	0xffffffff


	//   ....[18]....
        /*026c*/ 	.word	0xffffffff


	//   ....[19]....
        /*0270*/ 	.word	0xffffffff


	//   ....[20]....
        /*0274*/ 	.word	0xffffffff


	//   ....[21]....
        /*0278*/ 	.word	0xffffffff


	//   ....[22]....
        /*027c*/ 	.word	0xffffffff


	//   ....[23]....
        /*0280*/ 	.word	0xffffffff


	//   ....[24]....
        /*0284*/ 	.word	0xffffffff


	//   ....[25]....
        /*0288*/ 	.word	0xffffffff


	//   ....[26]....
        /*028c*/ 	.word	0xffffffff


	//   ....[27]....
        /*0290*/ 	.word	0xffffffff


	//   ....[28]....
        /*0294*/ 	.word	0xffffffff


	//   ....[29]....
        /*0298*/ 	.word	0xffffffff


	//   ....[30]....
        /*029c*/ 	.word	0xffffffff


	//   ....[31]....
        /*02a0*/ 	.word	0xffffffff


	//   ....[32]....
        /*02a4*/ 	.word	0xffffffff


	//   ....[33]....
        /*02a8*/ 	.word	0xffffffff


	//   ....[34]....
        /*02ac*/ 	.word	0xffffffff


	//   ....[35]....
        /*02b0*/ 	.word	0xffffffff


	//   ....[36]....
        /*02b4*/ 	.word	0xffffffff


	//   ....[37]....
        /*02b8*/ 	.word	0xffffffff


	//   ....[38]....
        /*02bc*/ 	.word	0xffffffff


	//   ....[39]....
        /*02c0*/ 	.word	0xffffffff


	//   ....[40]....
        /*02c4*/ 	.word	0xffffffff


	//   ....[41]....
        /*02c8*/ 	.word	0xffffffff


	//   ....[42]....
        /*02cc*/ 	.word	0xffffffff


	//   ....[43]....
        /*02d0*/ 	.word	0xffffffff


	//   ....[44]....
        /*02d4*/ 	.word	0xffffffff


	//   ....[45]....
        /*02d8*/ 	.word	0xffffffff


	//   ....[46]....
        /*02dc*/ 	.word	0xffffffff


	//   ....[47]....
        /*02e0*/ 	.word	0xffffffff


	//   ....[48]....
        /*02e4*/ 	.word	0xffffffff


	//   ....[49]....
        /*02e8*/ 	.word	0xffffffff


	//   ....[50]....
        /*02ec*/ 	.word	0xffffffff


	//   ....[51]....
        /*02f0*/ 	.word	0xffffffff


	//   ....[52]....
        /*02f4*/ 	.word	0xffffffff


	//   ....[53]....
        /*02f8*/ 	.word	0xffffffff


	//   ....[54]....
        /*02fc*/ 	.word	0xffffffff


	//   ....[55]....
        /*0300*/ 	.word	0xffffffff


	//   ....[56]....
        /*0304*/ 	.word	0xffffffff


	//   ....[57]....
        /*0308*/ 	.word	0xffffffff


	//   ....[58]....
        /*030c*/ 	.word	0xffffffff


	//   ....[59]....
        /*0310*/ 	.word	0xffffffff


	//   ....[60]....
        /*0314*/ 	.word	0xffffffff


	//   ....[61]....
        /*0318*/ 	.word	0xffffffff


	//   ....[62]....
        /*031c*/ 	.word	0xffffffff


	//   ....[63]....
        /*0320*/ 	.word	0xffffffff


	//   ....[64]....
        /*0324*/ 	.word	0xffffffff


	//   ....[65]....
        /*0328*/ 	.word	0xffffffff


	//   ....[66]....
        /*032c*/ 	.word	0xffffffff


	//   ....[67]....
        /*0330*/ 	.word	0xffffffff


	//   ....[68]....
        /*0334*/ 	.word	0xffffffff


	//   ....[69]....
        /*0338*/ 	.word	0xffffffff


	//   ....[70]....
        /*033c*/ 	.word	0xffffffff


	//   ....[71]....
        /*0340*/ 	.word	0xffffffff


	//   ....[72]....
        /*0344*/ 	.word	0xffffffff


	//   ....[73]....
        /*0348*/ 	.word	0xffffffff


	//   ....[74]....
        /*034c*/ 	.word	0xffffffff


	//   ....[75]....
        /*0350*/ 	.word	0xffffffff


	//   ....[76]....
        /*0354*/ 	.word	0xffffffff


	//   ....[77]....
        /*0358*/ 	.word	0xffffffff


	//   ....[78]....
        /*035c*/ 	.word	0xffffffff


	//   ....[79]....
        /*0360*/ 	.word	0xffffffff


	//   ....[80]....
        /*0364*/ 	.word	0xffffffff


	//   ....[81]....
        /*0368*/ 	.word	0xffffffff


	//   ....[82]....
        /*036c*/ 	.word	0xffffffff


	//   ....[83]....
        /*0370*/ 	.word	0xffffffff


	//   ....[84]....
        /*0374*/ 	.word	0xffffffff


	//   ....[85]....
        /*0378*/ 	.word	0xffffffff


	//   ....[86]....
        /*037c*/ 	.word	0xffffffff


	//   ....[87]....
        /*0380*/ 	.word	0xffffffff


	//   ....[88]....
        /*0384*/ 	.word	0xffffffff


	//   ....[89]....
        /*0388*/ 	.word	0xffffffff


	//   ....[90]....
        /*038c*/ 	.word	0xffffffff


	//   ....[91]....
        /*0390*/ 	.word	0xffffffff


	//   ....[92]....
        /*0394*/ 	.word	0xffffffff


	//   ....[93]....
        /*0398*/ 	.word	0xffffffff


	//   ....[94]....
        /*039c*/ 	.word	0xffffffff


	//   ....[95]....
        /*03a0*/ 	.word	0xffffffff


	//   ....[96]....
        /*03a4*/ 	.word	0xffffffff


	//   ....[97]....
        /*03a8*/ 	.word	0xffffffff


	//   ....[98]....
        /*03ac*/ 	.word	0xffffffff


	//   ....[99]....
        /*03b0*/ 	.word	0xffffffff


	//   ....[100]....
        /*03b4*/ 	.word	0xffffffff


	//   ....[101]....
        /*03b8*/ 	.word	0xffffffff


	//   ....[102]....
        /*03bc*/ 	.word	0xffffffff


	//   ....[103]....
        /*03c0*/ 	.word	0xffffffff


	//   ....[104]....
        /*03c4*/ 	.word	0xffffffff


	//   ....[105]....
        /*03c8*/ 	.word	0xffffffff


	//   ....[106]....
        /*03cc*/ 	.word	0xffffffff


	//   ....[107]....
        /*03d0*/ 	.word	0xffffffff


	//   ....[108]....
        /*03d4*/ 	.word	0xffffffff


	//   ....[109]....
        /*03d8*/ 	.word	0xffffffff


	//   ....[110]....
        /*03dc*/ 	.word	0xffffffff


	//   ....[111]....
        /*03e0*/ 	.word	0xffffffff


	//   ....[112]....
        /*03e4*/ 	.word	0xffffffff


	//   ....[113]....
        /*03e8*/ 	.word	0xffffffff


	//   ....[114]....
        /*03ec*/ 	.word	0xffffffff


	//   ....[115]....
        /*03f0*/ 	.word	0xffffffff


	//   ....[116]....
        /*03f4*/ 	.word	0xffffffff


	//   ....[117]....
        /*03f8*/ 	.word	0xffffffff


	//   ....[118]....
        /*03fc*/ 	.word	0xffffffff


	//   ....[119]....
        /*0400*/ 	.word	0xffffffff


	//   ....[120]....
        /*0404*/ 	.word	0xffffffff


	//   ....[121]....
        /*0408*/ 	.word	0xffffffff


	//   ....[122]....
        /*040c*/ 	.word	0xffffffff


	//   ....[123]....
        /*0410*/ 	.word	0xffffffff


	//   ....[124]....
        /*0414*/ 	.word	0xffffffff


	//   ....[125]....
        /*0418*/ 	.word	0xffffffff


	//   ....[126]....
        /*041c*/ 	.word	0xffffffff


	//   ....[127]....
        /*0420*/ 	.word	0xffffffff


	//   ....[128]....
        /*0424*/ 	.word	0xffffffff


	//   ....[129]....
        /*0428*/ 	.word	0xffffffff


	//   ....[130]....
        /*042c*/ 	.word	0xffffffff


	//   ....[131]....
        /*0430*/ 	.word	0xffffffff


	//   ....[132]....
        /*0434*/ 	.word	0xffffffff


	//   ....[133]....
        /*0438*/ 	.word	0xffffffff


	//   ....[134]....
        /*043c*/ 	.word	0xffffffff


	//   ....[135]....
        /*0440*/ 	.word	0xffffffff


	//   ....[136]....
        /*0444*/ 	.word	0xffffffff


	//   ....[137]....
        /*0448*/ 	.word	0xffffffff


	//   ....[138]....
        /*044c*/ 	.word	0xffffffff


	//   ....[139]....
        /*0450*/ 	.word	0xffffffff


	//   ....[140]....
        /*0454*/ 	.word	0xffffffff


	//   ....[141]....
        /*0458*/ 	.word	0xffffffff


	//   ....[142]....
        /*045c*/ 	.word	0xffffffff


	//   ....[143]....
        /*0460*/ 	.word	0xffffffff


	//   ....[144]....
        /*0464*/ 	.word	0xffffffff


	//   ....[145]....
        /*0468*/ 	.word	0xffffffff


	//   ....[146]....
        /*046c*/ 	.word	0xffffffff


	//   ....[147]....
        /*0470*/ 	.word	0xffffffff


	//   ....[148]....
        /*0474*/ 	.word	0xffffffff


	//   ....[149]....
        /*0478*/ 	.word	0xffffffff


	//   ....[150]....
        /*047c*/ 	.word	0xffffffff


	//   ....[151]....
        /*0480*/ 	.word	0xffffffff


	//   ....[152]....
        /*0484*/ 	.word	0xffffffff


	//   ....[153]....
        /*0488*/ 	.word	0xffffffff


	//   ....[154]....
        /*048c*/ 	.word	0xffffffff


	//   ....[155]....
        /*0490*/ 	.word	0xffffffff


	//   ....[156]....
        /*0494*/ 	.word	0xffffffff


	//   ....[157]....
        /*0498*/ 	.word	0xffffffff


	//   ....[158]....
        /*049c*/ 	.word	0xffffffff


	//   ....[159]....
        /*04a0*/ 	.word	0xffffffff


	//   ....[160]....
        /*04a4*/ 	.word	0xffffffff


	//   ....[161]....
        /*04a8*/ 	.word	0xffffffff


	//   ....[162]....
        /*04ac*/ 	.word	0xffffffff


	//   ....[163]....
        /*04b0*/ 	.word	0xffffffff


	//   ....[164]....
        /*04b4*/ 	.word	0xffffffff


	//   ....[165]....
        /*04b8*/ 	.word	0xffffffff


	//   ....[166]....
        /*04bc*/ 	.word	0xffffffff


	//   ....[167]....
        /*04c0*/ 	.word	0xffffffff


	//   ....[168]....
        /*04c4*/ 	.word	0xffffffff


	//   ....[169]....
        /*04c8*/ 	.word	0xffffffff


	//   ....[170]....
        /*04cc*/ 	.word	0xffffffff


	//   ....[171]....
        /*04d0*/ 	.word	0xffffffff


	//   ....[172]....
        /*04d4*/ 	.word	0xffffffff


	//   ....[173]....
        /*04d8*/ 	.word	0xffffffff


	//   ....[174]....
        /*04dc*/ 	.word	0xffffffff


	//   ....[175]....
        /*04e0*/ 	.word	0xffffffff


	//   ....[176]....
        /*04e4*/ 	.word	0xffffffff


	//   ....[177]....
        /*04e8*/ 	.word	0xffffffff


	//   ....[178]....
        /*04ec*/ 	.word	0xffffffff


	//   ....[179]....
        /*04f0*/ 	.word	0xffffffff


	//   ....[180]....
        /*04f4*/ 	.word	0xffffffff


	//   ....[181]....
        /*04f8*/ 	.word	0xffffffff


	//   ....[182]....
        /*04fc*/ 	.word	0xffffffff


	//   ....[183]....
        /*0500*/ 	.word	0xffffffff


	//   ....[184]....
        /*0504*/ 	.word	0xffffffff


	//   ....[185]....
        /*0508*/ 	.word	0xffffffff


	//   ....[186]....
        /*050c*/ 	.word	0xffffffff


	//   ....[187]....
        /*0510*/ 	.word	0xffffffff


	//   ....[188]....
        /*0514*/ 	.word	0xffffffff


	//   ....[189]....
        /*0518*/ 	.word	0xffffffff


	//   ....[190]....
        /*051c*/ 	.word	0xffffffff


	//   ....[191]....
        /*0520*/ 	.word	0xffffffff


	//   ....[192]....
        /*0524*/ 	.word	0xffffffff


	//   ....[193]....
        /*0528*/ 	.word	0xffffffff


	//   ....[194]....
        /*052c*/ 	.word	0xffffffff


	//   ....[195]....
        /*0530*/ 	.word	0xffffffff


	//   ....[196]....
        /*0534*/ 	.word	0xffffffff


	//   ....[197]....
        /*0538*/ 	.word	0xffffffff


	//   ....[198]....
        /*053c*/ 	.word	0xffffffff


	//   ....[199]....
        /*0540*/ 	.word	0x0500000f


	//----- nvinfo : EIATTR_COOP_GROUP_INSTR_OFFSETS
	.align		4
.L_588:
        /*0544*/ 	.byte	0x04, 0x28
        /*0546*/ 	.short	(.L_590 - .L_589)


	//   ....[0]....
.L_589:
        /*0548*/ 	.word	0x00000070


	//   ....[1]....
        /*054c*/ 	.word	0x000001a0


	//   ....[2]....
        /*0550*/ 	.word	0x000001f0


	//   ....[3]....
        /*0554*/ 	.word	0x000003e0


	//   ....[4]....
        /*0558*/ 	.word	0x00000620


	//   ....[5]....
        /*055c*/ 	.word	0x00001410


	//   ....[6]....
        /*0560*/ 	.word	0x00002630


	//   ....[7]....
        /*0564*/ 	.word	0x000026f0


	//   ....[8]....
        /*0568*/ 	.word	0x00002720


	//   ....[9]....
        /*056c*/ 	.word	0x00002850


	//   ....[10]....
        /*0570*/ 	.word	0x000028f0


	//   ....[11]....
        /*0574*/ 	.word	0x00002c60


	//   ....[12]....
        /*0578*/ 	.word	0x00002cb0


	//   ....[13]....
        /*057c*/ 	.word	0x00002fd0


	//   ....[14]....
        /*0580*/ 	.word	0x00003150


	//   ....[15]....
        /*0584*/ 	.word	0x00003200


	//   ....[16]....
        /*0588*/ 	.word	0x00003240


	//   ....[17]....
        /*058c*/ 	.word	0x00003270


	//   ....[18]....
        /*0590*/ 	.word	0x000032b0


	//   ....[19]....
        /*0594*/ 	.word	0x000033b0


	//   ....[20]....
        /*0598*/ 	.word	0x000033f0


	//   ....[21]....
        /*059c*/ 	.word	0x00003590


	//   ....[22]....
        /*05a0*/ 	.word	0x000036c0


	//   ....[23]....
        /*05a4*/ 	.word	0x00003760


	//   ....[24]....
        /*05a8*/ 	.word	0x00003800


	//   ....[25]....
        /*05ac*/ 	.word	0x00003840


	//   ....[26]....
        /*05b0*/ 	.word	0x00003870


	//   ....[27]....
        /*05b4*/ 	.word	0x00003960


	//   ....[28]....
        /*05b8*/ 	.word	0x000039a0


	//   ....[29]....
        /*05bc*/ 	.word	0x000039e0


	//   ....[30]....
        /*05c0*/ 	.word	0x00003a00


	//   ....[31]....
        /*05c4*/ 	.word	0x00003a40


	//   ....[32]....
        /*05c8*/ 	.word	0x00003af0


	//   ....[33]....
        /*05cc*/ 	.word	0x00003b30


	//   ....[34]....
        /*05d0*/ 	.word	0x00003b70


	//   ....[35]....
        /*05d4*/ 	.word	0x00003bb0


	//   ....[36]....
        /*05d8*/ 	.word	0x00003c60


	//   ....[37]....
        /*05dc*/ 	.word	0x00003da0


	//   ....[38]....
        /*05e0*/ 	.word	0x00003e00


	//   ....[39]....
        /*05e4*/ 	.word	0x00003e40


	//   ....[40]....
        /*05e8*/ 	.word	0x00003e50


	//   ....[41]....
        /*05ec*/ 	.word	0x00003e70


	//   ....[42]....
        /*05f0*/ 	.word	0x00003e80


	//   ....[43]....
        /*05f4*/ 	.word	0x00003ea0


	//   ....[44]....
        /*05f8*/ 	.word	0x00003ec0


	//   ....[45]....
        /*05fc*/ 	.word	0x00003f40


	//   ....[46]....
        /*0600*/ 	.word	0x00003fb0


	//   ....[47]....
        /*0604*/ 	.word	0x00003ff0


	//   ....[48]....
        /*0608*/ 	.word	0x00004030


	//   ....[49]....
        /*060c*/ 	.word	0x00004070


	//   ....[50]....
        /*0610*/ 	.word	0x000040d0


	//   ....[51]....
        /*0614*/ 	.word	0x00004110


	//   ....[52]....
        /*0618*/ 	.word	0x00004160


	//   ....[53]....
        /*061c*/ 	.word	0x000041b0


	//   ....[54]....
        /*0620*/ 	.word	0x00004200


	//   ....[55]....
        /*0624*/ 	.word	0x00004260


	//   ....[56]....
        /*0628*/ 	.word	0x000042a0


	//   ....[57]....
        /*062c*/ 	.word	0x000042e0


	//   ....[58]....
        /*0630*/ 	.word	0x00004320


	//   ....[59]....
        /*0634*/ 	.word	0x00004360


	//   ....[60]....
        /*0638*/ 	.word	0x000043a0


	//   ....[61]....
        /*063c*/ 	.word	0x000043e0


	//   ....[62]....
        /*0640*/ 	.word	0x00004420


	//   ....[63]....
        /*0644*/ 	.word	0x00004460


	//   ....[64]....
        /*0648*/ 	.word	0x000044a0


	//   ....[65]....
        /*064c*/ 	.word	0x000044e0


	//   ....[66]....
        /*0650*/ 	.word	0x00004520


	//   ....[67]....
        /*0654*/ 	.word	0x00004560


	//   ....[68]....
        /*0658*/ 	.word	0x000045a0


	//   ....[69]....
        /*065c*/ 	.word	0x000045e0


	//   ....[70]....
        /*0660*/ 	.word	0x00006800


	//   ....[71]....
        /*0664*/ 	.word	0x00006860


	//   ....[72]....
        /*0668*/ 	.word	0x000068a0


	//   ....[73]....
        /*066c*/ 	.word	0x000068d0


	//   ....[74]....
        /*0670*/ 	.word	0x00006900


	//   ....[75]....
        /*0674*/ 	.word	0x00006930


	//   ....[76]....
        /*0678*/ 	.word	0x00006c10


	//   ....[77]....
        /*067c*/ 	.word	0x00006c20


	//   ....[78]....
        /*0680*/ 	.word	0x00006c50


	//   ....[79]....
        /*0684*/ 	.word	0x00006c80


	//   ....[80]....
        /*0688*/ 	.word	0x00006cc0


	//   ....[81]....
        /*068c*/ 	.word	0x00006db0


	//   ....[82]....
        /*0690*/ 	.word	0x00006e90


	//   ....[83]....
        /*0694*/ 	.word	0x00006ed0


	//   ....[84]....
        /*0698*/ 	.word	0x00006f10


	//   ....[85]....
        /*069c*/ 	.word	0x00006f20


	//   ....[86]....
        /*06a0*/ 	.word	0x00006f50


	//   ....[87]....
        /*06a4*/ 	.word	0x00006f60


	//   ....[88]....
        /*06a8*/ 	.word	0x00006f80


	//   ....[89]....
        /*06ac*/ 	.word	0x00006fc0


	//   ....[90]....
        /*06b0*/ 	.word	0x00007090


	//   ....[91]....
        /*06b4*/ 	.word	0x000070d0


	//   ....[92]....
        /*06b8*/ 	.word	0x00007110


	//   ....[93]....
        /*06bc*/ 	.word	0x00007150


	//   ....[94]....
        /*06c0*/ 	.word	0x00007190


	//   ....[95]....
        /*06c4*/ 	.word	0x000071e0


	//   ....[96]....
        /*06c8*/ 	.word	0x00007220


	//   ....[97]....
        /*06cc*/ 	.word	0x00007270


	//   ....[98]....
        /*06d0*/ 	.word	0x000072b0


	//   ....[99]....
        /*06d4*/ 	.word	0x000073c0


	//   ....[100]....
        /*06d8*/ 	.word	0x00007440


	//   ....[101]....
        /*06dc*/ 	.word	0x000074a0


	//   ....[102]....
        /*06e0*/ 	.word	0x00007880


	//   ....[103]....
        /*06e4*/ 	.word	0x00007890


	//   ....[104]....
        /*06e8*/ 	.word	0x000078a0


	//   ....[105]....
        /*06ec*/ 	.word	0x000078b0


	//   ....[106]....
        /*06f0*/ 	.word	0x000078c0


	//   ....[107]....
        /*06f4*/ 	.word	0x000078d0


	//   ....[108]....
        /*06f8*/ 	.word	0x00007900


	//   ....[109]....
        /*06fc*/ 	.word	0x00007930


	//   ....[110]....
        /*0700*/ 	.word	0x00007970


	//   ....[111]....
        /*0704*/ 	.word	0x00007990


	//   ....[112]....
        /*0708*/ 	.word	0x000079d0


	//   ....[113]....
        /*070c*/ 	.word	0x00007a10


	//   ....[114]....
        /*0710*/ 	.word	0x00007a50


	//   ....[115]....
        /*0714*/ 	.word	0x00007a60


	//   ....[116]....
        /*0718*/ 	.word	0x00007a90


	//   ....[117]....
        /*071c*/ 	.word	0x00007ad0


	//   ....[118]....
        /*0720*/ 	.word	0x00007b00


	//   ....[119]....
        /*0724*/ 	.word	0x00007b20


	//   ....[120]....
        /*0728*/ 	.word	0x00007b50


	//   ....[121]....
        /*072c*/ 	.word	0x00007b90


	//   ....[122]....
        /*0730*/ 	.word	0x00007bd0


	//   ....[123]....
        /*0734*/ 	.word	0x00007c10


	//   ....[124]....
        /*0738*/ 	.word	0x00007c50


	//   ....[125]....
        /*073c*/ 	.word	0x00007c60


	//   ....[126]....
        /*0740*/ 	.word	0x00007ca0


	//   ....[127]....
        /*0744*/ 	.word	0x00007ce0


	//   ....[128]....
        /*0748*/ 	.word	0x00007d20


	//   ....[129]....
        /*074c*/ 	.word	0x00007d30


	//   ....[130]....
        /*0750*/ 	.word	0x00007d40


	//   ....[131]....
        /*0754*/ 	.word	0x00007d50


	//   ....[132]....
        /*0758*/ 	.word	0x00007d90


	//   ....[133]....
        /*075c*/ 	.word	0x00007dd0


	//   ....[134]....
        /*0760*/ 	.word	0x0000a230


	//   ....[135]....
        /*0764*/ 	.word	0x0000a350


	//   ....[136]....
        /*0768*/ 	.word	0x0000a3b0


	//   ....[137]....
        /*076c*/ 	.word	0x0000a480


	//   ....[138]....
        /*0770*/ 	.word	0x0000a4d0


	//   ....[139]....
        /*0774*/ 	.word	0x0000a5b0


	//   ....[140]....
        /*0778*/ 	.word	0x0000a610


	//   ....[141]....
        /*077c*/ 	.word	0x0000a650


	//   ....[142]....
        /*0780*/ 	.word	0x0000a6d0


	//   ....[143]....
        /*0784*/ 	.word	0x0000a760


	//   ....[144]....
        /*0788*/ 	.word	0x0000a7a0


	//   ....[145]....
        /*078c*/ 	.word	0x0000a860


	//   ....[146]....
        /*0790*/ 	.word	0x0000a8a0


	//   ....[147]....
        /*0794*/ 	.word	0x0000a8e0


	//   ....[148]....
        /*0798*/ 	.word	0x0000a920


	//   ....[149]....
        /*079c*/ 	.word	0x0000a980


	//   ....[150]....
        /*07a0*/ 	.word	0x0000aa80


	//   ....[151]....
        /*07a4*/ 	.word	0x0000acf0


	//   ....[152]....
        /*07a8*/ 	.word	0x0000ae00


	//   ....[153]....
        /*07ac*/ 	.word	0x0000ae40


	//   ....[154]....
        /*07b0*/ 	.word	0x0000aed0


	//   ....[155]....
        /*07b4*/ 	.word	0x0000b3a0


	//   ....[156]....
        /*07b8*/ 	.word	0x0000b4a0


	//   ....[157]....
        /*07bc*/ 	.word	0x0000b4d0


	//   ....[158]....
        /*07c0*/ 	.word	0x0000b510


	//   ....[159]....
        /*07c4*/ 	.word	0x0000b540


	//   ....[160]....
        /*07c8*/ 	.word	0x0000b650


	//   ....[161]....
        /*07cc*/ 	.word	0x0000b840


	//   ....[162]....
        /*07d0*/ 	.word	0x0000b890


	//   ....[163]....
        /*07d4*/ 	.word	0x0000b8d0


	//   ....[164]....
        /*07d8*/ 	.word	0x0000b910


	//   ....[165]....
        /*07dc*/ 	.word	0x0000b920


	//   ....[166]....
        /*07e0*/ 	.word	0x0000baf0


	//   ....[167]....
        /*07e4*/ 	.word	0x0000bb00


	//   ....[168]....
        /*07e8*/ 	.word	0x0000bb10


	//   ....[169]....
        /*07ec*/ 	.word	0x0000bb20


	//   ....[170]....
        /*07f0*/ 	.word	0x0000bb30


	//   ....[171]....
        /*07f4*/ 	.word	0x0000bb40


	//   ....[172]....
        /*07f8*/ 	.word	0x0000bb70


	//   ....[173]....
        /*07fc*/ 	.word	0x0000bba0


	//   ....[174]....
        /*0800*/ 	.word	0x0000bbe0


	//   ....[175]....
        /*0804*/ 	.word	0x0000bc10


	//   ....[176]....
        /*0808*/ 	.word	0x0000bc50


	//   ....[177]....
        /*080c*/ 	.word	0x0000bc80


	//   ....[178]....
        /*0810*/ 	.word	0x0000bca0


	//   ....[179]....
        /*0814*/ 	.word	0x0000bce0


	//   ....[180]....
        /*0818*/ 	.word	0x0000bcf0


	//   ....[181]....
        /*081c*/ 	.word	0x0000bd70


	//   ....[182]....
        /*0820*/ 	.word	0x0000bda0


	//   ....[183]....
        /*0824*/ 	.word	0x0000bdd0


	//   ....[184]....
        /*0828*/ 	.word	0x0000be20


	//   ....[185]....
        /*082c*/ 	.word	0x0000be60


	//   ....[186]....
        /*0830*/ 	.word	0x0000be70


	//   ....[187]....
        /*0834*/ 	.word	0x0000beb0


	//   ....[188]....
        /*0838*/ 	.word	0x0000bee0


	//   ....[189]....
        /*083c*/ 	.word	0x0000bf20


	//   ....[190]....
        /*0840*/ 	.word	0x0000bf40


	//   ....[191]....
        /*0844*/ 	.word	0x0000bf50


	//   ....[192]....
        /*0848*/ 	.word	0x0000bf60


	//   ....[193]....
        /*084c*/ 	.word	0x0000bf70


	//   ....[194]....
        /*0850*/ 	.word	0x0000bf80


	//   ....[195]....
        /*0854*/ 	.word	0x0000bf90


	//   ....[196]....
        /*0858*/ 	.word	0x0000bfa0


	//   ....[197]....
        /*085c*/ 	.word	0x0000bfb0


	//   ....[198]....
        /*0860*/ 	.word	0x0000e240


	//   ....[199]....
        /*0864*/ 	.word	0x00011990


	//----- nvinfo : EIATTR_REG_RECONFIG
	.align		4
.L_590:
        /*0868*/ 	.byte	0x01, 0x54
	.zero		2


	//----- nvinfo : EIATTR_SYSCALL_OFFSETS
	.align		4
        /*086c*/ 	.byte	0x04, 0x46
        /*086e*/ 	.short	(.L_592 - .L_591)


	//   ....[0]....
.L_591:
        /*0870*/ 	.word	0x00001070


	//   ....[1]....
        /*0874*/ 	.word	0x00001160


	//   ....[2]....
        /*0878*/ 	.word	0x000012c0


	//   ....[3]....
        /*087c*/ 	.word	0x000013b0


	//----- nvinfo : EIATTR_MBARRIER_INSTR_OFFSETS
	.align		4
.L_592:
        /*0880*/ 	.byte	0x04, 0x39
        /*0882*/ 	.short	(.L_594 - .L_593)


	//   ....[0]....
.L_593:
        /*0884*/ 	.word	0x00000290
        /*0888*/ 	.word	0x000000ff
        /*088c*/ 	.word	0x00030c00
        /*0890*/ 	.short	0x0100
        /*0892*/ 	.byte	0x06
	.zero		1


	//   ....[1]....
        /*0894*/ 	.word	0x00000390
        /*0898*/ 	.word	0x000000ff
        /*089c*/ 	.word	0x00030c10
        /*08a0*/ 	.short	0x0100
        /*08a2*/ 	.byte	0x08
	.zero		1


	//   ....[2]....
        /*08a4*/ 	.word	0x000003a0
        /*08a8*/ 	.word	0x000000ff
        /*08ac*/ 	.word	0x00030c20
        /*08b0*/ 	.short	0x0100
        /*08b2*/ 	.byte	0x08
	.zero		1


	//   ....[3]....
        /*08b4*/ 	.word	0x000003b0
        /*08b8*/ 	.word	0x000000ff
        /*08bc*/ 	.word	0x00030c18
        /*08c0*/ 	.short	0x0100
        /*08c2*/ 	.byte	0x08
	.zero		1


	//   ....[4]....
        /*08c4*/ 	.word	0x000003c0
        /*08c8*/ 	.word	0x000000ff
        /*08cc*/ 	.word	0x00030c28
        /*08d0*/ 	.short	0x0100
        /*08d2*/ 	.byte	0x08
	.zero		1


	//   ....[5]....
        /*08d4*/ 	.word	0x000004f0
        /*08d8*/ 	.word	0x000000ff
        /*08dc*/ 	.word	0x00030c30
        /*08e0*/ 	.short	0x0100
        /*08e2*/ 	.byte	0x08
	.zero		1


	//   ....[6]....
        /*08e4*/ 	.word	0x00000500
        /*08e8*/ 	.word	0x000000ff
        /*08ec*/ 	.word	0x00030c40
        /*08f0*/ 	.short	0x0100
        /*08f2*/ 	.byte	0x08
	.zero		1


	//   ....[7]....
        /*08f4*/ 	.word	0x00000510
        /*08f8*/ 	.word	0x000000ff
        /*08fc*/ 	.word	0x00030c38
        /*0900*/ 	.short	0x0100
        /*0902*/ 	.byte	0x08
	.zero		1


	//   ....[8]....
        /*0904*/ 	.word	0x00000520
        /*0908*/ 	.word	0x000000ff
        /*090c*/ 	.word	0x00030c48
        /*0910*/ 	.short	0x0100
        /*0912*/ 	.byte	0x08
	.zero		1


	//   ....[9]....
        /*0914*/ 	.word	0x00001450
        /*0918*/ 	.word	0x00000010
        /*091c*/ 	.word	0x00030c00
        /*0920*/ 	.short	0x010a
        /*0922*/ 	.byte	0x3f
	.zero		1


	//   ....[10]....
        /*0924*/ 	.word	0x00001570
        /*0928*/ 	.word	0x00000010
        /*092c*/ 	.word	0x00030c00
        /*0930*/ 	.short	0x010a
        /*0932*/ 	.byte	0x3f
	.zero		1


	//   ....[11]....
        /*0934*/ 	.word	0x00001fd0
        /*0938*/ 	.word	0x00000008
        /*093c*/ 	.word	0x00030c10
        /*0940*/ 	.short	0x010a
        /*0942*/ 	.byte	0x3f
	.zero		1


	//   ....[12]....
        /*0944*/ 	.word	0x00002040
        /*0948*/ 	.word	0x00000008
        /*094c*/ 	.word	0x00030c10
        /*0950*/ 	.short	0x010a
        /*0952*/ 	.byte	0x3f
	.zero		1


	//   ....[13]....
        /*0954*/ 	.word	0x00002420
        /*0958*/ 	.word	0x00000008
        /*095c*/ 	.word	0x00030c30
        /*0960*/ 	.short	0x010a
        /*0962*/ 	.byte	0x3f
	.zero		1


	//   ....[14]....
        /*0964*/ 	.word	0x00002490
        /*0968*/ 	.word	0x00000008
        /*096c*/ 	.word	0x00030c30
        /*0970*/ 	.short	0x010a
        /*0972*/ 	.byte	0x3f
	.zero		1


	//   ....[15]....
        /*0974*/ 	.word	0x00005520
        /*0978*/ 	.word	0x00000009
        /*097c*/ 	.word	0x00000000
        /*0980*/ 	.short	0x0101
        /*0982*/ 	.byte	0x3f
	.zero		1


	//   ....[16]....
        /*0984*/ 	.word	0x00005970
        /*0988*/ 	.word	0x00000008
        /*098c*/ 	.word	0x00000000
        /*0990*/ 	.short	0x0101
        /*0992*/ 	.byte	0x3f
	.zero		1


	//   ....[17]....
        /*0994*/ 	.word	0x00006240
        /*0998*/ 	.word	0x00000007
        /*099c*/ 	.word	0x00030c10
        /*09a0*/ 	.short	0x010a
        /*09a2*/ 	.byte	0x3f
	.zero		1


	//   ....[18]....
        /*09a4*/ 	.word	0x000062c0
        /*09a8*/ 	.word	0x00000007
        /*09ac*/ 	.word	0x00030c10
        /*09b0*/ 	.short	0x010a
        /*09b2*/ 	.byte	0x3f
	.zero		1


	//   ....[19]....
        /*09b4*/ 	.word	0x000066d0
        /*09b8*/ 	.word	0x00000007
        /*09bc*/ 	.word	0x00030c30
        /*09c0*/ 	.short	0x010a
        /*09c2*/ 	.byte	0x3f
	.zero		1


	//   ....[20]....
        /*09c4*/ 	.word	0x00006760
        /*09c8*/ 	.word	0x00000007
        /*09cc*/ 	.word	0x00030c30
        /*09d0*/ 	.short	0x010a
        /*09d2*/ 	.byte	0x3f
	.zero		1


	//   ....[21]....
        /*09d4*/ 	.word	0x00008f30
        /*09d8*/ 	.word	0x00000008
        /*09dc*/ 	.word	0x00000000
        /*09e0*/ 	.short	0x0101
        /*09e2*/ 	.byte	0x3f
	.zero		1


	//   ....[22]....
        /*09e4*/ 	.word	0x00009390
        /*09e8*/ 	.word	0x00000007
        /*09ec*/ 	.word	0x00000000
        /*09f0*/ 	.short	0x0101
        /*09f2*/ 	.byte	0x3f
	.zero		1


	//   ....[23]....
        /*09f4*/ 	.word	0x00009bf0
        /*09f8*/ 	.word	0x00000007
        /*09fc*/ 	.word	0x00030c10
        /*0a00*/ 	.short	0x010a
        /*0a02*/ 	.byte	0x3f
	.zero		1


	//   ....[24]....
        /*0a04*/ 	.word	0x00009c70
        /*0a08*/ 	.word	0x00000007
        /*0a0c*/ 	.word	0x00030c10
        /*0a10*/ 	.short	0x010a
        /*0a12*/ 	.byte	0x3f
	.zero		1


	//   ....[25]....
        /*0a14*/ 	.word	0x0000a070
        /*0a18*/ 	.word	0x00000007
        /*0a1c*/ 	.word	0x00030c30
        /*0a20*/ 	.short	0x010a
        /*0a22*/ 	.byte	0x3f
	.zero		1


	//   ....[26]....
        /*0a24*/ 	.word	0x0000a100
        /*0a28*/ 	.word	0x00000007
        /*0a2c*/ 	.word	0x00030c30
        /*0a30*/ 	.short	0x010a
        /*0a32*/ 	.byte	0x3f
	.zero		1


	//   ....[27]....
        /*0a34*/ 	.word	0x0000d230
        /*0a38*/ 	.word	0x00000008
        /*0a3c*/ 	.word	0x00000000
        /*0a40*/ 	.short	0x0101
        /*0a42*/ 	.byte	0x3f
	.zero		1


	//   ....[28]....
        /*0a44*/ 	.word	0x0000d6a0
        /*0a48*/ 	.word	0x00000007
        /*0a4c*/ 	.word	0x00000000
        /*0a50*/ 	.short	0x0101
        /*0a52*/ 	.byte	0x3f
	.zero		1


	//   ....[29]....
        /*0a54*/ 	.word	0x0000ffc0
        /*0a58*/ 	.word	0x0000000f
        /*0a5c*/ 	.word	0x00030c20
        /*0a60*/ 	.short	0x010a
        /*0a62*/ 	.byte	0x3f
	.zero		1


	//   ....[30]....
        /*0a64*/ 	.word	0x000105b0
        /*0a68*/ 	.word	0x0000000f
        /*0a6c*/ 	.word	0x00030c40
        /*0a70*/ 	.short	0x010a
        /*0a72*/ 	.byte	0x3f
	.zero		1


	//   ....[31]....
        /*0a74*/ 	.word	0x00010810
        /*0a78*/ 	.word	0x0000000f
        /*0a7c*/ 	.word	0x00030c28
        /*0a80*/ 	.short	0x010a
        /*0a82*/ 	.byte	0x3f
	.zero		1


	//   ....[32]....
        /*0a84*/ 	.word	0x00010a70
        /*0a88*/ 	.word	0x0000000f
        /*0a8c*/ 	.word	0x00030c48
        /*0a90*/ 	.short	0x010a
        /*0a92*/ 	.byte	0x3f
	.zero		1


	//   ....[33]....
        /*0a94*/ 	.word	0x00010c70
        /*0a98*/ 	.word	0x0000000f
        /*0a9c*/ 	.word	0x00030c20
        /*0aa0*/ 	.short	0x010a
        /*0aa2*/ 	.byte	0x3f
	.zero		1


	//   ....[34]....
        /*0aa4*/ 	.word	0x00010f40
        /*0aa8*/ 	.word	0x0000000f
        /*0aac*/ 	.word	0x00030c40
        /*0ab0*/ 	.short	0x010a
        /*0ab2*/ 	.byte	0x3f
	.zero		1


	//   ....[35]....
        /*0ab4*/ 	.word	0x00011170
        /*0ab8*/ 	.word	0x0000000f
        /*0abc*/ 	.word	0x00030c28
        /*0ac0*/ 	.short	0x010a
        /*0ac2*/ 	.byte	0x3f
	.zero		1


	//   ....[36]....
        /*0ac4*/ 	.word	0x00011410
        /*0ac8*/ 	.word	0x00000003
        /*0acc*/ 	.word	0x00030c40
        /*0ad0*/ 	.short	0x010a
        /*0ad2*/ 	.byte	0x3f
	.zero		1


	//   ....[37]....
        /*0ad4*/ 	.word	0x00011800
        /*0ad8*/ 	.word	0x00000007
        /*0adc*/ 	.word	0x00000000
        /*0ae0*/ 	.short	0x010a
        /*0ae2*/ 	.byte	0x3f
	.zero		1


	//   ....[38]....
        /*0ae4*/ 	.word	0x00011850
        /*0ae8*/ 	.word	0x00000003
        /*0aec*/ 	.word	0x00000000
        /*0af0*/ 	.short	0x010a
        /*0af2*/ 	.byte	0x3f
	.zero		1


	//   ....[39]....
        /*0af4*/ 	.word	0x000118b0
        /*0af8*/ 	.word	0x00000005
        /*0afc*/ 	.word	0x00000000
        /*0b00*/ 	.short	0x010a
        /*0b02*/ 	.byte	0x3f
	.zero		1


	//   ....[40]....
        /*0b04*/ 	.word	0x000118e0
        /*0b08*/ 	.word	0x00000003
        /*0b0c*/ 	.word	0x00000000
        /*0b10*/ 	.short	0x010a
        /*0b12*/ 	.byte	0x3f
	.zero		1


	//   ....[41]....
        /*0b14*/ 	.word	0x000119c0
        /*0b18*/ 	.word	0x00000010
        /*0b1c*/ 	.word	0x00030c00
        /*0b20*/ 	.short	0x010a
        /*0b22*/ 	.byte	0x3f
	.zero		1


	//   ....[42]....
        /*0b24*/ 	.word	0x00011a10
        /*0b28*/ 	.word	0x00000008
        /*0b2c*/ 	.word	0x00030c10
        /*0b30*/ 	.short	0x010a
        /*0b32*/ 	.byte	0x3f
	.zero		1


	//   ....[43]....
        /*0b34*/ 	.word	0x00011a60
        /*0b38*/ 	.word	0x00000008
        /*0b3c*/ 	.word	0x00030c30
        /*0b40*/ 	.short	0x010a
        /*0b42*/ 	.byte	0x3f
	.zero		1


	//   ....[44]....
        /*0b44*/ 	.word	0x00011ab0
        /*0b48*/ 	.word	0x00000007
        /*0b4c*/ 	.word	0x00030c10
        /*0b50*/ 	.short	0x010a
        /*0b52*/ 	.byte	0x3f
	.zero		1


	//   ....[45]....
        /*0b54*/ 	.word	0x00011b00
        /*0b58*/ 	.word	0x00000007
        /*0b5c*/ 	.word	0x00030c30
        /*0b60*/ 	.short	0x010a
        /*0b62*/ 	.byte	0x3f
	.zero		1


	//   ....[46]....
        /*0b64*/ 	.word	0x00011b50
        /*0b68*/ 	.word	0x00000007
        /*0b6c*/ 	.word	0x00030c10
        /*0b70*/ 	.short	0x010a
        /*0b72*/ 	.byte	0x3f
	.zero		1


	//   ....[47]....
        /*0b74*/ 	.word	0x00011ba0
        /*0b78*/ 	.word	0x00000007
        /*0b7c*/ 	.word	0x00030c30
        /*0b80*/ 	.short	0x010a
        /*0b82*/ 	.byte	0x3f
	.zero		1


	//   ....[48]....
        /*0b84*/ 	.word	0x00011bf0
        /*0b88*/ 	.word	0x0000000f
        /*0b8c*/ 	.word	0x00030c20
        /*0b90*/ 	.short	0x010a
        /*0b92*/ 	.byte	0x3f
	.zero		1


	//   ....[49]....
        /*0b94*/ 	.word	0x00011c40
        /*0b98*/ 	.word	0x0000000f
        /*0b9c*/ 	.word	0x00030c40
        /*0ba0*/ 	.short	0x010a
        /*0ba2*/ 	.byte	0x3f
	.zero		1


	//   ....[50]....
        /*0ba4*/ 	.word	0x00011c90
        /*0ba8*/ 	.word	0x0000000f
        /*0bac*/ 	.word	0x00030c28
        /*0bb0*/ 	.short	0x010a
        /*0bb2*/ 	.byte	0x3f
	.zero		1


	//   ....[51]....
        /*0bb4*/ 	.word	0x00011ce0
        /*0bb8*/ 	.word	0x0000000f
        /*0bbc*/ 	.word	0x00030c48
        /*0bc0*/ 	.short	0x010a
        /*0bc2*/ 	.byte	0x3f
	.zero		1


	//   ....[52]....
        /*0bc4*/ 	.word	0x00011d40
        /*0bc8*/ 	.word	0x0000000f
        /*0bcc*/ 	.word	0x00030c20
        /*0bd0*/ 	.short	0x010a
        /*0bd2*/ 	.byte	0x3f
	.zero		1


	//   ....[53]....
        /*0bd4*/ 	.word	0x00011d90
        /*0bd8*/ 	.word	0x0000000f
        /*0bdc*/ 	.word	0x00030c40
        /*0be0*/ 	.short	0x010a
        /*0be2*/ 	.byte	0x3f
	.zero		1


	//   ....[54]....
        /*0be4*/ 	.word	0x00011de0
        /*0be8*/ 	.word	0x0000000f
        /*0bec*/ 	.word	0x00030c28
        /*0bf0*/ 	.short	0x010a
        /*0bf2*/ 	.byte	0x3f
	.zero		1


	//   ....[55]....
        /*0bf4*/ 	.word	0x00011e30
        /*0bf8*/ 	.word	0x00000003
        /*0bfc*/ 	.word	0x00030c40
        /*0c00*/ 	.short	0x010a
        /*0c02*/ 	.byte	0x3f
	.zero		1


	//   ....[56]....
        /*0c04*/ 	.word	0x00011f00
        /*0c08*/ 	.word	0x00000007
        /*0c0c*/ 	.word	0x00000000
        /*0c10*/ 	.short	0x010a
        /*0c12*/ 	.byte	0x3f
	.zero		1


	//   ....[57]....
        /*0c14*/ 	.word	0x00011f50
        /*0c18*/ 	.word	0x00000003
        /*0c1c*/ 	.word	0x00000000
        /*0c20*/ 	.short	0x010a
        /*0c22*/ 	.byte	0x3f
	.zero		1


	//   ....[58]....
        /*0c24*/ 	.word	0x00011fa0
        /*0c28*/ 	.word	0x00000005
        /*0c2c*/ 	.word	0x00000000
        /*0c30*/ 	.short	0x010a
        /*0c32*/ 	.byte	0x3f
	.zero		1


	//----- nvinfo : EIATTR_NUM_MBARRIERS
	.align		4
.L_594:
        /*0c34*/ 	.byte	0x03, 0x38
        /*0c36*/ 	.short	0x0009


	//----- nvinfo : EIATTR_EXIT_INSTR_OFFSETS
	.align		4
        /*0c38*/ 	.byte	0x04, 0x1c
        /*0c3a*/ 	.short	(.L_596 - .L_595)


	//   ....[0]....
.L_595:
        /*0c3c*/ 	.word	0x00011930


	//----- nvinfo : EIATTR_MAX_THREADS
	.align		4
.L_596:
        /*0c40*/ 	.byte	0x04, 0x05
        /*0c42*/ 	.short	(.L_598 - .L_597)
.L_597:
        /*0c44*/ 	.word	0x00000180
        /*0c48*/ 	.word	0x00000001
        /*0c4c*/ 	.word	0x00000001


	//----- nvinfo : EIATTR_CRS_STACK_SIZE
	.align		4
.L_598:
        /*0c50*/ 	.byte	0x04, 0x1e
        /*0c52*/ 	.short	(.L_600 - .L_599)
.L_599:
        /*0c54*/ 	.word	0x00000000


	//----- nvinfo : EIATTR_CBANK_PARAM_SIZE
	.align		4
.L_600:
        /*0c58*/ 	.byte	0x03, 0x19
        /*0c5a*/ 	.short	0x06f0


	//----- nvinfo : EIATTR_PARAM_CBANK
	.align		4
        /*0c5c*/ 	.byte	0x04, 0x0a
        /*0c5e*/ 	.short	(.L_602 - .L_601)
	.align		4
.L_601:
        /*0c60*/ 	.word	index@(.nv.constant0._ZN7cutlass13device_kernelIN5flash11enable_sm90INS1_16FlashAttnBwdSm90INS1_25CollectiveMainloopBwdSm90ILi2ELi2ELi2EN4cute5tupleIJNS5_1CILi1EEES8_S8_EEENS6_IJNS7_ILi128EEESA_NS7_ILi64EEEEEENS_6half_tEfNS_4arch4Sm90ELb0ELb1ELb0ELb1ELb0ELb1ELb0ELb0ELi2ELi1ELi2ELi2ELb0EEENS1_24CollectiveEpilogueBwdGQAISC_fSF_Li256ELb1ELb0EEENS1_19SingleTileSchedulerILb1ELb0ELb0ELi128EEEEEEEEEvNT_6ParamsE)
        /*0c64*/ 	.short	0x0210
        /*0c66*/ 	.short	0x06f0


	//----- nvinfo : EIATTR_SW_WAR
	.align		4
.L_602:
        /*0c68*/ 	.byte	0x04, 0x36
        /*0c6a*/ 	.short	(.L_604 - .L_603)
.L_603:
        /*0c6c*/ 	.word	0x00000008
.L_604:


//--------------------- .nv.info._ZN7cutlass13device_kernelIN5flash11enable_sm90INS1_16FlashAttnBwdSm90INS1_25CollectiveMainloopBwdSm90ILi2ELi2ELi2EN4cute5tupleIJNS5_1CILi1EEES8_S8_EEENS6_IJNS7_ILi128EEESA_NS7_ILi64EEEEEENS_6half_tEfNS_4arch4Sm90ELb0ELb1ELb0ELb1ELb1ELb1ELb0ELb0ELi2ELi1ELi2ELi2ELb0EEENS1_24CollectiveEpilogueBwdGQAISC_fSF_Li256ELb1ELb1EEENS1_19SingleTileSchedulerILb1ELb0ELb0ELi128EEEEEEEEEvNT_6ParamsE --------------------------
	.section	.nv.info._ZN7cutlass13device_kernelIN5flash11enable_sm90INS1_16FlashAttnBwdSm90INS1_25CollectiveMainloopBwdSm90ILi2ELi2ELi2EN4cute5tupleIJNS5_1CILi1EEES8_S8_EEENS6_IJNS7_ILi128EEESA_NS7_ILi64EEEEEENS_6half_tEfNS_4arch4Sm90ELb0ELb1ELb0ELb1ELb1ELb1ELb0ELb0ELi2ELi1ELi2ELi2ELb0EEENS1_24CollectiveEpilogueBwdGQAISC_fSF_Li256ELb1ELb1EEENS1_19SingleTileSchedulerILb1ELb0ELb0ELi128EEEEEEEEEvNT_6ParamsE,"",@"SHT_CUDA_INFO"
	.sectionflags	@""
	.align	4


	//----- nvinfo : EIATTR_CUDA_API_VERSION
	.align		4
        /*0000*/ 	.byte	0x04, 0x37
        /*0002*/ 	.short	(.L_606 - .L_605)
.L_605:
        /*0004*/ 	.word	0x00000082


	//----- nvinfo : EIATTR_KPARAM_INFO
	.align		4
.L_606:
        /*0008*/ 	.byte	0x04, 0x17
        /*000a*/ 	.short	(.L_608 - .L_607)
.L_607:
        /*000c*/ 	.word	0x00000000
        /*0010*/ 	.short	0x0000
        /*0012*/ 	.short	0x0070
        /*0014*/ 	.byte	0x00, 0xf0, 0x01, 0x1a


	//----- nvinfo : EIATTR_SPARSE_MMA_MASK
	.align		4
.L_608:
        /*0018*/ 	.byte	0x03, 0x50
        /*001a*/ 	.short	0x0000


	//----- nvinfo : EIATTR_MAXREG_COUNT
	.align		4
        /*001c*/ 	.byte	0x03, 0x1b
        /*001e*/ 	.short	0x00a8


	//----- nvinfo : EIATTR_NUM_BARRIERS
	.align		4
        /*0020*/ 	.byte	0x02, 0x4c
        /*0022*/ 	.byte	0x10
	.zero		1


	//----- nvinfo : EIATTR_EXTERNS
	.align		4
        /*0024*/ 	.byte	0x04, 0x0f
        /*0026*/ 	.short	(.L_610 - .L_609)


	//   ....[0]....
	.align		4
.L_609:
        /*0028*/ 	.word	index@(__assertfail)


	//----- nvinfo : EIATTR_ANNOTATIONS
	.align		4
.L_610:
        /*002c*/ 	.byte	0x04, 0x55
        /*002e*/ 	.short	(.L_612 - .L_611)


	//   ....[0]....
.L_611:
        /* <DEDUP_REMOVED lines=31> */


	//----- nvinfo : EIATTR_MERCURY_ISA_VERSION
	.align		4
.L_612:
        /*0210*/ 	.byte	0x03, 0x5f
        /*0212*/ 	.short	0x0101


	//----- nvinfo : EIATTR_INT_WARP_WIDE_INSTR_OFFSETS
	.align		4
        /*0214*/ 	.byte	0x04, 0x31
        /*0216*/ 	.short	(.L_614 - .L_613)


	//   ....[0]....
.L_613:
        /*0218*/ 	.word	0x00000190


	//   ....[1]....
        /*021c*/ 	.word	0x000001c0


	//   ....[2]....
        /*0220*/ 	.word	0x0000f5b0


	//   ....[3]....
        /*0224*/ 	.word	0x0000fc00


	//   ....[4]....
        /*0228*/ 	.word	0x000100b0


	//   ....[5]....
        /*022c*/ 	.word	0x00010370


	//   ....[6]....
        /*0230*/ 	.word	0x000105d0


	//   ....[7]....
        /*0234*/ 	.word	0x00010760


	//----- nvinfo : EIATTR_COOP_GROUP_MASK_REGIDS
	.align		4
.L_614:
        /*0238*/ 	.byte	0x04, 0x29
        /*023a*/ 	.short	(.L_616 - .L_615)


	//   ....[0]....
.L_615:
        /*023c*/ 	.word	0xffffffff


	//   ....[1]....
        /*0240*/ 	.word	0xffffffff


	//   ....[2]....
        /*0244*/ 	.word	0xffffffff


	//   ....[3]....
        /*0248*/ 	.word	0xffffffff


	//   ....[4]....
        /*024c*/ 	.word	0xffffffff


	//   ....[5]....
        /*0250*/ 	.word	0xffffffff


	//   ....[6]....
        /*0254*/ 	.word	0xffffffff


	//   ....[7]....
        /*0258*/ 	.word	0xffffffff


	//   ....[8]....
        /*025c*/ 	.word	0xffffffff


	//   ....[9]....
        /*0260*/ 	.word	0xffffffff


	//   ....[10]....
        /*0264*/ 	.word	0xffffffff


	//   ....[11]....
        /*0268*/ 	.word	0xffffffff


	//   ....[12]....
        /*026c*/ 	.word	0xffffffff


	//   ....[13]....
        /*0270*/ 	.word	0xffffffff


	//   ....[14]....
        /*0274*/ 	.word	0xffffffff


	//   ....[15]....
        /*0278*/ 	.word	0xffffffff


	//   ....[16]....
        /*027c*/ 	.word	0xffffffff


	//   ....[17]....
        /*0280*/ 	.word	0xffffffff


	//   ....[18]....
        /*0284*/ 	.word	0xffffffff


	//   ....[19]....
        /*0288*/ 	.word	0xffffffff


	//   ....[20]....
        /*028c*/ 	.word	0xffffffff


	//   ....[21]....
        /*0290*/ 	.word	0xffffffff


	//   ....[22]....
        /*0294*/ 	.word	0xffffffff


	//   ....[23]....
        /*0298*/ 	.word	0xffffffff


	//   ....[24]....
        /*029c*/ 	.word	0xffffffff


	//   ....[25]....
        /*02a0*/ 	.word	0xffffffff


	//   ....[26]....
        /*02a4*/ 	.word	0xffffffff


	//   ....[27]....
        /*02a8*/ 	.word	0xffffffff


	//   ....[28]....
        /*02ac*/ 	.word	0xffffffff


	//   ....[29]....
        /*02b0*/ 	.word	0xffffffff


	//   ....[30]....
        /*02b4*/ 	.word	0xffffffff


	//   ....[31]....
        /*02b8*/ 	.word	0xffffffff


	//   ....[32]....
        /*02bc*/ 	.word	0xffffffff


	//   ....[33]....
        /*02c0*/ 	.word	0xffffffff


	//   ....[34]....
        /*02c4*/ 	.word	0xffffffff


	//   ....[35]....
        /*02c8*/ 	.word	0xffffffff


	//   ....[36]....
        /*02cc*/ 	.word	0xffffffff


	//   ....[37]....
        /*02d0*/ 	.word	0xffffffff


	//   ....[38]....
        /*02d4*/ 	.word	0xffffffff


	//   ....[39]....
        /*02d8*/ 	.word	0xffffffff


	//   ....[40]....
        /*02dc*/ 	.word	0xffffffff


	//   ....[41]....
        /*02e0*/ 	.word	0xffffffff


	//   ....[42]....
        /*02e4*/ 	.word	0xffffffff


	//   ....[43]....
        /*02e8*/ 	.word	0xffffffff


	//   ....[44]....
        /*02ec*/ 	.word	0xffffffff


	//   ....[45]....
        /*02f0*/ 	.word	0xffffffff


	//   ....[46]....
        /*02f4*/ 	.word	0xffffffff


	//   ....[47]....
        /*02f8*/ 	.word	0xffffffff


	//   ....[48]....
        /*02fc*/ 	.word	0xffffffff


	//   ....[49]....
        /*0300*/ 	.word	0xffffffff


	//   ....[50]....
        /*0304*/ 	.word	0xffffffff


	//   ....[51]....
        /*0308*/ 	.word	0xffffffff


	//   ....[52]....
        /*030c*/ 	.word	0xffffffff


	//   ....[53]....
        /*0310*/ 	.word	0xffffffff


	//   ....[54]....
        /*0314*/ 	.word	0xffffffff


	//   ....[55]....
        /*0318*/ 	.word	0xffffffff


	//   ....[56]....
        /*031c*/ 	.word	0xffffffff


	//   ....[57]....
        /*0320*/ 	.word	0xffffffff


	//   ....[58]....
        /*0324*/ 	.word	0xffffffff


	//   ....[59]....
        /*0328*/ 	.word	0xffffffff


	//   ....[60]....
        /*032c*/ 	.word	0xffffffff


	//   ....[61]....
        /*0330*/ 	.word	0xffffffff


	//   ....[62]....
        /*0334*/ 	.word	0xffffffff


	//   ....[63]....
        /*0338*/ 	.word	0xffffffff


	//   ....[64]....
        /*033c*/ 	.word	0xffffffff


	//   ....[65]....
        /*0340*/ 	.word	0xffffffff


	//   ....[66]....
        /*0344*/ 	.word	0xffffffff


	//   ....[67]....
        /*0348*/ 	.word	0xffffffff


	//   ....[68]....
        /*034c*/ 	.word	0xffffffff


	//   ....[69]....
        /*0350*/ 	.word	0xffffffff


	//   ....[70]....
        /*0354*/ 	.word	0xffffffff


	//   ....[71]....
        /*0358*/ 	.word	0xffffffff


	//   ....[72]....
        /*035c*/ 	.word	0xffffffff


	//   ....[73]....
        /*0360*/ 	.word	0xffffffff


	//   ....[74]....
        /*0364*/ 	.word	0xffffffff


	//   ....[75]....
        /*0368*/ 	.word	0xffffffff


	//   ....[76]....
        /*036c*/ 	.word	0xffffffff


	//   ....[77]....
        /*0370*/ 	.word	0xffffffff


	//   ....[78]....
        /*0374*/ 	.word	0xffffffff


	//   ....[79]....
        /*0378*/ 	.word	0xffffffff


	//   ....[80]....
        /*037c*/ 	.word	0xffffffff


	//   ....[81]....
        /*0380*/ 	.word	0xffffffff


	//   ....[82]....
        /*0384*/ 	.word	0xffffffff


	//   ....[83]....
        /*0388*/ 	.word	0xffffffff


	//   ....[84]....
        /*038c*/ 	.word	0xffffffff


	//   ....[85]....
        /*0390*/ 	.word	0xffffffff


	//   ....[86]....
        /*0394*/ 	.word	0xffffffff


	//   ....[87]....
        /*0398*/ 	.word	0xffffffff


	//   ....[88]....
        /*039c*/ 	.word	0xffffffff


	//   ....[89]....
        /*03a0*/ 	.word	0xffffffff


	//   ....[90]....
        /*03a4*/ 	.word	0xffffffff


	//   ....[91]....
        /*03a8*/ 	.word	0xffffffff


	//   ....[92]....
        /*03ac*/ 	.word	0xffffffff


	//   ....[93]....
        /*03b0*/ 	.word	0xffffffff


	//   ....[94]....
        /*03b4*/ 	.word	0xffffffff


	//   ....[95]....
        /*03b8*/ 	.word	0xffffffff


	//   ....[96]....
        /*03bc*/ 	.word	0xffffffff


	//   ....[97]....
        /*03c0*/ 	.word	0xffffffff


	//   ....[98]....
        /*03c4*/ 	.word	0xffffffff


	//   ....[99]....
        /*03c8*/ 	.word	0xffffffff


	//   ....[100]....
        /*03cc*/ 	.word	0xffffffff


	//   ....[101]....
        /*03d0*/ 	.word	0xffffffff


	//   ....[102]....
        /*03d4*/ 	.word	0xffffffff


	//   ....[103]....
        /*03d8*/ 	.word	0xffffffff


	//   ....[104]....
        /*03dc*/ 	.word	0xffffffff


	//   ....[105]....
        /*03e0*/ 	.word	0xffffffff


	//   ....[106]....
        /*03e4*/ 	.word	0xffffffff


	//   ....[107]....
        /*03e8*/ 	.word	0xffffffff


	//   ....[108]....
        /*03ec*/ 	.word	0xffffffff


	//   ....[109]....
        /*03f0*/ 	.word	0xffffffff


	//   ....[110]....
        /*03f4*/ 	.word	0xffffffff


	//   ....[111]....
        /*03f8*/ 	.word	0xffffffff


	//   ....[112]....
        /*03fc*/ 	.word	0xffffffff


	//   ....[113]....
        /*0400*/ 	.word	0xffffffff


	//   ....[114]....
        /*0404*/ 	.word	0xffffffff


	//   ....[115]....
        /*0408*/ 	.word	0xffffffff


	//   ....[116]....
        /*040c*/ 	.word	0xffffffff


	//   ....[117]....
        /*0410*/ 	.word	0xffffffff


	//   ....[118]....
        /*0414*/ 	.word	0xffffffff


	//   ....[119]....
        /*0418*/ 	.word	0xffffffff


	//   ....[120]....
        /*041c*/ 	.word	0xffffffff


	//   ....[121]....
        /*0420*/ 	.word	0xffffffff


	//   ....[122]....
        /*0424*/ 	.word	0xffffffff


	//   ....[123]....
        /*0428*/ 	.word	0xffffffff


	//   ....[124]....
        /*042c*/ 	.word	0xffffffff


	//   ....[125]....
        /*0430*/ 	.word	0xffffffff


	//   ....[126]....
        /*0434*/ 	.word	0xffffffff


	//   ....[127]....
        /*0438*/ 	.word	0xffffffff


	//   ....[128]....
        /*043c*/ 	.word	0xffffffff


	//   ....[129]....
        /*0440*/ 	.word	0xffffffff


	//   ....[130]....
        /*0444*/ 	.word	0xffffffff


	//   ....[131]....
        /*0448*/ 	.word	0xffffffff


	//   ....[132]....
        /*044c*/ 	.word	0xffffffff


	//   ....[133]....
        /*0450*/ 	.word	0xffffffff


	//   ....[134]....
        /*0454*/ 	.word	0xffffffff


	//   ....[135]....
        /*0458*/ 	.word	0xffffffff


	//   ....[136]....
        /*045c*/ 	.word	0xffffffff


	//   ....[137]....
        /*0460*/ 	.word	0xffffffff


	//   ....[138]....
        /*0464*/ 	.word	0xffffffff


	//   ....[139]....
        /*0468*/ 	.word	0xffffffff


	//   ....[140]....
        /*046c*/ 	.word	0xffffffff


	//   ....[141]....
        /*0470*/ 	.word	0xffffffff


	//   ....[142]....
        /*0474*/ 	.word	0xffffffff


	//   ....[143]....
        /*0478*/ 	.word	0xffffffff


	//   ....[144]....
        /*047c*/ 	.word	0xffffffff


	//   ....[145]....
        /*0480*/ 	.word	0xffffffff


	//   ....[146]....
        /*0484*/ 	.word	0xffffffff


	//   ....[147]....
        /*0488*/ 	.word	0xffffffff


	//   ....[148]....
        /*048c*/ 	.word	0xffffffff


	//   ....[149]....
        /*0490*/ 	.word	0xffffffff


	//   ....[150]....
        /*0494*/ 	.word	0xffffffff


	//   ....[151]....
        /*0498*/ 	.word	0xffffffff


	//   ....[152]....
        /*049c*/ 	.word	0xffffffff


	//   ....[153]....
        /*04a0*/ 	.word	0xffffffff


	//   ....[154]....
        /*04a4*/ 	.word	0xffffffff


	//   ....[155]....
        /*04a8*/ 	.word	0xffffffff


	//   ....[156]....
        /*04ac*/ 	.word	0xffffffff


	//   ....[157]....
        /*04b0*/ 	.word	0xffffffff


	//   ....[158]....
        /*04b4*/ 	.word	0xffffffff


	//   ....[159]....
        /*04b8*/ 	.word	0xffffffff


	//   ....[160]....
        /*04bc*/ 	.word	0xffffffff


	//   ....[161]....
        /*04c0*/ 	.word	0xffffffff


	//   ....[162]....
        /*04c4*/ 	.word	0xffffffff


	//   ....[163]....
        /*04c8*/ 	.word	0xffffffff


	//   ....[164]....
        /*04cc*/ 	.word	0xffffffff


	//   ....[165]....
        /*04d0*/ 	.word	0xffffffff


	//   ....[166]....
        /*04d4*/ 	.word	0xffffffff


	//   ....[167]....
        /*04d8*/ 	.word	0xffffffff


	//   ....[168]....
        /*04dc*/ 	.word	0xffffffff


	//   ....[169]....
        /*04e0*/ 	.word	0xffffffff


	//   ....[170]....
        /*04e4*/ 	.word	0xffffffff


	//   ....[171]....
        /*04e8*/ 	.word	0xffffffff


	//   ....[172]....
        /*04ec*/ 	.word	0xffffffff


	//   ....[173]....
        /*04f0*/ 	.word	0xffffffff


	//   ....[174]....
        /*04f4*/ 	.word	0xffffffff


	//   ....[175]....
        /*04f8*/ 	.word	0xffffffff


	//   ....[176]....
        /*04fc*/ 	.word	0xffffffff


	//   ....[177]....
        /*0500*/ 	.word	0xffffffff


	//   ....[178]....
        /*0504*/ 	.word	0xffffffff


	//   ....[179]....
        /*0508*/ 	.word	0xffffffff


	//   ....[180]....
        /*050c*/ 	.word	0xffffffff


	//   ....[181]....
        /*0510*/ 	.word	0xffffffff


	//   ....[182]....
        /*0514*/ 	.word	0xffffffff


	//   ....[183]....
        /*0518*/ 	.word	0xffffffff


	//   ....[184]....
        /*051c*/ 	.word	0xffffffff


	//   ....[185]....
        /*0520*/ 	.word	0xffffffff


	//   ....[186]....
        /*0524*/ 	.word	0xffffffff


	//   ....[187]....
        /*0528*/ 	.word	0xffffffff


	//   ....[188]....
        /*052c*/ 	.word	0xffffffff


	//   ....[189]....
        /*0530*/ 	.word	0xffffffff


	//   ....[190]....
        /*0534*/ 	.word	0xffffffff


	//   ....[191]....
        /*0538*/ 	.word	0xffffffff


	//   ....[192]....
        /*053c*/ 	.word	0xffffffff


	//   ....[193]....
        /*0540*/ 	.word	0xffffffff


	//   ....[194]....
        /*0544*/ 	.word	0xffffffff


	//   ....[195]....
        /*0548*/ 	.word	0xffffffff


	//   ....[196]....
        /*054c*/ 	.word	0xffffffff


	//   ....[197]....
        /*0550*/ 	.word	0xffffffff


	//   ....[198]....
        /*0554*/ 	.word	0xffffffff


	//   ....[199]....
        /*0558*/ 	.word	0xffffffff


	//   ....[200]....
        /*055c*/ 	.word	0xffffffff


	//   ....[201]....
        /*0560*/ 	.word	0xffffffff


	//   ....[202]....
        /*0564*/ 	.word	0xffffffff


	//   ....[203]....
        /*0568*/ 	.word	0xffffffff


	//   ....[204]....
        /*056c*/ 	.word	0xffffffff


	//   ....[205]....
        /*0570*/ 	.word	0xffffffff


	//   ....[206]....
        /*0574*/ 	.word	0xffffffff


	//   ....[207]....
        /*0578*/ 	.word	0xffffffff


	//   ....[208]....
        /*057c*/ 	.word	0xffffffff


	//   ....[209]....
        /*0580*/ 	.word	0xffffffff


	//   ....[210]....
        /*0584*/ 	.word	0xffffffff


	//   ....[211]....
        /*0588*/ 	.word	0xffffffff


	//   ....[212]....
        /*058c*/ 	.word	0x0500000f


	//   ....[213]....
        /*0590*/ 	.word	0x0500000f


	//   ....[214]....
        /*0594*/ 	.word	0x0500000f


	//   ....[215]....
        /*0598*/ 	.word	0x0500000f


	//   ....[216]....
        /*059c*/ 	.word	0x0500000f


	//   ....[217]....
        /*05a0*/ 	.word	0x0500000f


	//----- nvinfo : EIATTR_COOP_GROUP_INSTR_OFFSETS
	.align		4
.L_616:
        /*05a4*/ 	.byte	0x04, 0x28
        /*05a6*/ 	.short	(.L_618 - .L_617)


	//   ....[0]....
.L_617:
        /*05a8*/ 	.word	0x00000070


	//   ....[1]....
        /*05ac*/ 	.word	0x000001a0


	//   ....[2]....
        /*05b0*/ 	.word	0x000001f0


	//   ....[3]....
        /*05b4*/ 	.word	0x000003e0


	//   ....[4]....
        /*05b8*/ 	.word	0x00000620


	//   ....[5]....
        /*05bc*/ 	.word	0x00001410


	//   ....[6]....
        /*05c0*/ 	.word	0x00002630


	//   ....[7]....
        /*05c4*/ 	.word	0x000026f0


	//   ....[8]....
        /*05c8*/ 	.word	0x00002720


	//   ....[9]....
        /*05cc*/ 	.word	0x00002850


	//   ....[10]....
        /*05d0*/ 	.word	0x000028f0


	//   ....[11]....
        /*05d4*/ 	.word	0x00002c60


	//   ....[12]....
        /*05d8*/ 	.word	0x00002cb0


	//   ....[13]....
        /*05dc*/ 	.word	0x00002fd0


	//   ....[14]....
        /*05e0*/ 	.word	0x00003150


	//   ....[15]....
        /*05e4*/ 	.word	0x00003200


	//   ....[16]....
        /*05e8*/ 	.word	0x00003240


	//   ....[17]....
        /*05ec*/ 	.word	0x00003270


	//   ....[18]....
        /*05f0*/ 	.word	0x000032b0


	//   ....[19]....
        /*05f4*/ 	.word	0x000033b0


	//   ....[20]....
        /*05f8*/ 	.word	0x000033f0


	//   ....[21]....
        /*05fc*/ 	.word	0x00003590


	//   ....[22]....
        /*0600*/ 	.word	0x000036c0


	//   ....[23]....
        /*0604*/ 	.word	0x00003760


	//   ....[24]....
        /*0608*/ 	.word	0x00003800


	//   ....[25]....
        /*060c*/ 	.word	0x00003840


	//   ....[26]....
        /*0610*/ 	.word	0x00003870


	//   ....[27]....
        /*0614*/ 	.word	0x00003960


	//   ....[28]....
        /*0618*/ 	.word	0x000039a0


	//   ....[29]....
        /*061c*/ 	.word	0x000039e0


	//   ....[30]....
        /*0620*/ 	.word	0x00003a00


	//   ....[31]....
        /*0624*/ 	.word	0x00003a40


	//   ....[32]....
        /*0628*/ 	.word	0x00003af0


	//   ....[33]....
        /*062c*/ 	.word	0x00003b30


	//   ....[34]....
        /*0630*/ 	.word	0x00003b70


	//   ....[35]....
        /*0634*/ 	.word	0x00003bb0


	//   ....[36]....
        /*0638*/ 	.word	0x00003c60


	//   ....[37]....
        /*063c*/ 	.word	0x00003da0


	//   ....[38]....
        /*0640*/ 	.word	0x00003e00


	//   ....[39]....
        /*0644*/ 	.word	0x00003e40


	//   ....[40]....
        /*0648*/ 	.word	0x00003e50


	//   ....[41]....
        /*064c*/ 	.word	0x00003e70


	//   ....[42]....
        /*0650*/ 	.word	0x00003e80


	//   ....[43]....
        /*0654*/ 	.word	0x00003ea0


	//   ....[44]....
        /*0658*/ 	.word	0x00003ec0


	//   ....[45]....
        /*065c*/ 	.word	0x00003f40


	//   ....[46]....
        /*0660*/ 	.word	0x00003fb0


	//   ....[47]....
        /*0664*/ 	.word	0x00003ff0


	//   ....[48]....
        /*0668*/ 	.word	0x00004030


	//   ....[49]....
        /*066c*/ 	.word	0x00004070


	//   ....[50]....
        /*0670*/ 	.word	0x000040d0


	//   ....[51]....
        /*0674*/ 	.word	0x00004110


	//   ....[52]....
        /*0678*/ 	.word	0x00004160


	//   ....[53]....
        /*067c*/ 	.word	0x000041b0


	//   ....[54]....
        /*0680*/ 	.word	0x00004200


	//   ....[55]....
        /*0684*/ 	.word	0x00004260


	//   ....[56]....
        /*0688*/ 	.word	0x000042a0


	//   ....[57]....
        /*068c*/ 	.word	0x000042e0


	//   ....[58]....
        /*0690*/ 	.word	0x00004320


	//   ....[59]....
        /*0694*/ 	.word	0x00004360


	//   ....[60]....
        /*0698*/ 	.word	0x000043a0


	//   ....[61]....
        /*069c*/ 	.word	0x000043e0


	//   ....[62]....
        /*06a0*/ 	.word	0x00004420


	//   ....[63]....
        /*06a4*/ 	.word	0x00004460


	//   ....[64]....
        /*06a8*/ 	.word	0x000044a0


	//   ....[65]....
        /*06ac*/ 	.word	0x000044e0


	//   ....[66]....
        /*06b0*/ 	.word	0x00004520


	//   ....[67]....
        /*06b4*/ 	.word	0x00004560


	//   ....[68]....
        /*06b8*/ 	.word	0x000045a0


	//   ....[69]....
        /*06bc*/ 	.word	0x000045e0


	//   ....[70]....
        /*06c0*/ 	.word	0x00006800


	//   ....[71]....
        /*06c4*/ 	.word	0x00006860


	//   ....[72]....
        /*06c8*/ 	.word	0x000068a0


	//   ....[73]....
        /*06cc*/ 	.word	0x000068d0


	//   ....[74]....
        /*06d0*/ 	.word	0x00006900


	//   ....[75]....
        /*06d4*/ 	.word	0x00006930


	//   ....[76]....
        /*06d8*/ 	.word	0x00006c10


	//   ....[77]....
        /*06dc*/ 	.word	0x00006c20


	//   ....[78]....
        /*06e0*/ 	.word	0x00006c50


	//   ....[79]....
        /*06e4*/ 	.word	0x00006c80


	//   ....[80]....
        /*06e8*/ 	.word	0x00006cc0


	//   ....[81]....
        /*06ec*/ 	.word	0x00006db0


	//   ....[82]....
        /*06f0*/ 	.word	0x00006e90


	//   ....[83]....
        /*06f4*/ 	.word	0x00006ed0


	//   ....[84]....
        /*06f8*/ 	.word	0x00006f10


	//   ....[85]....
        /*06fc*/ 	.word	0x00006f20


	//   ....[86]....
        /*0700*/ 	.word	0x00006f50


	//   ....[87]....
        /*0704*/ 	.word	0x00006f60


	//   ....[88]....
        /*0708*/ 	.word	0x00006f80


	//   ....[89]....
        /*070c*/ 	.word	0x00006fc0


	//   ....[90]....
        /*0710*/ 	.word	0x00007090


	//   ....[91]....
        /*0714*/ 	.word	0x000070d0


	//   ....[92]....
        /*0718*/ 	.word	0x00007110


	//   ....[93]....
        /*071c*/ 	.word	0x00007150


	//   ....[94]....
        /*0720*/ 	.word	0x00007190


	//   ....[95]....
        /*0724*/ 	.word	0x000071e0


	//   ....[96]....
        /*0728*/ 	.word	0x00007220


	//   ....[97]....
        /*072c*/ 	.word	0x00007270


	//   ....[98]....
        /*0730*/ 	.word	0x000072b0


	//   ....[99]....
        /*0734*/ 	.word	0x000073c0


	//   ....[100]....
        /*0738*/ 	.word	0x00007440


	//   ....[101]....
        /*073c*/ 	.word	0x000074a0


	//   ....[102]....
        /*0740*/ 	.word	0x00007880


	//   ....[103]....
        /*0744*/ 	.word	0x00007890


	//   ....[104]....
        /*0748*/ 	.word	0x000078a0


	//   ....[105]....
        /*074c*/ 	.word	0x000078b0


	//   ....[106]....
        /*0750*/ 	.word	0x000078c0


	//   ....[107]....
        /*0754*/ 	.word	0x000078d0


	//   ....[108]....
        /*0758*/ 	.word	0x00007900


	//   ....[109]....
        /*075c*/ 	.word	0x00007930


	//   ....[110]....
        /*0760*/ 	.word	0x00007970


	//   ....[111]....
        /*0764*/ 	.word	0x00007990


	//   ....[112]....
        /*0768*/ 	.word	0x000079d0


	//   ....[113]....
        /*076c*/ 	.word	0x00007a10


	//   ....[114]....
        /*0770*/ 	.word	0x00007a50


	//   ....[115]....
        /*0774*/ 	.word	0x00007a60


	//   ....[116]....
        /*0778*/ 	.word	0x00007a90


	//   ....[117]....
        /*077c*/ 	.word	0x00007ad0


	//   ....[118]....
        /*0780*/ 	.word	0x00007b00


	//   ....[119]....
        /*0784*/ 	.word	0x00007b20


	//   ....[120]....
        /*0788*/ 	.word	0x00007b50


	//   ....[121]....
        /*078c*/ 	.word	0x00007b90


	//   ....[122]....
        /*0790*/ 	.word	0x00007bd0


	//   ....[123]....
        /*0794*/ 	.word	0x00007c10


	//   ....[124]....
        /*0798*/ 	.word	0x00007c50


	//   ....[125]....
        /*079c*/ 	.word	0x00007c60


	//   ....[126]....
        /*07a0*/ 	.word	0x00007ca0


	//   ....[127]....
        /*07a4*/ 	.word	0x00007ce0


	//   ....[128]....
        /*07a8*/ 	.word	0x00007d20


	//   ....[129]....
        /*07ac*/ 	.word	0x00007d30


	//   ....[130]....
        /*07b0*/ 	.word	0x00007d40


	//   ....[131]....
        /*07b4*/ 	.word	0x00007d50


	//   ....[132]....
        /*07b8*/ 	.word	0x00007d90


	//   ....[133]....
        /*07bc*/ 	.word	0x00007dd0


	//   ....[134]....
        /*07c0*/ 	.word	0x0000a230


	//   ....[135]....
        /*07c4*/ 	.word	0x0000a350


	//   ....[136]....
        /*07c8*/ 	.word	0x0000a3b0


	//   ....[137]....
        /*07cc*/ 	.word	0x0000a480


	//   ....[138]....
        /*07d0*/ 	.word	0x0000a4d0


	//   ....[139]....
        /*07d4*/ 	.word	0x0000a5b0


	//   ....[140]....
        /*07d8*/ 	.word	0x0000a610


	//   ....[141]....
        /*07dc*/ 	.word	0x0000a650


	//   ....[142]....
        /*07e0*/ 	.word	0x0000a6d0


	//   ....[143]....
        /*07e4*/ 	.word	0x0000a760


	//   ....[144]....
        /*07e8*/ 	.word	0x0000a7a0


	//   ....[145]....
        /*07ec*/ 	.word	0x0000a860


	//   ....[146]....
        /*07f0*/ 	.word	0x0000a8a0


	//   ....[147]....
        /*07f4*/ 	.word	0x0000a8e0


	//   ....[148]....
        /*07f8*/ 	.word	0x0000a920


	//   ....[149]....
        /*07fc*/ 	.word	0x0000a980


	//   ....[150]....
        /*0800*/ 	.word	0x0000aa80


	//   ....[151]....
        /*0804*/ 	.word	0x0000acf0


	//   ....[152]....
        /*0808*/ 	.word	0x0000ae00


	//   ....[153]....
        /*080c*/ 	.word	0x0000ae40


	//   ....[154]....
        /*0810*/ 	.word	0x0000aed0


	//   ....[155]....
        /*0814*/ 	.word	0x0000b3a0


	//   ....[156]....
        /*0818*/ 	.word	0x0000b4a0


	//   ....[157]....
        /*081c*/ 	.word	0x0000b4d0


	//   ....[158]....
        /*0820*/ 	.word	0x0000b510


	//   ....[159]....
        /*0824*/ 	.word	0x0000b540


	//   ....[160]....
        /*0828*/ 	.word	0x0000b650


	//   ....[161]....
        /*082c*/ 	.word	0x0000b840


	//   ....[162]....
        /*0830*/ 	.word	0x0000b890


	//   ....[163]....
        /*0834*/ 	.word	0x0000b8d0


	//   ....[164]....
        /*0838*/ 	.word	0x0000b910


	//   ....[165]....
        /*083c*/ 	.word	0x0000b920


	//   ....[166]....
        /*0840*/ 	.word	0x0000baf0


	//   ....[167]....
        /*0844*/ 	.word	0x0000bb00


	//   ....[168]....
        /*0848*/ 	.word	0x0000bb10


	//   ....[169]....
        /*084c*/ 	.word	0x0000bb20


	//   ....[170]....
        /*0850*/ 	.word	0x0000bb30


	//   ....[171]....
        /*0854*/ 	.word	0x0000bb40


	//   ....[172]....
        /*0858*/ 	.word	0x0000bb70


	//   ....[173]....
        /*085c*/ 	.word	0x0000bba0


	//   ....[174]....
        /*0860*/ 	.word	0x0000bbe0


	//   ....[175]....
        /*0864*/ 	.word	0x0000bc10


	//   ....[176]....
        /*0868*/ 	.word	0x0000bc50


	//   ....[177]....
        /*086c*/ 	.word	0x0000bc80


	//   ....[178]....
        /*0870*/ 	.word	0x0000bca0


	//   ....[179]....
        /*0874*/ 	.word	0x0000bce0


	//   ....[180]....
        /*0878*/ 	.word	0x0000bcf0


	//   ....[181]....
        /*087c*/ 	.word	0x0000bd70


	//   ....[182]....
        /*0880*/ 	.word	0x0000bda0


	//   ....[183]....
        /*0884*/ 	.word	0x0000bdd0


	//   ....[184]....
        /*0888*/ 	.word	0x0000be20


	//   ....[185]....
        /*088c*/ 	.word	0x0000be60


	//   ....[186]....
        /*0890*/ 	.word	0x0000be70


	//   ....[187]....
        /*0894*/ 	.word	0x0000beb0


	//   ....[188]....
        /*0898*/ 	.word	0x0000bee0


	//   ....[189]....
        /*089c*/ 	.word	0x0000bf20


	//   ....[190]....
        /*08a0*/ 	.word	0x0000bf40


	//   ....[191]....
        /*08a4*/ 	.word	0x0000bf50


	//   ....[192]....
        /*08a8*/ 	.word	0x0000bf60


	//   ....[193]....
        /*08ac*/ 	.word	0x0000bf70


	//   ....[194]....
        /*08b0*/ 	.word	0x0000bf80


	//   ....[195]....
        /*08b4*/ 	.word	0x0000bf90


	//   ....[196]....
        /*08b8*/ 	.word	0x0000bfa0


	//   ....[197]....
        /*08bc*/ 	.word	0x0000bfb0


	//   ....[198]....
        /*08c0*/ 	.word	0x0000e030


	//   ....[199]....
        /*08c4*/ 	.word	0x0000e1d0


	//   ....[200]....
        /*08c8*/ 	.word	0x0000e420


	//   ....[201]....
        /*08cc*/ 	.word	0x0000e5c0


	//   ....[202]....
        /*08d0*/ 	.word	0x0000e6d0


	//   ....[203]....
        /*08d4*/ 	.word	0x0000f1b0


	//   ....[204]....
        /*08d8*/ 	.word	0x0000f4e0


	//   ....[205]....
        /*08dc*/ 	.word	0x0000f860


	//   ....[206]....
        /*08e0*/ 	.word	0x0000fb30


	//   ....[207]....
        /*08e4*/ 	.word	0x0000fd70


	//   ....[208]....
        /*08e8*/ 	.word	0x0000ffe0


	//   ....[209]....
        /*08ec*/ 	.word	0x000102b0


	//   ....[210]....
        /*08f0*/ 	.word	0x000104d0


	//   ....[211]....
        /*08f4*/ 	.word	0x00010660


	//   ....[212]....
        /*08f8*/ 	.word	0x00012d30


	//   ....[213]....
        /*08fc*/ 	.word	0x00012fc0


	//   ....[214]....
        /*0900*/ 	.word	0x00013030


	//   ....[215]....
        /*0904*/ 	.word	0x000130a0


	//   ....[216]....
        /*0908*/ 	.word	0x00013110


	//   ....[217]....
        /*090c*/ 	.word	0x00013180


	//----- nvinfo : EIATTR_REG_RECONFIG
	.align		4
.L_618:
        /*0910*/ 	.byte	0x01, 0x54
	.zero		2


	//----- nvinfo : EIATTR_SYSCALL_OFFSETS
	.align		4
        /*0914*/ 	.byte	0x04, 0x46
        /*0916*/ 	.short	(.L_620 - .L_619)


	//   ....[0]....
.L_619:
        /*0918*/ 	.word	0x00001070


	//   ....[1]....
        /*091c*/ 	.word	0x00001160


	//   ....[2]....
        /*0920*/ 	.word	0x000012c0


	//   ....[3]....
        /*0924*/ 	.word	0x000013b0


	//----- nvinfo : EIATTR_MBARRIER_INSTR_OFFSETS
	.align		4
.L_620:
        /*0928*/ 	.byte	0x04, 0x39
        /*092a*/ 	.short	(.L_622 - .L_621)


	//   ....[0]....
.L_621:
        /*092c*/ 	.word	0x00000290
        /*0930*/ 	.word	0x000000ff
        /*0934*/ 	.word	0x00030c00
        /*0938*/ 	.short	0x0100
        /*093a*/ 	.byte	0x06
	.zero		1


	//   ....[1]....
        /*093c*/ 	.word	0x00000390
        /*0940*/ 	.word	0x000000ff
        /*0944*/ 	.word	0x00030c10
        /*0948*/ 	.short	0x0100
        /*094a*/ 	.byte	0x08
	.zero		1


	//   ....[2]....
        /*094c*/ 	.word	0x000003a0
        /*0950*/ 	.word	0x000000ff
        /*0954*/ 	.word	0x00030c20
        /*0958*/ 	.short	0x0100
        /*095a*/ 	.byte	0x08
	.zero		1


	//   ....[3]....
        /*095c*/ 	.word	0x000003b0
        /*0960*/ 	.word	0x000000ff
        /*0964*/ 	.word	0x00030c18
        /*0968*/ 	.short	0x0100
        /*096a*/ 	.byte	0x08
	.zero		1


	//   ....[4]....
        /*096c*/ 	.word	0x000003c0
        /*0970*/ 	.word	0x000000ff
        /*0974*/ 	.word	0x00030c28
        /*0978*/ 	.short	0x0100
        /*097a*/ 	.byte	0x08
	.zero		1


	//   ....[5]....
        /*097c*/ 	.word	0x000004f0
        /*0980*/ 	.word	0x000000ff
        /*0984*/ 	.word	0x00030c30
        /*0988*/ 	.short	0x0100
        /*098a*/ 	.byte	0x08
	.zero		1


	//   ....[6]....
        /*098c*/ 	.word	0x00000500
        /*0990*/ 	.word	0x000000ff
        /*0994*/ 	.word	0x00030c40
        /*0998*/ 	.short	0x0100
        /*099a*/ 	.byte	0x08
	.zero		1


	//   ....[7]....
        /*099c*/ 	.word	0x00000510
        /*09a0*/ 	.word	0x000000ff
        /*09a4*/ 	.word	0x00030c38
        /*09a8*/ 	.short	0x0100
        /*09aa*/ 	.byte	0x08
	.zero		1


	//   ....[8]....
        /*09ac*/ 	.word	0x00000520
        /*09b0*/ 	.word	0x000000ff
        /*09b4*/ 	.word	0x00030c48
        /*09b8*/ 	.short	0x0100
        /*09ba*/ 	.byte	0x08
	.zero		1


	//   ....[9]....
        /*09bc*/ 	.word	0x00001450
        /*09c0*/ 	.word	0x00000010
        /*09c4*/ 	.word	0x00030c00
        /*09c8*/ 	.short	0x010a
        /*09ca*/ 	.byte	0x3f
	.zero		1


	//   ....[10]....
        /*09cc*/ 	.word	0x00001570
        /*09d0*/ 	.word	0x00000010
        /*09d4*/ 	.word	0x00030c00
        /*09d8*/ 	.short	0x010a
        /*09da*/ 	.byte	0x3f
	.zero		1


	//   ....[11]....
        /*09dc*/ 	.word	0x00001fd0
        /*09e0*/ 	.word	0x00000008
        /*09e4*/ 	.word	0x00030c10
        /*09e8*/ 	.short	0x010a
        /*09ea*/ 	.byte	0x3f
	.zero		1


	//   ....[12]....
        /*09ec*/ 	.word	0x00002040
        /*09f0*/ 	.word	0x00000008
        /*09f4*/ 	.word	0x00030c10
        /*09f8*/ 	.short	0x010a
        /*09fa*/ 	.byte	0x3f
	.zero		1


	//   ....[13]....
        /*09fc*/ 	.word	0x00002420
        /*0a00*/ 	.word	0x00000008
        /*0a04*/ 	.word	0x00030c30
        /*0a08*/ 	.short	0x010a
        /*0a0a*/ 	.byte	0x3f
	.zero		1


	//   ....[14]....
        /*0a0c*/ 	.word	0x00002490
        /*0a10*/ 	.word	0x00000008
        /*0a14*/ 	.word	0x00030c30
        /*0a18*/ 	.short	0x010a
        /*0a1a*/ 	.byte	0x3f
	.zero		1


	//   ....[15]....
        /*0a1c*/ 	.word	0x00005520
        /*0a20*/ 	.word	0x00000009
        /*0a24*/ 	.word	0x00000000
        /*0a28*/ 	.short	0x0101
        /*0a2a*/ 	.byte	0x3f
	.zero		1


	//   ....[16]....
        /*0a2c*/ 	.word	0x00005970
        /*0a30*/ 	.word	0x00000008
        /*0a34*/ 	.word	0x00000000
        /*0a38*/ 	.short	0x0101
        /*0a3a*/ 	.byte	0x3f
	.zero		1


	//   ....[17]....
        /*0a3c*/ 	.word	0x00006240
        /*0a40*/ 	.word	0x00000007
        /*0a44*/ 	.word	0x00030c10
        /*0a48*/ 	.short	0x010a
        /*0a4a*/ 	.byte	0x3f
	.zero		1


	//   ....[18]....
        /*0a4c*/ 	.word	0x000062c0
        /*0a50*/ 	.word	0x00000007
        /*0a54*/ 	.word	0x00030c10
        /*0a58*/ 	.short	0x010a
        /*0a5a*/ 	.byte	0x3f
	.zero		1


	//   ....[19]....
        /*0a5c*/ 	.word	0x000066d0
        /*0a60*/ 	.word	0x00000007
        /*0a64*/ 	.word	0x00030c30
        /*0a68*/ 	.short	0x010a
        /*0a6a*/ 	.byte	0x3f
	.zero		1


	//   ....[20]....
        /*0a6c*/ 	.word	0x00006760
        /*0a70*/ 	.word	0x00000007
        /*0a74*/ 	.word	0x00030c30
        /*0a78*/ 	.short	0x010a
        /*0a7a*/ 	.byte	0x3f
	.zero		1


	//   ....[21]....
        /*0a7c*/ 	.word	0x00008f30
        /*0a80*/ 	.word	0x00000008
        /*0a84*/ 	.word	0x00000000
        /*0a88*/ 	.short	0x0101
        /*0a8a*/ 	.byte	0x3f
	.zero		1


	//   ....[22]....
        /*0a8c*/ 	.word	0x00009390
        /*0a90*/ 	.word	0x00000007
        /*0a94*/ 	.word	0x00000000
        /*0a98*/ 	.short	0x0101
        /*0a9a*/ 	.byte	0x3f
	.zero		1


	//   ....[23]....
        /*0a9c*/ 	.word	0x00009bf0
        /*0aa0*/ 	.word	0x00000007
        /*0aa4*/ 	.word	0x00030c10
        /*0aa8*/ 	.short	0x010a
        /*0aaa*/ 	.byte	0x3f
	.zero		1


	//   ....[24]....
        /*0aac*/ 	.word	0x00009c70
        /*0ab0*/ 	.word	0x00000007
        /*0ab4*/ 	.word	0x00030c10
        /*0ab8*/ 	.short	0x010a
        /*0aba*/ 	.byte	0x3f
	.zero		1


	//   ....[25]....
        /*0abc*/ 	.word	0x0000a070
        /*0ac0*/ 	.word	0x00000007
        /*0ac4*/ 	.word	0x00030c30
        /*0ac8*/ 	.short	0x010a
        /*0aca*/ 	.byte	0x3f
	.zero		1


	//   ....[26]....
        /*0acc*/ 	.word	0x0000a100
        /*0ad0*/ 	.word	0x00000007
        /*0ad4*/ 	.word	0x00030c30
        /*0ad8*/ 	.short	0x010a
        /*0ada*/ 	.byte	0x3f
	.zero		1


	//   ....[27]....
        /*0adc*/ 	.word	0x0000d230
        /*0ae0*/ 	.word	0x00000008
        /*0ae4*/ 	.word	0x00000000
        /*0ae8*/ 	.short	0x0101
        /*0aea*/ 	.byte	0x3f
	.zero		1


	//   ....[28]....
        /*0aec*/ 	.word	0x0000d6a0
        /*0af0*/ 	.word	0x00000007
        /*0af4*/ 	.word	0x00000000
        /*0af8*/ 	.short	0x0101
        /*0afa*/ 	.byte	0x3f
	.zero		1


	//   ....[29]....
        /*0afc*/ 	.word	0x00011360
        /*0b00*/ 	.word	0x0000000f
        /*0b04*/ 	.word	0x00030c20
        /*0b08*/ 	.short	0x010a
        /*0b0a*/ 	.byte	0x3f
	.zero		1


	//   ....[30]....
        /*0b0c*/ 	.word	0x00011950
        /*0b10*/ 	.word	0x0000000f
        /*0b14*/ 	.word	0x00030c40
        /*0b18*/ 	.short	0x010a
        /*0b1a*/ 	.byte	0x3f
	.zero		1


	//   ....[31]....
        /*0b1c*/ 	.word	0x00011bb0
        /*0b20*/ 	.word	0x0000000f
        /*0b24*/ 	.word	0x00030c28
        /*0b28*/ 	.short	0x010a
        /*0b2a*/ 	.byte	0x3f
	.zero		1


	//   ....[32]....
        /*0b2c*/ 	.word	0x00011e10
        /*0b30*/ 	.word	0x0000000f
        /*0b34*/ 	.word	0x00030c48
        /*0b38*/ 	.short	0x010a
        /*0b3a*/ 	.byte	0x3f
	.zero		1


	//   ....[33]....
        /*0b3c*/ 	.word	0x00012010
        /*0b40*/ 	.word	0x0000000f
        /*0b44*/ 	.word	0x00030c20
        /*0b48*/ 	.short	0x010a
        /*0b4a*/ 	.byte	0x3f
	.zero		1


	//   ....[34]....
        /*0b4c*/ 	.word	0x000122e0
        /*0b50*/ 	.word	0x0000000f
        /*0b54*/ 	.word	0x00030c40
        /*0b58*/ 	.short	0x010a
        /*0b5a*/ 	.byte	0x3f
	.zero		1


	//   ....[35]....
        /*0b5c*/ 	.word	0x00012510
        /*0b60*/ 	.word	0x0000000f
        /*0b64*/ 	.word	0x00030c28
        /*0b68*/ 	.short	0x010a
        /*0b6a*/ 	.byte	0x3f
	.zero		1


	//   ....[36]....
        /*0b6c*/ 	.word	0x000127b0
        /*0b70*/ 	.word	0x00000003
        /*0b74*/ 	.word	0x00030c40
        /*0b78*/ 	.short	0x010a
        /*0b7a*/ 	.byte	0x3f
	.zero		1


	//   ....[37]....
        /*0b7c*/ 	.word	0x00012ba0
        /*0b80*/ 	.word	0x00000007
        /*0b84*/ 	.word	0x00000000
        /*0b88*/ 	.short	0x010a
        /*0b8a*/ 	.byte	0x3f
	.zero		1


	//   ....[38]....
        /*0b8c*/ 	.word	0x00012bf0
        /*0b90*/ 	.word	0x00000003
        /*0b94*/ 	.word	0x00000000
        /*0b98*/ 	.short	0x010a
        /*0b9a*/ 	.byte	0x3f
	.zero		1


	//   ....[39]....
        /*0b9c*/ 	.word	0x00012c50
        /*0ba0*/ 	.word	0x00000005
        /*0ba4*/ 	.word	0x00000000
        /*0ba8*/ 	.short	0x010a
        /*0baa*/ 	.byte	0x3f
	.zero		1


	//   ....[40]....
        /*0bac*/ 	.word	0x00012c80
        /*0bb0*/ 	.word	0x00000003
        /*0bb4*/ 	.word	0x00000000
        /*0bb8*/ 	.short	0x010a
        /*0bba*/ 	.byte	0x3f
	.zero		1


	//   ....[41]....
        /*0bbc*/ 	.word	0x00012d60
        /*0bc0*/ 	.word	0x00000010
        /*0bc4*/ 	.word	0x00030c00
        /*0bc8*/ 	.short	0x010a
        /*0bca*/ 	.byte	0x3f
	.zero		1


	//   ....[42]....
        /*0bcc*/ 	.word	0x00012db0
        /*0bd0*/ 	.word	0x00000008
        /*0bd4*/ 	.word	0x00030c10
        /*0bd8*/ 	.short	0x010a
        /*0bda*/ 	.byte	0x3f
	.zero		1


	//   ....[43]....
        /*0bdc*/ 	.word	0x00012e00
        /*0be0*/ 	.word	0x00000008
        /*0be4*/ 	.word	0x00030c30
        /*0be8*/ 	.short	0x010a
        /*0bea*/ 	.byte	0x3f
	.zero		1


	//   ....[44]....
        /*0bec*/ 	.word	0x00012e50
        /*0bf0*/ 	.word	0x00000007
        /*0bf4*/ 	.word	0x00030c10
        /*0bf8*/ 	.short	0x010a
        /*0bfa*/ 	.byte	0x3f
	.zero		1


	//   ....[45]....
        /*0bfc*/ 	.word	0x00012ea0
        /*0c00*/ 	.word	0x00000007
        /*0c04*/ 	.word	0x00030c30
        /*0c08*/ 	.short	0x010a
        /*0c0a*/ 	.byte	0x3f
	.zero		1


	//   ....[46]....
        /*0c0c*/ 	.word	0x00012ef0
        /*0c10*/ 	.word	0x00000007
        /*0c14*/ 	.word	0x00030c10
        /*0c18*/ 	.short	0x010a
        /*0c1a*/ 	.byte	0x3f
	.zero		1


	//   ....[47]....
        /*0c1c*/ 	.word	0x00012f40
        /*0c20*/ 	.word	0x00000007
        /*0c24*/ 	.word	0x00030c30
        /*0c28*/ 	.short	0x010a
        /*0c2a*/ 	.byte	0x3f
	.zero		1


	//   ....[48]....
        /*0c2c*/ 	.word	0x000131c0
        /*0c30*/ 	.word	0x0000000f
        /*0c34*/ 	.word	0x00030c20
        /*0c38*/ 	.short	0x010a
        /*0c3a*/ 	.byte	0x3f
	.zero		1


	//   ....[49]....
        /*0c3c*/ 	.word	0x00013210
        /*0c40*/ 	.word	0x0000000f
        /*0c44*/ 	.word	0x00030c40
        /*0c48*/ 	.short	0x010a
        /*0c4a*/ 	.byte	0x3f
	.zero		1


	//   ....[50]....
        /*0c4c*/ 	.word	0x00013260
        /*0c50*/ 	.word	0x0000000f
        /*0c54*/ 	.word	0x00030c28
        /*0c58*/ 	.short	0x010a
        /*0c5a*/ 	.byte	0x3f
	.zero		1


	//   ....[51]....
        /*0c5c*/ 	.word	0x000132b0
        /*0c60*/ 	.word	0x0000000f
        /*0c64*/ 	.word	0x00030c48
        /*0c68*/ 	.short	0x010a
        /*0c6a*/ 	.byte	0x3f
	.zero		1


	//   ....[52]....
        /*0c6c*/ 	.word	0x00013310
        /*0c70*/ 	.word	0x0000000f
        /*0c74*/ 	.word	0x00030c20
        /*0c78*/ 	.short	0x010a
        /*0c7a*/ 	.byte	0x3f
	.zero		1


	//   ....[53]....
        /*0c7c*/ 	.word	0x00013360
        /*0c80*/ 	.word	0x0000000f
        /*0c84*/ 	.word	0x00030c40
        /*0c88*/ 	.short	0x010a
        /*0c8a*/ 	.byte	0x3f
	.zero		1


	//   ....[54]....
        /*0c8c*/ 	.word	0x000133b0
        /*0c90*/ 	.word	0x0000000f
        /*0c94*/ 	.word	0x00030c28
        /*0c98*/ 	.short	0x010a
        /*0c9a*/ 	.byte	0x3f
	.zero		1


	//   ....[55]....
        /*0c9c*/ 	.word	0x00013400
        /*0ca0*/ 	.word	0x00000003
        /*0ca4*/ 	.word	0x00030c40
        /*0ca8*/ 	.short	0x010a
        /*0caa*/ 	.byte	0x3f
	.zero		1


	//   ....[56]....
        /*0cac*/ 	.word	0x000134d0
        /*0cb0*/ 	.word	0x00000007
        /*0cb4*/ 	.word	0x00000000
        /*0cb8*/ 	.short	0x010a
        /*0cba*/ 	.byte	0x3f
	.zero		1


	//   ....[57]....
        /*0cbc*/ 	.word	0x00013520
        /*0cc0*/ 	.word	0x00000003
        /*0cc4*/ 	.word	0x00000000
        /*0cc8*/ 	.short	0x010a
        /*0cca*/ 	.byte	0x3f
	.zero		1


	//   ....[58]....
        /*0ccc*/ 	.word	0x00013570
        /*0cd0*/ 	.word	0x00000005
        /*0cd4*/ 	.word	0x00000000
        /*0cd8*/ 	.short	0x010a
        /*0cda*/ 	.byte	0x3f
	.zero		1


	//----- nvinfo : EIATTR_NUM_MBARRIERS
	.align		4
.L_622:
        /*0cdc*/ 	.byte	0x03, 0x38
        /*0cde*/ 	.short	0x0009


	//----- nvinfo : EIATTR_EXIT_INSTR_OFFSETS
	.align		4
        /*0ce0*/ 	.byte	0x04, 0x1c
        /*0ce2*/ 	.short	(.L_624 - .L_623)


	//   ....[0]....
.L_623:
        /*0ce4*/ 	.word	0x00012cd0


	//----- nvinfo : EIATTR_MAX_THREADS
	.align		4
.L_624:
        /*0ce8*/ 	.byte	0x04, 0x05
        /*0cea*/ 	.short	(.L_626 - .L_625)
.L_625:
        /*0cec*/ 	.word	0x00000180
        /*0cf0*/ 	.word	0x00000001
        /*0cf4*/ 	.word	0x00000001


	//----- nvinfo : EIATTR_CRS_STACK_SIZE
	.align		4
.L_626:
        /*0cf8*/ 	.byte	0x04, 0x1e
        /*0cfa*/ 	.short	(.L_628 - .L_627)
.L_627:
        /*0cfc*/ 	.word	0x00000000


	//----- nvinfo : EIATTR_CBANK_PARAM_SIZE
	.align		4
.L_628:
        /*0d00*/ 	.byte	0x03, 0x19
        /*0d02*/ 	.short	0x06f0


	//----- nvinfo : EIATTR_PARAM_CBANK
	.align		4
        /*0d04*/ 	.byte	0x04, 0x0a
        /*0d06*/ 	.short	(.L_630 - .L_629)
	.align		4
.L_629:
        /*0d08*/ 	.word	index@(.nv.constant0._ZN7cutlass13device_kernelIN5flash11enable_sm90INS1_16FlashAttnBwdSm90INS1_25CollectiveMainloopBwdSm90ILi2ELi2ELi2EN4cute5tupleIJNS5_1CILi1EEES8_S8_EEENS6_IJNS7_ILi128EEESA_NS7_ILi64EEEEEENS_6half_tEfNS_4arch4Sm90ELb0ELb1ELb0ELb1ELb1ELb1ELb0ELb0ELi2ELi1ELi2ELi2ELb0EEENS1_24CollectiveEpilogueBwdGQAISC_fSF_Li256ELb1ELb1EEENS1_19SingleTileSchedulerILb1ELb0ELb0ELi128EEEEEEEEEvNT_6ParamsE)
        /*0d0c*/ 	.short	0x0210
        /*0d0e*/ 	.short	0x06f0


	//----- nvinfo : EIATTR_SW_WAR
	.align		4
.L_630:
        /*0d10*/ 	.byte	0x04, 0x36
        /*0d12*/ 	.short	(.L_632 - .L_631)
.L_631:
        /*0d14*/ 	.word	0x00000008
.L_632:


//--------------------- .nv.info._ZN7cutlass13device_kernelIN5flash11enable_sm90INS1_16FlashAttnBwdSm90INS1_25CollectiveMainloopBwdSm90ILi2ELi2ELi2EN4cute5tupleIJNS5_1CILi1EEES8_S8_EEENS6_IJNS7_ILi128EEESA_NS7_ILi64EEEEEENS_6half_tEfNS_4arch4Sm90ELb1ELb0ELb0ELb0ELb0ELb1ELb0ELb0ELi2ELi1ELi2ELi2ELb0EEENS1_21CollectiveEpilogueBwdISC_SD_SF_Li256ELb0ELb0ELi1EEENS1_25SingleTileBwdLPTSchedulerILb0ELi128ELb0EEEEEEEEEvNT_6ParamsE --------------------------
	.section	.nv.info._ZN7cutlass13device_kernelIN5flash11enable_sm90INS1_16FlashAttnBwdSm90INS1_25CollectiveMainloopBwdSm90ILi2ELi2ELi2EN4cute5tupleIJNS5_1CILi1EEES8_S8_EEENS6_IJNS7_ILi128EEESA_NS7_ILi64EEEEEENS_6half_tEfNS_4arch4Sm90ELb1ELb0ELb0ELb0ELb0ELb1ELb0ELb0ELi2ELi1ELi2ELi2ELb0EEENS1_21CollectiveEpilogueBwdISC_SD_SF_Li256ELb0ELb0ELi1EEENS1_25SingleTileBwdLPTSchedulerILb0ELi128ELb0EEEEEEEEEvNT_6ParamsE,"",@"SHT_CUDA_INFO"
	.sectionflags	@""
	.align	4


	//----- nvinfo : EIATTR_CUDA_API_VERSION
	.align		4
        /*0000*/ 	.byte	0x04, 0x37
        /*0002*/ 	.short	(.L_634 - .L_633)
.L_633:
        /*0004*/ 	.word	0x00000082


	//----- nvinfo : EIATTR_KPARAM_INFO
	.align		4
.L_634:
        /*0008*/ 	.byte	0x04, 0x17
        /*000a*/ 	.short	(.L_636 - .L_635)
.L_635:
        /*000c*/ 	.word	0x00000000
        /*0010*/ 	.short	0x0000
        /*0012*/ 	.short	0x0070
        /*0014*/ 	.byte	0x00, 0xf0, 0x01, 0x24


	//----- nvinfo : EIATTR_SPARSE_MMA_MASK
	.align		4
.L_636:
        /*0018*/ 	.byte	0x03, 0x50
        /*001a*/ 	.short	0x0000


	//----- nvinfo : EIATTR_MAXREG_COUNT
	.align		4
        /*001c*/ 	.byte	0x03, 0x1b
        /*001e*/ 	.short	0x00a8


	//----- nvinfo : EIATTR_NUM_BARRIERS
	.align		4
        /*0020*/ 	.byte	0x02, 0x4c
        /*0022*/ 	.byte	0x10
	.zero		1


	//----- nvinfo : EIATTR_EXTERNS
	.align		4
        /*0024*/ 	.byte	0x04, 0x0f
        /*0026*/ 	.short	(.L_638 - .L_637)


	//   ....[0]....
	.align		4
.L_637:
        /*0028*/ 	.word	index@(__assertfail)


	//----- nvinfo : EIATTR_ANNOTATIONS
	.align		4
.L_638:
        /*002c*/ 	.byte	0x04, 0x55
        /*002e*/ 	.short	(.L_640 - .L_639)


	//   ....[0]....
.L_639:
        /* <DEDUP_REMOVED lines=31> */
        /*0214*/ 	.byte	0x10, 0xcf, 0x00, 0x00


	//----- nvinfo : EIATTR_MERCURY_ISA_VERSION
	.align		4
.L_640:
        /*0218*/ 	.byte	0x03, 0x5f
        /*021a*/ 	.short	0x0101


	//----- nvinfo : EIATTR_INT_WARP_WIDE_INSTR_OFFSETS
	.align		4
        /*021c*/ 	.byte	0x04, 0x31
        /*021e*/ 	.short	(.L_642 - .L_641)


	//   ....[0]....
.L_641:
        /*0220*/ 	.word	0x000001e0


	//   ....[1]....
        /*0224*/ 	.word	0x000002a0


	//----- nvinfo : EIATTR_COOP_GROUP_MASK_REGIDS
	.align		4
.L_642:
        /*0228*/ 	.byte	0x04, 0x29
        /*022a*/ 	.short	(.L_644 - .L_643)


	//   ....[0]....
.L_643:
        /*022c*/ 	.word	0xffffffff


	//   ....[1]....
        /*0230*/ 	.word	0xffffffff


	//   ....[2]....
        /*0234*/ 	.word	0xffffffff


	//   ....[3]....
        /*0238*/ 	.word	0xffffffff


	//   ....[4]....
        /*023c*/ 	.word	0xffffffff


	//   ....[5]....
        /*0240*/ 	.word	0xffffffff


	//   ....[6]....
        /*0244*/ 	.word	0xffffffff


	//   ....[7]....
        /*0248*/ 	.word	0xffffffff


	//   ....[8]....
        /*024c*/ 	.word	0xffffffff


	//   ....[9]....
        /*0250*/ 	.word	0xffffffff


	//   ....[10]....
        /*0254*/ 	.word	0xffffffff


	//   ....[11]....
        /*0258*/ 	.word	0xffffffff


	//   ....[12]....
        /*025c*/ 	.word	0xffffffff


	//   ....[13]....
        /*0260*/ 	.word	0xffffffff


	//   ....[14]....
        /*0264*/ 	.word	0xffffffff


	//   ....[15]....
        /*0268*/ 	.word	0xffffffff


	//   ....[16]....
        /*026c*/ 	.word	0xffffffff


	//   ....[17]....
        /*0270*/ 	.word	0xffffffff


	//   ....[18]....
        /*0274*/ 	.word	0xffffffff


	//   ....[19]....
        /*0278*/ 	.word	0xffffffff


	//   ....[20]....
        /*027c*/ 	.word	0xffffffff


	//   ....[21]....
        /*0280*/ 	.word	0xffffffff


	//   ....[22]....
        /*0284*/ 	.word	0xffffffff


	//   ....[23]....
        /*0288*/ 	.word	0xffffffff


	//   ....[24]....
        /*028c*/ 	.word	0xffffffff


	//   ....[25]....
        /*0290*/ 	.word	0xffffffff


	//   ....[26]....
        /*0294*/ 	.word	0xffffffff


	//   ....[27]....
        /*0298*/ 	.word	0xffffffff


	//   ....[28]....
        /*029c*/ 	.word	0xffffffff


	//   ....[29]....
        /*02a0*/ 	.word	0xffffffff


	//   ....[30]....
        /*02a4*/ 	.word	0xffffffff


	//   ....[31]....
        /*02a8*/ 	.word	0xffffffff


	//   ....[32]....
        /*02ac*/ 	.word	0xffffffff


	//   ....[33]....
        /*02b0*/ 	.word	0xffffffff


	//   ....[34]....
        /*02b4*/ 	.word	0xffffffff


	//   ....[35]....
        /*02b8*/ 	.word	0xffffffff


	//   ....[36]....
        /*02bc*/ 	.word	0xffffffff


	//   ....[37]....
        /*02c0*/ 	.word	0xffffffff


	//   ....[38]....
        /*02c4*/ 	.word	0xffffffff


	//   ....[39]....
        /*02c8*/ 	.word	0xffffffff


	//   ....[40]....
        /*02cc*/ 	.word	0xffffffff


	//   ....[41]....
        /*02d0*/ 	.word	0xffffffff


	//   ....[42]....
        /*02d4*/ 	.word	0xffffffff


	//   ....[43]....
        /*02d8*/ 	.word	0xffffffff


	//   ....[44]....
        /*02dc*/ 	.word	0xffffffff


	//   ....[45]....
        /*02e0*/ 	.word	0xffffffff


	//   ....[46]....
        /*02e4*/ 	.word	0xffffffff


	//   ....[47]....
        /*02e8*/ 	.word	0xffffffff


	//   ....[48]....
        /*02ec*/ 	.word	0xffffffff


	//   ....[49]....
        /*02f0*/ 	.word	0xffffffff


	//   ....[50]....
        /*02f4*/ 	.word	0xffffffff


	//   ....[51]....
        /*02f8*/ 	.word	0xffffffff


	//   ....[52]....
        /*02fc*/ 	.word	0xffffffff


	//   ....[53]....
        /*0300*/ 	.word	0xffffffff


	//   ....[54]....
        /*0304*/ 	.word	0xffffffff


	//   ....[55]....
        /*0308*/ 	.word	0xffffffff


	//   ....[56]....
        /*030c*/ 	.word	0xffffffff


	//   ....[57]....
        /*0310*/ 	.word	0xffffffff


	//   ....[58]....
        /*0314*/ 	.word	0xffffffff


	//   ....[59]....
        /*0318*/ 	.word	0xffffffff


	//   ....[60]....
        /*031c*/ 	.word	0xffffffff


	//   ....[61]....
        /*0320*/ 	.word	0xffffffff


	//   ....[62]....
        /*0324*/ 	.word	0xffffffff


	//   ....[63]....
        /*0328*/ 	.word	0xffffffff


	//   ....[64]....
        /*032c*/ 	.word	0xffffffff


	//   ....[65]....
        /*0330*/ 	.word	0xffffffff


	//   ....[66]....
        /*0334*/ 	.word	0xffffffff


	//   ....[67]....
        /*0338*/ 	.word	0xffffffff


	//   ....[68]....
        /*033c*/ 	.word	0xffffffff


	//   ....[69]....
        /*0340*/ 	.word	0xffffffff


	//   ....[70]....
        /*0344*/ 	.word	0xffffffff


	//   ....[71]....
        /*0348*/ 	.word	0xffffffff


	//   ....[72]....
        /*034c*/ 	.word	0xffffffff


	//   ....[73]....
        /*0350*/ 	.word	0xffffffff


	//   ....[74]....
        /*0354*/ 	.word	0xffffffff


	//   ....[75]....
        /*0358*/ 	.word	0xffffffff


	//   ....[76]....
        /*035c*/ 	.word	0xffffffff


	//   ....[77]....
        /*0360*/ 	.word	0xffffffff


	//   ....[78]....
        /*0364*/ 	.word	0xffffffff


	//   ....[79]....
        /*0368*/ 	.word	0xffffffff


	//   ....[80]....
        /*036c*/ 	.word	0xffffffff


	//   ....[81]....
        /*0370*/ 	.word	0xffffffff


	//   ....[82]....
        /*0374*/ 	.word	0xffffffff


	//   ....[83]....
        /*0378*/ 	.word	0xffffffff


	//   ....[84]....
        /*037c*/ 	.word	0xffffffff


	//   ....[85]....
        /*0380*/ 	.word	0xffffffff


	//   ....[86]....
        /*0384*/ 	.word	0xffffffff


	//   ....[87]....
        /*0388*/ 	.word	0xffffffff


	//   ....[88]....
        /*038c*/ 	.word	0xffffffff


	//   ....[89]....
        /*0390*/ 	.word	0xffffffff


	//   ....[90]....
        /*0394*/ 	.word	0xffffffff


	//   ....[91]....
        /*0398*/ 	.word	0xffffffff


	//   ....[92]....
        /*039c*/ 	.word	0xffffffff


	//   ....[93]....
        /*03a0*/ 	.word	0xffffffff


	//   ....[94]....
        /*03a4*/ 	.word	0xffffffff


	//   ....[95]....
        /*03a8*/ 	.word	0xffffffff


	//   ....[96]....
        /*03ac*/ 	.word	0xffffffff


	//   ....[97]....
        /*03b0*/ 	.word	0xffffffff


	//   ....[98]....
        /*03b4*/ 	.word	0xffffffff


	//   ....[99]....
        /*03b8*/ 	.word	0xffffffff


	//   ....[100]....
        /*03bc*/ 	.word	0xffffffff


	//   ....[101]....
        /*03c0*/ 	.word	0xffffffff


	//   ....[102]....
        /*03c4*/ 	.word	0xffffffff


	//   ....[103]....
        /*03c8*/ 	.word	0xffffffff


	//   ....[104]....
        /*03cc*/ 	.word	0xffffffff


	//   ....[105]....
        /*03d0*/ 	.word	0xffffffff


	//   ....[106]....
        /*03d4*/ 	.word	0xffffffff


	//   ....[107]....
        /*03d8*/ 	.word	0xffffffff


	//   ....[108]....
        /*03dc*/ 	.word	0xffffffff


	//   ....[109]....
        /*03e0*/ 	.word	0xffffffff


	//   ....[110]....
        /*03e4*/ 	.word	0xffffffff


	//   ....[111]....
        /*03e8*/ 	.word	0xffffffff


	//   ....[112]....
        /*03ec*/ 	.word	0xffffffff


	//   ....[113]....
        /*03f0*/ 	.word	0xffffffff


	//   ....[114]....
        /*03f4*/ 	.word	0xffffffff


	//   ....[115]....
        /*03f8*/ 	.word	0xffffffff


	//   ....[116]....
        /*03fc*/ 	.word	0xffffffff


	//   ....[117]....
        /*0400*/ 	.word	0xffffffff


	//   ....[118]....
        /*0404*/ 	.word	0xffffffff


	//   ....[119]....
        /*0408*/ 	.word	0xffffffff


	//   ....[120]....
        /*040c*/ 	.word	0xffffffff


	//   ....[121]....
        /*0410*/ 	.word	0xffffffff


	//   ....[122]....
        /*0414*/ 	.word	0xffffffff


	//   ....[123]....
        /*0418*/ 	.word	0xffffffff


	//   ....[124]....
        /*041c*/ 	.word	0xffffffff


	//   ....[125]....
        /*0420*/ 	.word	0xffffffff


	//   ....[126]....
        /*0424*/ 	.word	0xffffffff


	//   ....[127]....
        /*0428*/ 	.word	0xffffffff


	//   ....[128]....
        /*042c*/ 	.word	0xffffffff


	//   ....[129]....
        /*0430*/ 	.word	0xffffffff


	//   ....[130]....
        /*0434*/ 	.word	0xffffffff


	//   ....[131]....
        /*0438*/ 	.word	0xffffffff


	//   ....[132]....
        /*043c*/ 	.word	0xffffffff


	//   ....[133]....
        /*0440*/ 	.word	0xffffffff


	//   ....[134]....
        /*0444*/ 	.word	0xffffffff


	//   ....[135]....
        /*0448*/ 	.word	0xffffffff


	//   ....[136]....
        /*044c*/ 	.word	0x0500000f


	//----- nvinfo : EIATTR_COOP_GROUP_INSTR_OFFSETS
	.align		4
.L_644:
        /*0450*/ 	.byte	0x04, 0x28
        /*0452*/ 	.short	(.L_646 - .L_645)


	//   ....[0]....
.L_645:
        /*0454*/ 	.word	0x00000060


	//   ....[1]....
        /*0458*/ 	.word	0x000001f0


	//   ....[2]....
        /*045c*/ 	.word	0x00000280


	//   ....[3]....
        /*0460*/ 	.word	0x00000400


	//   ....[4]....
        /*0464*/ 	.word	0x00000670


	//   ....[5]....
        /*0468*/ 	.word	0x00001110


	//   ....[6]....
        /*046c*/ 	.word	0x000021a0


	//   ....[7]....
        /*0470*/ 	.word	0x000022c0


	//   ....[8]....
        /*0474*/ 	.word	0x00002300


	//   ....[9]....
        /*0478*/ 	.word	0x00002340


	//   ....[10]....
        /*047c*/ 	.word	0x00002370


	//   ....[11]....
        /*0480*/ 	.word	0x000023a0


	//   ....[12]....
        /*0484*/ 	.word	0x000023d0


	//   ....[13]....
        /*0488*/ 	.word	0x00002420


	//   ....[14]....
        /*048c*/ 	.word	0x000026d0


	//   ....[15]....
        /*0490*/ 	.word	0x000027e0


	//   ....[16]....
        /*0494*/ 	.word	0x00002880


	//   ....[17]....
        /*0498*/ 	.word	0x00002940


	//   ....[18]....
        /*049c*/ 	.word	0x00002980


	//   ....[19]....
        /*04a0*/ 	.word	0x00002a00


	//   ....[20]....
        /*04a4*/ 	.word	0x00002aa0


	//   ....[21]....
        /*04a8*/ 	.word	0x00002b00


	//   ....[22]....
        /*04ac*/ 	.word	0x00002b90


	//   ....[23]....
        /*04b0*/ 	.word	0x00002c20


	//   ....[24]....
        /*04b4*/ 	.word	0x00002dd0


	//   ....[25]....
        /*04b8*/ 	.word	0x00002e30


	//   ....[26]....
        /*04bc*/ 	.word	0x00002ea0


	//   ....[27]....
        /*04c0*/ 	.word	0x00002ef0


	//   ....[28]....
        /*04c4*/ 	.word	0x00002f60


	//   ....[29]....
        /*04c8*/ 	.word	0x00002f90


	//   ....[30]....
        /*04cc*/ 	.word	0x00002fc0


	//   ....[31]....
        /*04d0*/ 	.word	0x00003020


	//   ....[32]....
        /*04d4*/ 	.word	0x000030d0


	//   ....[33]....
        /*04d8*/ 	.word	0x00003140


	//   ....[34]....
        /*04dc*/ 	.word	0x00003160


	//   ....[35]....
        /*04e0*/ 	.word	0x00003190


	//   ....[36]....
        /*04e4*/ 	.word	0x000031e0


	//   ....[37]....
        /*04e8*/ 	.word	0x00003280


	//   ....[38]....
        /*04ec*/ 	.word	0x00003510


	//   ....[39]....
        /*04f0*/ 	.word	0x00003530


	//   ....[40]....
        /*04f4*/ 	.word	0x00003540


	//   ....[41]....
        /*04f8*/ 	.word	0x00003560


	//   ....[42]....
        /*04fc*/ 	.word	0x00003570


	//   ....[43]....
        /*0500*/ 	.word	0x00003590


	//   ....[44]....
        /*0504*/ 	.word	0x000035c0


	//   ....[45]....
        /*0508*/ 	.word	0x00003600


	//   ....[46]....
        /*050c*/ 	.word	0x00003630


	//   ....[47]....
        /*0510*/ 	.word	0x00003670


	//   ....[48]....
        /*0514*/ 	.word	0x000036a0


	//   ....[49]....
        /*0518*/ 	.word	0x000036e0


	//   ....[50]....
        /*051c*/ 	.word	0x00003710


	//   ....[51]....
        /*0520*/ 	.word	0x00003750


	//   ....[52]....
        /*0524*/ 	.word	0x00003780


	//   ....[53]....
        /*0528*/ 	.word	0x000037c0


	//   ....[54]....
        /*052c*/ 	.word	0x000037f0


	//   ....[55]....
        /*0530*/ 	.word	0x00003830


	//   ....[56]....
        /*0534*/ 	.word	0x00003880


	//   ....[57]....
        /*0538*/ 	.word	0x000038b0


	//   ....[58]....
        /*053c*/ 	.word	0x000038c0


	//   ....[59]....
        /*0540*/ 	.word	0x000038f0


	//   ....[60]....
        /*0544*/ 	.word	0x00003900


	//   ....[61]....
        /*0548*/ 	.word	0x00003910


	//   ....[62]....
        /*054c*/ 	.word	0x00003920


	//   ....[63]....
        /*0550*/ 	.word	0x00003930


	//   ....[64]....
        /*0554*/ 	.word	0x00003940


	//   ....[65]....
        /*0558*/ 	.word	0x00003950


	//   ....[66]....
        /*055c*/ 	.word	0x00003960


	//   ....[67]....
        /*0560*/ 	.word	0x00003970


	//   ....[68]....
        /*0564*/ 	.word	0x00003980


	//   ....[69]....
        /*0568*/ 	.word	0x00003990


	//   ....[70]....
        /*056c*/ 	.word	0x00005e50


	//   ....[71]....
        /*0570*/ 	.word	0x00005e90


	//   ....[72]....
        /*0574*/ 	.word	0x00005f20


	//   ....[73]....
        /*0578*/ 	.word	0x00006050


	//   ....[74]....
        /*057c*/ 	.word	0x000060a0


	//   ....[75]....
        /*0580*/ 	.word	0x000060c0


	//   ....[76]....
        /*0584*/ 	.word	0x000060d0


	//   ....[77]....
        /*0588*/ 	.word	0x00006130


	//   ....[78]....
        /*058c*/ 	.word	0x00006170


	//   ....[79]....
        /*0590*/ 	.word	0x000061f0


	//   ....[80]....
        /*0594*/ 	.word	0x00006270


	//   ....[81]....
        /*0598*/ 	.word	0x00006290


	//   ....[82]....
        /*059c*/ 	.word	0x000062a0


	//   ....[83]....
        /*05a0*/ 	.word	0x000062c0


	//   ....[84]....
        /*05a4*/ 	.word	0x000062d0


	//   ....[85]....
        /*05a8*/ 	.word	0x000062e0


	//   ....[86]....
        /*05ac*/ 	.word	0x00006320


	//   ....[87]....
        /*05b0*/ 	.word	0x00006390


	//   ....[88]....
        /*05b4*/ 	.word	0x00006500


	//   ....[89]....
        /*05b8*/ 	.word	0x00006600


	//   ....[90]....
        /*05bc*/ 	.word	0x00006630


	//   ....[91]....
        /*05c0*/ 	.word	0x00006660


	//   ....[92]....
        /*05c4*/ 	.word	0x00006690


	//   ....[93]....
        /*05c8*/ 	.word	0x000067a0


	//   ....[94]....
        /*05cc*/ 	.word	0x00006800


	//   ....[95]....
        /*05d0*/ 	.word	0x00006840


	//   ....[96]....
        /*05d4*/ 	.word	0x00006880


	//   ....[97]....
        /*05d8*/ 	.word	0x00006900


	//   ....[98]....
        /*05dc*/ 	.word	0x000069b0


	//   ....[99]....
        /*05e0*/ 	.word	0x00006a50


	//   ....[100]....
        /*05e4*/ 	.word	0x00006a60


	//   ....[101]....
        /*05e8*/ 	.word	0x00006a70


	//   ....[102]....
        /*05ec*/ 	.word	0x00006a80


	//   ....[103]....
        /*05f0*/ 	.word	0x00006a90


	//   ....[104]....
        /*05f4*/ 	.word	0x00006bf0


	//   ....[105]....
        /*05f8*/ 	.word	0x00006c20


	//   ....[106]....
        /*05fc*/ 	.word	0x00006c40


	//   ....[107]....
        /*0600*/ 	.word	0x00006c50


	//   ....[108]....
        /*0604*/ 	.word	0x00006c60


	//   ....[109]....
        /*0608*/ 	.word	0x00006c70


	//   ....[110]....
        /*060c*/ 	.word	0x00006c80


	//   ....[111]....
        /*0610*/ 	.word	0x00006c90


	//   ....[112]....
        /*0614*/ 	.word	0x00006ca0


	//   ....[113]....
        /*0618*/ 	.word	0x00006d50


	//   ....[114]....
        /*061c*/ 	.word	0x00006dd0


	//   ....[115]....
        /*0620*/ 	.word	0x00006e10


	//   ....[116]....
        /*0624*/ 	.word	0x00006e40


	//   ....[117]....
        /*0628*/ 	.word	0x00006e60


	//   ....[118]....
        /*062c*/ 	.word	0x00006e80


	//   ....[119]....
        /*0630*/ 	.word	0x00006e90


	//   ....[120]....
        /*0634*/ 	.word	0x00006ea0


	//   ....[121]....
        /*0638*/ 	.word	0x00006eb0


	//   ....[122]....
        /*063c*/ 	.word	0x00006ed0


	//   ....[123]....
        /*0640*/ 	.word	0x00006ee0


	//   ....[124]....
        /*0644*/ 	.word	0x00006ef0


	//   ....[125]....
        /*0648*/ 	.word	0x00006f20


	//   ....[126]....
        /*064c*/ 	.word	0x00006f30


	//   ....[127]....
        /*0650*/ 	.word	0x00006f50


	//   ....[128]....
        /*0654*/ 	.word	0x00006f60


	//   ....[129]....
        /*0658*/ 	.word	0x00006f80


	//   ....[130]....
        /*065c*/ 	.word	0x00006f90


	//   ....[131]....
        /*0660*/ 	.word	0x00006fb0


	//   ....[132]....
        /*0664*/ 	.word	0x00006fc0


	//   ....[133]....
        /*0668*/ 	.word	0x00006fe0


	//   ....[134]....
        /*066c*/ 	.word	0x00009510


	//   ....[135]....
        /*0670*/ 	.word	0x0000a390


	//   ....[136]....
        /*0674*/ 	.word	0x0000d180


	//----- nvinfo : EIATTR_REG_RECONFIG
	.align		4
.L_646:
        /*0678*/ 	.byte	0x01, 0x54
	.zero		2


	//----- nvinfo : EIATTR_SYSCALL_OFFSETS
	.align		4
        /*067c*/ 	.byte	0x04, 0x46
        /*067e*/ 	.short	(.L_648 - .L_647)


	//   ....[0]....
.L_647:
        /*0680*/ 	.word	0x00000d70


	//   ....[1]....
        /*0684*/ 	.word	0x00000e60


	//   ....[2]....
        /*0688*/ 	.word	0x00000fc0


	//   ....[3]....
        /*068c*/ 	.word	0x000010b0


	//   ....[4]....
        /*0690*/ 	.word	0x00008d80


	//   ....[5]....
        /*0694*/ 	.word	0x00008eb0


	//   ....[6]....
        /*0698*/ 	.word	0x00008fd0


	//   ....[7]....
        /*069c*/ 	.word	0x000090f0


	//----- nvinfo : EIATTR_MBARRIER_INSTR_OFFSETS
	.align		4
.L_648:
        /*06a0*/ 	.byte	0x04, 0x39
        /*06a2*/ 	.short	(.L_650 - .L_649)


	//   ....[0]....
.L_649:
        /*06a4*/ 	.word	0x000002c0
        /*06a8*/ 	.word	0x000000ff
        /*06ac*/ 	.word	0x00030c00
        /*06b0*/ 	.short	0x0100
        /*06b2*/ 	.byte	0x06
	.zero		1


	//   ....[1]....
        /*06b4*/ 	.word	0x000003b0
        /*06b8*/ 	.word	0x000000ff
        /*06bc*/ 	.word	0x00030c10
        /*06c0*/ 	.short	0x0100
        /*06c2*/ 	.byte	0x08
	.zero		1


	//   ....[2]....
        /*06c4*/ 	.word	0x000003c0
        /*06c8*/ 	.word	0x000000ff
        /*06cc*/ 	.word	0x00030c20
        /*06d0*/ 	.short	0x0100
        /*06d2*/ 	.byte	0x08
	.zero		1


	//   ....[3]....
        /*06d4*/ 	.word	0x000003d0
        /*06d8*/ 	.word	0x000000ff
        /*06dc*/ 	.word	0x00030c18
        /*06e0*/ 	.short	0x0100
        /*06e2*/ 	.byte	0x08
	.zero		1


	//   ....[4]....
        /*06e4*/ 	.word	0x000003e0
        /*06e8*/ 	.word	0x000000ff
        /*06ec*/ 	.word	0x00030c28
        /*06f0*/ 	.short	0x0100
        /*06f2*/ 	.byte	0x08
	.zero		1


	//   ....[5]....
        /*06f4*/ 	.word	0x00000510
        /*06f8*/ 	.word	0x000000ff
        /*06fc*/ 	.word	0x00030c30
        /*0700*/ 	.short	0x0100
        /*0702*/ 	.byte	0x08
	.zero		1


	//   ....[6]....
        /*0704*/ 	.word	0x00000520
        /*0708*/ 	.word	0x000000ff
        /*070c*/ 	.word	0x00030c40
        /*0710*/ 	.short	0x0100
        /*0712*/ 	.byte	0x08
	.zero		1


	//   ....[7]....
        /*0714*/ 	.word	0x00000530
        /*0718*/ 	.word	0x000000ff
        /*071c*/ 	.word	0x00030c38
        /*0720*/ 	.short	0x0100
        /*0722*/ 	.byte	0x08
	.zero		1


	//   ....[8]....
        /*0724*/ 	.word	0x00000540
        /*0728*/ 	.word	0x000000ff
        /*072c*/ 	.word	0x00030c48
        /*0730*/ 	.short	0x0100
        /*0732*/ 	.byte	0x08
	.zero		1


	//   ....[9]....
        /*0734*/ 	.word	0x00001180
        /*0738*/ 	.word	0x000000ec
        /*073c*/ 	.word	0x00030c00
        /*0740*/ 	.short	0x010a
        /*0742*/ 	.byte	0x3f
	.zero		1


	//   ....[10]....
        /*0744*/ 	.word	0x000011a0
        /*0748*/ 	.word	0x000000ec
        /*074c*/ 	.word	0x00030c00
        /*0750*/ 	.short	0x010a
        /*0752*/ 	.byte	0x3f
	.zero		1


	//   ....[11]....
        /*0754*/ 	.word	0x00001b20
        /*0758*/ 	.word	0x00000006
        /*075c*/ 	.word	0x00030c10
        /*0760*/ 	.short	0x010a
        /*0762*/ 	.byte	0x3f
	.zero		1


	//   ....[12]....
        /*0764*/ 	.word	0x00001b90
        /*0768*/ 	.word	0x00000006
        /*076c*/ 	.word	0x00030c10
        /*0770*/ 	.short	0x010a
        /*0772*/ 	.byte	0x3f
	.zero		1


	//   ....[13]....
        /*0774*/ 	.word	0x00001fb0
        /*0778*/ 	.word	0x00000006
        /*077c*/ 	.word	0x00030c30
        /*0780*/ 	.short	0x010a
        /*0782*/ 	.byte	0x3f
	.zero		1


	//   ....[14]....
        /*0784*/ 	.word	0x00002050
        /*0788*/ 	.word	0x00000006
        /*078c*/ 	.word	0x00030c30
        /*0790*/ 	.short	0x010a
        /*0792*/ 	.byte	0x3f
	.zero		1


	//   ....[15]....
        /*0794*/ 	.word	0x00004c10
        /*0798*/ 	.word	0x00000005
        /*079c*/ 	.word	0x00000000
        /*07a0*/ 	.short	0x0101
        /*07a2*/ 	.byte	0x3f
	.zero		1


	//   ....[16]....
        /*07a4*/ 	.word	0x00005060
        /*07a8*/ 	.word	0x00000006
        /*07ac*/ 	.word	0x00000000
        /*07b0*/ 	.short	0x0101
        /*07b2*/ 	.byte	0x3f
	.zero		1


	//   ....[17]....
        /*07b4*/ 	.word	0x00005880
        /*07b8*/ 	.word	0x00000007
        /*07bc*/ 	.word	0x00030c10
        /*07c0*/ 	.short	0x010a
        /*07c2*/ 	.byte	0x3f
	.zero		1


	//   ....[18]....
        /*07c4*/ 	.word	0x00005900
        /*07c8*/ 	.word	0x00000007
        /*07cc*/ 	.word	0x00030c10
        /*07d0*/ 	.short	0x010a
        /*07d2*/ 	.byte	0x3f
	.zero		1


	//   ....[19]....
        /*07d4*/ 	.word	0x00005d10
        /*07d8*/ 	.word	0x00000007
        /*07dc*/ 	.word	0x00030c30
        /*07e0*/ 	.short	0x010a
        /*07e2*/ 	.byte	0x3f
	.zero		1


	//   ....[20]....
        /*07e4*/ 	.word	0x00005da0
        /*07e8*/ 	.word	0x00000007
        /*07ec*/ 	.word	0x00030c30
        /*07f0*/ 	.short	0x010a
        /*07f2*/ 	.byte	0x3f
	.zero		1


	//   ....[21]....
        /*07f4*/ 	.word	0x00008560
        /*07f8*/ 	.word	0x00000008
        /*07fc*/ 	.word	0x00000000
        /*0800*/ 	.short	0x0101
        /*0802*/ 	.byte	0x3f
	.zero		1


	//   ....[22]....
        /*0804*/ 	.word	0x000089c0
        /*0808*/ 	.word	0x00000007
        /*080c*/ 	.word	0x00000000
        /*0810*/ 	.short	0x0101
        /*0812*/ 	.byte	0x3f
	.zero		1


	//   ....[23]....
        /*0814*/ 	.word	0x0000b830
        /*0818*/ 	.word	0x00000000
        /*081c*/ 	.word	0x00030c20
        /*0820*/ 	.short	0x010a
        /*0822*/ 	.byte	0x3f
	.zero		1


	//   ....[24]....
        /*0824*/ 	.word	0x0000bd80
        /*0828*/ 	.word	0x00000000
        /*082c*/ 	.word	0x00030c40
        /*0830*/ 	.short	0x010a
        /*0832*/ 	.byte	0x3f
	.zero		1


	//   ....[25]....
        /*0834*/ 	.word	0x0000bfe0
        /*0838*/ 	.word	0x00000000
        /*083c*/ 	.word	0x00030c28
        /*0840*/ 	.short	0x010a
        /*0842*/ 	.byte	0x3f
	.zero		1


	//   ....[26]....
        /*0844*/ 	.word	0x0000c240
        /*0848*/ 	.word	0x00000000
        /*084c*/ 	.word	0x00030c48
        /*0850*/ 	.short	0x010a
        /*0852*/ 	.byte	0x3f
	.zero		1


	//   ....[27]....
        /*0854*/ 	.word	0x0000c450
        /*0858*/ 	.word	0x00000000
        /*085c*/ 	.word	0x00030c20
        /*0860*/ 	.short	0x010a
        /*0862*/ 	.byte	0x3f
	.zero		1


	//   ....[28]....
        /*0864*/ 	.word	0x0000c700
        /*0868*/ 	.word	0x00000000
        /*086c*/ 	.word	0x00030c40
        /*0870*/ 	.short	0x010a
        /*0872*/ 	.byte	0x3f
	.zero		1


	//   ....[29]....
        /*0874*/ 	.word	0x0000c930
        /*0878*/ 	.word	0x00000000
        /*087c*/ 	.word	0x00030c28
        /*0880*/ 	.short	0x010a
        /*0882*/ 	.byte	0x3f
	.zero		1


	//   ....[30]....
        /*0884*/ 	.word	0x0000cbe0
        /*0888*/ 	.word	0x00000004
        /*088c*/ 	.word	0x00030c40
        /*0890*/ 	.short	0x010a
        /*0892*/ 	.byte	0x3f
	.zero		1


	//   ....[31]....
        /*0894*/ 	.word	0x0000d000
        /*0898*/ 	.word	0x00000007
        /*089c*/ 	.word	0x00000000
        /*08a0*/ 	.short	0x010a
        /*08a2*/ 	.byte	0x3f
	.zero		1


	//   ....[32]....
        /*08a4*/ 	.word	0x0000d050
        /*08a8*/ 	.word	0x00000003
        /*08ac*/ 	.word	0x00000000
        /*08b0*/ 	.short	0x010a
        /*08b2*/ 	.byte	0x3f
	.zero		1


	//   ....[33]....
        /*08b4*/ 	.word	0x0000d0b0
        /*08b8*/ 	.word	0x00000005
        /*08bc*/ 	.word	0x00000000
        /*08c0*/ 	.short	0x010a
        /*08c2*/ 	.byte	0x3f
	.zero		1


	//   ....[34]....
        /*08c4*/ 	.word	0x0000d0e0
        /*08c8*/ 	.word	0x00000003
        /*08cc*/ 	.word	0x00000000
        /*08d0*/ 	.short	0x010a
        /*08d2*/ 	.byte	0x3f
	.zero		1


	//   ....[35]....
        /*08d4*/ 	.word	0x0000d1b0
        /*08d8*/ 	.word	0x000000ec
        /*08dc*/ 	.word	0x00030c00
        /*08e0*/ 	.short	0x010a
        /*08e2*/ 	.byte	0x3f
	.zero		1


	//   ....[36]....
        /*08e4*/ 	.word	0x0000d200
        /*08e8*/ 	.word	0x00000006
        /*08ec*/ 	.word	0x00030c10
        /*08f0*/ 	.short	0x010a
        /*08f2*/ 	.byte	0x3f
	.zero		1


	//   ....[37]....
        /*08f4*/ 	.word	0x0000d250
        /*08f8*/ 	.word	0x00000006
        /*08fc*/ 	.word	0x00030c30
        /*0900*/ 	.short	0x010a
        /*0902*/ 	.byte	0x3f
	.zero		1


	//   ....[38]....
        /*0904*/ 	.word	0x0000d2a0
        /*0908*/ 	.word	0x00000007
        /*090c*/ 	.word	0x00030c10
        /*0910*/ 	.short	0x010a
        /*0912*/ 	.byte	0x3f
	.zero		1


	//   ....[39]....
        /*0914*/ 	.word	0x0000d2f0
        /*0918*/ 	.word	0x00000007
        /*091c*/ 	.word	0x00030c30
        /*0920*/ 	.short	0x010a
        /*0922*/ 	.byte	0x3f
	.zero		1


	//   ....[40]....
        /*0924*/ 	.word	0x0000d340
        /*0928*/ 	.word	0x00000000
        /*092c*/ 	.word	0x00030c20
        /*0930*/ 	.short	0x010a
        /*0932*/ 	.byte	0x3f
	.zero		1


	//   ....[41]....
        /*0934*/ 	.word	0x0000d390
        /*0938*/ 	.word	0x00000000
        /*093c*/ 	.word	0x00030c40
        /*0940*/ 	.short	0x010a
        /*0942*/ 	.byte	0x3f
	.zero		1


	//   ....[42]....
        /*0944*/ 	.word	0x0000d3e0
        /*0948*/ 	.word	0x00000000
        /*094c*/ 	.word	0x00030c28
        /*0950*/ 	.short	0x010a
        /*0952*/ 	.byte	0x3f
	.zero		1


	//   ....[43]....
        /*0954*/ 	.word	0x0000d430
        /*0958*/ 	.word	0x00000000
        /*095c*/ 	.word	0x00030c48
        /*0960*/ 	.short	0x010a
        /*0962*/ 	.byte	0x3f
	.zero		1


	//   ....[44]....
        /*0964*/ 	.word	0x0000d490
        /*0968*/ 	.word	0x00000000
        /*096c*/ 	.word	0x00030c20
        /*0970*/ 	.short	0x010a
        /*0972*/ 	.byte	0x3f
	.zero		1


	//   ....[45]....
        /*0974*/ 	.word	0x0000d4e0
        /*0978*/ 	.word	0x00000000
        /*097c*/ 	.word	0x00030c40
        /*0980*/ 	.short	0x010a
        /*0982*/ 	.byte	0x3f
	.zero		1


	//   ....[46]....
        /*0984*/ 	.word	0x0000d530
        /*0988*/ 	.word	0x00000000
        /*098c*/ 	.word	0x00030c28
        /*0990*/ 	.short	0x010a
        /*0992*/ 	.byte	0x3f
	.zero		1


	//   ....[47]....
        /*0994*/ 	.word	0x0000d580
        /*0998*/ 	.word	0x00000004
        /*099c*/ 	.word	0x00030c40
        /*09a0*/ 	.short	0x010a
        /*09a2*/ 	.byte	0x3f
	.zero		1


	//   ....[48]....
        /*09a4*/ 	.word	0x0000d650
        /*09a8*/ 	.word	0x00000007
        /*09ac*/ 	.word	0x00000000
        /*09b0*/ 	.short	0x010a
        /*09b2*/ 	.byte	0x3f
	.zero		1


	//   ....[49]....
        /*09b4*/ 	.word	0x0000d6a0
        /*09b8*/ 	.word	0x00000003
        /*09bc*/ 	.word	0x00000000
        /*09c0*/ 	.short	0x010a
        /*09c2*/ 	.byte	0x3f
	.zero		1


	//   ....[50]....
        /*09c4*/ 	.word	0x0000d6f0
        /*09c8*/ 	.word	0x00000005
        /*09cc*/ 	.word	0x00000000
        /*09d0*/ 	.short	0x010a
        /*09d2*/ 	.byte	0x3f
	.zero		1


	//----- nvinfo : EIATTR_NUM_MBARRIERS
	.align		4
.L_650:
        /*09d4*/ 	.byte	0x03, 0x38
        /*09d6*/ 	.short	0x0009


	//----- nvinfo : EIATTR_EXIT_INSTR_OFFSETS
	.align		4
        /*09d8*/ 	.byte	0x04, 0x1c
        /*09da*/ 	.short	(.L_652 - .L_651)


	//   ....[0]....
.L_651:
        /*09dc*/ 	.word	0x0000d130


	//----- nvinfo : EIATTR_MAX_THREADS
	.align		4
.L_652:
        /*09e0*/ 	.byte	0x04, 0x05
        /*09e2*/ 	.short	(.L_654 - .L_653)
.L_653:
        /*09e4*/ 	.word	0x00000180
        /*09e8*/ 	.word	0x00000001
        /*09ec*/ 	.word	0x00000001


	//----- nvinfo : EIATTR_CRS_STACK_SIZE
	.align		4
.L_654:
        /*09f0*/ 	.byte	0x04, 0x1e
        /*09f2*/ 	.short	(.L_656 - .L_655)
.L_655:
        /*09f4*/ 	.word	0x00000000


	//----- nvinfo : EIATTR_CBANK_PARAM_SIZE
	.align		4
.L_656:
        /*09f8*/ 	.byte	0x03, 0x19
        /*09fa*/ 	.short	0x0970


	//----- nvinfo : EIATTR_PARAM_CBANK
	.align		4
        /*09fc*/ 	.byte	0x04, 0x0a
        /*09fe*/ 	.short	(.L_658 - .L_657)
	.align		4
.L_657:
        /*0a00*/ 	.word	index@(.nv.constant0._ZN7cutlass13device_kernelIN5flash11enable_sm90INS1_16FlashAttnBwdSm90INS1_25CollectiveMainloopBwdSm90ILi2ELi2ELi2EN4cute5tupleIJNS5_1CILi1EEES8_S8_EEENS6_IJNS7_ILi128EEESA_NS7_ILi64EEEEEENS_6half_tEfNS_4arch4Sm90ELb1ELb0ELb0ELb0ELb0ELb1ELb0ELb0ELi2ELi1ELi2ELi2ELb0EEENS1_21CollectiveEpilogueBwdISC_SD_SF_Li256ELb0ELb0ELi1EEENS1_25SingleTileBwdLPTSchedulerILb0ELi128ELb0EEEEEEEEEvNT_6ParamsE)
        /*0a04*/ 	.short	0x0210
        /*0a06*/ 	.short	0x0970


	//----- nvinfo : EIATTR_SW_WAR
	.align		4
.L_658:
        /*0a08*/ 	.byte	0x04, 0x36
        /*0a0a*/ 	.short	(.L_660 - .L_659)
.L_659:
        /*0a0c*/ 	.word	0x00000008
.L_660:


//--------------------- .nv.info._ZN7cutlass13device_kernelIN5flash11enable_sm90INS1_16FlashAttnBwdSm90INS1_25CollectiveMainloopBwdSm90ILi2ELi2ELi2EN4cute5tupleIJNS5_1CILi1EEES8_S8_EEENS6_IJNS7_ILi128EEESA_NS7_ILi64EEEEEENS_6half_tEfNS_4arch4Sm90ELb1ELb0ELb0ELb0ELb1ELb1ELb0ELb0ELi2ELi1ELi2ELi2ELb0EEENS1_21CollectiveEpilogueBwdISC_SD_SF_Li256ELb0ELb0ELi1EEENS1_25SingleTileBwdLPTSchedulerILb0ELi128ELb1EEEEEEEEEvNT_6ParamsE --------------------------
	.section	.nv.info._ZN7cutlass13device_kernelIN5flash11enable_sm90INS1_16FlashAttnBwdSm90INS1_25CollectiveMainloopBwdSm90ILi2ELi2ELi2EN4cute5tupleIJNS5_1CILi1EEES8_S8_EEENS6_IJNS7_ILi128EEESA_NS7_ILi64EEEEEENS_6half_tEfNS_4arch4Sm90ELb1ELb0ELb0ELb0ELb1ELb1ELb0ELb0ELi2ELi1ELi2ELi2ELb0EEENS1_21CollectiveEpilogueBwdISC_SD_SF_Li256ELb0ELb0ELi1EEENS1_25SingleTileBwdLPTSchedulerILb0ELi128ELb1EEEEEEEEEvNT_6ParamsE,"",@"SHT_CUDA_INFO"
	.sectionflags	@""
	.align	4


	//----- nvinfo : EIATTR_CUDA_API_VERSION
	.align		4
        /*0000*/ 	.byte	0x04, 0x37
        /*0002*/ 	.short	(.L_662 - .L_661)
.L_661:
        /*0004*/ 	.word	0x00000082


	//----- nvinfo : EIATTR_KPARAM_INFO
	.align		4
.L_662:
        /*0008*/ 	.byte	0x04, 0x17
        /*000a*/ 	.short	(.L_664 - .L_663)
.L_663:
        /*000c*/ 	.word	0x00000000
        /*0010*/ 	.short	0x0000
        /*0012*/ 	.short	0x0070
        /*0014*/ 	.byte	0x00, 0xf0, 0x01, 0x24


	//----- nvinfo : EIATTR_SPARSE_MMA_MASK
	.align		4
.L_664:
        /*0018*/ 	.byte	0x03, 0x50
        /*001a*/ 	.short	0x0000


	//----- nvinfo : EIATTR_MAXREG_COUNT
	.align		4
        /*001c*/ 	.byte	0x03, 0x1b
        /*001e*/ 	.short	0x00a8


	//----- nvinfo : EIATTR_NUM_BARRIERS
	.align		4
        /*0020*/ 	.byte	0x02, 0x4c
        /*0022*/ 	.byte	0x10
	.zero		1


	//----- nvinfo : EIATTR_EXTERNS
	.align		4
        /*0024*/ 	.byte	0x04, 0x0f
        /*0026*/ 	.short	(.L_666 - .L_665)


	//   ....[0]....
	.align		4
.L_665:
        /*0028*/ 	.word	index@(__assertfail)


	//----- nvinfo : EIATTR_ANNOTATIONS
	.align		4
.L_666:
        /*002c*/ 	.byte	0x04, 0x55
        /*002e*/ 	.short	(.L_668 - .L_667)


	//   ....[0]....
.L_667:
        /* <DEDUP_REMOVED lines=34> */


	//----- nvinfo : EIATTR_MERCURY_ISA_VERSION
	.align		4
.L_668:
        /*0238*/ 	.byte	0x03, 0x5f
        /*023a*/ 	.short	0x0101


	//----- nvinfo : EIATTR_INT_WARP_WIDE_INSTR_OFFSETS
	.align		4
        /*023c*/ 	.byte	0x04, 0x31
        /*023e*/ 	.short	(.L_670 - .L_669)


	//   ....[0]....
.L_669:
        /*0240*/ 	.word	0x000001e0


	//   ....[1]....
        /*0244*/ 	.word	0x000002a0


	//   ....[2]....
        /*0248*/ 	.word	0x0000aed0


	//   ....[3]....
        /*024c*/ 	.word	0x0000b540


	//   ....[4]....
        /*0250*/ 	.word	0x0000ba70


	//----- nvinfo : EIATTR_COOP_GROUP_MASK_REGIDS
	.align		4
.L_670:
        /*0254*/ 	.byte	0x04, 0x29
        /*0256*/ 	.short	(.L_672 - .L_671)


	//   ....[0]....
.L_671:
        /*0258*/ 	.word	0xffffffff


	//   ....[1]....
        /*025c*/ 	.word	0xffffffff


	//   ....[2]....
        /*0260*/ 	.word	0xffffffff


	//   ....[3]....
        /*0264*/ 	.word	0xffffffff


	//   ....[4]....
        /*0268*/ 	.word	0xffffffff


	//   ....[5]....
        /*026c*/ 	.word	0xffffffff


	//   ....[6]....
        /*0270*/ 	.word	0xffffffff


	//   ....[7]....
        /*0274*/ 	.word	0xffffffff


	//   ....[8]....
        /*0278*/ 	.word	0xffffffff


	//   ....[9]....
        /*027c*/ 	.word	0xffffffff


	//   ....[10]....
        /*0280*/ 	.word	0xffffffff


	//   ....[11]....
        /*0284*/ 	.word	0xffffffff


	//   ....[12]....
        /*0288*/ 	.word	0xffffffff


	//   ....[13]....
        /*028c*/ 	.word	0xffffffff


	//   ....[14]....
        /*0290*/ 	.word	0xffffffff


	//   ....[15]....
        /*0294*/ 	.word	0xffffffff


	//   ....[16]....
        /*0298*/ 	.word	0xffffffff


	//   ....[17]....
        /*029c*/ 	.word	0xffffffff


	//   ....[18]....
        /*02a0*/ 	.word	0xffffffff


	//   ....[19]....
        /*02a4*/ 	.word	0xffffffff


	//   ....[20]....
        /*02a8*/ 	.word	0xffffffff


	//   ....[21]....
        /*02ac*/ 	.word	0xffffffff


	//   ....[22]....
        /*02b0*/ 	.word	0xffffffff


	//   ....[23]....
        /*02b4*/ 	.word	0xffffffff


	//   ....[24]....
        /*02b8*/ 	.word	0xffffffff


	//   ....[25]....
        /*02bc*/ 	.word	0xffffffff


	//   ....[26]....
        /*02c0*/ 	.word	0xffffffff


	//   ....[27]....
        /*02c4*/ 	.word	0xffffffff


	//   ....[28]....
        /*02c8*/ 	.word	0xffffffff


	//   ....[29]....
        /*02cc*/ 	.word	0xffffffff


	//   ....[30]....
        /*02d0*/ 	.word	0xffffffff


	//   ....[31]....
        /*02d4*/ 	.word	0xffffffff


	//   ....[32]....
        /*02d8*/ 	.word	0xffffffff


	//   ....[33]....
        /*02dc*/ 	.word	0xffffffff


	//   ....[34]....
        /*02e0*/ 	.word	0xffffffff


	//   ....[35]....
        /*02e4*/ 	.word	0xffffffff


	//   ....[36]....
        /*02e8*/ 	.word	0xffffffff


	//   ....[37]....
        /*02ec*/ 	.word	0xffffffff


	//   ....[38]....
        /*02f0*/ 	.word	0xffffffff


	//   ....[39]....
        /*02f4*/ 	.word	0xffffffff


	//   ....[40]....
        /*02f8*/ 	.word	0xffffffff


	//   ....[41]....
        /*02fc*/ 	.word	0xffffffff


	//   ....[42]....
        /*0300*/ 	.word	0xffffffff


	//   ....[43]....
        /*0304*/ 	.word	0xffffffff


	//   ....[44]....
        /*0308*/ 	.word	0xffffffff


	//   ....[45]....
        /*030c*/ 	.word	0xffffffff


	//   ....[46]....
        /*0310*/ 	.word	0xffffffff


	//   ....[47]....
        /*0314*/ 	.word	0xffffffff


	//   ....[48]....
        /*0318*/ 	.word	0xffffffff


	//   ....[49]....
        /*031c*/ 	.word	0xffffffff


	//   ....[50]....
        /*0320*/ 	.word	0xffffffff


	//   ....[51]....
        /*0324*/ 	.word	0xffffffff


	//   ....[52]....
        /*0328*/ 	.word	0xffffffff


	//   ....[53]....
        /*032c*/ 	.word	0xffffffff


	//   ....[54]....
        /*0330*/ 	.word	0xffffffff


	//   ....[55]....
        /*0334*/ 	.word	0xffffffff


	//   ....[56]....
        /*0338*/ 	.word	0xffffffff


	//   ....[57]....
        /*033c*/ 	.word	0xffffffff


	//   ....[58]....
        /*0340*/ 	.word	0xffffffff


	//   ....[59]....
        /*0344*/ 	.word	0xffffffff


	//   ....[60]....
        /*0348*/ 	.word	0xffffffff


	//   ....[61]....
        /*034c*/ 	.word	0xffffffff


	//   ....[62]....
        /*0350*/ 	.word	0xffffffff


	//   ....[63]....
        /*0354*/ 	.word	0xffffffff


	//   ....[64]....
        /*0358*/ 	.word	0xffffffff


	//   ....[65]....
        /*035c*/ 	.word	0xffffffff


	//   ....[66]....
        /*0360*/ 	.word	0xffffffff


	//   ....[67]....
        /*0364*/ 	.word	0xffffffff


	//   ....[68]....
        /*0368*/ 	.word	0xffffffff


	//   ....[69]....
        /*036c*/ 	.word	0xffffffff


	//   ....[70]....
        /*0370*/ 	.word	0xffffffff


	//   ....[71]....
        /*0374*/ 	.word	0xffffffff


	//   ....[72]....
        /*0378*/ 	.word	0xffffffff


	//   ....[73]....
        /*037c*/ 	.word	0xffffffff


	//   ....[74]....
        /*0380*/ 	.word	0xffffffff


	//   ....[75]....
        /*0384*/ 	.word	0xffffffff


	//   ....[76]....
        /*0388*/ 	.word	0xffffffff


	//   ....[77]....
        /*038c*/ 	.word	0xffffffff


	//   ....[78]....
        /*0390*/ 	.word	0xffffffff


	//   ....[79]....
        /*0394*/ 	.word	0xffffffff


	//   ....[80]....
        /*0398*/ 	.word	0xffffffff


	//   ....[81]....
        /*039c*/ 	.word	0xffffffff


	//   ....[82]....
        /*03a0*/ 	.word	0xffffffff


	//   ....[83]....
        /*03a4*/ 	.word	0xffffffff


	//   ....[84]....
        /*03a8*/ 	.word	0xffffffff


	//   ....[85]....
        /*03ac*/ 	.word	0xffffffff


	//   ....[86]....
        /*03b0*/ 	.word	0xffffffff


	//   ....[87]....
        /*03b4*/ 	.word	0xffffffff


	//   ....[88]....
        /*03b8*/ 	.word	0xffffffff


	//   ....[89]....
        /*03bc*/ 	.word	0xffffffff


	//   ....[90]....
        /*03c0*/ 	.word	0xffffffff


	//   ....[91]....
        /*03c4*/ 	.word	0xffffffff


	//   ....[92]....
        /*03c8*/ 	.word	0xffffffff


	//   ....[93]....
        /*03cc*/ 	.word	0xffffffff


	//   ....[94]....
        /*03d0*/ 	.word	0xffffffff


	//   ....[95]....
        /*03d4*/ 	.word	0xffffffff


	//   ....[96]....
        /*03d8*/ 	.word	0xffffffff


	//   ....[97]....
        /*03dc*/ 	.word	0xffffffff


	//   ....[98]....
        /*03e0*/ 	.word	0xffffffff


	//   ....[99]....
        /*03e4*/ 	.word	0xffffffff


	//   ....[100]....
        /*03e8*/ 	.word	0xffffffff


	//   ....[101]....
        /*03ec*/ 	.word	0xffffffff


	//   ....[102]....
        /*03f0*/ 	.word	0xffffffff


	//   ....[103]....
        /*03f4*/ 	.word	0xffffffff


	//   ....[104]....
        /*03f8*/ 	.word	0xffffffff


	//   ....[105]....
        /*03fc*/ 	.word	0xffffffff


	//   ....[106]....
        /*0400*/ 	.word	0xffffffff


	//   ....[107]....
        /*0404*/ 	.word	0xffffffff


	//   ....[108]....
        /*0408*/ 	.word	0xffffffff


	//   ....[109]....
        /*040c*/ 	.word	0xffffffff


	//   ....[110]....
        /*0410*/ 	.word	0xffffffff


	//   ....[111]....
        /*0414*/ 	.word	0xffffffff


	//   ....[112]....
        /*0418*/ 	.word	0xffffffff


	//   ....[113]....
        /*041c*/ 	.word	0xffffffff


	//   ....[114]....
        /*0420*/ 	.word	0xffffffff


	//   ....[115]....
        /*0424*/ 	.word	0xffffffff


	//   ....[116]....
        /*0428*/ 	.word	0xffffffff


	//   ....[117]....
        /*042c*/ 	.word	0xffffffff


	//   ....[118]....
        /*0430*/ 	.word	0xffffffff


	//   ....[119]....
        /*0434*/ 	.word	0xffffffff


	//   ....[120]....
        /*0438*/ 	.word	0xffffffff


	//   ....[121]....
        /*043c*/ 	.word	0xffffffff


	//   ....[122]....
        /*0440*/ 	.word	0xffffffff


	//   ....[123]....
        /*0444*/ 	.word	0xffffffff


	//   ....[124]....
        /*0448*/ 	.word	0xffffffff


	//   ....[125]....
        /*044c*/ 	.word	0xffffffff


	//   ....[126]....
        /*0450*/ 	.word	0xffffffff


	//   ....[127]....
        /*0454*/ 	.word	0xffffffff


	//   ....[128]....
        /*0458*/ 	.word	0xffffffff


	//   ....[129]....
        /*045c*/ 	.word	0xffffffff


	//   ....[130]....
        /*0460*/ 	.word	0xffffffff


	//   ....[131]....
        /*0464*/ 	.word	0xffffffff


	//   ....[132]....
        /*0468*/ 	.word	0xffffffff


	//   ....[133]....
        /*046c*/ 	.word	0xffffffff


	//   ....[134]....
        /*0470*/ 	.word	0xffffffff


	//   ....[135]....
        /*0474*/ 	.word	0xffffffff


	//   ....[136]....
        /*0478*/ 	.word	0xffffffff


	//   ....[137]....
        /*047c*/ 	.word	0xffffffff


	//   ....[138]....
        /*0480*/ 	.word	0xffffffff


	//   ....[139]....
        /*0484*/ 	.word	0xffffffff


	//   ....[140]....
        /*0488*/ 	.word	0xffffffff


	//   ....[141]....
        /*048c*/ 	.word	0xffffffff


	//   ....[142]....
        /*0490*/ 	.word	0x0500000f


	//   ....[143]....
        /*0494*/ 	.word	0x0500000f


	//   ....[144]....
        /*0498*/ 	.word	0x0500000f


	//   ....[145]....
        /*049c*/ 	.word	0x0500000f


	//----- nvinfo : EIATTR_COOP_GROUP_INSTR_OFFSETS
	.align		4
.L_672:
        /*04a0*/ 	.byte	0x04, 0x28
        /*04a2*/ 	.short	(.L_674 - .L_673)


	//   ....[0]....
.L_673:
        /*04a4*/ 	.word	0x00000060


	//   ....[1]....
        /*04a8*/ 	.word	0x000001f0


	//   ....[2]....
        /*04ac*/ 	.word	0x00000280


	//   ....[3]....
        /*04b0*/ 	.word	0x00000400


	//   ....[4]....
        /*04b4*/ 	.word	0x00000680


	//   ....[5]....
        /*04b8*/ 	.word	0x00001170


	//   ....[6]....
        /*04bc*/ 	.word	0x000021f0


	//   ....[7]....
        /*04c0*/ 	.word	0x00002310


	//   ....[8]....
        /*04c4*/ 	.word	0x00002350


	//   ....[9]....
        /*04c8*/ 	.word	0x00002390


	//   ....[10]....
        /*04cc*/ 	.word	0x000023c0


	//   ....[11]....
        /*04d0*/ 	.word	0x000023f0


	//   ....[12]....
        /*04d4*/ 	.word	0x00002420


	//   ....[13]....
        /*04d8*/ 	.word	0x00002540


	//   ....[14]....
        /*04dc*/ 	.word	0x00002720


	//   ....[15]....
        /*04e0*/ 	.word	0x00002830


	//   ....[16]....
        /*04e4*/ 	.word	0x000028d0


	//   ....[17]....
        /*04e8*/ 	.word	0x000029c0


	//   ....[18]....
        /*04ec*/ 	.word	0x00002a80


	//   ....[19]....
        /*04f0*/ 	.word	0x00002b00


	//   ....[20]....
        /*04f4*/ 	.word	0x00002d90


	//   ....[21]....
        /*04f8*/ 	.word	0x00002dd0


	//   ....[22]....
        /*04fc*/ 	.word	0x00002e20


	//   ....[23]....
        /*0500*/ 	.word	0x00002e40


	//   ....[24]....
        /*0504*/ 	.word	0x00002e90


	//   ....[25]....
        /*0508*/ 	.word	0x00002ee0


	//   ....[26]....
        /*050c*/ 	.word	0x00002f70


	//   ....[27]....
        /*0510*/ 	.word	0x00002fa0


	//   ....[28]....
        /*0514*/ 	.word	0x00002fe0


	//   ....[29]....
        /*0518*/ 	.word	0x00003050


	//   ....[30]....
        /*051c*/ 	.word	0x00003090


	//   ....[31]....
        /*0520*/ 	.word	0x000030b0


	//   ....[32]....
        /*0524*/ 	.word	0x00003150


	//   ....[33]....
        /*0528*/ 	.word	0x000031d0


	//   ....[34]....
        /*052c*/ 	.word	0x00003210


	//   ....[35]....
        /*0530*/ 	.word	0x00003260


	//   ....[36]....
        /*0534*/ 	.word	0x00003300


	//   ....[37]....
        /*0538*/ 	.word	0x00003340


	//   ....[38]....
        /*053c*/ 	.word	0x00003590


	//   ....[39]....
        /*0540*/ 	.word	0x000035b0


	//   ....[40]....
        /*0544*/ 	.word	0x000035c0


	//   ....[41]....
        /*0548*/ 	.word	0x000035e0


	//   ....[42]....
        /*054c*/ 	.word	0x000035f0


	//   ....[43]....
        /*0550*/ 	.word	0x00003610


	//   ....[44]....
        /*0554*/ 	.word	0x00003640


	//   ....[45]....
        /*0558*/ 	.word	0x00003680


	//   ....[46]....
        /*055c*/ 	.word	0x000036b0


	//   ....[47]....
        /*0560*/ 	.word	0x000036f0


	//   ....[48]....
        /*0564*/ 	.word	0x00003720


	//   ....[49]....
        /*0568*/ 	.word	0x00003760


	//   ....[50]....
        /*056c*/ 	.word	0x00003790


	//   ....[51]....
        /*0570*/ 	.word	0x000037d0


	//   ....[52]....
        /*0574*/ 	.word	0x00003800


	//   ....[53]....
        /*0578*/ 	.word	0x00003830


	//   ....[54]....
        /*057c*/ 	.word	0x00003860


	//   ....[55]....
        /*0580*/ 	.word	0x00003890


	//   ....[56]....
        /*0584*/ 	.word	0x000038d0


	//   ....[57]....
        /*0588*/ 	.word	0x00003900


	//   ....[58]....
        /*058c*/ 	.word	0x00003910


	//   ....[59]....
        /*0590*/ 	.word	0x00003940


	//   ....[60]....
        /*0594*/ 	.word	0x00003950


	//   ....[61]....
        /*0598*/ 	.word	0x00003960


	//   ....[62]....
        /*059c*/ 	.word	0x00003970


	//   ....[63]....
        /*05a0*/ 	.word	0x00003980


	//   ....[64]....
        /*05a4*/ 	.word	0x00003990


	//   ....[65]....
        /*05a8*/ 	.word	0x000039a0


	//   ....[66]....
        /*05ac*/ 	.word	0x000039b0


	//   ....[67]....
        /*05b0*/ 	.word	0x000039c0


	//   ....[68]....
        /*05b4*/ 	.word	0x000039d0


	//   ....[69]....
        /*05b8*/ 	.word	0x000039e0


	//   ....[70]....
        /*05bc*/ 	.word	0x00005ea0


	//   ....[71]....
        /*05c0*/ 	.word	0x00005ee0


	//   ....[72]....
        /*05c4*/ 	.word	0x00005f70


	//   ....[73]....
        /*05c8*/ 	.word	0x000060a0


	//   ....[74]....
        /*05cc*/ 	.word	0x000060f0


	//   ....[75]....
        /*05d0*/ 	.word	0x00006110


	//   ....[76]....
        /*05d4*/ 	.word	0x00006120


	//   ....[77]....
        /*05d8*/ 	.word	0x00006180


	//   ....[78]....
        /*05dc*/ 	.word	0x000061c0


	//   ....[79]....
        /*05e0*/ 	.word	0x00006240


	//   ....[80]....
        /*05e4*/ 	.word	0x000062c0


	//   ....[81]....
        /*05e8*/ 	.word	0x000062e0


	//   ....[82]....
        /*05ec*/ 	.word	0x000062f0


	//   ....[83]....
        /*05f0*/ 	.word	0x00006310


	//   ....[84]....
        /*05f4*/ 	.word	0x00006320


	//   ....[85]....
        /*05f8*/ 	.word	0x00006330


	//   ....[86]....
        /*05fc*/ 	.word	0x00006370


	//   ....[87]....
        /*0600*/ 	.word	0x000063e0


	//   ....[88]....
        /*0604*/ 	.word	0x00006550


	//   ....[89]....
        /*0608*/ 	.word	0x00006650


	//   ....[90]....
        /*060c*/ 	.word	0x00006680


	//   ....[91]....
        /*0610*/ 	.word	0x000066b0


	//   ....[92]....
        /*0614*/ 	.word	0x000066e0


	//   ....[93]....
        /*0618*/ 	.word	0x000067f0


	//   ....[94]....
        /*061c*/ 	.word	0x00006850


	//   ....[95]....
        /*0620*/ 	.word	0x00006890


	//   ....[96]....
        /*0624*/ 	.word	0x000068d0


	//   ....[97]....
        /*0628*/ 	.word	0x00006950


	//   ....[98]....
        /*062c*/ 	.word	0x00006a00


	//   ....[99]....
        /*0630*/ 	.word	0x00006aa0


	//   ....[100]....
        /*0634*/ 	.word	0x00006ab0


	//   ....[101]....
        /*0638*/ 	.word	0x00006ac0


	//   ....[102]....
        /*063c*/ 	.word	0x00006ad0


	//   ....[103]....
        /*0640*/ 	.word	0x00006ae0


	//   ....[104]....
        /*0644*/ 	.word	0x00006c40


	//   ....[105]....
        /*0648*/ 	.word	0x00006c70


	//   ....[106]....
        /*064c*/ 	.word	0x00006c90


	//   ....[107]....
        /*0650*/ 	.word	0x00006ca0


	//   ....[108]....
        /*0654*/ 	.word	0x00006cb0


	//   ....[109]....
        /*0658*/ 	.word	0x00006cc0


	//   ....[110]....
        /*065c*/ 	.word	0x00006cd0


	//   ....[111]....
        /*0660*/ 	.word	0x00006ce0


	//   ....[112]....
        /*0664*/ 	.word	0x00006cf0


	//   ....[113]....
        /*0668*/ 	.word	0x00006da0


	//   ....[114]....
        /*066c*/ 	.word	0x00006e20


	//   ....[115]....
        /*0670*/ 	.word	0x00006e60


	//   ....[116]....
        /*0674*/ 	.word	0x00006e90


	//   ....[117]....
        /*0678*/ 	.word	0x00006eb0


	//   ....[118]....
        /*067c*/ 	.word	0x00006ed0


	//   ....[119]....
        /*0680*/ 	.word	0x00006ee0


	//   ....[120]....
        /*0684*/ 	.word	0x00006ef0


	//   ....[121]....
        /*0688*/ 	.word	0x00006f00


	//   ....[122]....
        /*068c*/ 	.word	0x00006f20


	//   ....[123]....
        /*0690*/ 	.word	0x00006f30


	//   ....[124]....
        /*0694*/ 	.word	0x00006f40


	//   ....[125]....
        /*0698*/ 	.word	0x00006f70


	//   ....[126]....
        /*069c*/ 	.word	0x00006f80


	//   ....[127]....
        /*06a0*/ 	.word	0x00006fa0


	//   ....[128]....
        /*06a4*/ 	.word	0x00006fb0


	//   ....[129]....
        /*06a8*/ 	.word	0x00006fd0


	//   ....[130]....
        /*06ac*/ 	.word	0x00006fe0


	//   ....[131]....
        /*06b0*/ 	.word	0x00007000


	//   ....[132]....
        /*06b4*/ 	.word	0x00007010


	//   ....[133]....
        /*06b8*/ 	.word	0x00007030


	//   ....[134]....
        /*06bc*/ 	.word	0x00009570


	//   ....[135]....
        /*06c0*/ 	.word	0x0000a300


	//   ....[136]....
        /*06c4*/ 	.word	0x0000aad0


	//   ....[137]....
        /*06c8*/ 	.word	0x0000ae00


	//   ....[138]....
        /*06cc*/ 	.word	0x0000b1c0


	//   ....[139]....
        /*06d0*/ 	.word	0x0000b470


	//   ....[140]....
        /*06d4*/ 	.word	0x0000b730


	//   ....[141]....
        /*06d8*/ 	.word	0x0000b9a0


	//   ....[142]....
        /*06dc*/ 	.word	0x0000db00


	//   ....[143]....
        /*06e0*/ 	.word	0x0000dcf0


	//   ....[144]....
        /*06e4*/ 	.word	0x0000dd60


	//   ....[145]....
        /*06e8*/ 	.word	0x0000ddd0


	//----- nvinfo : EIATTR_REG_RECONFIG
	.align		4
.L_674:
        /*06ec*/ 	.byte	0x01, 0x54
	.zero		2


	//----- nvinfo : EIATTR_SYSCALL_OFFSETS
	.align		4
        /*06f0*/ 	.byte	0x04, 0x46
        /*06f2*/ 	.short	(.L_676 - .L_675)


	//   ....[0]....
.L_675:
        /*06f4*/ 	.word	0x00000dd0


	//   ....[1]....
        /*06f8*/ 	.word	0x00000ec0


	//   ....[2]....
        /*06fc*/ 	.word	0x00001020


	//   ....[3]....
        /*0700*/ 	.word	0x00001110


	//   ....[4]....
        /*0704*/ 	.word	0x00008de0


	//   ....[5]....
        /*0708*/ 	.word	0x00008f10


	//   ....[6]....
        /*070c*/ 	.word	0x00009030


	//   ....[7]....
        /*0710*/ 	.word	0x00009150


	//----- nvinfo : EIATTR_MBARRIER_INSTR_OFFSETS
	.align		4
.L_676:
        /*0714*/ 	.byte	0x04, 0x39
        /*0716*/ 	.short	(.L_678 - .L_677)


	//   ....[0]....
.L_677:
        /*0718*/ 	.word	0x000002c0
        /*071c*/ 	.word	0x000000ff
        /*0720*/ 	.word	0x00030c00
        /*0724*/ 	.short	0x0100
        /*0726*/ 	.byte	0x06
	.zero		1


	//   ....[1]....
        /*0728*/ 	.word	0x000003b0
        /*072c*/ 	.word	0x000000ff
        /*0730*/ 	.word	0x00030c10
        /*0734*/ 	.short	0x0100
        /*0736*/ 	.byte	0x08
	.zero		1


	//   ....[2]....
        /*0738*/ 	.word	0x000003c0
        /*073c*/ 	.word	0x000000ff
        /*0740*/ 	.word	0x00030c20
        /*0744*/ 	.short	0x0100
        /*0746*/ 	.byte	0x08
	.zero		1


	//   ....[3]....
        /*0748*/ 	.word	0x000003d0
        /*074c*/ 	.word	0x000000ff
        /*0750*/ 	.word	0x00030c18
        /*0754*/ 	.short	0x0100
        /*0756*/ 	.byte	0x08
	.zero		1


	//   ....[4]....
        /*0758*/ 	.word	0x000003e0
        /*075c*/ 	.word	0x000000ff
        /*0760*/ 	.word	0x00030c28
        /*0764*/ 	.short	0x0100
        /*0766*/ 	.byte	0x08
	.zero		1


	//   ....[5]....
        /*0768*/ 	.word	0x00000510
        /*076c*/ 	.word	0x000000ff
        /*0770*/ 	.word	0x00030c30
        /*0774*/ 	.short	0x0100
        /*0776*/ 	.byte	0x08
	.zero		1


	//   ....[6]....
        /*0778*/ 	.word	0x00000520
        /*077c*/ 	.word	0x000000ff
        /*0780*/ 	.word	0x00030c40
        /*0784*/ 	.short	0x0100
        /*0786*/ 	.byte	0x08
	.zero		1


	//   ....[7]....
        /*0788*/ 	.word	0x00000530
        /*078c*/ 	.word	0x000000ff
        /*0790*/ 	.word	0x00030c38
        /*0794*/ 	.short	0x0100
        /*0796*/ 	.byte	0x08
	.zero		1


	//   ....[8]....
        /*0798*/ 	.word	0x00000540
        /*079c*/ 	.word	0x000000ff
        /*07a0*/ 	.word	0x00030c48
        /*07a4*/ 	.short	0x0100
        /*07a6*/ 	.byte	0x08
	.zero		1


	//   ....[9]....
        /*07a8*/ 	.word	0x000011f0
        /*07ac*/ 	.word	0x000000ec
        /*07b0*/ 	.word	0x00030c00
        /*07b4*/ 	.short	0x010a
        /*07b6*/ 	.byte	0x3f
	.zero		1


	//   ....[10]....
        /*07b8*/ 	.word	0x00001270
        /*07bc*/ 	.word	0x000000ec
        /*07c0*/ 	.word	0x00030c00
        /*07c4*/ 	.short	0x010a
        /*07c6*/ 	.byte	0x3f
	.zero		1


	//   ....[11]....
        /*07c8*/ 	.word	0x00001b70
        /*07cc*/ 	.word	0x00000006
        /*07d0*/ 	.word	0x00030c10
        /*07d4*/ 	.short	0x010a
        /*07d6*/ 	.byte	0x3f
	.zero		1


	//   ....[12]....
        /*07d8*/ 	.word	0x00001be0
        /*07dc*/ 	.word	0x00000006
        /*07e0*/ 	.word	0x00030c10
        /*07e4*/ 	.short	0x010a
        /*07e6*/ 	.byte	0x3f
	.zero		1


	//   ....[13]....
        /*07e8*/ 	.word	0x00002000
        /*07ec*/ 	.word	0x00000006
        /*07f0*/ 	.word	0x00030c30
        /*07f4*/ 	.short	0x010a
        /*07f6*/ 	.byte	0x3f
	.zero		1


	//   ....[14]....
        /*07f8*/ 	.word	0x000020a0
        /*07fc*/ 	.word	0x00000006
        /*0800*/ 	.word	0x00030c30
        /*0804*/ 	.short	0x010a
        /*0806*/ 	.byte	0x3f
	.zero		1


	//   ....[15]....
        /*0808*/ 	.word	0x00004c60
        /*080c*/ 	.word	0x00000005
        /*0810*/ 	.word	0x00000000
        /*0814*/ 	.short	0x0101
        /*0816*/ 	.byte	0x3f
	.zero		1


	//   ....[16]....
        /*0818*/ 	.word	0x000050b0
        /*081c*/ 	.word	0x00000006
        /*0820*/ 	.word	0x00000000
        /*0824*/ 	.short	0x0101
        /*0826*/ 	.byte	0x3f
	.zero		1


	//   ....[17]....
        /*0828*/ 	.word	0x000058d0
        /*082c*/ 	.word	0x00000007
        /*0830*/ 	.word	0x00030c10
        /*0834*/ 	.short	0x010a
        /*0836*/ 	.byte	0x3f
	.zero		1


	//   ....[18]....
        /*0838*/ 	.word	0x00005950
        /*083c*/ 	.word	0x00000007
        /*0840*/ 	.word	0x00030c10
        /*0844*/ 	.short	0x010a
        /*0846*/ 	.byte	0x3f
	.zero		1


	//   ....[19]....
        /*0848*/ 	.word	0x00005d60
        /*084c*/ 	.word	0x00000007
        /*0850*/ 	.word	0x00030c30
        /*0854*/ 	.short	0x010a
        /*0856*/ 	.byte	0x3f
	.zero		1


	//   ....[20]....
        /*0858*/ 	.word	0x00005df0
        /*085c*/ 	.word	0x00000007
        /*0860*/ 	.word	0x00030c30
        /*0864*/ 	.short	0x010a
        /*0866*/ 	.byte	0x3f
	.zero		1


	//   ....[21]....
        /*0868*/ 	.word	0x000085b0
        /*086c*/ 	.word	0x00000008
        /*0870*/ 	.word	0x00000000
        /*0874*/ 	.short	0x0101
        /*0876*/ 	.byte	0x3f
	.zero		1


	//   ....[22]....
        /*0878*/ 	.word	0x00008a10
        /*087c*/ 	.word	0x00000007
        /*0880*/ 	.word	0x00000000
        /*0884*/ 	.short	0x0101
        /*0886*/ 	.byte	0x3f
	.zero		1


	//   ....[23]....
        /*0888*/ 	.word	0x0000c1b0
        /*088c*/ 	.word	0x00000000
        /*0890*/ 	.word	0x00030c20
        /*0894*/ 	.short	0x010a
        /*0896*/ 	.byte	0x3f
	.zero		1


	//   ....[24]....
        /*0898*/ 	.word	0x0000c700
        /*089c*/ 	.word	0x00000000
        /*08a0*/ 	.word	0x00030c40
        /*08a4*/ 	.short	0x010a
        /*08a6*/ 	.byte	0x3f
	.zero		1


	//   ....[25]....
        /*08a8*/ 	.word	0x0000c960
        /*08ac*/ 	.word	0x00000000
        /*08b0*/ 	.word	0x00030c28
        /*08b4*/ 	.short	0x010a
        /*08b6*/ 	.byte	0x3f
	.zero		1


	//   ....[26]....
        /*08b8*/ 	.word	0x0000cbc0
        /*08bc*/ 	.word	0x00000000
        /*08c0*/ 	.word	0x00030c48
        /*08c4*/ 	.short	0x010a
        /*08c6*/ 	.byte	0x3f
	.zero		1


	//   ....[27]....
        /*08c8*/ 	.word	0x0000cdd0
        /*08cc*/ 	.word	0x00000000
        /*08d0*/ 	.word	0x00030c20
        /*08d4*/ 	.short	0x010a
        /*08d6*/ 	.byte	0x3f
	.zero		1


	//   ....[28]....
        /*08d8*/ 	.word	0x0000d080
        /*08dc*/ 	.word	0x00000000
        /*08e0*/ 	.word	0x00030c40
        /*08e4*/ 	.short	0x010a
        /*08e6*/ 	.byte	0x3f
	.zero		1


	//   ....[29]....
        /*08e8*/ 	.word	0x0000d2b0
        /*08ec*/ 	.word	0x00000000
        /*08f0*/ 	.word	0x00030c28
        /*08f4*/ 	.short	0x010a
        /*08f6*/ 	.byte	0x3f
	.zero		1


	//   ....[30]....
        /*08f8*/ 	.word	0x0000d560
        /*08fc*/ 	.word	0x00000004
        /*0900*/ 	.word	0x00030c40
        /*0904*/ 	.short	0x010a
        /*0906*/ 	.byte	0x3f
	.zero		1


	//   ....[31]....
        /*0908*/ 	.word	0x0000d980
        /*090c*/ 	.word	0x00000007
        /*0910*/ 	.word	0x00000000
        /*0914*/ 	.short	0x010a
        /*0916*/ 	.byte	0x3f
	.zero		1


	//   ....[32]....
        /*0918*/ 	.word	0x0000d9d0
        /*091c*/ 	.word	0x00000003
        /*0920*/ 	.word	0x00000000
        /*0924*/ 	.short	0x010a
        /*0926*/ 	.byte	0x3f
	.zero		1


	//   ....[33]....
        /*0928*/ 	.word	0x0000da30
        /*092c*/ 	.word	0x00000005
        /*0930*/ 	.word	0x00000000
        /*0934*/ 	.short	0x010a
        /*0936*/ 	.byte	0x3f
	.zero		1


	//   ....[34]....
        /*0938*/ 	.word	0x0000da60
        /*093c*/ 	.word	0x00000003
        /*0940*/ 	.word	0x00000000
        /*0944*/ 	.short	0x010a
        /*0946*/ 	.byte	0x3f
	.zero		1


	//   ....[35]....
        /*0948*/ 	.word	0x0000db30
        /*094c*/ 	.word	0x000000ec
        /*0950*/ 	.word	0x00030c00
        /*0954*/ 	.short	0x010a
        /*0956*/ 	.byte	0x3f
	.zero		1


	//   ....[36]....
        /*0958*/ 	.word	0x0000db80
        /*095c*/ 	.word	0x00000006
        /*0960*/ 	.word	0x00030c10
        /*0964*/ 	.short	0x010a
        /*0966*/ 	.byte	0x3f
	.zero		1


	//   ....[37]....
        /*0968*/ 	.word	0x0000dbd0
        /*096c*/ 	.word	0x00000006
        /*0970*/ 	.word	0x00030c30
        /*0974*/ 	.short	0x010a
        /*0976*/ 	.byte	0x3f
	.zero		1


	//   ....[38]....
        /*0978*/ 	.word	0x0000dc20
        /*097c*/ 	.word	0x00000007
        /*0980*/ 	.word	0x00030c10
        /*0984*/ 	.short	0x010a
        /*0986*/ 	.byte	0x3f
	.zero		1


	//   ....[39]....
        /*0988*/ 	.word	0x0000dc70
        /*098c*/ 	.word	0x00000007
        /*0990*/ 	.word	0x00030c30
        /*0994*/ 	.short	0x010a
        /*0996*/ 	.byte	0x3f
	.zero		1


	//   ....[40]....
        /*0998*/ 	.word	0x0000de10
        /*099c*/ 	.word	0x00000000
        /*09a0*/ 	.word	0x00030c20
        /*09a4*/ 	.short	0x010a
        /*09a6*/ 	.byte	0x3f
	.zero		1


	//   ....[41]....
        /*09a8*/ 	.word	0x0000de60
        /*09ac*/ 	.word	0x00000000
        /*09b0*/ 	.word	0x00030c40
        /*09b4*/ 	.short	0x010a
        /*09b6*/ 	.byte	0x3f
	.zero		1


	//   ....[42]....
        /*09b8*/ 	.word	0x0000deb0
        /*09bc*/ 	.word	0x00000000
        /*09c0*/ 	.word	0x00030c28
        /*09c4*/ 	.short	0x010a
        /*09c6*/ 	.byte	0x3f
	.zero		1


	//   ....[43]....
        /*09c8*/ 	.word	0x0000df00
        /*09cc*/ 	.word	0x00000000
        /*09d0*/ 	.word	0x00030c48
        /*09d4*/ 	.short	0x010a
        /*09d6*/ 	.byte	0x3f
	.zero		1


	//   ....[44]....
        /*09d8*/ 	.word	0x0000df60
        /*09dc*/ 	.word	0x00000000
        /*09e0*/ 	.word	0x00030c20
        /*09e4*/ 	.short	0x010a
        /*09e6*/ 	.byte	0x3f
	.zero		1


	//   ....[45]....
        /*09e8*/ 	.word	0x0000dfb0
        /*09ec*/ 	.word	0x00000000
        /*09f0*/ 	.word	0x00030c40
        /*09f4*/ 	.short	0x010a
        /*09f6*/ 	.byte	0x3f
	.zero		1


	//   ....[46]....
        /*09f8*/ 	.word	0x0000e000
        /*09fc*/ 	.word	0x00000000
        /*0a00*/ 	.word	0x00030c28
        /*0a04*/ 	.short	0x010a
        /*0a06*/ 	.byte	0x3f
	.zero		1


	//   ....[47]....
        /*0a08*/ 	.word	0x0000e050
        /*0a0c*/ 	.word	0x00000004
        /*0a10*/ 	.word	0x00030c40
        /*0a14*/ 	.short	0x010a
        /*0a16*/ 	.byte	0x3f
	.zero		1


	//   ....[48]....
        /*0a18*/ 	.word	0x0000e120
        /*0a1c*/ 	.word	0x00000007
        /*0a20*/ 	.word	0x00000000
        /*0a24*/ 	.short	0x010a
        /*0a26*/ 	.byte	0x3f
	.zero		1


	//   ....[49]....
        /*0a28*/ 	.word	0x0000e170
        /*0a2c*/ 	.word	0x00000003
        /*0a30*/ 	.word	0x00000000
        /*0a34*/ 	.short	0x010a
        /*0a36*/ 	.byte	0x3f
	.zero		1


	//   ....[50]....
        /*0a38*/ 	.word	0x0000e1c0
        /*0a3c*/ 	.word	0x00000005
        /*0a40*/ 	.word	0x00000000
        /*0a44*/ 	.short	0x010a
        /*0a46*/ 	.byte	0x3f
	.zero		1


	//----- nvinfo : EIATTR_NUM_MBARRIERS
	.align		4
.L_678:
        /*0a48*/ 	.byte	0x03, 0x38
        /*0a4a*/ 	.short	0x0009


	//----- nvinfo : EIATTR_EXIT_INSTR_OFFSETS
	.align		4
        /*0a4c*/ 	.byte	0x04, 0x1c
        /*0a4e*/ 	.short	(.L_680 - .L_679)


	//   ....[0]....
.L_679:
        /*0a50*/ 	.word	0x0000dab0


	//----- nvinfo : EIATTR_MAX_THREADS
	.align		4
.L_680:
        /*0a54*/ 	.byte	0x04, 0x05
        /*0a56*/ 	.short	(.L_682 - .L_681)
.L_681:
        /*0a58*/ 	.word	0x00000180
        /*0a5c*/ 	.word	0x00000001
        /*0a60*/ 	.word	0x00000001


	//----- nvinfo : EIATTR_CRS_STACK_SIZE
	.align		4
.L_682:
        /*0a64*/ 	.byte	0x04, 0x1e
        /*0a66*/ 	.short	(.L_684 - .L_683)
.L_683:
        /*0a68*/ 	.word	0x00000000


	//----- nvinfo : EIATTR_CBANK_PARAM_SIZE
	.align		4
.L_684:
        /*0a6c*/ 	.byte	0x03, 0x19
        /*0a6e*/ 	.short	0x0970


	//----- nvinfo : EIATTR_PARAM_CBANK
	.align		4
        /*0a70*/ 	.byte	0x04, 0x0a
        /*0a72*/ 	.short	(.L_686 - .L_685)
	.align		4
.L_685:
        /*0a74*/ 	.word	index@(.nv.constant0._ZN7cutlass13device_kernelIN5flash11enable_sm90INS1_16FlashAttnBwdSm90INS1_25CollectiveMainloopBwdSm90ILi2ELi2ELi2EN4cute5tupleIJNS5_1CILi1EEES8_S8_EEENS6_IJNS7_ILi128EEESA_NS7_ILi64EEEEEENS_6half_tEfNS_4arch4Sm90ELb1ELb0ELb0ELb0ELb1ELb1ELb0ELb0ELi2ELi1ELi2ELi2ELb0EEENS1_21CollectiveEpilogueBwdISC_SD_SF_Li256ELb0ELb0ELi1EEENS1_25SingleTileBwdLPTSchedulerILb0ELi128ELb1EEEEEEEEEvNT_6ParamsE)
        /*0a78*/ 	.short	0x0210
        /*0a7a*/ 	.short	0x0970


	//----- nvinfo : EIATTR_SW_WAR
	.align		4
.L_686:
        /*0a7c*/ 	.byte	0x04, 0x36
        /*0a7e*/ 	.short	(.L_688 - .L_687)
.L_687:
        /*0a80*/ 	.word	0x00000008
.L_688:


//--------------------- .nv.info._ZN7cutlass13device_kernelIN5flash11enable_sm90INS1_16FlashAttnBwdSm90INS1_25CollectiveMainloopBwdSm90ILi2ELi2ELi2EN4cute5tupleIJNS5_1CILi1EEES8_S8_EEENS6_IJNS7_ILi128EEESA_NS7_ILi64EEEEEENS_6half_tEfNS_4arch4Sm90ELb1ELb0ELb0ELb0ELb0ELb1ELb0ELb0ELi2ELi1ELi2ELi2ELb0EEENS1_24CollectiveEpilogueBwdGQAISC_fSF_Li256ELb0ELb0EEENS1_25SingleTileBwdLPTSchedulerILb0ELi128ELb0EEEEEEEEEvNT_6ParamsE --------------------------
	.section	.nv.info._ZN7cutlass13device_kernelIN5flash11enable_sm90INS1_16FlashAttnBwdSm90INS1_25CollectiveMainloopBwdSm90ILi2ELi2ELi2EN4cute5tupleIJNS5_1CILi1EEES8_S8_EEENS6_IJNS7_ILi128EEESA_NS7_ILi64EEEEEENS_6half_tEfNS_4arch4Sm90ELb1ELb0ELb0ELb0ELb0ELb1ELb0ELb0ELi2ELi1ELi2ELi2ELb0EEENS1_24CollectiveEpilogueBwdGQAISC_fSF_Li256ELb0ELb0EEENS1_25SingleTileBwdLPTSchedulerILb0ELi128ELb0EEEEEEEEEvNT_6ParamsE,"",@"SHT_CUDA_INFO"
	.sectionflags	@""
	.align	4


	//----- nvinfo : EIATTR_CUDA_API_VERSION
	.align		4
        /*0000*/ 	.byte	0x04, 0x37
        /*0002*/ 	.short	(.L_690 - .L_689)
.L_689:
        /*0004*/ 	.word	0x00000082


	//----- nvinfo : EIATTR_KPARAM_INFO
	.align		4
.L_690:
        /*0008*/ 	.byte	0x04, 0x17
        /*000a*/ 	.short	(.L_692 - .L_691)
.L_691:
        /*000c*/ 	.word	0x00000000
        /*0010*/ 	.short	0x0000
        /*0012*/ 	.short	0x0070
        /*0014*/ 	.byte	0x00, 0xf0, 0x01, 0x1c


	//----- nvinfo : EIATTR_SPARSE_MMA_MASK
	.align		4
.L_692:
        /*0018*/ 	.byte	0x03, 0x50
        /*001a*/ 	.short	0x0000


	//----- nvinfo : EIATTR_MAXREG_COUNT
	.align		4
        /*001c*/ 	.byte	0x03, 0x1b
        /*001e*/ 	.short	0x00a8


	//----- nvinfo : EIATTR_NUM_BARRIERS
	.align		4
        /*0020*/ 	.byte	0x02, 0x4c
        /*0022*/ 	.byte	0x10
	.zero		1


	//----- nvinfo : EIATTR_EXTERNS
	.align		4
        /*0024*/ 	.byte	0x04, 0x0f
        /*0026*/ 	.short	(.L_694 - .L_693)


	//   ....[0]....
	.align		4
.L_693:
        /*0028*/ 	.word	index@(__assertfail)


	//----- nvinfo : EIATTR_ANNOTATIONS
	.align		4
.L_694:
        /*002c*/ 	.byte	0x04, 0x55
        /*002e*/ 	.short	(.L_696 - .L_695)


	//   ....[0]....
.L_695:
        /* <DEDUP_REMOVED lines=24> */


	//----- nvinfo : EIATTR_MERCURY_ISA_VERSION
	.align		4
.L_696:
        /*0198*/ 	.byte	0x03, 0x5f
        /*019a*/ 	.short	0x0101


	//----- nvinfo : EIATTR_INT_WARP_WIDE_INSTR_OFFSETS
	.align		4
        /*019c*/ 	.byte	0x04, 0x31
        /*019e*/ 	.short	(.L_698 - .L_697)


	//   ....[0]....
.L_697:
        /*01a0*/ 	.word	0x00000190


	//   ....[1]....
        /*01a4*/ 	.word	0x000001c0


	//----- nvinfo : EIATTR_COOP_GROUP_MASK_REGIDS
	.align		4
.L_698:
        /*01a8*/ 	.byte	0x04, 0x29
        /*01aa*/ 	.short	(.L_700 - .L_699)


	//   ....[0]....
.L_699:
        /*01ac*/ 	.word	0xffffffff


	//   ....[1]....
        /*01b0*/ 	.word	0xffffffff


	//   ....[2]....
        /*01b4*/ 	.word	0xffffffff


	//   ....[3]....
        /*01b8*/ 	.word	0xffffffff


	//   ....[4]....
        /*01bc*/ 	.word	0xffffffff


	//   ....[5]....
        /*01c0*/ 	.word	0xffffffff


	//   ....[6]....
        /*01c4*/ 	.word	0xffffffff


	//   ....[7]....
        /*01c8*/ 	.word	0xffffffff


	//   ....[8]....
        /*01cc*/ 	.word	0xffffffff


	//   ....[9]....
        /*01d0*/ 	.word	0xffffffff


	//   ....[10]....
        /*01d4*/ 	.word	0xffffffff


	//   ....[11]....
        /*01d8*/ 	.word	0xffffffff


	//   ....[12]....
        /*01dc*/ 	.word	0xffffffff


	//   ....[13]....
        /*01e0*/ 	.word	0xffffffff


	//   ....[14]....
        /*01e4*/ 	.word	0xffffffff


	//   ....[15]....
        /*01e8*/ 	.word	0xffffffff


	//   ....[16]....
        /*01ec*/ 	.word	0xffffffff


	//   ....[17]....
        /*01f0*/ 	.word	0xffffffff


	//   ....[18]....
        /*01f4*/ 	.word	0xffffffff


	//   ....[19]....
        /*01f8*/ 	.word	0xffffffff


	//   ....[20]....
        /*01fc*/ 	.word	0xffffffff


	//   ....[21]....
        /*0200*/ 	.word	0xffffffff


	//   ....[22]....
        /*0204*/ 	.word	0xffffffff


	//   ....[23]....
        /*0208*/ 	.word	0xffffffff


	//   ....[24]....
        /*020c*/ 	.word	0xffffffff


	//   ....[25]....
        /*0210*/ 	.word	0xffffffff


	//   ....[26]....
        /*0214*/ 	.word	0xffffffff


	//   ....[27]....
        /*0218*/ 	.word	0xffffffff


	//   ....[28]....
        /*021c*/ 	.word	0xffffffff


	//   ....[29]....
        /*0220*/ 	.word	0xffffffff


	//   ....[30]....
        /*0224*/ 	.word	0xffffffff


	//   ....[31]....
        /*0228*/ 	.word	0xffffffff


	//   ....[32]....
        /*022c*/ 	.word	0xffffffff


	//   ....[33]....
        /*0230*/ 	.word	0xffffffff


	//   ....[34]....
        /*0234*/ 	.word	0xffffffff


	//   ....[35]....
        /*0238*/ 	.word	0xffffffff


	//   ....[36]....
        /*023c*/ 	.word	0xffffffff


	//   ....[37]....
        /*0240*/ 	.word	0xffffffff


	//   ....[38]....
        /*0244*/ 	.word	0xffffffff


	//   ....[39]....
        /*0248*/ 	.word	0xffffffff


	//   ....[40]....
        /*024c*/ 	.word	0xffffffff


	//   ....[41]....
        /*0250*/ 	.word	0xffffffff


	//   ....[42]....
        /*0254*/ 	.word	0xffffffff


	//   ....[43]....
        /*0258*/ 	.word	0xffffffff


	//   ....[44]....
        /*025c*/ 	.word	0xffffffff


	//   ....[45]....
        /*0260*/ 	.word	0xffffffff


	//   ....[46]....
        /*0264*/ 	.word	0xffffffff


	//   ....[47]....
        /*0268*/ 	.word	0xffffffff


	//   ....[48]....
        /*026c*/ 	.word	0xffffffff


	//   ....[49]....
        /*0270*/ 	.word	0xffffffff


	//   ....[50]....
        /*0274*/ 	.word	0xffffffff


	//   ....[51]....
        /*0278*/ 	.word	0xffffffff


	//   ....[52]....
        /*027c*/ 	.word	0xffffffff


	//   ....[53]....
        /*0280*/ 	.word	0xffffffff


	//   ....[54]....
        /*0284*/ 	.word	0xffffffff


	//   ....[55]....
        /*0288*/ 	.word	0xffffffff


	//   ....[56]....
        /*028c*/ 	.word	0xffffffff


	//   ....[57]....
        /*0290*/ 	.word	0xffffffff


	//   ....[58]....
        /*0294*/ 	.word	0xffffffff


	//   ....[59]....
        /*0298*/ 	.word	0xffffffff


	//   ....[60]....
        /*029c*/ 	.word	0xffffffff


	//   ....[61]....
        /*02a0*/ 	.word	0xffffffff


	//   ....[62]....
        /*02a4*/ 	.word	0xffffffff


	//   ....[63]....
        /*02a8*/ 	.word	0xffffffff


	//   ....[64]....
        /*02ac*/ 	.word	0xffffffff


	//   ....[65]....
        /*02b0*/ 	.word	0xffffffff


	//   ....[66]....
        /*02b4*/ 	.word	0xffffffff


	//   ....[67]....
        /*02b8*/ 	.word	0xffffffff


	//   ....[68]....
        /*02bc*/ 	.word	0xffffffff


	//   ....[69]....
        /*02c0*/ 	.word	0xffffffff


	//   ....[70]....
        /*02c4*/ 	.word	0xffffffff


	//   ....[71]....
        /*02c8*/ 	.word	0xffffffff


	//   ....[72]....
        /*02cc*/ 	.word	0xffffffff


	//   ....[73]....
        /*02d0*/ 	.word	0xffffffff


	//   ....[74]....
        /*02d4*/ 	.word	0xffffffff


	//   ....[75]....
        /*02d8*/ 	.word	0xffffffff


	//   ....[76]....
        /*02dc*/ 	.word	0xffffffff


	//   ....[77]....
        /*02e0*/ 	.word	0xffffffff


	//   ....[78]....
        /*02e4*/ 	.word	0xffffffff


	//   ....[79]....
        /*02e8*/ 	.word	0xffffffff


	//   ....[80]....
        /*02ec*/ 	.word	0xffffffff


	//   ....[81]....
        /*02f0*/ 	.word	0xffffffff


	//   ....[82]....
        /*02f4*/ 	.word	0xffffffff


	//   ....[83]....
        /*02f8*/ 	.word	0xffffffff


	//   ....[84]....
        /*02fc*/ 	.word	0xffffffff


	//   ....[85]....
        /*0300*/ 	.word	0xffffffff


	//   ....[86]....
        /*0304*/ 	.word	0xffffffff


	//   ....[87]....
        /*0308*/ 	.word	0xffffffff


	//   ....[88]....
        /*030c*/ 	.word	0xffffffff


	//   ....[89]....
        /*0310*/ 	.word	0xffffffff


	//   ....[90]....
        /*0314*/ 	.word	0xffffffff


	//   ....[91]....
        /*0318*/ 	.word	0xffffffff


	//   ....[92]....
        /*031c*/ 	.word	0xffffffff


	//   ....[93]....
        /*0320*/ 	.word	0xffffffff


	//   ....[94]....
        /*0324*/ 	.word	0xffffffff


	//   ....[95]....
        /*0328*/ 	.word	0xffffffff


	//   ....[96]....
        /*032c*/ 	.word	0xffffffff


	//   ....[97]....
        /*0330*/ 	.word	0xffffffff


	//   ....[98]....
        /*0334*/ 	.word	0xffffffff


	//   ....[99]....
        /*0338*/ 	.word	0xffffffff


	//   ....[100]....
        /*033c*/ 	.word	0xffffffff


	//   ....[101]....
        /*0340*/ 	.word	0xffffffff


	//   ....[102]....
        /*0344*/ 	.word	0xffffffff


	//   ....[103]....
        /*0348*/ 	.word	0xffffffff


	//   ....[104]....
        /*034c*/ 	.word	0xffffffff


	//   ....[105]....
        /*0350*/ 	.word	0xffffffff


	//   ....[106]....
        /*0354*/ 	.word	0xffffffff


	//   ....[107]....
        /*0358*/ 	.word	0xffffffff


	//   ....[108]....
        /*035c*/ 	.word	0xffffffff


	//   ....[109]....
        /*0360*/ 	.word	0xffffffff


	//   ....[110]....
        /*0364*/ 	.word	0xffffffff


	//   ....[111]....
        /*0368*/ 	.word	0xffffffff


	//   ....[112]....
        /*036c*/ 	.word	0xffffffff


	//   ....[113]....
        /*0370*/ 	.word	0xffffffff


	//   ....[114]....
        /*0374*/ 	.word	0xffffffff


	//   ....[115]....
        /*0378*/ 	.word	0xffffffff


	//   ....[116]....
        /*037c*/ 	.word	0xffffffff


	//   ....[117]....
        /*0380*/ 	.word	0xffffffff


	//   ....[118]....
        /*0384*/ 	.word	0xffffffff


	//   ....[119]....
        /*0388*/ 	.word	0xffffffff


	//   ....[120]....
        /*038c*/ 	.word	0xffffffff


	//   ....[121]....
        /*0390*/ 	.word	0xffffffff


	//   ....[122]....
        /*0394*/ 	.word	0xffffffff


	//   ....[123]....
        /*0398*/ 	.word	0xffffffff


	//   ....[124]....
        /*039c*/ 	.word	0xffffffff


	//   ....[125]....
        /*03a0*/ 	.word	0xffffffff


	//   ....[126]....
        /*03a4*/ 	.word	0xffffffff


	//   ....[127]....
        /*03a8*/ 	.word	0xffffffff


	//   ....[128]....
        /*03ac*/ 	.word	0xffffffff


	//   ....[129]....
        /*03b0*/ 	.word	0xffffffff


	//   ....[130]....
        /*03b4*/ 	.word	0xffffffff


	//   ....[131]....
        /*03b8*/ 	.word	0xffffffff


	//   ....[132]....
        /*03bc*/ 	.word	0xffffffff


	//   ....[133]....
        /*03c0*/ 	.word	0xffffffff


	//   ....[134]....
        /*03c4*/ 	.word	0xffffffff


	//   ....[135]....
        /*03c8*/ 	.word	0x0500000f


	//----- nvinfo : EIATTR_COOP_GROUP_INSTR_OFFSETS
	.align		4
.L_700:
        /*03cc*/ 	.byte	0x04, 0x28
        /*03ce*/ 	.short	(.L_702 - .L_701)


	//   ....[0]....
.L_701:
        /*03d0*/ 	.word	0x00000070


	//   ....[1]....
        /*03d4*/ 	.word	0x000001a0


	//   ....[2]....
        /*03d8*/ 	.word	0x000001f0


	//   ....[3]....
        /*03dc*/ 	.word	0x000003e0


	//   ....[4]....
        /*03e0*/ 	.word	0x00000620


	//   ....[5]....
        /*03e4*/ 	.word	0x00001100


	//   ....[6]....
        /*03e8*/ 	.word	0x00002320


	//   ....[7]....
        /*03ec*/ 	.word	0x000023c0


	//   ....[8]....
        /*03f0*/ 	.word	0x00002470


	//   ....[9]....
        /*03f4*/ 	.word	0x000024b0


	//   ....[10]....
        /*03f8*/ 	.word	0x00002510


	//   ....[11]....
        /*03fc*/ 	.word	0x00002540


	//   ....[12]....
        /*0400*/ 	.word	0x00002570


	//   ....[13]....
        /*0404*/ 	.word	0x000025b0


	//   ....[14]....
        /*0408*/ 	.word	0x000025f0


	//   ....[15]....
        /*040c*/ 	.word	0x00002630


	//   ....[16]....
        /*0410*/ 	.word	0x00002670


	//   ....[17]....
        /*0414*/ 	.word	0x000026b0


	//   ....[18]....
        /*0418*/ 	.word	0x00002730


	//   ....[19]....
        /*041c*/ 	.word	0x00002920


	//   ....[20]....
        /*0420*/ 	.word	0x00002a50


	//   ....[21]....
        /*0424*/ 	.word	0x00002a90


	//   ....[22]....
        /*0428*/ 	.word	0x00002b30


	//   ....[23]....
        /*042c*/ 	.word	0x00002bc0


	//   ....[24]....
        /*0430*/ 	.word	0x00002c90


	//   ....[25]....
        /*0434*/ 	.word	0x00002d70


	//   ....[26]....
        /*0438*/ 	.word	0x00002db0


	//   ....[27]....
        /*043c*/ 	.word	0x00002e70


	//   ....[28]....
        /*0440*/ 	.word	0x00002eb0


	//   ....[29]....
        /*0444*/ 	.word	0x00002ef0


	//   ....[30]....
        /*0448*/ 	.word	0x00002f50


	//   ....[31]....
        /*044c*/ 	.word	0x00003030


	//   ....[32]....
        /*0450*/ 	.word	0x00003070


	//   ....[33]....
        /*0454*/ 	.word	0x00003160


	//   ....[34]....
        /*0458*/ 	.word	0x000031d0


	//   ....[35]....
        /*045c*/ 	.word	0x00003230


	//   ....[36]....
        /*0460*/ 	.word	0x00003270


	//   ....[37]....
        /*0464*/ 	.word	0x00003330


	//   ....[38]....
        /*0468*/ 	.word	0x00003600


	//   ....[39]....
        /*046c*/ 	.word	0x00003610


	//   ....[40]....
        /*0470*/ 	.word	0x00003630


	//   ....[41]....
        /*0474*/ 	.word	0x00003640


	//   ....[42]....
        /*0478*/ 	.word	0x00003660


	//   ....[43]....
        /*047c*/ 	.word	0x00003670


	//   ....[44]....
        /*0480*/ 	.word	0x00003680


	//   ....[45]....
        /*0484*/ 	.word	0x000036b0


	//   ....[46]....
        /*0488*/ 	.word	0x00003700


	//   ....[47]....
        /*048c*/ 	.word	0x00003730


	//   ....[48]....
        /*0490*/ 	.word	0x00003760


	//   ....[49]....
        /*0494*/ 	.word	0x00003790


	//   ....[50]....
        /*0498*/ 	.word	0x000037a0


	//   ....[51]....
        /*049c*/ 	.word	0x000037b0


	//   ....[52]....
        /*04a0*/ 	.word	0x000037e0


	//   ....[53]....
        /*04a4*/ 	.word	0x00003850


	//   ....[54]....
        /*04a8*/ 	.word	0x00003880


	//   ....[55]....
        /*04ac*/ 	.word	0x000038b0


	//   ....[56]....
        /*04b0*/ 	.word	0x000038e0


	//   ....[57]....
        /*04b4*/ 	.word	0x00003910


	//   ....[58]....
        /*04b8*/ 	.word	0x00003920


	//   ....[59]....
        /*04bc*/ 	.word	0x00003930


	//   ....[60]....
        /*04c0*/ 	.word	0x00003940


	//   ....[61]....
        /*04c4*/ 	.word	0x00003950


	//   ....[62]....
        /*04c8*/ 	.word	0x00003960


	//   ....[63]....
        /*04cc*/ 	.word	0x00003970


	//   ....[64]....
        /*04d0*/ 	.word	0x000039a0


	//   ....[65]....
        /*04d4*/ 	.word	0x000039b0


	//   ....[66]....
        /*04d8*/ 	.word	0x000039c0


	//   ....[67]....
        /*04dc*/ 	.word	0x000039d0


	//   ....[68]....
        /*04e0*/ 	.word	0x000039e0


	//   ....[69]....
        /*04e4*/ 	.word	0x000039f0


	//   ....[70]....
        /*04e8*/ 	.word	0x00006020


	//   ....[71]....
        /*04ec*/ 	.word	0x00006060


	//   ....[72]....
        /*04f0*/ 	.word	0x000060a0


	//   ....[73]....
        /*04f4*/ 	.word	0x000060e0


	//   ....[74]....
        /*04f8*/ 	.word	0x00006120


	//   ....[75]....
        /*04fc*/ 	.word	0x000062a0


	//   ....[76]....
        /*0500*/ 	.word	0x00006430


	//   ....[77]....
        /*0504*/ 	.word	0x00006470


	//   ....[78]....
        /*0508*/ 	.word	0x000064a0


	//   ....[79]....
        /*050c*/ 	.word	0x00006600


	//   ....[80]....
        /*0510*/ 	.word	0x000066c0


	//   ....[81]....
        /*0514*/ 	.word	0x000066e0


	//   ....[82]....
        /*0518*/ 	.word	0x00006780


	//   ....[83]....
        /*051c*/ 	.word	0x000067c0


	//   ....[84]....
        /*0520*/ 	.word	0x000067f0


	//   ....[85]....
        /*0524*/ 	.word	0x00006830


	//   ....[86]....
        /*0528*/ 	.word	0x00006850


	//   ....[87]....
        /*052c*/ 	.word	0x00006870


	//   ....[88]....
        /*0530*/ 	.word	0x000068a0


	//   ....[89]....
        /*0534*/ 	.word	0x000068e0


	//   ....[90]....
        /*0538*/ 	.word	0x00006930


	//   ....[91]....
        /*053c*/ 	.word	0x00006970


	//   ....[92]....
        /*0540*/ 	.word	0x00006a80


	//   ....[93]....
        /*0544*/ 	.word	0x00006b10


	//   ....[94]....
        /*0548*/ 	.word	0x00006b50


	//   ....[95]....
        /*054c*/ 	.word	0x00006b90


	//   ....[96]....
        /*0550*/ 	.word	0x00006bb0


	//   ....[97]....
        /*0554*/ 	.word	0x00006be0


	//   ....[98]....
        /*0558*/ 	.word	0x00006c60


	//   ....[99]....
        /*055c*/ 	.word	0x00006ca0


	//   ....[100]....
        /*0560*/ 	.word	0x00006ce0


	//   ....[101]....
        /*0564*/ 	.word	0x00006d60


	//   ....[102]....
        /*0568*/ 	.word	0x00007060


	//   ....[103]....
        /*056c*/ 	.word	0x00007070


	//   ....[104]....
        /*0570*/ 	.word	0x00007080


	//   ....[105]....
        /*0574*/ 	.word	0x00007090


	//   ....[106]....
        /*0578*/ 	.word	0x000070a0


	//   ....[107]....
        /*057c*/ 	.word	0x000070b0


	//   ....[108]....
        /*0580*/ 	.word	0x000070e0


	//   ....[109]....
        /*0584*/ 	.word	0x00007110


	//   ....[110]....
        /*0588*/ 	.word	0x00007150


	//   ....[111]....
        /*058c*/ 	.word	0x00007170


	//   ....[112]....
        /*0590*/ 	.word	0x000071b0


	//   ....[113]....
        /*0594*/ 	.word	0x000071d0


	//   ....[114]....
        /*0598*/ 	.word	0x00007210


	//   ....[115]....
        /*059c*/ 	.word	0x00007240


	//   ....[116]....
        /*05a0*/ 	.word	0x000072a0


	//   ....[117]....
        /*05a4*/ 	.word	0x000072d0


	//   ....[118]....
        /*05a8*/ 	.word	0x000072f0


	//   ....[119]....
        /*05ac*/ 	.word	0x00007300


	//   ....[120]....
        /*05b0*/ 	.word	0x00007360


	//   ....[121]....
        /*05b4*/ 	.word	0x000073a0


	//   ....[122]....
        /*05b8*/ 	.word	0x000073e0


	//   ....[123]....
        /*05bc*/ 	.word	0x000073f0


	//   ....[124]....
        /*05c0*/ 	.word	0x00007430


	//   ....[125]....
        /*05c4*/ 	.word	0x00007450


	//   ....[126]....
        /*05c8*/ 	.word	0x00007460


	//   ....[127]....
        /*05cc*/ 	.word	0x00007470


	//   ....[128]....
        /*05d0*/ 	.word	0x00007480


	//   ....[129]....
        /*05d4*/ 	.word	0x000074c0


	//   ....[130]....
        /*05d8*/ 	.word	0x00007500


	//   ....[131]....
        /*05dc*/ 	.word	0x00007540


	//   ....[132]....
        /*05e0*/ 	.word	0x00007560


	//   ....[133]....
        /*05e4*/ 	.word	0x00007590


	//   ....[134]....
        /*05e8*/ 	.word	0x000095e0


	//   ....[135]....
        /*05ec*/ 	.word	0x0000c2e0


	//----- nvinfo : EIATTR_REG_RECONFIG
	.align		4
.L_702:
        /*05f0*/ 	.byte	0x01, 0x54
	.zero		2


	//----- nvinfo : EIATTR_SYSCALL_OFFSETS
	.align		4
        /*05f4*/ 	.byte	0x04, 0x46
        /*05f6*/ 	.short	(.L_704 - .L_703)


	//   ....[0]....
.L_703:
        /*05f8*/ 	.word	0x00000d60


	//   ....[1]....
        /*05fc*/ 	.word	0x00000e50


	//   ....[2]....
        /*0600*/ 	.word	0x00000fb0


	//   ....[3]....
        /*0604*/ 	.word	0x000010a0


	//----- nvinfo : EIATTR_MBARRIER_INSTR_OFFSETS
	.align		4
.L_704:
        /*0608*/ 	.byte	0x04, 0x39
        /*060a*/ 	.short	(.L_706 - .L_705)


	//   ....[0]....
.L_705:
        /*060c*/ 	.word	0x00000290
        /*0610*/ 	.word	0x000000ff
        /*0614*/ 	.word	0x00030c00
        /*0618*/ 	.short	0x0100
        /*061a*/ 	.byte	0x06
	.zero		1


	//   ....[1]....
        /*061c*/ 	.word	0x00000390
        /*0620*/ 	.word	0x000000ff
        /*0624*/ 	.word	0x00030c10
        /*0628*/ 	.short	0x0100
        /*062a*/ 	.byte	0x08
	.zero		1


	//   ....[2]....
        /*062c*/ 	.word	0x000003a0
        /*0630*/ 	.word	0x000000ff
        /*0634*/ 	.word	0x00030c20
        /*0638*/ 	.short	0x0100
        /*063a*/ 	.byte	0x08
	.zero		1


	//   ....[3]....
        /*063c*/ 	.word	0x000003b0
        /*0640*/ 	.word	0x000000ff
        /*0644*/ 	.word	0x00030c18
        /*0648*/ 	.short	0x0100
        /*064a*/ 	.byte	0x08
	.zero		1


	//   ....[4]....
        /*064c*/ 	.word	0x000003c0
        /*0650*/ 	.word	0x000000ff
        /*0654*/ 	.word	0x00030c28
        /*0658*/ 	.short	0x0100
        /*065a*/ 	.byte	0x08
	.zero		1


	//   ....[5]....
        /*065c*/ 	.word	0x000004f0
        /*0660*/ 	.word	0x000000ff
        /*0664*/ 	.word	0x00030c30
        /*0668*/ 	.short	0x0100
        /*066a*/ 	.byte	0x08
	.zero		1


	//   ....[6]....
        /*066c*/ 	.word	0x00000500
        /*0670*/ 	.word	0x000000ff
        /*0674*/ 	.word	0x00030c40
        /*0678*/ 	.short	0x0100
        /*067a*/ 	.byte	0x08
	.zero		1


	//   ....[7]....
        /*067c*/ 	.word	0x00000510
        /*0680*/ 	.word	0x000000ff
        /*0684*/ 	.word	0x00030c38
        /*0688*/ 	.short	0x0100
        /*068a*/ 	.byte	0x08
	.zero		1


	//   ....[8]....
        /*068c*/ 	.word	0x00000520
        /*0690*/ 	.word	0x000000ff
        /*0694*/ 	.word	0x00030c48
        /*0698*/ 	.short	0x0100
        /*069a*/ 	.byte	0x08
	.zero		1


	//   ....[9]....
        /*069c*/ 	.word	0x00001140
        /*06a0*/ 	.word	0x000000ec
        /*06a4*/ 	.word	0x00030c00
        /*06a8*/ 	.short	0x010a
        /*06aa*/ 	.byte	0x3f
	.zero		1


	//   ....[10]....
        /*06ac*/ 	.word	0x00001270
        /*06b0*/ 	.word	0x000000ec
        /*06b4*/ 	.word	0x00030c00
        /*06b8*/ 	.short	0x010a
        /*06ba*/ 	.byte	0x3f
	.zero		1


	//   ....[11]....
        /*06bc*/ 	.word	0x00001d00
        /*06c0*/ 	.word	0x00000006
        /*06c4*/ 	.word	0x00030c10
        /*06c8*/ 	.short	0x010a
        /*06ca*/ 	.byte	0x3f
	.zero		1


	//   ....[12]....
        /*06cc*/ 	.word	0x00001d70
        /*06d0*/ 	.word	0x00000006
        /*06d4*/ 	.word	0x00030c10
        /*06d8*/ 	.short	0x010a
        /*06da*/ 	.byte	0x3f
	.zero		1


	//   ....[13]....
        /*06dc*/ 	.word	0x00002190
        /*06e0*/ 	.word	0x00000006
        /*06e4*/ 	.word	0x00030c30
        /*06e8*/ 	.short	0x010a
        /*06ea*/ 	.byte	0x3f
	.zero		1


	//   ....[14]....
        /*06ec*/ 	.word	0x00002210
        /*06f0*/ 	.word	0x00000006
        /*06f4*/ 	.word	0x00030c30
        /*06f8*/ 	.short	0x010a
        /*06fa*/ 	.byte	0x3f
	.zero		1


	//   ....[15]....
        /*06fc*/ 	.word	0x00004de0
        /*0700*/ 	.word	0x00000005
        /*0704*/ 	.word	0x00000000
        /*0708*/ 	.short	0x0101
        /*070a*/ 	.byte	0x3f
	.zero		1


	//   ....[16]....
        /*070c*/ 	.word	0x00005230
        /*0710*/ 	.word	0x00000006
        /*0714*/ 	.word	0x00000000
        /*0718*/ 	.short	0x0101
        /*071a*/ 	.byte	0x3f
	.zero		1


	//   ....[17]....
        /*071c*/ 	.word	0x00005a40
        /*0720*/ 	.word	0x00000007
        /*0724*/ 	.word	0x00030c10
        /*0728*/ 	.short	0x010a
        /*072a*/ 	.byte	0x3f
	.zero		1


	//   ....[18]....
        /*072c*/ 	.word	0x00005ac0
        /*0730*/ 	.word	0x00000007
        /*0734*/ 	.word	0x00030c10
        /*0738*/ 	.short	0x010a
        /*073a*/ 	.byte	0x3f
	.zero		1


	//   ....[19]....
        /*073c*/ 	.word	0x00005ed0
        /*0740*/ 	.word	0x00000007
        /*0744*/ 	.word	0x00030c30
        /*0748*/ 	.short	0x010a
        /*074a*/ 	.byte	0x3f
	.zero		1


	//   ....[20]....
        /*074c*/ 	.word	0x00005f60
        /*0750*/ 	.word	0x00000007
        /*0754*/ 	.word	0x00030c30
        /*0758*/ 	.short	0x010a
        /*075a*/ 	.byte	0x3f
	.zero		1


	//   ....[21]....
        /*075c*/ 	.word	0x00008710
        /*0760*/ 	.word	0x00000008
        /*0764*/ 	.word	0x00000000
        /*0768*/ 	.short	0x0101
        /*076a*/ 	.byte	0x3f
	.zero		1


	//   ....[22]....
        /*076c*/ 	.word	0x00008b80
        /*0770*/ 	.word	0x00000007
        /*0774*/ 	.word	0x00000000
        /*0778*/ 	.short	0x0101
        /*077a*/ 	.byte	0x3f
	.zero		1


	//   ....[23]....
        /*077c*/ 	.word	0x0000aa40
        /*0780*/ 	.word	0x00000010
        /*0784*/ 	.word	0x00030c20
        /*0788*/ 	.short	0x010a
        /*078a*/ 	.byte	0x3f
	.zero		1


	//   ....[24]....
        /*078c*/ 	.word	0x0000b010
        /*0790*/ 	.word	0x00000010
        /*0794*/ 	.word	0x00030c40
        /*0798*/ 	.short	0x010a
        /*079a*/ 	.byte	0x3f
	.zero		1


	//   ....[25]....
        /*079c*/ 	.word	0x0000b240
        /*07a0*/ 	.word	0x00000010
        /*07a4*/ 	.word	0x00030c28
        /*07a8*/ 	.short	0x010a
        /*07aa*/ 	.byte	0x3f
	.zero		1


	//   ....[26]....
        /*07ac*/ 	.word	0x0000b470
        /*07b0*/ 	.word	0x00000010
        /*07b4*/ 	.word	0x00030c48
        /*07b8*/ 	.short	0x010a
        /*07ba*/ 	.byte	0x3f
	.zero		1


	//   ....[27]....
        /*07bc*/ 	.word	0x0000b650
        /*07c0*/ 	.word	0x00000010
        /*07c4*/ 	.word	0x00030c20
        /*07c8*/ 	.short	0x010a
        /*07ca*/ 	.byte	0x3f
	.zero		1


	//   ....[28]....
        /*07cc*/ 	.word	0x0000b900
        /*07d0*/ 	.word	0x00000010
        /*07d4*/ 	.word	0x00030c40
        /*07d8*/ 	.short	0x010a
        /*07da*/ 	.byte	0x3f
	.zero		1


	//   ....[29]....
        /*07dc*/ 	.word	0x0000bb00
        /*07e0*/ 	.word	0x00000010
        /*07e4*/ 	.word	0x00030c28
        /*07e8*/ 	.short	0x010a
        /*07ea*/ 	.byte	0x3f
	.zero		1


	//   ....[30]....
        /*07ec*/ 	.word	0x0000bd80
        /*07f0*/ 	.word	0x00000003
        /*07f4*/ 	.word	0x00030c40
        /*07f8*/ 	.short	0x010a
        /*07fa*/ 	.byte	0x3f
	.zero		1


	//   ....[31]....
        /*07fc*/ 	.word	0x0000c150
        /*0800*/ 	.word	0x00000006
        /*0804*/ 	.word	0x00000000
        /*0808*/ 	.short	0x010a
        /*080a*/ 	.byte	0x3f
	.zero		1


	//   ....[32]....
        /*080c*/ 	.word	0x0000c1b0
        /*0810*/ 	.word	0x00000003
        /*0814*/ 	.word	0x00000000
        /*0818*/ 	.short	0x010a
        /*081a*/ 	.byte	0x3f
	.zero		1


	//   ....[33]....
        /*081c*/ 	.word	0x0000c210
        /*0820*/ 	.word	0x00000002
        /*0824*/ 	.word	0x00000000
        /*0828*/ 	.short	0x010a
        /*082a*/ 	.byte	0x3f
	.zero		1


	//   ....[34]....
        /*082c*/ 	.word	0x0000c240
        /*0830*/ 	.word	0x00000003
        /*0834*/ 	.word	0x00000000
        /*0838*/ 	.short	0x010a
        /*083a*/ 	.byte	0x3f
	.zero		1


	//   ....[35]....
        /*083c*/ 	.word	0x0000c310
        /*0840*/ 	.word	0x000000ec
        /*0844*/ 	.word	0x00030c00
        /*0848*/ 	.short	0x010a
        /*084a*/ 	.byte	0x3f
	.zero		1


	//   ....[36]....
        /*084c*/ 	.word	0x0000c360
        /*0850*/ 	.word	0x00000006
        /*0854*/ 	.word	0x00030c10
        /*0858*/ 	.short	0x010a
        /*085a*/ 	.byte	0x3f
	.zero		1


	//   ....[37]....
        /*085c*/ 	.word	0x0000c3b0
        /*0860*/ 	.word	0x00000006
        /*0864*/ 	.word	0x00030c30
        /*0868*/ 	.short	0x010a
        /*086a*/ 	.byte	0x3f
	.zero		1


	//   ....[38]....
        /*086c*/ 	.word	0x0000c400
        /*0870*/ 	.word	0x00000007
        /*0874*/ 	.word	0x00030c10
        /*0878*/ 	.short	0x010a
        /*087a*/ 	.byte	0x3f
	.zero		1


	//   ....[39]....
        /*087c*/ 	.word	0x0000c450
        /*0880*/ 	.word	0x00000007
        /*0884*/ 	.word	0x00030c30
        /*0888*/ 	.short	0x010a
        /*088a*/ 	.byte	0x3f
	.zero		1


	//   ....[40]....
        /*088c*/ 	.word	0x0000c4a0
        /*0890*/ 	.word	0x00000010
        /*0894*/ 	.word	0x00030c20
        /*0898*/ 	.short	0x010a
        /*089a*/ 	.byte	0x3f
	.zero		1


	//   ....[41]....
        /*089c*/ 	.word	0x0000c4f0
        /*08a0*/ 	.word	0x00000010
        /*08a4*/ 	.word	0x00030c40
        /*08a8*/ 	.short	0x010a
        /*08aa*/ 	.byte	0x3f
	.zero		1


	//   ....[42]....
        /*08ac*/ 	.word	0x0000c540
        /*08b0*/ 	.word	0x00000010
        /*08b4*/ 	.word	0x00030c28
        /*08b8*/ 	.short	0x010a
        /*08ba*/ 	.byte	0x3f
	.zero		1


	//   ....[43]....
        /*08bc*/ 	.word	0x0000c590
        /*08c0*/ 	.word	0x00000010
        /*08c4*/ 	.word	0x00030c48
        /*08c8*/ 	.short	0x010a
        /*08ca*/ 	.byte	0x3f
	.zero		1


	//   ....[44]....
        /*08cc*/ 	.word	0x0000c5f0
        /*08d0*/ 	.word	0x00000010
        /*08d4*/ 	.word	0x00030c20
        /*08d8*/ 	.short	0x010a
        /*08da*/ 	.byte	0x3f
	.zero		1


	//   ....[45]....
        /*08dc*/ 	.word	0x0000c640
        /*08e0*/ 	.word	0x00000010
        /*08e4*/ 	.word	0x00030c40
        /*08e8*/ 	.short	0x010a
        /*08ea*/ 	.byte	0x3f
	.zero		1


	//   ....[46]....
        /*08ec*/ 	.word	0x0000c690
        /*08f0*/ 	.word	0x00000010
        /*08f4*/ 	.word	0x00030c28
        /*08f8*/ 	.short	0x010a
        /*08fa*/ 	.byte	0x3f
	.zero		1


	//   ....[47]....
        /*08fc*/ 	.word	0x0000c6e0
        /*0900*/ 	.word	0x00000003
        /*0904*/ 	.word	0x00030c40
        /*0908*/ 	.short	0x010a
        /*090a*/ 	.byte	0x3f
	.zero		1


	//   ....[48]....
        /*090c*/ 	.word	0x0000c7b0
        /*0910*/ 	.word	0x00000006
        /*0914*/ 	.word	0x00000000
        /*0918*/ 	.short	0x010a
        /*091a*/ 	.byte	0x3f
	.zero		1


	//   ....[49]....
        /*091c*/ 	.word	0x0000c800
        /*0920*/ 	.word	0x00000003
        /*0924*/ 	.word	0x00000000
        /*0928*/ 	.short	0x010a
        /*092a*/ 	.byte	0x3f
	.zero		1


	//   ....[50]....
        /*092c*/ 	.word	0x0000c850
        /*0930*/ 	.word	0x00000002
        /*0934*/ 	.word	0x00000000
        /*0938*/ 	.short	0x010a
        /*093a*/ 	.byte	0x3f
	.zero		1


	//----- nvinfo : EIATTR_NUM_MBARRIERS
	.align		4
.L_706:
        /*093c*/ 	.byte	0x03, 0x38
        /*093e*/ 	.short	0x0009


	//----- nvinfo : EIATTR_EXIT_INSTR_OFFSETS
	.align		4
        /*0940*/ 	.byte	0x04, 0x1c
        /*0942*/ 	.short	(.L_708 - .L_707)


	//   ....[0]....
.L_707:
        /*0944*/ 	.word	0x0000c290


	//----- nvinfo : EIATTR_MAX_THREADS
	.align		4
.L_708:
        /*0948*/ 	.byte	0x04, 0x05
        /*094a*/ 	.short	(.L_710 - .L_709)
.L_709:
        /*094c*/ 	.word	0x00000180
        /*0950*/ 	.word	0x00000001
        /*0954*/ 	.word	0x00000001


	//----- nvinfo : EIATTR_CRS_STACK_SIZE
	.align		4
.L_710:
        /*0958*/ 	.byte	0x04, 0x1e
        /*095a*/ 	.short	(.L_712 - .L_711)
.L_711:
        /*095c*/ 	.word	0x00000000


	//----- nvinfo : EIATTR_CBANK_PARAM_SIZE
	.align		4
.L_712:
        /*0960*/ 	.byte	0x03, 0x19
        /*0962*/ 	.short	0x0770


	//----- nvinfo : EIATTR_PARAM_CBANK
	.align		4
        /*0964*/ 	.byte	0x04, 0x0a
        /*0966*/ 	.short	(.L_714 - .L_713)
	.align		4
.L_713:
        /*0968*/ 	.word	index@(.nv.constant0._ZN7cutlass13device_kernelIN5flash11enable_sm90INS1_16FlashAttnBwdSm90INS1_25CollectiveMainloopBwdSm90ILi2ELi2ELi2EN4cute5tupleIJNS5_1CILi1EEES8_S8_EEENS6_IJNS7_ILi128EEESA_NS7_ILi64EEEEEENS_6half_tEfNS_4arch4Sm90ELb1ELb0ELb0ELb0ELb0ELb1ELb0ELb0ELi2ELi1ELi2ELi2ELb0EEENS1_24CollectiveEpilogueBwdGQAISC_fSF_Li256ELb0ELb0EEENS1_25SingleTileBwdLPTSchedulerILb0ELi128ELb0EEEEEEEEEvNT_6ParamsE)
        /*096c*/ 	.short	0x0210
        /*096e*/ 	.short	0x0770


	//----- nvinfo : EIATTR_SW_WAR
	.align		4
.L_714:
        /*0970*/ 	.byte	0x04, 0x36
        /*0972*/ 	.short	(.L_716 - .L_715)
.L_715:
        /*0974*/ 	.word	0x00000008
.L_716:


//--------------------- .nv.info._ZN7cutlass13device_kernelIN5flash11enable_sm90INS1_16FlashAttnBwdSm90INS1_25CollectiveMainloopBwdSm90ILi2ELi2ELi2EN4cute5tupleIJNS5_1CILi1EEES8_S8_EEENS6_IJNS7_ILi128EEESA_NS7_ILi64EEEEEENS_6half_tEfNS_4arch4Sm90ELb1ELb0ELb0ELb0ELb1ELb1ELb0ELb0ELi2ELi1ELi2ELi2ELb0EEENS1_24CollectiveEpilogueBwdGQAISC_fSF_Li256ELb0ELb1EEENS1_25SingleTileBwdLPTSchedulerILb0ELi128ELb1EEEEEEEEEvNT_6ParamsE --------------------------
	.section	.nv.info._ZN7cutlass13device_kernelIN5flash11enable_sm90INS1_16FlashAttnBwdSm90INS1_25CollectiveMainloopBwdSm90ILi2ELi2ELi2EN4cute5tupleIJNS5_1CILi1EEES8_S8_EEENS6_IJNS7_ILi128EEESA_NS7_ILi64EEEEEENS_6half_tEfNS_4arch4Sm90ELb1ELb0ELb0ELb0ELb1ELb1ELb0ELb0ELi2ELi1ELi2ELi2ELb0EEENS1_24CollectiveEpilogueBwdGQAISC_fSF_Li256ELb0ELb1EEENS1_25SingleTileBwdLPTSchedulerILb0ELi128ELb1EEEEEEEEEvNT_6ParamsE,"",@"SHT_CUDA_INFO"
	.sectionflags	@""
	.align	4


	//----- nvinfo : EIATTR_CUDA_API_VERSION
	.align		4
        /*0000*/ 	.byte	0x04, 0x37
        /*0002*/ 	.short	(.L_718 - .L_717)
.L_717:
        /*0004*/ 	.word	0x00000082


	//----- nvinfo : EIATTR_KPARAM_INFO
	.align		4
.L_718:
        /*0008*/ 	.byte	0x04, 0x17
        /*000a*/ 	.short	(.L_720 - .L_719)
.L_719:
        /*000c*/ 	.word	0x00000000
        /*0010*/ 	.short	0x0000
        /*0012*/ 	.short	0x0070
        /*0014*/ 	.byte	0x00, 0xf0, 0x01, 0x1c


	//----- nvinfo : EIATTR_SPARSE_MMA_MASK
	.align		4
.L_720:
        /*0018*/ 	.byte	0x03, 0x50
        /*001a*/ 	.short	0x0000


	//----- nvinfo : EIATTR_MAXREG_COUNT
	.align		4
        /*001c*/ 	.byte	0x03, 0x1b
        /*001e*/ 	.short	0x00a8


	//----- nvinfo : EIATTR_NUM_BARRIERS
	.align		4
        /*0020*/ 	.byte	0x02, 0x4c
        /*0022*/ 	.byte	0x10
	.zero		1


	//----- nvinfo : EIATTR_EXTERNS
	.align		4
        /*0024*/ 	.byte	0x04, 0x0f
        /*0026*/ 	.short	(.L_722 - .L_721)


	//   ....[0]....
	.align		4
.L_721:
        /*0028*/ 	.word	index@(__assertfail)


	//----- nvinfo : EIATTR_ANNOTATIONS
	.align		4
.L_722:
        /*002c*/ 	.byte	0x04, 0x55
        /*002e*/ 	.short	(.L_724 - .L_723)


	//   ....[0]....
.L_723:
        /* <DEDUP_REMOVED lines=34> */


	//----- nvinfo : EIATTR_MERCURY_ISA_VERSION
	.align		4
.L_724:
        /*0238*/ 	.byte	0x03, 0x5f
        /*023a*/ 	.short	0x0101


	//----- nvinfo : EIATTR_INT_WARP_WIDE_INSTR_OFFSETS
	.align		4
        /*023c*/ 	.byte	0x04, 0x31
        /*023e*/ 	.short	(.L_726 - .L_725)


	//   ....[0]....
.L_725:
        /*0240*/ 	.word	0x00000180


	//   ....[1]....
        /*0244*/ 	.word	0x00000240


	//   ....[2]....
        /*0248*/ 	.word	0x0000a660


	//   ....[3]....
        /*024c*/ 	.word	0x0000acd0


	//   ....[4]....
        /*0250*/ 	.word	0x0000b200


	//----- nvinfo : EIATTR_COOP_GROUP_MASK_REGIDS
	.align		4
.L_726:
        /*0254*/ 	.byte	0x04, 0x29
        /*0256*/ 	.short	(.L_728 - .L_727)


	//   ....[0]....
.L_727:
        /*0258*/ 	.word	0xffffffff


	//   ....[1]....
        /*025c*/ 	.word	0xffffffff


	//   ....[2]....
        /*0260*/ 	.word	0xffffffff


	//   ....[3]....
        /*0264*/ 	.word	0xffffffff


	//   ....[4]....
        /*0268*/ 	.word	0xffffffff


	//   ....[5]....
        /*026c*/ 	.word	0xffffffff


	//   ....[6]....
        /*0270*/ 	.word	0xffffffff


	//   ....[7]....
        /*0274*/ 	.word	0xffffffff


	//   ....[8]....
        /*0278*/ 	.word	0xffffffff


	//   ....[9]....
        /*027c*/ 	.word	0xffffffff


	//   ....[10]....
        /*0280*/ 	.word	0xffffffff


	//   ....[11]....
        /*0284*/ 	.word	0xffffffff


	//   ....[12]....
        /*0288*/ 	.word	0xffffffff


	//   ....[13]....
        /*028c*/ 	.word	0xffffffff


	//   ....[14]....
        /*0290*/ 	.word	0xffffffff


	//   ....[15]....
        /*0294*/ 	.word	0xffffffff


	//   ....[16]....
        /*0298*/ 	.word	0xffffffff


	//   ....[17]....
        /*029c*/ 	.word	0xffffffff


	//   ....[18]....
        /*02a0*/ 	.word	0xffffffff


	//   ....[19]....
        /*02a4*/ 	.word	0xffffffff


	//   ....[20]....
        /*02a8*/ 	.word	0xffffffff


	//   ....[21]....
        /*02ac*/ 	.word	0xffffffff


	//   ....[22]....
        /*02b0*/ 	.word	0xffffffff


	//   ....[23]....
        /*02b4*/ 	.word	0xffffffff


	//   ....[24]....
        /*02b8*/ 	.word	0xffffffff


	//   ....[25]....
        /*02bc*/ 	.word	0xffffffff


	//   ....[26]....
        /*02c0*/ 	.word	0xffffffff


	//   ....[27]....
        /*02c4*/ 	.word	0xffffffff


	//   ....[28]....
        /*02c8*/ 	.word	0xffffffff


	//   ....[29]....
        /*02cc*/ 	.word	0xffffffff


	//   ....[30]....
        /*02d0*/ 	.word	0xffffffff


	//   ....[31]....
        /*02d4*/ 	.word	0xffffffff


	//   ....[32]....
        /*02d8*/ 	.word	0xffffffff


	//   ....[33]....
        /*02dc*/ 	.word	0xffffffff


	//   ....[34]....
        /*02e0*/ 	.word	0xffffffff


	//   ....[35]....
        /*02e4*/ 	.word	0xffffffff


	//   ....[36]....
        /*02e8*/ 	.word	0xffffffff


	//   ....[37]....
        /*02ec*/ 	.word	0xffffffff


	//   ....[38]....
        /*02f0*/ 	.word	0xffffffff


	//   ....[39]....
        /*02f4*/ 	.word	0xffffffff


	//   ....[40]....
        /*02f8*/ 	.word	0xffffffff


	//   ....[41]....
        /*02fc*/ 	.word	0xffffffff


	//   ....[42]....
        /*0300*/ 	.word	0xffffffff


	//   ....[43]....
        /*0304*/ 	.word	0xffffffff


	//   ....[44]....
        /*0308*/ 	.word	0xffffffff


	//   ....[45]....
        /*030c*/ 	.word	0xffffffff


	//   ....[46]....
        /*0310*/ 	.word	0xffffffff


	//   ....[47]....
        /*0314*/ 	.word	0xffffffff


	//   ....[48]....
        /*0318*/ 	.word	0xffffffff


	//   ....[49]....
        /*031c*/ 	.word	0xffffffff


	//   ....[50]....
        /*0320*/ 	.word	0xffffffff


	//   ....[51]....
        /*0324*/ 	.word	0xffffffff


	//   ....[52]....
        /*0328*/ 	.word	0xffffffff


	//   ....[53]....
        /*032c*/ 	.word	0xffffffff


	//   ....[54]....
        /*0330*/ 	.word	0xffffffff


	//   ....[55]....
        /*0334*/ 	.word	0xffffffff


	//   ....[56]....
        /*0338*/ 	.word	0xffffffff


	//   ....[57]....
        /*033c*/ 	.word	0xffffffff


	//   ....[58]....
        /*0340*/ 	.word	0xffffffff


	//   ....[59]....
        /*0344*/ 	.word	0xffffffff


	//   ....[60]....
        /*0348*/ 	.word	0xffffffff


	//   ....[61]....
        /*034c*/ 	.word	0xffffffff


	//   ....[62]....
        /*0350*/ 	.word	0xffffffff


	//   ....[63]....
        /*0354*/ 	.word	0xffffffff


	//   ....[64]....
        /*0358*/ 	.word	0xffffffff


	//   ....[65]....
        /*035c*/ 	.word	0xffffffff


	//   ....[66]....
        /*0360*/ 	.word	0xffffffff


	//   ....[67]....
        /*0364*/ 	.word	0xffffffff


	//   ....[68]....
        /*0368*/ 	.word	0xffffffff


	//   ....[69]....
        /*036c*/ 	.word	0xffffffff


	//   ....[70]....
        /*0370*/ 	.word	0xffffffff


	//   ....[71]....
        /*0374*/ 	.word	0xffffffff


	//   ....[72]....
        /*0378*/ 	.word	0xffffffff


	//   ....[73]....
        /*037c*/ 	.word	0xffffffff


	//   ....[74]....
        /*0380*/ 	.word	0xffffffff


	//   ....[75]....
        /*0384*/ 	.word	0xffffffff


	//   ....[76]....
        /*0388*/ 	.word	0xffffffff


	//   ....[77]....
        /*038c*/ 	.word	0xffffffff


	//   ....[78]....
        /*0390*/ 	.word	0xffffffff


	//   ....[79]....
        /*0394*/ 	.word	0xffffffff


	//   ....[80]....
        /*0398*/ 	.word	0xffffffff


	//   ....[81]....
        /*039c*/ 	.word	0xffffffff


	//   ....[82]....
        /*03a0*/ 	.word	0xffffffff


	//   ....[83]....
        /*03a4*/ 	.word	0xffffffff


	//   ....[84]....
        /*03a8*/ 	.word	0xffffffff


	//   ....[85]....
        /*03ac*/ 	.word	0xffffffff


	//   ....[86]....
        /*03b0*/ 	.word	0xffffffff


	//   ....[87]....
        /*03b4*/ 	.word	0xffffffff


	//   ....[88]....
        /*03b8*/ 	.word	0xffffffff


	//   ....[89]....
        /*03bc*/ 	.word	0xffffffff


	//   ....[90]....
        /*03c0*/ 	.word	0xffffffff


	//   ....[91]....
        /*03c4*/ 	.word	0xffffffff


	//   ....[92]....
        /*03c8*/ 	.word	0xffffffff


	//   ....[93]....
        /*03cc*/ 	.word	0xffffffff


	//   ....[94]....
        /*03d0*/ 	.word	0xffffffff


	//   ....[95]....
        /*03d4*/ 	.word	0xffffffff


	//   ....[96]....
        /*03d8*/ 	.word	0xffffffff


	//   ....[97]....
        /*03dc*/ 	.word	0xffffffff


	//   ....[98]....
        /*03e0*/ 	.word	0xffffffff


	//   ....[99]....
        /*03e4*/ 	.word	0xffffffff


	//   ....[100]....
        /*03e8*/ 	.word	0xffffffff


	//   ....[101]....
        /*03ec*/ 	.word	0xffffffff


	//   ....[102]....
        /*03f0*/ 	.word	0xffffffff


	//   ....[103]....
        /*03f4*/ 	.word	0xffffffff


	//   ....[104]....
        /*03f8*/ 	.word	0xffffffff


	//   ....[105]....
        /*03fc*/ 	.word	0xffffffff


	//   ....[106]....
        /*0400*/ 	.word	0xffffffff


	//   ....[107]....
        /*0404*/ 	.word	0xffffffff


	//   ....[108]....
        /*0408*/ 	.word	0xffffffff


	//   ....[109]....
        /*040c*/ 	.word	0xffffffff


	//   ....[110]....
        /*0410*/ 	.word	0xffffffff


	//   ....[111]....
        /*0414*/ 	.word	0xffffffff


	//   ....[112]....
        /*0418*/ 	.word	0xffffffff


	//   ....[113]....
        /*041c*/ 	.word	0xffffffff


	//   ....[114]....
        /*0420*/ 	.word	0xffffffff


	//   ....[115]....
        /*0424*/ 	.word	0xffffffff


	//   ....[116]....
        /*0428*/ 	.word	0xffffffff


	//   ....[117]....
        /*042c*/ 	.word	0xffffffff


	//   ....[118]....
        /*0430*/ 	.word	0xffffffff


	//   ....[119]....
        /*0434*/ 	.word	0xffffffff


	//   ....[120]....
        /*0438*/ 	.word	0xffffffff


	//   ....[121]....
        /*043c*/ 	.word	0xffffffff


	//   ....[122]....
        /*0440*/ 	.word	0xffffffff


	//   ....[123]....
        /*0444*/ 	.word	0xffffffff


	//   ....[124]....
        /*0448*/ 	.word	0xffffffff


	//   ....[125]....
        /*044c*/ 	.word	0xffffffff


	//   ....[126]....
        /*0450*/ 	.word	0xffffffff


	//   ....[127]....
        /*0454*/ 	.word	0xffffffff


	//   ....[128]....
        /*0458*/ 	.word	0xffffffff


	//   ....[129]....
        /*045c*/ 	.word	0xffffffff


	//   ....[130]....
        /*0460*/ 	.word	0xffffffff


	//   ....[131]....
        /*0464*/ 	.word	0xffffffff


	//   ....[132]....
        /*0468*/ 	.word	0xffffffff


	//   ....[133]....
        /*046c*/ 	.word	0xffffffff


	//   ....[134]....
        /*0470*/ 	.word	0xffffffff


	//   ....[135]....
        /*0474*/ 	.word	0xffffffff


	//   ....[136]....
        /*0478*/ 	.word	0xffffffff


	//   ....[137]....
        /*047c*/ 	.word	0xffffffff


	//   ....[138]....
        /*0480*/ 	.word	0xffffffff


	//   ....[139]....
        /*0484*/ 	.word	0xffffffff


	//   ....[140]....
        /*0488*/ 	.word	0xffffffff


	//   ....[141]....
        /*048c*/ 	.word	0xffffffff


	//   ....[142]....
        /*0490*/ 	.word	0xffffffff


	//   ....[143]....
        /*0494*/ 	.word	0xffffffff


	//   ....[144]....
        /*0498*/ 	.word	0xffffffff


	//   ....[145]....
        /*049c*/ 	.word	0x0500000f


	//   ....[146]....
        /*04a0*/ 	.word	0x0500000f


	//   ....[147]....
        /*04a4*/ 	.word	0x0500000f


	//   ....[148]....
        /*04a8*/ 	.word	0x0500000f


	//   ....[149]....
        /*04ac*/ 	.word	0x0500000f


	//   ....[150]....
        /*04b0*/ 	.word	0x0500000f


	//----- nvinfo : EIATTR_COOP_GROUP_INSTR_OFFSETS
	.align		4
.L_728:
        /*04b4*/ 	.byte	0x04, 0x28
        /*04b6*/ 	.short	(.L_730 - .L_729)


	//   ....[0]....
.L_729:
        /*04b8*/ 	.word	0x00000060


	//   ....[1]....
        /*04bc*/ 	.word	0x00000190


	//   ....[2]....
        /*04c0*/ 	.word	0x00000220


	//   ....[3]....
        /*04c4*/ 	.word	0x000003a0


	//   ....[4]....
        /*04c8*/ 	.word	0x00000620


	//   ....[5]....
        /*04cc*/ 	.word	0x00001100


	//   ....[6]....
        /*04d0*/ 	.word	0x00002370


	//   ....[7]....
        /*04d4*/ 	.word	0x00002490


	//   ....[8]....
        /*04d8*/ 	.word	0x000024d0


	//   ....[9]....
        /*04dc*/ 	.word	0x00002510


	//   ....[10]....
        /*04e0*/ 	.word	0x00002540


	//   ....[11]....
        /*04e4*/ 	.word	0x00002570


	//   ....[12]....
        /*04e8*/ 	.word	0x000025a0


	//   ....[13]....
        /*04ec*/ 	.word	0x000026c0


	//   ....[14]....
        /*04f0*/ 	.word	0x000028a0


	//   ....[15]....
        /*04f4*/ 	.word	0x000029b0


	//   ....[16]....
        /*04f8*/ 	.word	0x00002a50


	//   ....[17]....
        /*04fc*/ 	.word	0x00002b10


	//   ....[18]....
        /*0500*/ 	.word	0x00002b50


	//   ....[19]....
        /*0504*/ 	.word	0x00002c10


	//   ....[20]....
        /*0508*/ 	.word	0x00002ca0


	//   ....[21]....
        /*050c*/ 	.word	0x00002f50


	//   ....[22]....
        /*0510*/ 	.word	0x00002fc0


	//   ....[23]....
        /*0514*/ 	.word	0x00003010


	//   ....[24]....
        /*0518*/ 	.word	0x00003070


	//   ....[25]....
        /*051c*/ 	.word	0x00003090


	//   ....[26]....
        /*0520*/ 	.word	0x000030e0


	//   ....[27]....
        /*0524*/ 	.word	0x00003140


	//   ....[28]....
        /*0528*/ 	.word	0x000031a0


	//   ....[29]....
        /*052c*/ 	.word	0x000031d0


	//   ....[30]....
        /*0530*/ 	.word	0x00003270


	//   ....[31]....
        /*0534*/ 	.word	0x000032d0


	//   ....[32]....
        /*0538*/ 	.word	0x00003310


	//   ....[33]....
        /*053c*/ 	.word	0x00003360


	//   ....[34]....
        /*0540*/ 	.word	0x00003440


	//   ....[35]....
        /*0544*/ 	.word	0x00003490


	//   ....[36]....
        /*0548*/ 	.word	0x000034d0


	//   ....[37]....
        /*054c*/ 	.word	0x00003530


	//   ....[38]....
        /*0550*/ 	.word	0x000036f0


	//   ....[39]....
        /*0554*/ 	.word	0x00003710


	//   ....[40]....
        /*0558*/ 	.word	0x00003720


	//   ....[41]....
        /*055c*/ 	.word	0x00003740


	//   ....[42]....
        /*0560*/ 	.word	0x00003750


	//   ....[43]....
        /*0564*/ 	.word	0x00003770


	//   ....[44]....
        /*0568*/ 	.word	0x000037a0


	//   ....[45]....
        /*056c*/ 	.word	0x000037e0


	//   ....[46]....
        /*0570*/ 	.word	0x00003810


	//   ....[47]....
        /*0574*/ 	.word	0x00003850


	//   ....[48]....
        /*0578*/ 	.word	0x00003880


	//   ....[49]....
        /*057c*/ 	.word	0x000038c0


	//   ....[50]....
        /*0580*/ 	.word	0x000038f0


	//   ....[51]....
        /*0584*/ 	.word	0x00003930


	//   ....[52]....
        /*0588*/ 	.word	0x00003960


	//   ....[53]....
        /*058c*/ 	.word	0x000039a0


	//   ....[54]....
        /*0590*/ 	.word	0x000039d0


	//   ....[55]....
        /*0594*/ 	.word	0x00003a10


	//   ....[56]....
        /*0598*/ 	.word	0x00003a60


	//   ....[57]....
        /*059c*/ 	.word	0x00003a90


	//   ....[58]....
        /*05a0*/ 	.word	0x00003aa0


	//   ....[59]....
        /*05a4*/ 	.word	0x00003ad0


	//   ....[60]....
        /*05a8*/ 	.word	0x00003ae0


	//   ....[61]....
        /*05ac*/ 	.word	0x00003af0


	//   ....[62]....
        /*05b0*/ 	.word	0x00003b00


	//   ....[63]....
        /*05b4*/ 	.word	0x00003b10


	//   ....[64]....
        /*05b8*/ 	.word	0x00003b20


	//   ....[65]....
        /*05bc*/ 	.word	0x00003b30


	//   ....[66]....
        /*05c0*/ 	.word	0x00003b40


	//   ....[67]....
        /*05c4*/ 	.word	0x00003b50


	//   ....[68]....
        /*05c8*/ 	.word	0x00003b60


	//   ....[69]....
        /*05cc*/ 	.word	0x00003b70


	//   ....[70]....
        /*05d0*/ 	.word	0x00006060


	//   ....[71]....
        /*05d4*/ 	.word	0x00006090


	//   ....[72]....
        /*05d8*/ 	.word	0x000060e0


	//   ....[73]....
        /*05dc*/ 	.word	0x00006130


	//   ....[74]....
        /*05e0*/ 	.word	0x00006290


	//   ....[75]....
        /*05e4*/ 	.word	0x000062d0


	//   ....[76]....
        /*05e8*/ 	.word	0x00006320


	//   ....[77]....
        /*05ec*/ 	.word	0x000063a0


	//   ....[78]....
        /*05f0*/ 	.word	0x00006470


	//   ....[79]....
        /*05f4*/ 	.word	0x00006490


	//   ....[80]....
        /*05f8*/ 	.word	0x000064a0


	//   ....[81]....
        /*05fc*/ 	.word	0x000064b0


	//   ....[82]....
        /*0600*/ 	.word	0x000064c0


	//   ....[83]....
        /*0604*/ 	.word	0x000064e0


	//   ....[84]....
        /*0608*/ 	.word	0x00006550


	//   ....[85]....
        /*060c*/ 	.word	0x00006610


	//   ....[86]....
        /*0610*/ 	.word	0x00006630


	//   ....[87]....
        /*0614*/ 	.word	0x00006670


	//   ....[88]....
        /*0618*/ 	.word	0x000067b0


	//   ....[89]....
        /*061c*/ 	.word	0x000067e0


	//   ....[90]....
        /*0620*/ 	.word	0x00006810


	//   ....[91]....
        /*0624*/ 	.word	0x00006830


	//   ....[92]....
        /*0628*/ 	.word	0x00006860


	//   ....[93]....
        /*062c*/ 	.word	0x00006970


	//   ....[94]....
        /*0630*/ 	.word	0x000069e0


	//   ....[95]....
        /*0634*/ 	.word	0x00006a20


	//   ....[96]....
        /*0638*/ 	.word	0x00006a50


	//   ....[97]....
        /*063c*/ 	.word	0x00006ad0


	//   ....[98]....
        /*0640*/ 	.word	0x00006bb0


	//   ....[99]....
        /*0644*/ 	.word	0x00006c00


	//   ....[100]....
        /*0648*/ 	.word	0x00006c10


	//   ....[101]....
        /*064c*/ 	.word	0x00006c20


	//   ....[102]....
        /*0650*/ 	.word	0x00006c30


	//   ....[103]....
        /*0654*/ 	.word	0x00006c40


	//   ....[104]....
        /*0658*/ 	.word	0x00006d90


	//   ....[105]....
        /*065c*/ 	.word	0x00006df0


	//   ....[106]....
        /*0660*/ 	.word	0x00006e20


	//   ....[107]....
        /*0664*/ 	.word	0x00006e40


	//   ....[108]....
        /*0668*/ 	.word	0x00006e60


	//   ....[109]....
        /*066c*/ 	.word	0x00006e70


	//   ....[110]....
        /*0670*/ 	.word	0x00006e90


	//   ....[111]....
        /*0674*/ 	.word	0x00006ec0


	//   ....[112]....
        /*0678*/ 	.word	0x00006ed0


	//   ....[113]....
        /*067c*/ 	.word	0x00006f40


	//   ....[114]....
        /*0680*/ 	.word	0x00006fc0


	//   ....[115]....
        /*0684*/ 	.word	0x00007000


	//   ....[116]....
        /*0688*/ 	.word	0x00007030


	//   ....[117]....
        /*068c*/ 	.word	0x00007050


	//   ....[118]....
        /*0690*/ 	.word	0x00007060


	//   ....[119]....
        /*0694*/ 	.word	0x00007070


	//   ....[120]....
        /*0698*/ 	.word	0x00007080


	//   ....[121]....
        /*069c*/ 	.word	0x00007090


	//   ....[122]....
        /*06a0*/ 	.word	0x000070a0


	//   ....[123]....
        /*06a4*/ 	.word	0x000070b0


	//   ....[124]....
        /*06a8*/ 	.word	0x000070c0


	//   ....[125]....
        /*06ac*/ 	.word	0x000070d0


	//   ....[126]....
        /*06b0*/ 	.word	0x000070f0


	//   ....[127]....
        /*06b4*/ 	.word	0x00007110


	//   ....[128]....
        /*06b8*/ 	.word	0x00007140


	//   ....[129]....
        /*06bc*/ 	.word	0x00007160


	//   ....[130]....
        /*06c0*/ 	.word	0x00007170


	//   ....[131]....
        /*06c4*/ 	.word	0x00007190


	//   ....[132]....
        /*06c8*/ 	.word	0x000071b0


	//   ....[133]....
        /*06cc*/ 	.word	0x000071d0


	//   ....[134]....
        /*06d0*/ 	.word	0x000093f0


	//   ....[135]....
        /*06d4*/ 	.word	0x00009590


	//   ....[136]....
        /*06d8*/ 	.word	0x000097e0


	//   ....[137]....
        /*06dc*/ 	.word	0x00009980


	//   ....[138]....
        /*06e0*/ 	.word	0x00009a90


	//   ....[139]....
        /*06e4*/ 	.word	0x0000a260


	//   ....[140]....
        /*06e8*/ 	.word	0x0000a590


	//   ....[141]....
        /*06ec*/ 	.word	0x0000a950


	//   ....[142]....
        /*06f0*/ 	.word	0x0000ac00


	//   ....[143]....
        /*06f4*/ 	.word	0x0000aec0


	//   ....[144]....
        /*06f8*/ 	.word	0x0000b130


	//   ....[145]....
        /*06fc*/ 	.word	0x0000d290


	//   ....[146]....
        /*0700*/ 	.word	0x0000d480


	//   ....[147]....
        /*0704*/ 	.word	0x0000d4f0


	//   ....[148]....
        /*0708*/ 	.word	0x0000d560


	//   ....[149]....
        /*070c*/ 	.word	0x0000d5d0


	//   ....[150]....
        /*0710*/ 	.word	0x0000d640


	//----- nvinfo : EIATTR_REG_RECONFIG
	.align		4
.L_730:
        /*0714*/ 	.byte	0x01, 0x54
	.zero		2


	//----- nvinfo : EIATTR_SYSCALL_OFFSETS
	.align		4
        /*0718*/ 	.byte	0x04, 0x46
        /*071a*/ 	.short	(.L_732 - .L_731)


	//   ....[0]....
.L_731:
        /*071c*/ 	.word	0x00000d60


	//   ....[1]....
        /*0720*/ 	.word	0x00000e50


	//   ....[2]....
        /*0724*/ 	.word	0x00000fb0


	//   ....[3]....
        /*0728*/ 	.word	0x000010a0


	//----- nvinfo : EIATTR_MBARRIER_INSTR_OFFSETS
	.align		4
.L_732:
        /*072c*/ 	.byte	0x04, 0x39
        /*072e*/ 	.short	(.L_734 - .L_733)


	//   ....[0]....
.L_733:
        /*0730*/ 	.word	0x00000260
        /*0734*/ 	.word	0x000000ff
        /*0738*/ 	.word	0x00030c00
        /*073c*/ 	.short	0x0100
        /*073e*/ 	.byte	0x06
	.zero		1


	//   ....[1]....
        /*0740*/ 	.word	0x00000350
        /*0744*/ 	.word	0x000000ff
        /*0748*/ 	.word	0x00030c10
        /*074c*/ 	.short	0x0100
        /*074e*/ 	.byte	0x08
	.zero		1


	//   ....[2]....
        /*0750*/ 	.word	0x00000360
        /*0754*/ 	.word	0x000000ff
        /*0758*/ 	.word	0x00030c20
        /*075c*/ 	.short	0x0100
        /*075e*/ 	.byte	0x08
	.zero		1


	//   ....[3]....
        /*0760*/ 	.word	0x00000370
        /*0764*/ 	.word	0x000000ff
        /*0768*/ 	.word	0x00030c18
        /*076c*/ 	.short	0x0100
        /*076e*/ 	.byte	0x08
	.zero		1


	//   ....[4]....
        /*0770*/ 	.word	0x00000380
        /*0774*/ 	.word	0x000000ff
        /*0778*/ 	.word	0x00030c28
        /*077c*/ 	.short	0x0100
        /*077e*/ 	.byte	0x08
	.zero		1


	//   ....[5]....
        /*0780*/ 	.word	0x000004b0
        /*0784*/ 	.word	0x000000ff
        /*0788*/ 	.word	0x00030c30
        /*078c*/ 	.short	0x0100
        /*078e*/ 	.byte	0x08
	.zero		1


	//   ....[6]....
        /*0790*/ 	.word	0x000004c0
        /*0794*/ 	.word	0x000000ff
        /*0798*/ 	.word	0x00030c40
        /*079c*/ 	.short	0x0100
        /*079e*/ 	.byte	0x08
	.zero		1


	//   ....[7]....
        /*07a0*/ 	.word	0x000004d0
        /*07a4*/ 	.word	0x000000ff
        /*07a8*/ 	.word	0x00030c38
        /*07ac*/ 	.short	0x0100
        /*07ae*/ 	.byte	0x08
	.zero		1


	//   ....[8]....
        /*07b0*/ 	.word	0x000004e0
        /*07b4*/ 	.word	0x000000ff
        /*07b8*/ 	.word	0x00030c48
        /*07bc*/ 	.short	0x0100
        /*07be*/ 	.byte	0x08
	.zero		1


	//   ....[9]....
        /*07c0*/ 	.word	0x00001180
        /*07c4*/ 	.word	0x000000ec
        /*07c8*/ 	.word	0x00030c00
        /*07cc*/ 	.short	0x010a
        /*07ce*/ 	.byte	0x3f
	.zero		1


	//   ....[10]....
        /*07d0*/ 	.word	0x00001210
        /*07d4*/ 	.word	0x000000ec
        /*07d8*/ 	.word	0x00030c00
        /*07dc*/ 	.short	0x010a
        /*07de*/ 	.byte	0x3f
	.zero		1


	//   ....[11]....
        /*07e0*/ 	.word	0x00001cf0
        /*07e4*/ 	.word	0x00000006
        /*07e8*/ 	.word	0x00030c10
        /*07ec*/ 	.short	0x010a
        /*07ee*/ 	.byte	0x3f
	.zero		1


	//   ....[12]....
        /*07f0*/ 	.word	0x00001d60
        /*07f4*/ 	.word	0x00000006
        /*07f8*/ 	.word	0x00030c10
        /*07fc*/ 	.short	0x010a
        /*07fe*/ 	.byte	0x3f
	.zero		1


	//   ....[13]....
        /*0800*/ 	.word	0x00002180
        /*0804*/ 	.word	0x00000006
        /*0808*/ 	.word	0x00030c30
        /*080c*/ 	.short	0x010a
        /*080e*/ 	.byte	0x3f
	.zero		1


	//   ....[14]....
        /*0810*/ 	.word	0x00002220
        /*0814*/ 	.word	0x00000006
        /*0818*/ 	.word	0x00030c30
        /*081c*/ 	.short	0x010a
        /*081e*/ 	.byte	0x3f
	.zero		1


	//   ....[15]....
        /*0820*/ 	.word	0x00004de0
        /*0824*/ 	.word	0x00000005
        /*0828*/ 	.word	0x00000000
        /*082c*/ 	.short	0x0101
        /*082e*/ 	.byte	0x3f
	.zero		1


	//   ....[16]....
        /*0830*/ 	.word	0x00005230
        /*0834*/ 	.word	0x00000006
        /*0838*/ 	.word	0x00000000
        /*083c*/ 	.short	0x0101
        /*083e*/ 	.byte	0x3f
	.zero		1


	//   ....[17]....
        /*0840*/ 	.word	0x00005a70
        /*0844*/ 	.word	0x00000007
        /*0848*/ 	.word	0x00030c10
        /*084c*/ 	.short	0x010a
        /*084e*/ 	.byte	0x3f
	.zero		1


	//   ....[18]....
        /*0850*/ 	.word	0x00005af0
        /*0854*/ 	.word	0x00000007
        /*0858*/ 	.word	0x00030c10
        /*085c*/ 	.short	0x010a
        /*085e*/ 	.byte	0x3f
	.zero		1


	//   ....[19]....
        /*0860*/ 	.word	0x00005f00
        /*0864*/ 	.word	0x00000007
        /*0868*/ 	.word	0x00030c30
        /*086c*/ 	.short	0x010a
        /*086e*/ 	.byte	0x3f
	.zero		1


	//   ....[20]....
        /*0870*/ 	.word	0x00005f90
        /*0874*/ 	.word	0x00000007
        /*0878*/ 	.word	0x00030c30
        /*087c*/ 	.short	0x010a
        /*087e*/ 	.byte	0x3f
	.zero		1


	//   ....[21]....
        /*0880*/ 	.word	0x00008750
        /*0884*/ 	.word	0x00000008
        /*0888*/ 	.word	0x00000000
        /*088c*/ 	.short	0x0101
        /*088e*/ 	.byte	0x3f
	.zero		1


	//   ....[22]....
        /*0890*/ 	.word	0x00008bb0
        /*0894*/ 	.word	0x00000007
        /*0898*/ 	.word	0x00000000
        /*089c*/ 	.short	0x0101
        /*089e*/ 	.byte	0x3f
	.zero		1


	//   ....[23]....
        /*08a0*/ 	.word	0x0000b940
        /*08a4*/ 	.word	0x00000000
        /*08a8*/ 	.word	0x00030c20
        /*08ac*/ 	.short	0x010a
        /*08ae*/ 	.byte	0x3f
	.zero		1


	//   ....[24]....
        /*08b0*/ 	.word	0x0000be90
        /*08b4*/ 	.word	0x00000000
        /*08b8*/ 	.word	0x00030c40
        /*08bc*/ 	.short	0x010a
        /*08be*/ 	.byte	0x3f
	.zero		1


	//   ....[25]....
        /*08c0*/ 	.word	0x0000c0f0
        /*08c4*/ 	.word	0x00000000
        /*08c8*/ 	.word	0x00030c28
        /*08cc*/ 	.short	0x010a
        /*08ce*/ 	.byte	0x3f
	.zero		1


	//   ....[26]....
        /*08d0*/ 	.word	0x0000c350
        /*08d4*/ 	.word	0x00000000
        /*08d8*/ 	.word	0x00030c48
        /*08dc*/ 	.short	0x010a
        /*08de*/ 	.byte	0x3f
	.zero		1


	//   ....[27]....
        /*08e0*/ 	.word	0x0000c560
        /*08e4*/ 	.word	0x00000000
        /*08e8*/ 	.word	0x00030c20
        /*08ec*/ 	.short	0x010a
        /*08ee*/ 	.byte	0x3f
	.zero		1


	//   ....[28]....
        /*08f0*/ 	.word	0x0000c810
        /*08f4*/ 	.word	0x00000000
        /*08f8*/ 	.word	0x00030c40
        /*08fc*/ 	.short	0x010a
        /*08fe*/ 	.byte	0x3f
	.zero		1


	//   ....[29]....
        /*0900*/ 	.word	0x0000ca40
        /*0904*/ 	.word	0x00000000
        /*0908*/ 	.word	0x00030c28
        /*090c*/ 	.short	0x010a
        /*090e*/ 	.byte	0x3f
	.zero		1


	//   ....[30]....
        /*0910*/ 	.word	0x0000ccf0
        /*0914*/ 	.word	0x00000004
        /*0918*/ 	.word	0x00030c40
        /*091c*/ 	.short	0x010a
        /*091e*/ 	.byte	0x3f
	.zero		1


	//   ....[31]....
        /*0920*/ 	.word	0x0000d110
        /*0924*/ 	.word	0x00000007
        /*0928*/ 	.word	0x00000000
        /*092c*/ 	.short	0x010a
        /*092e*/ 	.byte	0x3f
	.zero		1


	//   ....[32]....
        /*0930*/ 	.word	0x0000d160
        /*0934*/ 	.word	0x00000003
        /*0938*/ 	.word	0x00000000
        /*093c*/ 	.short	0x010a
        /*093e*/ 	.byte	0x3f
	.zero		1


	//   ....[33]....
        /*0940*/ 	.word	0x0000d1c0
        /*0944*/ 	.word	0x00000005
        /*0948*/ 	.word	0x00000000
        /*094c*/ 	.short	0x010a
        /*094e*/ 	.byte	0x3f
	.zero		1


	//   ....[34]....
        /*0950*/ 	.word	0x0000d1f0
        /*0954*/ 	.word	0x00000003
        /*0958*/ 	.word	0x00000000
        /*095c*/ 	.short	0x010a
        /*095e*/ 	.byte	0x3f
	.zero		1


	//   ....[35]....
        /*0960*/ 	.word	0x0000d2c0
        /*0964*/ 	.word	0x000000ec
        /*0968*/ 	.word	0x00030c00
        /*096c*/ 	.short	0x010a
        /*096e*/ 	.byte	0x3f
	.zero		1


	//   ....[36]....
        /*0970*/ 	.word	0x0000d310
        /*0974*/ 	.word	0x00000006
        /*0978*/ 	.word	0x00030c10
        /*097c*/ 	.short	0x010a
        /*097e*/ 	.byte	0x3f
	.zero		1


	//   ....[37]....
        /*0980*/ 	.word	0x0000d360
        /*0984*/ 	.word	0x00000006
        /*0988*/ 	.word	0x00030c30
        /*098c*/ 	.short	0x010a
        /*098e*/ 	.byte	0x3f
	.zero		1


	//   ....[38]....
        /*0990*/ 	.word	0x0000d3b0
        /*0994*/ 	.word	0x00000007
        /*0998*/ 	.word	0x00030c10
        /*099c*/ 	.short	0x010a
        /*099e*/ 	.byte	0x3f
	.zero		1


	//   ....[39]....
        /*09a0*/ 	.word	0x0000d400
        /*09a4*/ 	.word	0x00000007
        /*09a8*/ 	.word	0x00030c30
        /*09ac*/ 	.short	0x010a
        /*09ae*/ 	.byte	0x3f
	.zero		1


	//   ....[40]....
        /*09b0*/ 	.word	0x0000d680
        /*09b4*/ 	.word	0x00000000
        /*09b8*/ 	.word	0x00030c20
        /*09bc*/ 	.short	0x010a
        /*09be*/ 	.byte	0x3f
	.zero		1


	//   ....[41]....
        /*09c0*/ 	.word	0x0000d6d0
        /*09c4*/ 	.word	0x00000000
        /*09c8*/ 	.word	0x00030c40
        /*09cc*/ 	.short	0x010a
        /*09ce*/ 	.byte	0x3f
	.zero		1


	//   ....[42]....
        /*09d0*/ 	.word	0x0000d720
        /*09d4*/ 	.word	0x00000000
        /*09d8*/ 	.word	0x00030c28
        /*09dc*/ 	.short	0x010a
        /*09de*/ 	.byte	0x3f
	.zero		1


	//   ....[43]....
        /*09e0*/ 	.word	0x0000d770
        /*09e4*/ 	.word	0x00000000
        /*09e8*/ 	.word	0x00030c48
        /*09ec*/ 	.short	0x010a
        /*09ee*/ 	.byte	0x3f
	.zero		1


	//   ....[44]....
        /*09f0*/ 	.word	0x0000d7d0
        /*09f4*/ 	.word	0x00000000
        /*09f8*/ 	.word	0x00030c20
        /*09fc*/ 	.short	0x010a
        /*09fe*/ 	.byte	0x3f
	.zero		1


	//   ....[45]....
        /*0a00*/ 	.word	0x0000d820
        /*0a04*/ 	.word	0x00000000
        /*0a08*/ 	.word	0x00030c40
        /*0a0c*/ 	.short	0x010a
        /*0a0e*/ 	.byte	0x3f
	.zero		1


	//   ....[46]....
        /*0a10*/ 	.word	0x0000d870
        /*0a14*/ 	.word	0x00000000
        /*0a18*/ 	.word	0x00030c28
        /*0a1c*/ 	.short	0x010a
        /*0a1e*/ 	.byte	0x3f
	.zero		1


	//   ....[47]....
        /*0a20*/ 	.word	0x0000d8c0
        /*0a24*/ 	.word	0x00000004
        /*0a28*/ 	.word	0x00030c40
        /*0a2c*/ 	.short	0x010a
        /*0a2e*/ 	.byte	0x3f
	.zero		1


	//   ....[48]....
        /*0a30*/ 	.word	0x0000d990
        /*0a34*/ 	.word	0x00000007
        /*0a38*/ 	.word	0x00000000
        /*0a3c*/ 	.short	0x010a
        /*0a3e*/ 	.byte	0x3f
	.zero		1


	//   ....[49]....
        /*0a40*/ 	.word	0x0000d9e0
        /*0a44*/ 	.word	0x00000003
        /*0a48*/ 	.word	0x00000000
        /*0a4c*/ 	.short	0x010a
        /*0a4e*/ 	.byte	0x3f
	.zero		1


	//   ....[50]....
        /*0a50*/ 	.word	0x0000da30
        /*0a54*/ 	.word	0x00000005
        /*0a58*/ 	.word	0x00000000
        /*0a5c*/ 	.short	0x010a
        /*0a5e*/ 	.byte	0x3f
	.zero		1


	//----- nvinfo : EIATTR_NUM_MBARRIERS
	.align		4
.L_734:
        /*0a60*/ 	.byte	0x03, 0x38
        /*0a62*/ 	.short	0x0009


	//----- nvinfo : EIATTR_EXIT_INSTR_OFFSETS
	.align		4
        /*0a64*/ 	.byte	0x04, 0x1c
        /*0a66*/ 	.short	(.L_736 - .L_735)


	//   ....[0]....
.L_735:
        /*0a68*/ 	.word	0x0000d240


	//----- nvinfo : EIATTR_MAX_THREADS
	.align		4
.L_736:
        /*0a6c*/ 	.byte	0x04, 0x05
        /*0a6e*/ 	.short	(.L_738 - .L_737)
.L_737:
        /*0a70*/ 	.word	0x00000180
        /*0a74*/ 	.word	0x00000001
        /*0a78*/ 	.word	0x00000001


	//----- nvinfo : EIATTR_CRS_STACK_SIZE
	.align		4
.L_738:
        /*0a7c*/ 	.byte	0x04, 0x1e
        /*0a7e*/ 	.short	(.L_740 - .L_739)
.L_739:
        /*0a80*/ 	.word	0x00000000


	//----- nvinfo : EIATTR_CBANK_PARAM_SIZE
	.align		4
.L_740:
        /*0a84*/ 	.byte	0x03, 0x19
        /*0a86*/ 	.short	0x0770


	//----- nvinfo : EIATTR_PARAM_CBANK
	.align		4
        /*0a88*/ 	.byte	0x04, 0x0a
        /*0a8a*/ 	.short	(.L_742 - .L_741)
	.align		4
.L_741:
        /*0a8c*/ 	.word	index@(.nv.constant0._ZN7cutlass13device_kernelIN5flash11enable_sm90INS1_16FlashAttnBwdSm90INS1_25CollectiveMainloopBwdSm90ILi2ELi2ELi2EN4cute5tupleIJNS5_1CILi1EEES8_S8_EEENS6_IJNS7_ILi128EEESA_NS7_ILi64EEEEEENS_6half_tEfNS_4arch4Sm90ELb1ELb0ELb0ELb0ELb1ELb1ELb0ELb0ELi2ELi1ELi2ELi2ELb0EEENS1_24CollectiveEpilogueBwdGQAISC_fSF_Li256ELb0ELb1EEENS1_25SingleTileBwdLPTSchedulerILb0ELi128ELb1EEEEEEEEEvNT_6ParamsE)
        /*0a90*/ 	.short	0x0210
        /*0a92*/ 	.short	0x0770


	//----- nvinfo : EIATTR_SW_WAR
	.align		4
.L_742:
        /*0a94*/ 	.byte	0x04, 0x36
        /*0a96*/ 	.short	(.L_744 - .L_743)
.L_743:
        /*0a98*/ 	.word	0x00000008
.L_744:


//--------------------- .nv.info._ZN7cutlass13device_kernelIN5flash22FlashAttnBwdPreprocessIN4cute5tupleIJNS3_1CILi128EEENS5_ILi64EEEEEENS_6half_tEfNS_4arch4Sm90ELb1ELb0EEEEEvNT_6ParamsE --------------------------
	.section	.nv.info._ZN7cutlass13device_kernelIN5flash22FlashAttnBwdPreprocessIN4cute5tupleIJNS3_1CILi128EEENS5_ILi64EEEEEENS_6half_tEfNS_4arch4Sm90ELb1ELb0EEEEEvNT_6ParamsE,"",@"SHT_CUDA_INFO"
	.sectionflags	@""
	.align	4


	//----- nvinfo : EIATTR_CUDA_API_VERSION
	.align		4
        /*0000*/ 	.byte	0x04, 0x37
        /*0002*/ 	.short	(.L_746 - .L_745)
.L_745:
        /*0004*/ 	.word	0x00000082


	//----- nvinfo : EIATTR_KPARAM_INFO
	.align		4
.L_746:
        /*0008*/ 	.byte	0x04, 0x17
        /*000a*/ 	.short	(.L_748 - .L_747)
.L_747:
        /*000c*/ 	.word	0x00000000
        /*0010*/ 	.short	0x0000
        /*0012*/ 	.short	0x0000
        /*0014*/ 	.byte	0x00, 0xf0, 0xc1, 0x03


	//----- nvinfo : EIATTR_SPARSE_MMA_MASK
	.align		4
.L_748:
        /*0018*/ 	.byte	0x03, 0x50
        /*001a*/ 	.short	0x0000


	//----- nvinfo : EIATTR_MAXREG_COUNT
	.align		4
        /*001c*/ 	.byte	0x03, 0x1b
        /*001e*/ 	.short	0x0080


	//----- nvinfo : EIATTR_MERCURY_ISA_VERSION
	.align		4
        /*0020*/ 	.byte	0x03, 0x5f
        /*0022*/ 	.short	0x0101


	//----- nvinfo : EIATTR_COOP_GROUP_MASK_REGIDS
	.align		4
        /*0024*/ 	.byte	0x04, 0x29
        /*0026*/ 	.short	(.L_750 - .L_749)


	//   ....[0]....
.L_749:
        /*0028*/ 	.word	0xffffffff


	//   ....[1]....
        /*002c*/ 	.word	0xffffffff


	//   ....[2]....
        /*0030*/ 	.word	0xffffffff


	//   ....[3]....
        /*0034*/ 	.word	0xffffffff


	//   ....[4]....
        /*0038*/ 	.word	0xffffffff


	//   ....[5]....
        /*003c*/ 	.word	0xffffffff


	//   ....[6]....
        /*0040*/ 	.word	0xffffffff


	//   ....[7]....
        /*0044*/ 	.word	0xffffffff


	//   ....[8]....
        /*0048*/ 	.word	0xffffffff


	//   ....[9]....
        /*004c*/ 	.word	0xffffffff


	//   ....[10]....
        /*0050*/ 	.word	0xffffffff


	//   ....[11]....
        /*0054*/ 	.word	0xffffffff


	//----- nvinfo : EIATTR_COOP_GROUP_INSTR_OFFSETS
	.align		4
.L_750:
        /*0058*/ 	.byte	0x04, 0x28
        /*005a*/ 	.short	(.L_752 - .L_751)


	//   ....[0]....
.L_751:
        /*005c*/ 	.word	0x00001110


	//   ....[1]....
        /*0060*/ 	.word	0x00001120


	//   ....[2]....
        /*0064*/ 	.word	0x00001130


	//   ....[3]....
        /*0068*/ 	.word	0x00001140


	//   ....[4]....
        /*006c*/ 	.word	0x00001190


	//   ....[5]....
        /*0070*/ 	.word	0x000011a0


	//   ....[6]....
        /*0074*/ 	.word	0x000011b0


	//   ....[7]....
        /*0078*/ 	.word	0x000011c0


	//   ....[8]....
        /*007c*/ 	.word	0x00001230


	//   ....[9]....
        /*0080*/ 	.word	0x00001250


	//   ....[10]....
        /*0084*/ 	.word	0x00001260


	//   ....[11]....
        /*0088*/ 	.word	0x00001280


	//----- nvinfo : EIATTR_EXIT_INSTR_OFFSETS
	.align		4
.L_752:
        /*008c*/ 	.byte	0x04, 0x1c
        /*008e*/ 	.short	(.L_754 - .L_753)


	//   ....[0]....
.L_753:
        /*0090*/ 	.word	0x00001840


	//   ....[1]....
        /*0094*/ 	.word	0x000018c0


	//----- nvinfo : EIATTR_MAX_THREADS
	.align		4
.L_754:
        /*0098*/ 	.byte	0x04, 0x05
        /*009a*/ 	.short	(.L_756 - .L_755)
.L_755:
        /*009c*/ 	.word	0x00000100
        /*00a0*/ 	.word	0x00000001
        /*00a4*/ 	.word	0x00000001


	//----- nvinfo : EIATTR_CRS_STACK_SIZE
	.align		4
.L_756:
        /*00a8*/ 	.byte	0x04, 0x1e
        /*00aa*/ 	.short	(.L_758 - .L_757)
.L_757:
        /*00ac*/ 	.word	0x00000000


	//----- nvinfo : EIATTR_CBANK_PARAM_SIZE
	.align		4
.L_758:
        /*00b0*/ 	.byte	0x03, 0x19
        /*00b2*/ 	.short	0x00f0


	//----- nvinfo : EIATTR_PARAM_CBANK
	.align		4
        /*00b4*/ 	.byte	0x04, 0x0a
        /*00b6*/ 	.short	(.L_760 - .L_759)
	.align		4
.L_759:
        /*00b8*/ 	.word	index@(.nv.constant0._ZN7cutlass13device_kernelIN5flash22FlashAttnBwdPreprocessIN4cute5tupleIJNS3_1CILi128EEENS5_ILi64EEEEEENS_6half_tEfNS_4arch4Sm90ELb1ELb0EEEEEvNT_6ParamsE)
        /*00bc*/ 	.short	0x0210
        /*00be*/ 	.short	0x00f0


	//----- nvinfo : EIATTR_SW_WAR
	.align		4
.L_760:
        /*00c0*/ 	.byte	0x04, 0x36
        /*00c2*/ 	.short	(.L_762 - .L_761)
.L_761:
        /*00c4*/ 	.word	0x00000008
.L_762:


//--------------------- .nv.info._ZN7cutlass13device_kernelIN5flash11enable_sm90INS1_16FlashAttnBwdSm90INS1_25CollectiveMainloopBwdSm90ILi2ELi2ELi2EN4cute5tupleIJNS5_1CILi1EEES8_S8_EEENS6_IJNS7_ILi128EEESA_NS7_ILi64EEEEEENS_6half_tEfNS_4arch4Sm90ELb1ELb0ELb0ELb1ELb0ELb1ELb0ELb0ELi2ELi1ELi2ELi2ELb0EEENS1_21CollectiveEpilogueBwdISC_SD_SF_Li256ELb1ELb0ELi1EEENS1_25SingleTileBwdLPTSchedulerILb1ELi128ELb0EEEEEEEEEvNT_6ParamsE --------------------------
	.section	.nv.info._ZN7cutlass13device_kernelIN5flash11enable_sm90INS1_16FlashAttnBwdSm90INS1_25CollectiveMainloopBwdSm90ILi2ELi2ELi2EN4cute5tupleIJNS5_1CILi1EEES8_S8_EEENS6_IJNS7_ILi128EEESA_NS7_ILi64EEEEEENS_6half_tEfNS_4arch4Sm90ELb1ELb0ELb0ELb1ELb0ELb1ELb0ELb0ELi2ELi1ELi2ELi2ELb0EEENS1_21CollectiveEpilogueBwdISC_SD_SF_Li256ELb1ELb0ELi1EEENS1_25SingleTileBwdLPTSchedulerILb1ELi128ELb0EEEEEEEEEvNT_6ParamsE,"",@"SHT_CUDA_INFO"
	.sectionflags	@""
	.align	4


	//----- nvinfo : EIATTR_CUDA_API_VERSION
	.align		4
        /*0000*/ 	.byte	0x04, 0x37
        /*0002*/ 	.short	(.L_764 - .L_763)
.L_763:
        /*0004*/ 	.word	0x00000082


	//----- nvinfo : EIATTR_KPARAM_INFO
	.align		4
.L_764:
        /*0008*/ 	.byte	0x04, 0x17
        /*000a*/ 	.short	(.L_766 - .L_765)
.L_765:
        /*000c*/ 	.word	0x00000000
        /*0010*/ 	.short	0x0000
        /*0012*/ 	.short	0x0070
        /*0014*/ 	.byte	0x00, 0xf0, 0x01, 0x1a


	//----- nvinfo : EIATTR_SPARSE_MMA_MASK
	.align		4
.L_766:
        /*0018*/ 	.byte	0x03, 0x50
        /*001a*/ 	.short	0x0000


	//----- nvinfo : EIATTR_MAXREG_COUNT
	.align		4
        /*001c*/ 	.byte	0x03, 0x1b
        /*001e*/ 	.short	0x00a8


	//----- nvinfo : EIATTR_NUM_BARRIERS
	.align		4
        /*0020*/ 	.byte	0x02, 0x4c
        /*0022*/ 	.byte	0x10
	.zero		1


	//----- nvinfo : EIATTR_EXTERNS
	.align		4
        /*0024*/ 	.byte	0x04, 0x0f
        /*0026*/ 	.short	(.L_768 - .L_767)


	//   ....[0]....
	.align		4
.L_767:
        /*0028*/ 	.word	index@(__assertfail)


	//----- nvinfo : EIATTR_ANNOTATIONS
	.align		4
.L_768:
        /*002c*/ 	.byte	0x04, 0x55
        /*002e*/ 	.short	(.L_770 - .L_769)


	//   ....[0]....
.L_769:
        /* <DEDUP_REMOVED lines=22> */


	//----- nvinfo : EIATTR_MERCURY_ISA_VERSION
	.align		4
.L_770:
        /*0180*/ 	.byte	0x03, 0x5f
        /*0182*/ 	.short	0x0101


	//----- nvinfo : EIATTR_INT_WARP_WIDE_INSTR_OFFSETS
	.align		4
        /*0184*/ 	.byte	0x04, 0x31
        /*0186*/ 	.short	(.L_772 - .L_771)


	//   ....[0]....
.L_771:
        /*0188*/ 	.word	0x00000190


	//   ....[1]....
        /*018c*/ 	.word	0x000001c0


	//----- nvinfo : EIATTR_COOP_GROUP_MASK_REGIDS
	.align		4
.L_772:
        /*0190*/ 	.byte	0x04, 0x29
        /*0192*/ 	.short	(.L_774 - .L_773)


	//   ....[0]....
.L_773:
        /*0194*/ 	.word	0xffffffff


	//   ....[1]....
        /*0198*/ 	.word	0xffffffff


	//   ....[2]....
        /*019c*/ 	.word	0xffffffff


	//   ....[3]....
        /*01a0*/ 	.word	0xffffffff


	//   ....[4]....
        /*01a4*/ 	.word	0xffffffff


	//   ....[5]....
        /*01a8*/ 	.word	0xffffffff


	//   ....[6]....
        /*01ac*/ 	.word	0xffffffff


	//   ....[7]....
        /*01b0*/ 	.word	0xffffffff


	//   ....[8]....
        /*01b4*/ 	.word	0xffffffff


	//   ....[9]....
        /*01b8*/ 	.word	0xffffffff


	//   ....[10]....
        /*01bc*/ 	.word	0xffffffff


	//   ....[11]....
        /*01c0*/ 	.word	0xffffffff


	//   ....[12]....
        /*01c4*/ 	.word	0xffffffff


	//   ....[13]....
        /*01c8*/ 	.word	0xffffffff


	//   ....[14]....
        /*01cc*/ 	.word	0xffffffff


	//   ....[15]....
        /*01d0*/ 	.word	0xffffffff


	//   ....[16]....
        /*01d4*/ 	.word	0xffffffff


	//   ....[17]....
        /*01d8*/ 	.word	0xffffffff


	//   ....[18]....
        /*01dc*/ 	.word	0xffffffff


	//   ....[19]....
        /*01e0*/ 	.word	0xffffffff


	//   ....[20]....
        /*01e4*/ 	.word	0xffffffff


	//   ....[21]....
        /*01e8*/ 	.word	0xffffffff


	//   ....[22]....
        /*01ec*/ 	.word	0xffffffff


	//   ....[23]....
        /*01f0*/ 	.word	0xffffffff


	//   ....[24]....
        /*01f4*/ 	.word	0xffffffff


	//   ....[25]....
        /*01f8*/ 	.word	0xffffffff


	//   ....[26]....
        /*01fc*/ 	.word	0xffffffff


	//   ....[27]....
        /*0200*/ 	.word	0xffffffff


	//   ....[28]....
        /*0204*/ 	.word	0xffffffff


	//   ....[29]....
        /*0208*/ 	.word	0xffffffff


	//   ....[30]....
        /*020c*/ 	.word	0xffffffff


	//   ....[31]....
        /*0210*/ 	.word	0xffffffff


	//   ....[32]....
        /*0214*/ 	.word	0xffffffff


	//   ....[33]....
        /*0218*/ 	.word	0xffffffff


	//   ....[34]....
        /*021c*/ 	.word	0xffffffff


	//   ....[35]....
        /*0220*/ 	.word	0xffffffff


	//   ....[36]....
        /*0224*/ 	.word	0xffffffff


	//   ....[37]....
        /*0228*/ 	.word	0xffffffff


	//   ....[38]....
        /*022c*/ 	.word	0xffffffff


	//   ....[39]....
        /*0230*/ 	.word	0xffffffff


	//   ....[40]....
        /*0234*/ 	.word	0xffffffff


	//   ....[41]....
        /*0238*/ 	.word	0xffffffff


	//   ....[42]....
        /*023c*/ 	.word	0xffffffff


	//   ....[43]....
        /*0240*/ 	.word	0xffffffff


	//   ....[44]....
        /*0244*/ 	.word	0xffffffff


	//   ....[45]....
        /*0248*/ 	.word	0xffffffff


	//   ....[46]....
        /*024c*/ 	.word	0xffffffff


	//   ....[47]....
        /*0250*/ 	.word	0xffffffff


	//   ....[48]....
        /*0254*/ 	.word	0xffffffff


	//   ....[49]....
        /*0258*/ 	.word	0xffffffff


	//   ....[50]....
        /*025c*/ 	.word	0xffffffff


	//   ....[51]....
        /*0260*/ 	.word	0xffffffff


	//   ....[52]....
        /*0264*/ 	.word	0xffffffff


	//   ....[53]....
        /*0268*/ 	.word	0xffffffff


	//   ....[54]....
        /*026c*/ 	.word	0xffffffff


	//   ....[55]....
        /*0270*/ 	.word	0xffffffff


	//   ....[56]....
        /*0274*/ 	.word	0xffffffff


	//   ....[57]....
        /*0278*/ 	.word	0xffffffff


	//   ....[58]....
        /*027c*/ 	.word	0xffffffff


	//   ....[59]....
        /*0280*/ 	.word	0xffffffff


	//   ....[60]....
        /*0284*/ 	.word	0xffffffff


	//   ....[61]....
        /*0288*/ 	.word	0xffffffff


	//   ....[62]....
        /*028c*/ 	.word	0xffffffff


	//   ....[63]....
        /*0290*/ 	.word	0xffffffff


	//   ....[64]....
        /*0294*/ 	.word	0xffffffff


	//   ....[65]....
        /*0298*/ 	.word	0xffffffff


	//   ....[66]....
        /*029c*/ 	.word	0xffffffff


	//   ....[67]....
        /*02a0*/ 	.word	0xffffffff


	//   ....[68]....
        /*02a4*/ 	.word	0xffffffff


	//   ....[69]....
        /*02a8*/ 	.word	0xffffffff


	//   ....[70]....
        /*02ac*/ 	.word	0xffffffff


	//   ....[71]....
        /*02b0*/ 	.word	0xffffffff


	//   ....[72]....
        /*02b4*/ 	.word	0xffffffff


	//   ....[73]....
        /*02b8*/ 	.word	0xffffffff


	//   ....[74]....
        /*02bc*/ 	.word	0xffffffff


	//   ....[75]....
        /*02c0*/ 	.word	0xffffffff


	//   ....[76]....
        /*02c4*/ 	.word	0xffffffff


	//   ....[77]....
        /*02c8*/ 	.word	0xffffffff


	//   ....[78]....
        /*02cc*/ 	.word	0xffffffff


	//   ....[79]....
        /*02d0*/ 	.word	0xffffffff


	//   ....[80]....
        /*02d4*/ 	.word	0xffffffff


	//   ....[81]....
        /*02d8*/ 	.word	0xffffffff


	//   ....[82]....
        /*02dc*/ 	.word	0xffffffff


	//   ....[83]....
        /*02e0*/ 	.word	0xffffffff


	//   ....[84]....
        /*02e4*/ 	.word	0xffffffff


	//   ....[85]....
        /*02e8*/ 	.word	0xffffffff


	//   ....[86]....
        /*02ec*/ 	.word	0xffffffff


	//   ....[87]....
        /*02f0*/ 	.word	0xffffffff


	//   ....[88]....
        /*02f4*/ 	.word	0xffffffff


	//   ....[89]....
        /*02f8*/ 	.word	0xffffffff


	//   ....[90]....
        /*02fc*/ 	.word	0xffffffff


	//   ....[91]....
        /*0300*/ 	.word	0xffffffff


	//   ....[92]....
        /*0304*/ 	.word	0xffffffff


	//   ....[93]....
        /*0308*/ 	.word	0xffffffff


	//   ....[94]....
        /*030c*/ 	.word	0xffffffff


	//   ....[95]....
        /*0310*/ 	.word	0xffffffff


	//   ....[96]....
        /*0314*/ 	.word	0xffffffff


	//   ....[97]....
        /*0318*/ 	.word	0xffffffff


	//   ....[98]....
        /*031c*/ 	.word	0xffffffff


	//   ....[99]....
        /*0320*/ 	.word	0xffffffff


	//   ....[100]....
        /*0324*/ 	.word	0xffffffff


	//   ....[101]....
        /*0328*/ 	.word	0xffffffff


	//   ....[102]....
        /*032c*/ 	.word	0xffffffff


	//   ....[103]....
        /*0330*/ 	.word	0xffffffff


	//   ....[104]....
        /*0334*/ 	.word	0xffffffff


	//   ....[105]....
        /*0338*/ 	.word	0xffffffff


	//   ....[106]....
        /*033c*/ 	.word	0xffffffff


	//   ....[107]....
        /*0340*/ 	.word	0xffffffff


	//   ....[108]....
        /*0344*/ 	.word	0xffffffff


	//   ....[109]....
        /*0348*/ 	.word	0xffffffff


	//   ....[110]....
        /*034c*/ 	.word	0xffffffff


	//   ....[111]....
        /*0350*/ 	.word	0xffffffff


	//   ....[112]....
        /*0354*/ 	.word	0xffffffff


	//   ....[113]....
        /*0358*/ 	.word	0xffffffff


	//   ....[114]....
        /*035c*/ 	.word	0xffffffff


	//   ....[115]....
        /*0360*/ 	.word	0xffffffff


	//   ....[116]....
        /*0364*/ 	.word	0xffffffff


	//   ....[117]....
        /*0368*/ 	.word	0xffffffff


	//   ....[118]....
        /*036c*/ 	.word	0xffffffff


	//   ....[119]....
        /*0370*/ 	.word	0xffffffff


	//   ....[120]....
        /*0374*/ 	.word	0xffffffff


	//   ....[121]....
        /*0378*/ 	.word	0xffffffff


	//   ....[122]....
        /*037c*/ 	.word	0xffffffff


	//   ....[123]....
        /*0380*/ 	.word	0xffffffff


	//   ....[124]....
        /*0384*/ 	.word	0xffffffff


	//   ....[125]....
        /*0388*/ 	.word	0xffffffff


	//   ....[126]....
        /*038c*/ 	.word	0xffffffff


	//   ....[127]....
        /*0390*/ 	.word	0xffffffff


	//   ....[128]....
        /*0394*/ 	.word	0xffffffff


	//   ....[129]....
        /*0398*/ 	.word	0xffffffff


	//   ....[130]....
        /*039c*/ 	.word	0xffffffff


	//   ....[131]....
        /*03a0*/ 	.word	0xffffffff


	//   ....[132]....
        /*03a4*/ 	.word	0xffffffff


	//   ....[133]....
        /*03a8*/ 	.word	0xffffffff


	//   ....[134]....
        /*03ac*/ 	.word	0xffffffff


	//   ....[135]....
        /*03b0*/ 	.word	0x0500000f


	//----- nvinfo : EIATTR_COOP_GROUP_INSTR_OFFSETS
	.align		4
.L_774:
        /*03b4*/ 	.byte	0x04, 0x28
        /*03b6*/ 	.short	(.L_776 - .L_775)


	//   ....[0]....
.L_775:
        /*03b8*/ 	.word	0x00000070


	//   ....[1]....
        /*03bc*/ 	.word	0x000001a0


	//   ....[2]....
        /*03c0*/ 	.word	0x000001f0


	//   ....[3]....
        /*03c4*/ 	.word	0x000003e0


	//   ....[4]....
        /*03c8*/ 	.word	0x00000630


	//   ....[5]....
        /*03cc*/ 	.word	0x00001610


	//   ....[6]....
        /*03d0*/ 	.word	0x00002640


	//   ....[7]....
        /*03d4*/ 	.word	0x00002690


	//   ....[8]....
        /*03d8*/ 	.word	0x00002730


	//   ....[9]....
        /*03dc*/ 	.word	0x000027b0


	//   ....[10]....
        /*03e0*/ 	.word	0x000027f0


	//   ....[11]....
        /*03e4*/ 	.word	0x00002830


	//   ....[12]....
        /*03e8*/ 	.word	0x00002860


	//   ....[13]....
        /*03ec*/ 	.word	0x00002890


	//   ....[14]....
        /*03f0*/ 	.word	0x000028c0


	//   ....[15]....
        /*03f4*/ 	.word	0x00002930


	//   ....[16]....
        /*03f8*/ 	.word	0x00002bb0


	//   ....[17]....
        /*03fc*/ 	.word	0x00002c60


	//   ....[18]....
        /*0400*/ 	.word	0x00002d00


	//   ....[19]....
        /*0404*/ 	.word	0x00002d60


	//   ....[20]....
        /*0408*/ 	.word	0x00002da0


	//   ....[21]....
        /*040c*/ 	.word	0x00002de0


	//   ....[22]....
        /*0410*/ 	.word	0x00002ea0


	//   ....[23]....
        /*0414*/ 	.word	0x00002ee0


	//   ....[24]....
        /*0418*/ 	.word	0x00002f40


	//   ....[25]....
        /*041c*/ 	.word	0x00002f80


	//   ....[26]....
        /*0420*/ 	.word	0x00003020


	//   ....[27]....
        /*0424*/ 	.word	0x00003060


	//   ....[28]....
        /*0428*/ 	.word	0x00003380


	//   ....[29]....
        /*042c*/ 	.word	0x000033e0


	//   ....[30]....
        /*0430*/ 	.word	0x00003410


	//   ....[31]....
        /*0434*/ 	.word	0x00003440


	//   ....[32]....
        /*0438*/ 	.word	0x000034b0


	//   ....[33]....
        /*043c*/ 	.word	0x000034d0


	//   ....[34]....
        /*0440*/ 	.word	0x00003510


	//   ....[35]....
        /*0444*/ 	.word	0x00003550


	//   ....[36]....
        /*0448*/ 	.word	0x00003560


	//   ....[37]....
        /*044c*/ 	.word	0x000035c0


	//   ....[38]....
        /*0450*/ 	.word	0x000038e0


	//   ....[39]....
        /*0454*/ 	.word	0x000038f0


	//   ....[40]....
        /*0458*/ 	.word	0x00003900


	//   ....[41]....
        /*045c*/ 	.word	0x00003910


	//   ....[42]....
        /*0460*/ 	.word	0x00003920


	//   ....[43]....
        /*0464*/ 	.word	0x00003930


	//   ....[44]....
        /*0468*/ 	.word	0x00003940


	//   ....[45]....
        /*046c*/ 	.word	0x00003970


	//   ....[46]....
        /*0470*/ 	.word	0x00003990


	//   ....[47]....
        /*0474*/ 	.word	0x000039f0


	//   ....[48]....
        /*0478*/ 	.word	0x00003a20


	//   ....[49]....
        /*047c*/ 	.word	0x00003a50


	//   ....[50]....
        /*0480*/ 	.word	0x00003a60


	//   ....[51]....
        /*0484*/ 	.word	0x00003a70


	//   ....[52]....
        /*0488*/ 	.word	0x00003aa0


	//   ....[53]....
        /*048c*/ 	.word	0x00003ad0


	//   ....[54]....
        /*0490*/ 	.word	0x00003b00


	//   ....[55]....
        /*0494*/ 	.word	0x00003b70


	//   ....[56]....
        /*0498*/ 	.word	0x00003ba0


	//   ....[57]....
        /*049c*/ 	.word	0x00003bd0


	//   ....[58]....
        /*04a0*/ 	.word	0x00003be0


	//   ....[59]....
        /*04a4*/ 	.word	0x00003bf0


	//   ....[60]....
        /*04a8*/ 	.word	0x00003c00


	//   ....[61]....
        /*04ac*/ 	.word	0x00003c10


	//   ....[62]....
        /*04b0*/ 	.word	0x00003c40


	//   ....[63]....
        /*04b4*/ 	.word	0x00003c50


	//   ....[64]....
        /*04b8*/ 	.word	0x00003c90


	//   ....[65]....
        /*04bc*/ 	.word	0x00003cc0


	//   ....[66]....
        /*04c0*/ 	.word	0x00003cf0


	//   ....[67]....
        /*04c4*/ 	.word	0x00003d00


	//   ....[68]....
        /*04c8*/ 	.word	0x00003d10


	//   ....[69]....
        /*04cc*/ 	.word	0x00003d20


	//   ....[70]....
        /*04d0*/ 	.word	0x000062d0


	//   ....[71]....
        /*04d4*/ 	.word	0x00006310


	//   ....[72]....
        /*04d8*/ 	.word	0x00006380


	//   ....[73]....
        /*04dc*/ 	.word	0x000063c0


	//   ....[74]....
        /*04e0*/ 	.word	0x00006400


	//   ....[75]....
        /*04e4*/ 	.word	0x00006440


	//   ....[76]....
        /*04e8*/ 	.word	0x00006480


	//   ....[77]....
        /*04ec*/ 	.word	0x00006550


	//   ....[78]....
        /*04f0*/ 	.word	0x000069a0


	//   ....[79]....
        /*04f4*/ 	.word	0x000069b0


	//   ....[80]....
        /*04f8*/ 	.word	0x000069c0


	//   ....[81]....
        /*04fc*/ 	.word	0x00006a50


	//   ....[82]....
        /*0500*/ 	.word	0x00006a90


	//   ....[83]....
        /*0504*/ 	.word	0x00006ae0


	//   ....[84]....
        /*0508*/ 	.word	0x00006b30


	//   ....[85]....
        /*050c*/ 	.word	0x00006b50


	//   ....[86]....
        /*0510*/ 	.word	0x00006b60


	//   ....[87]....
        /*0514*/ 	.word	0x00006be0


	//   ....[88]....
        /*0518*/ 	.word	0x00006c20


	//   ....[89]....
        /*051c*/ 	.word	0x00006c30


	//   ....[90]....
        /*0520*/ 	.word	0x00006c50


	//   ....[91]....
        /*0524*/ 	.word	0x00006c90


	//   ....[92]....
        /*0528*/ 	.word	0x00006d80


	//   ....[93]....
        /*052c*/ 	.word	0x00006dc0


	//   ....[94]....
        /*0530*/ 	.word	0x00006e00


	//   ....[95]....
        /*0534*/ 	.word	0x00006e40


	//   ....[96]....
        /*0538*/ 	.word	0x00006e80


	//   ....[97]....
        /*053c*/ 	.word	0x00006ec0


	//   ....[98]....
        /*0540*/ 	.word	0x00006f40


	//   ....[99]....
        /*0544*/ 	.word	0x00006fb0


	//   ....[100]....
        /*0548*/ 	.word	0x00006fe0


	//   ....[101]....
        /*054c*/ 	.word	0x00007050


	//   ....[102]....
        /*0550*/ 	.word	0x00007330


	//   ....[103]....
        /*0554*/ 	.word	0x00007340


	//   ....[104]....
        /*0558*/ 	.word	0x00007350


	//   ....[105]....
        /*055c*/ 	.word	0x00007360


	//   ....[106]....
        /*0560*/ 	.word	0x00007370


	//   ....[107]....
        /*0564*/ 	.word	0x00007380


	//   ....[108]....
        /*0568*/ 	.word	0x000073b0


	//   ....[109]....
        /*056c*/ 	.word	0x000073e0


	//   ....[110]....
        /*0570*/ 	.word	0x00007420


	//   ....[111]....
        /*0574*/ 	.word	0x00007440


	//   ....[112]....
        /*0578*/ 	.word	0x00007480


	//   ....[113]....
        /*057c*/ 	.word	0x000074c0


	//   ....[114]....
        /*0580*/ 	.word	0x00007500


	//   ....[115]....
        /*0584*/ 	.word	0x00007530


	//   ....[116]....
        /*0588*/ 	.word	0x00007560


	//   ....[117]....
        /*058c*/ 	.word	0x000075a0


	//   ....[118]....
        /*0590*/ 	.word	0x000075b0


	//   ....[119]....
        /*0594*/ 	.word	0x00007600


	//   ....[120]....
        /*0598*/ 	.word	0x00007640


	//   ....[121]....
        /*059c*/ 	.word	0x00007670


	//   ....[122]....
        /*05a0*/ 	.word	0x00007680


	//   ....[123]....
        /*05a4*/ 	.word	0x00007690


	//   ....[124]....
        /*05a8*/ 	.word	0x000076d0


	//   ....[125]....
        /*05ac*/ 	.word	0x00007700


	//   ....[126]....
        /*05b0*/ 	.word	0x00007710


	//   ....[127]....
        /*05b4*/ 	.word	0x00007720


	//   ....[128]....
        /*05b8*/ 	.word	0x00007730


	//   ....[129]....
        /*05bc*/ 	.word	0x00007770


	//   ....[130]....
        /*05c0*/ 	.word	0x00007780


	//   ....[131]....
        /*05c4*/ 	.word	0x00007790


	//   ....[132]....
        /*05c8*/ 	.word	0x000077a0


	//   ....[133]....
        /*05cc*/ 	.word	0x000077e0


	//   ....[134]....
        /*05d0*/ 	.word	0x0000b090


	//   ....[135]....
        /*05d4*/ 	.word	0x0000eb50


	//----- nvinfo : EIATTR_REG_RECONFIG
	.align		4
.L_776:
        /*05d8*/ 	.byte	0x01, 0x54
	.zero		2


	//----- nvinfo : EIATTR_SYSCALL_OFFSETS
	.align		4
        /*05dc*/ 	.byte	0x04, 0x46
        /*05de*/ 	.short	(.L_778 - .L_777)


	//   ....[0]....
.L_777:
        /*05e0*/ 	.word	0x00001270


	//   ....[1]....
        /*05e4*/ 	.word	0x00001360


	//   ....[2]....
        /*05e8*/ 	.word	0x000014c0


	//   ....[3]....
        /*05ec*/ 	.word	0x000015b0


	//----- nvinfo : EIATTR_MBARRIER_INSTR_OFFSETS
	.align		4
.L_778:
        /*05f0*/ 	.byte	0x04, 0x39
        /*05f2*/ 	.short	(.L_780 - .L_779)


	//   ....[0]....
.L_779:
        /*05f4*/ 	.word	0x00000290
        /*05f8*/ 	.word	0x000000ff
        /*05fc*/ 	.word	0x00030c00
        /*0600*/ 	.short	0x0100
        /*0602*/ 	.byte	0x06
	.zero		1


	//   ....[1]....
        /*0604*/ 	.word	0x00000390
        /*0608*/ 	.word	0x000000ff
        /*060c*/ 	.word	0x00030c10
        /*0610*/ 	.short	0x0100
        /*0612*/ 	.byte	0x08
	.zero		1


	//   ....[2]....
        /*0614*/ 	.word	0x000003a0
        /*0618*/ 	.word	0x000000ff
        /*061c*/ 	.word	0x00030c20
        /*0620*/ 	.short	0x0100
        /*0622*/ 	.byte	0x08
	.zero		1


	//   ....[3]....
        /*0624*/ 	.word	0x000003b0
        /*0628*/ 	.word	0x000000ff
        /*062c*/ 	.word	0x00030c18
        /*0630*/ 	.short	0x0100
        /*0632*/ 	.byte	0x08
	.zero		1


	//   ....[4]....
        /*0634*/ 	.word	0x000003c0
        /*0638*/ 	.word	0x000000ff
        /*063c*/ 	.word	0x00030c28
        /*0640*/ 	.short	0x0100
        /*0642*/ 	.byte	0x08
	.zero		1


	//   ....[5]....
        /*0644*/ 	.word	0x000004f0
        /*0648*/ 	.word	0x000000ff
        /*064c*/ 	.word	0x00030c30
        /*0650*/ 	.short	0x0100
        /*0652*/ 	.byte	0x08
	.zero		1


	//   ....[6]....
        /*0654*/ 	.word	0x00000500
        /*0658*/ 	.word	0x000000ff
        /*065c*/ 	.word	0x00030c40
        /*0660*/ 	.short	0x0100
        /*0662*/ 	.byte	0x08
	.zero		1


	//   ....[7]....
        /*0664*/ 	.word	0x00000510
        /*0668*/ 	.word	0x000000ff
        /*066c*/ 	.word	0x00030c38
        /*0670*/ 	.short	0x0100
        /*0672*/ 	.byte	0x08
	.zero		1


	//   ....[8]....
        /*0674*/ 	.word	0x00000520
        /*0678*/ 	.word	0x000000ff
        /*067c*/ 	.word	0x00030c48
        /*0680*/ 	.short	0x0100
        /*0682*/ 	.byte	0x08
	.zero		1


	//   ....[9]....
        /*0684*/ 	.word	0x00001650
        /*0688*/ 	.word	0x000000ec
        /*068c*/ 	.word	0x00030c00
        /*0690*/ 	.short	0x010a
        /*0692*/ 	.byte	0x3f
	.zero		1


	//   ....[10]....
        /*0694*/ 	.word	0x00001780
        /*0698*/ 	.word	0x000000ec
        /*069c*/ 	.word	0x00030c00
        /*06a0*/ 	.short	0x010a
        /*06a2*/ 	.byte	0x3f
	.zero		1


	//   ....[11]....
        /*06a4*/ 	.word	0x00002010
        /*06a8*/ 	.word	0x00000006
        /*06ac*/ 	.word	0x00030c10
        /*06b0*/ 	.short	0x010a
        /*06b2*/ 	.byte	0x3f
	.zero		1


	//   ....[12]....
        /*06b4*/ 	.word	0x00002080
        /*06b8*/ 	.word	0x00000006
        /*06bc*/ 	.word	0x00030c10
        /*06c0*/ 	.short	0x010a
        /*06c2*/ 	.byte	0x3f
	.zero		1


	//   ....[13]....
        /*06c4*/ 	.word	0x000024a0
        /*06c8*/ 	.word	0x00000006
        /*06cc*/ 	.word	0x00030c30
        /*06d0*/ 	.short	0x010a
        /*06d2*/ 	.byte	0x3f
	.zero		1


	//   ....[14]....
        /*06d4*/ 	.word	0x00002520
        /*06d8*/ 	.word	0x00000006
        /*06dc*/ 	.word	0x00030c30
        /*06e0*/ 	.short	0x010a
        /*06e2*/ 	.byte	0x3f
	.zero		1


	//   ....[15]....
        /*06e4*/ 	.word	0x000050c0
        /*06e8*/ 	.word	0x00000005
        /*06ec*/ 	.word	0x00000000
        /*06f0*/ 	.short	0x0101
        /*06f2*/ 	.byte	0x3f
	.zero		1


	//   ....[16]....
        /*06f4*/ 	.word	0x00005510
        /*06f8*/ 	.word	0x00000006
        /*06fc*/ 	.word	0x00000000
        /*0700*/ 	.short	0x0101
        /*0702*/ 	.byte	0x3f
	.zero		1


	//   ....[17]....
        /*0704*/ 	.word	0x00005d10
        /*0708*/ 	.word	0x00000007
        /*070c*/ 	.word	0x00030c10
        /*0710*/ 	.short	0x010a
        /*0712*/ 	.byte	0x3f
	.zero		1


	//   ....[18]....
        /*0714*/ 	.word	0x00005d90
        /*0718*/ 	.word	0x00000007
        /*071c*/ 	.word	0x00030c10
        /*0720*/ 	.short	0x010a
        /*0722*/ 	.byte	0x3f
	.zero		1


	//   ....[19]....
        /*0724*/ 	.word	0x000061a0
        /*0728*/ 	.word	0x00000007
        /*072c*/ 	.word	0x00030c30
        /*0730*/ 	.short	0x010a
        /*0732*/ 	.byte	0x3f
	.zero		1


	//   ....[20]....
        /*0734*/ 	.word	0x00006230
        /*0738*/ 	.word	0x00000007
        /*073c*/ 	.word	0x00030c30
        /*0740*/ 	.short	0x010a
        /*0742*/ 	.byte	0x3f
	.zero		1


	//   ....[21]....
        /*0744*/ 	.word	0x000089e0
        /*0748*/ 	.word	0x00000008
        /*074c*/ 	.word	0x00000000
        /*0750*/ 	.short	0x0101
        /*0752*/ 	.byte	0x3f
	.zero		1


	//   ....[22]....
        /*0754*/ 	.word	0x00008e50
        /*0758*/ 	.word	0x00000007
        /*075c*/ 	.word	0x00000000
        /*0760*/ 	.short	0x0101
        /*0762*/ 	.byte	0x3f
	.zero		1


	//   ....[23]....
        /*0764*/ 	.word	0x0000d1e0
        /*0768*/ 	.word	0x0000000f
        /*076c*/ 	.word	0x00030c20
        /*0770*/ 	.short	0x010a
        /*0772*/ 	.byte	0x3f
	.zero		1


	//   ....[24]....
        /*0774*/ 	.word	0x0000d780
        /*0778*/ 	.word	0x0000000f
        /*077c*/ 	.word	0x00030c40
        /*0780*/ 	.short	0x010a
        /*0782*/ 	.byte	0x3f
	.zero		1


	//   ....[25]....
        /*0784*/ 	.word	0x0000d9e0
        /*0788*/ 	.word	0x0000000f
        /*078c*/ 	.word	0x00030c28
        /*0790*/ 	.short	0x010a
        /*0792*/ 	.byte	0x3f
	.zero		1


	//   ....[26]....
        /*0794*/ 	.word	0x0000dc40
        /*0798*/ 	.word	0x0000000f
        /*079c*/ 	.word	0x00030c48
        /*07a0*/ 	.short	0x010a
        /*07a2*/ 	.byte	0x3f
	.zero		1


	//   ....[27]....
        /*07a4*/ 	.word	0x0000de40
        /*07a8*/ 	.word	0x0000000f
        /*07ac*/ 	.word	0x00030c20
        /*07b0*/ 	.short	0x010a
        /*07b2*/ 	.byte	0x3f
	.zero		1


	//   ....[28]....
        /*07b4*/ 	.word	0x0000e110
        /*07b8*/ 	.word	0x0000000f
        /*07bc*/ 	.word	0x00030c40
        /*07c0*/ 	.short	0x010a
        /*07c2*/ 	.byte	0x3f
	.zero		1


	//   ....[29]....
        /*07c4*/ 	.word	0x0000e340
        /*07c8*/ 	.word	0x0000000f
        /*07cc*/ 	.word	0x00030c28
        /*07d0*/ 	.short	0x010a
        /*07d2*/ 	.byte	0x3f
	.zero		1


	//   ....[30]....
        /*07d4*/ 	.word	0x0000e5e0
        /*07d8*/ 	.word	0x00000003
        /*07dc*/ 	.word	0x00030c40
        /*07e0*/ 	.short	0x010a
        /*07e2*/ 	.byte	0x3f
	.zero		1


	//   ....[31]....
        /*07e4*/ 	.word	0x0000e9d0
        /*07e8*/ 	.word	0x00000007
        /*07ec*/ 	.word	0x00000000
        /*07f0*/ 	.short	0x010a
        /*07f2*/ 	.byte	0x3f
	.zero		1


	//   ....[32]....
        /*07f4*/ 	.word	0x0000ea20
        /*07f8*/ 	.word	0x00000003
        /*07fc*/ 	.word	0x00000000
        /*0800*/ 	.short	0x010a
        /*0802*/ 	.byte	0x3f
	.zero		1


	//   ....[33]....
        /*0804*/ 	.word	0x0000ea80
        /*0808*/ 	.word	0x00000005
        /*080c*/ 	.word	0x00000000
        /*0810*/ 	.short	0x010a
        /*0812*/ 	.byte	0x3f
	.zero		1


	//   ....[34]....
        /*0814*/ 	.word	0x0000eab0
        /*0818*/ 	.word	0x00000003
        /*081c*/ 	.word	0x00000000
        /*0820*/ 	.short	0x010a
        /*0822*/ 	.byte	0x3f
	.zero		1


	//   ....[35]....
        /*0824*/ 	.word	0x0000eb80
        /*0828*/ 	.word	0x000000ec
        /*082c*/ 	.word	0x00030c00
        /*0830*/ 	.short	0x010a
        /*0832*/ 	.byte	0x3f
	.zero		1


	//   ....[36]....
        /*0834*/ 	.word	0x0000ebd0
        /*0838*/ 	.word	0x00000006
        /*083c*/ 	.word	0x00030c10
        /*0840*/ 	.short	0x010a
        /*0842*/ 	.byte	0x3f
	.zero		1


	//   ....[37]....
        /*0844*/ 	.word	0x0000ec20
        /*0848*/ 	.word	0x00000006
        /*084c*/ 	.word	0x00030c30
        /*0850*/ 	.short	0x010a
        /*0852*/ 	.byte	0x3f
	.zero		1


	//   ....[38]....
        /*0854*/ 	.word	0x0000ec70
        /*0858*/ 	.word	0x00000007
        /*085c*/ 	.word	0x00030c10
        /*0860*/ 	.short	0x010a
        /*0862*/ 	.byte	0x3f
	.zero		1


	//   ....[39]....
        /*0864*/ 	.word	0x0000ecc0
        /*0868*/ 	.word	0x00000007
        /*086c*/ 	.word	0x00030c30
        /*0870*/ 	.short	0x010a
        /*0872*/ 	.byte	0x3f
	.zero		1


	//   ....[40]....
        /*0874*/ 	.word	0x0000ed10
        /*0878*/ 	.word	0x0000000f
        /*087c*/ 	.word	0x00030c20
        /*0880*/ 	.short	0x010a
        /*0882*/ 	.byte	0x3f
	.zero		1


	//   ....[41]....
        /*0884*/ 	.word	0x0000ed60
        /*0888*/ 	.word	0x0000000f
        /*088c*/ 	.word	0x00030c40
        /*0890*/ 	.short	0x010a
        /*0892*/ 	.byte	0x3f
	.zero		1


	//   ....[42]....
        /*0894*/ 	.word	0x0000edb0
        /*0898*/ 	.word	0x0000000f
        /*089c*/ 	.word	0x00030c28
        /*08a0*/ 	.short	0x010a
        /*08a2*/ 	.byte	0x3f
	.zero		1


	//   ....[43]....
        /*08a4*/ 	.word	0x0000ee00
        /*08a8*/ 	.word	0x0000000f
        /*08ac*/ 	.word	0x00030c48
        /*08b0*/ 	.short	0x010a
        /*08b2*/ 	.byte	0x3f
	.zero		1


	//   ....[44]....
        /*08b4*/ 	.word	0x0000ee60
        /*08b8*/ 	.word	0x0000000f
        /*08bc*/ 	.word	0x00030c20
        /*08c0*/ 	.short	0x010a
        /*08c2*/ 	.byte	0x3f
	.zero		1


	//   ....[45]....
        /*08c4*/ 	.word	0x0000eeb0
        /*08c8*/ 	.word	0x0000000f
        /*08cc*/ 	.word	0x00030c40
        /*08d0*/ 	.short	0x010a
        /*08d2*/ 	.byte	0x3f
	.zero		1


	//   ....[46]....
        /*08d4*/ 	.word	0x0000ef00
        /*08d8*/ 	.word	0x0000000f
        /*08dc*/ 	.word	0x00030c28
        /*08e0*/ 	.short	0x010a
        /*08e2*/ 	.byte	0x3f
	.zero		1


	//   ....[47]....
        /*08e4*/ 	.word	0x0000ef50
        /*08e8*/ 	.word	0x00000003
        /*08ec*/ 	.word	0x00030c40
        /*08f0*/ 	.short	0x010a
        /*08f2*/ 	.byte	0x3f
	.zero		1


	//   ....[48]....
        /*08f4*/ 	.word	0x0000f020
        /*08f8*/ 	.word	0x00000007
        /*08fc*/ 	.word	0x00000000
        /*0900*/ 	.short	0x010a
        /*0902*/ 	.byte	0x3f
	.zero		1


	//   ....[49]....
        /*0904*/ 	.word	0x0000f070
        /*0908*/ 	.word	0x00000003
        /*090c*/ 	.word	0x00000000
        /*0910*/ 	.short	0x010a
        /*0912*/ 	.byte	0x3f
	.zero		1


	//   ....[50]....
        /*0914*/ 	.word	0x0000f0c0
        /*0918*/ 	.word	0x00000005
        /*091c*/ 	.word	0x00000000
        /*0920*/ 	.short	0x010a
        /*0922*/ 	.byte	0x3f
	.zero		1


	//----- nvinfo : EIATTR_NUM_MBARRIERS
	.align		4
.L_780:
        /*0924*/ 	.byte	0x03, 0x38
        /*0926*/ 	.short	0x0009


	//----- nvinfo : EIATTR_EXIT_INSTR_OFFSETS
	.align		4
        /*0928*/ 	.byte	0x04, 0x1c
        /*092a*/ 	.short	(.L_782 - .L_781)


	//   ....[0]....
.L_781:
        /*092c*/ 	.word	0x0000eb00


	//----- nvinfo : EIATTR_MAX_THREADS
	.align		4
.L_782:
        /*0930*/ 	.byte	0x04, 0x05
        /*0932*/ 	.short	(.L_784 - .L_783)
.L_783:
        /*0934*/ 	.word	0x00000180
        /*0938*/ 	.word	0x00000001
        /*093c*/ 	.word	0x00000001


	//----- nvinfo : EIATTR_CRS_STACK_SIZE
	.align		4
.L_784:
        /*0940*/ 	.byte	0x04, 0x1e
        /*0942*/ 	.short	(.L_786 - .L_785)
.L_785:
        /*0944*/ 	.word	0x00000000


	//----- nvinfo : EIATTR_CBANK_PARAM_SIZE
	.align		4
.L_786:
        /*0948*/ 	.byte	0x03, 0x19
        /*094a*/ 	.short	0x06f0


	//----- nvinfo : EIATTR_PARAM_CBANK
	.align		4
        /*094c*/ 	.byte	0x04, 0x0a
        /*094e*/ 	.short	(.L_788 - .L_787)
	.align		4
.L_787:
        /*0950*/ 	.word	index@(.nv.constant0._ZN7cutlass13device_kernelIN5flash11enable_sm90INS1_16FlashAttnBwdSm90INS1_25CollectiveMainloopBwdSm90ILi2ELi2ELi2EN4cute5tupleIJNS5_1CILi1EEES8_S8_EEENS6_IJNS7_ILi128EEESA_NS7_ILi64EEEEEENS_6half_tEfNS_4arch4Sm90ELb1ELb0ELb0ELb1ELb0ELb1ELb0ELb0ELi2ELi1ELi2ELi2ELb0EEENS1_21CollectiveEpilogueBwdISC_SD_SF_Li256ELb1ELb0ELi1EEENS1_25SingleTileBwdLPTSchedulerILb1ELi128ELb0EEEEEEEEEvNT_6ParamsE)
        /*0954*/ 	.short	0x0210
        /*0956*/ 	.short	0x06f0


	//----- nvinfo : EIATTR_SW_WAR
	.align		4
.L_788:
        /*0958*/ 	.byte	0x04, 0x36
        /*095a*/ 	.short	(.L_790 - .L_789)
.L_789:
        /*095c*/ 	.word	0x00000008
.L_790:


//--------------------- .nv.info._ZN7cutlass13device_kernelIN5flash11enable_sm90INS1_16FlashAttnBwdSm90INS1_25CollectiveMainloopBwdSm90ILi2ELi2ELi2EN4cute5tupleIJNS5_1CILi1EEES8_S8_EEENS6_IJNS7_ILi128EEESA_NS7_ILi64EEEEEENS_6half_tEfNS_4arch4Sm90ELb1ELb0ELb0ELb1ELb1ELb1ELb0ELb0ELi2ELi1ELi2ELi2ELb0EEENS1_21CollectiveEpilogueBwdISC_SD_SF_Li256ELb1ELb0ELi1EEENS1_25SingleTileBwdLPTSchedulerILb1ELi128ELb1EEEEEEEEEvNT_6ParamsE --------------------------
	.section	.nv.info._ZN7cutlass13device_kernelIN5flash11enable_sm90INS1_16FlashAttnBwdSm90INS1_25CollectiveMainloopBwdSm90ILi2ELi2ELi2EN4cute5tupleIJNS5_1CILi1EEES8_S8_EEENS6_IJNS7_ILi128EEESA_NS7_ILi64EEEEEENS_6half_tEfNS_4arch4Sm90ELb1ELb0ELb0ELb1ELb1ELb1ELb0ELb0ELi2ELi1ELi2ELi2ELb0EEENS1_21CollectiveEpilogueBwdISC_SD_SF_Li256ELb1ELb0ELi1EEENS1_25SingleTileBwdLPTSchedulerILb1ELi128ELb1EEEEEEEEEvNT_6ParamsE,"",@"SHT_CUDA_INFO"
	.sectionflags	@""
	.align	4


	//----- nvinfo : EIATTR_CUDA_API_VERSION
	.align		4
        /*0000*/ 	.byte	0x04, 0x37
        /*0002*/ 	.short	(.L_792 - .L_791)
.L_791:
        /*0004*/ 	.word	0x00000082


	//----- nvinfo : EIATTR_KPARAM_INFO
	.align		4
.L_792:
        /*0008*/ 	.byte	0x04, 0x17
        /*000a*/ 	.short	(.L_794 - .L_793)
.L_793:
        /*000c*/ 	.word	0x00000000
        /*0010*/ 	.short	0x0000
        /*0012*/ 	.short	0x0070
        /*0014*/ 	.byte	0x00, 0xf0, 0x01, 0x1a


	//----- nvinfo : EIATTR_SPARSE_MMA_MASK
	.align		4
.L_794:
        /*0018*/ 	.byte	0x03, 0x50
        /*001a*/ 	.short	0x0000


	//----- nvinfo : EIATTR_MAXREG_COUNT
	.align		4
        /*001c*/ 	.byte	0x03, 0x1b
        /*001e*/ 	.short	0x00a8


	//----- nvinfo : EIATTR_NUM_BARRIERS
	.align		4
        /*0020*/ 	.byte	0x02, 0x4c
        /*0022*/ 	.byte	0x10
	.zero		1


	//----- nvinfo : EIATTR_EXTERNS
	.align		4
        /*0024*/ 	.byte	0x04, 0x0f
        /*0026*/ 	.short	(.L_796 - .L_795)


	//   ....[0]....
	.align		4
.L_795:
        /*0028*/ 	.word	index@(__assertfail)


	//----- nvinfo : EIATTR_ANNOTATIONS
	.align		4
.L_796:
        /*002c*/ 	.byte	0x04, 0x55
        /*002e*/ 	.short	(.L_798 - .L_797)


	//   ....[0]....
.L_797:
        /* <DEDUP_REMOVED lines=22> */


	//----- nvinfo : EIATTR_MERCURY_ISA_VERSION
	.align		4
.L_798:
        /*0180*/ 	.byte	0x03, 0x5f
        /*0182*/ 	.short	0x0101


	//----- nvinfo : EIATTR_INT_WARP_WIDE_INSTR_OFFSETS
	.align		4
        /*0184*/ 	.byte	0x04, 0x31
        /*0186*/ 	.short	(.L_800 - .L_799)


	//   ....[0]....
.L_799:
        /*0188*/ 	.word	0x00000190


	//   ....[1]....
        /*018c*/ 	.word	0x000001c0


	//   ....[2]....
        /*0190*/ 	.word	0x0000c260


	//   ....[3]....
        /*0194*/ 	.word	0x0000c910


	//   ....[4]....
        /*0198*/ 	.word	0x0000ce40


	//----- nvinfo : EIATTR_COOP_GROUP_MASK_REGIDS
	.align		4
.L_800:
        /*019c*/ 	.byte	0x04, 0x29
        /*019e*/ 	.short	(.L_802 - .L_801)


	//   ....[0]....
.L_801:
        /*01a0*/ 	.word	0xffffffff


	//   ....[1]....
        /*01a4*/ 	.word	0xffffffff


	//   ....[2]....
        /*01a8*/ 	.word	0xffffffff


	//   ....[3]....
        /*01ac*/ 	.word	0xffffffff


	//   ....[4]....
        /*01b0*/ 	.word	0xffffffff


	//   ....[5]....
        /*01b4*/ 	.word	0xffffffff


	//   ....[6]....
        /*01b8*/ 	.word	0xffffffff


	//   ....[7]....
        /*01bc*/ 	.word	0xffffffff


	//   ....[8]....
        /*01c0*/ 	.word	0xffffffff


	//   ....[9]....
        /*01c4*/ 	.word	0xffffffff


	//   ....[10]....
        /*01c8*/ 	.word	0xffffffff


	//   ....[11]....
        /*01cc*/ 	.word	0xffffffff


	//   ....[12]....
        /*01d0*/ 	.word	0xffffffff


	//   ....[13]....
        /*01d4*/ 	.word	0xffffffff


	//   ....[14]....
        /*01d8*/ 	.word	0xffffffff


	//   ....[15]....
        /*01dc*/ 	.word	0xffffffff


	//   ....[16]....
        /*01e0*/ 	.word	0xffffffff


	//   ....[17]....
        /*01e4*/ 	.word	0xffffffff


	//   ....[18]....
        /*01e8*/ 	.word	0xffffffff


	//   ....[19]....
        /*01ec*/ 	.word	0xffffffff


	//   ....[20]....
        /*01f0*/ 	.word	0xffffffff


	//   ....[21]....
        /*01f4*/ 	.word	0xffffffff


	//   ....[22]....
        /*01f8*/ 	.word	0xffffffff


	//   ....[23]....
        /*01fc*/ 	.word	0xffffffff


	//   ....[24]....
        /*0200*/ 	.word	0xffffffff


	//   ....[25]....
        /*0204*/ 	.word	0xffffffff


	//   ....[26]....
        /*0208*/ 	.word	0xffffffff


	//   ....[27]....
        /*020c*/ 	.word	0xffffffff


	//   ....[28]....
        /*0210*/ 	.word	0xffffffff


	//   ....[29]....
        /*0214*/ 	.word	0xffffffff


	//   ....[30]....
        /*0218*/ 	.word	0xffffffff


	//   ....[31]....
        /*021c*/ 	.word	0xffffffff


	//   ....[32]....
        /*0220*/ 	.word	0xffffffff


	//   ....[33]....
        /*0224*/ 	.word	0xffffffff


	//   ....[34]....
        /*0228*/ 	.word	0xffffffff


	//   ....[35]....
        /*022c*/ 	.word	0xffffffff


	//   ....[36]....
        /*0230*/ 	.word	0xffffffff


	//   ....[37]....
        /*0234*/ 	.word	0xffffffff


	//   ....[38]....
        /*0238*/ 	.word	0xffffffff


	//   ....[39]....
        /*023c*/ 	.word	0xffffffff


	//   ....[40]....
        /*0240*/ 	.word	0xffffffff


	//   ....[41]....
        /*0244*/ 	.word	0xffffffff


	//   ....[42]....
        /*0248*/ 	.word	0xffffffff


	//   ....[43]....
        /*024c*/ 	.word	0xffffffff


	//   ....[44]....
        /*0250*/ 	.word	0xffffffff


	//   ....[45]....
        /*0254*/ 	.word	0xffffffff


	//   ....[46]....
        /*0258*/ 	.word	0xffffffff


	//   ....[47]....
        /*025c*/ 	.word	0xffffffff


	//   ....[48]....
        /*0260*/ 	.word	0xffffffff


	//   ....[49]....
        /*0264*/ 	.word	0xffffffff


	//   ....[50]....
        /*0268*/ 	.word	0xffffffff


	//   ....[51]....
        /*026c*/ 	.word	0xffffffff


	//   ....[52]....
        /*0270*/ 	.word	0xffffffff


	//   ....[53]....
        /*0274*/ 	.word	0xffffffff


	//   ....[54]....
        /*0278*/ 	.word	0xffffffff


	//   ....[55]....
        /*027c*/ 	.word	0xffffffff


	//   ....[56]....
        /*0280*/ 	.word	0xffffffff


	//   ....[57]....
        /*0284*/ 	.word	0xffffffff


	//   ....[58]....
        /*0288*/ 	.word	0xffffffff


	//   ....[59]....
        /*028c*/ 	.word	0xffffffff


	//   ....[60]....
        /*0290*/ 	.word	0xffffffff


	//   ....[61]....
        /*0294*/ 	.word	0xffffffff


	//   ....[62]....
        /*0298*/ 	.word	0xffffffff


	//   ....[63]....
        /*029c*/ 	.word	0xffffffff


	//   ....[64]....
        /*02a0*/ 	.word	0xffffffff


	//   ....[65]....
        /*02a4*/ 	.word	0xffffffff


	//   ....[66]....
        /*02a8*/ 	.word	0xffffffff


	//   ....[67]....
        /*02ac*/ 	.word	0xffffffff


	//   ....[68]....
        /*02b0*/ 	.word	0xffffffff


	//   ....[69]....
        /*02b4*/ 	.word	0xffffffff


	//   ....[70]....
        /*02b8*/ 	.word	0xffffffff


	//   ....[71]....
        /*02bc*/ 	.word	0xffffffff


	//   ....[72]....
        /*02c0*/ 	.word	0xffffffff


	//   ....[73]....
        /*02c4*/ 	.word	0xffffffff


	//   ....[74]....
        /*02c8*/ 	.word	0xffffffff


	//   ....[75]....
        /*02cc*/ 	.word	0xffffffff


	//   ....[76]....
        /*02d0*/ 	.word	0xffffffff


	//   ....[77]....
        /*02d4*/ 	.word	0xffffffff


	//   ....[78]....
        /*02d8*/ 	.word	0xffffffff


	//   ....[79]....
        /*02dc*/ 	.word	0xffffffff


	//   ....[80]....
        /*02e0*/ 	.word	0xffffffff


	//   ....[81]....
        /*02e4*/ 	.word	0xffffffff


	//   ....[82]....
        /*02e8*/ 	.word	0xffffffff


	//   ....[83]....
        /*02ec*/ 	.word	0xffffffff


	//   ....[84]....
        /*02f0*/ 	.word	0xffffffff


	//   ....[85]....
        /*02f4*/ 	.word	0xffffffff


	//   ....[86]....
        /*02f8*/ 	.word	0xffffffff


	//   ....[87]....
        /*02fc*/ 	.word	0xffffffff


	//   ....[88]....
        /*0300*/ 	.word	0xffffffff


	//   ....[89]....
        /*0304*/ 	.word	0xffffffff


	//   ....[90]....
        /*0308*/ 	.word	0xffffffff


	//   ....[91]....
        /*030c*/ 	.word	0xffffffff


	//   ....[92]....
        /*0310*/ 	.word	0xffffffff


	//   ....[93]....
        /*0314*/ 	.word	0xffffffff


	//   ....[94]....
        /*0318*/ 	.word	0xffffffff


	//   ....[95]....
        /*031c*/ 	.word	0xffffffff


	//   ....[96]....
        /*0320*/ 	.word	0xffffffff


	//   ....[97]....
        /*0324*/ 	.word	0xffffffff


	//   ....[98]....
        /*0328*/ 	.word	0xffffffff


	//   ....[99]....
        /*032c*/ 	.word	0xffffffff


	//   ....[100]....
        /*0330*/ 	.word	0xffffffff


	//   ....[101]....
        /*0334*/ 	.word	0xffffffff


	//   ....[102]....
        /*0338*/ 	.word	0xffffffff


	//   ....[103]....
        /*033c*/ 	.word	0xffffffff


	//   ....[104]....
        /*0340*/ 	.word	0xffffffff


	//   ....[105]....
        /*0344*/ 	.word	0xffffffff


	//   ....[106]....
        /*0348*/ 	.word	0xffffffff


	//   ....[107]....
        /*034c*/ 	.word	0xffffffff


	//   ....[108]....
        /*0350*/ 	.word	0xffffffff


	//   ....[109]....
        /*0354*/ 	.word	0xffffffff


	//   ....[110]....
        /*0358*/ 	.word	0xffffffff


	//   ....[111]....
        /*035c*/ 	.word	0xffffffff


	//   ....[112]....
        /*0360*/ 	.word	0xffffffff


	//   ....[113]....
        /*0364*/ 	.word	0xffffffff


	//   ....[114]....
        /*0368*/ 	.word	0xffffffff


	//   ....[115]....
        /*036c*/ 	.word	0xffffffff


	//   ....[116]....
        /*0370*/ 	.word	0xffffffff


	//   ....[117]....
        /*0374*/ 	.word	0xffffffff


	//   ....[118]....
        /*0378*/ 	.word	0xffffffff


	//   ....[119]....
        /*037c*/ 	.word	0xffffffff


	//   ....[120]....
        /*0380*/ 	.word	0xffffffff


	//   ....[121]....
        /*0384*/ 	.word	0xffffffff


	//   ....[122]....
        /*0388*/ 	.word	0xffffffff


	//   ....[123]....
        /*038c*/ 	.word	0xffffffff


	//   ....[124]....
        /*0390*/ 	.word	0xffffffff


	//   ....[125]....
        /*0394*/ 	.word	0xffffffff


	//   ....[126]....
        /*0398*/ 	.word	0xffffffff


	//   ....[127]....
        /*039c*/ 	.word	0xffffffff


	//   ....[128]....
        /*03a0*/ 	.word	0xffffffff


	//   ....[129]....
        /*03a4*/ 	.word	0xffffffff


	//   ....[130]....
        /*03a8*/ 	.word	0xffffffff


	//   ....[131]....
        /*03ac*/ 	.word	0xffffffff


	//   ....[132]....
        /*03b0*/ 	.word	0xffffffff


	//   ....[133]....
        /*03b4*/ 	.word	0xffffffff


	//   ....[134]....
        /*03b8*/ 	.word	0xffffffff


	//   ....[135]....
        /*03bc*/ 	.word	0xffffffff


	//   ....[136]....
        /*03c0*/ 	.word	0xffffffff


	//   ....[137]....
        /*03c4*/ 	.word	0xffffffff


	//   ....[138]....
        /*03c8*/ 	.word	0xffffffff


	//   ....[139]....
        /*03cc*/ 	.word	0xffffffff


	//   ....[140]....
        /*03d0*/ 	.word	0xffffffff


	//   ....[141]....
        /*03d4*/ 	.word	0x0500000f


	//   ....[142]....
        /*03d8*/ 	.word	0x0500000f


	//   ....[143]....
        /*03dc*/ 	.word	0x0500000f


	//   ....[144]....
        /*03e0*/ 	.word	0x0500000f


	//----- nvinfo : EIATTR_COOP_GROUP_INSTR_OFFSETS
	.align		4
.L_802:
        /*03e4*/ 	.byte	0x04, 0x28
        /*03e6*/ 	.short	(.L_804 - .L_803)


	//   ....[0]....
.L_803:
        /*03e8*/ 	.word	0x00000070


	//   ....[1]....
        /*03ec*/ 	.word	0x000001a0


	//   ....[2]....
        /*03f0*/ 	.word	0x000001f0


	//   ....[3]....
        /*03f4*/ 	.word	0x000003e0


	//   ....[4]....
        /*03f8*/ 	.word	0x00000630


	//   ....[5]....
        /*03fc*/ 	.word	0x00001630


	//   ....[6]....
        /*0400*/ 	.word	0x00002660


	//   ....[7]....
        /*0404*/ 	.word	0x000026b0


	//   ....[8]....
        /*0408*/ 	.word	0x00002750


	//   ....[9]....
        /*040c*/ 	.word	0x000027d0


	//   ....[10]....
        /*0410*/ 	.word	0x00002810


	//   ....[11]....
        /*0414*/ 	.word	0x00002850


	//   ....[12]....
        /*0418*/ 	.word	0x00002880


	//   ....[13]....
        /*041c*/ 	.word	0x000028b0


	//   ....[14]....
        /*0420*/ 	.word	0x000028e0


	//   ....[15]....
        /*0424*/ 	.word	0x00002950


	//   ....[16]....
        /*0428*/ 	.word	0x00002bd0


	//   ....[17]....
        /*042c*/ 	.word	0x00002c80


	//   ....[18]....
        /*0430*/ 	.word	0x00002d20


	//   ....[19]....
        /*0434*/ 	.word	0x00002d80


	//   ....[20]....
        /*0438*/ 	.word	0x00002dc0


	//   ....[21]....
        /*043c*/ 	.word	0x00002e00


	//   ....[22]....
        /*0440*/ 	.word	0x00002ec0


	//   ....[23]....
        /*0444*/ 	.word	0x00002f00


	//   ....[24]....
        /*0448*/ 	.word	0x00002f60


	//   ....[25]....
        /*044c*/ 	.word	0x00002fa0


	//   ....[26]....
        /*0450*/ 	.word	0x00003040


	//   ....[27]....
        /*0454*/ 	.word	0x00003080


	//   ....[28]....
        /*0458*/ 	.word	0x000033a0


	//   ....[29]....
        /*045c*/ 	.word	0x00003400


	//   ....[30]....
        /*0460*/ 	.word	0x00003430


	//   ....[31]....
        /*0464*/ 	.word	0x00003460


	//   ....[32]....
        /*0468*/ 	.word	0x000034d0


	//   ....[33]....
        /*046c*/ 	.word	0x000034f0


	//   ....[34]....
        /*0470*/ 	.word	0x00003530


	//   ....[35]....
        /*0474*/ 	.word	0x00003570


	//   ....[36]....
        /*0478*/ 	.word	0x00003580


	//   ....[37]....
        /*047c*/ 	.word	0x000035e0


	//   ....[38]....
        /*0480*/ 	.word	0x00003900


	//   ....[39]....
        /*0484*/ 	.word	0x00003910


	//   ....[40]....
        /*0488*/ 	.word	0x00003920


	//   ....[41]....
        /*048c*/ 	.word	0x00003930


	//   ....[42]....
        /*0490*/ 	.word	0x00003940


	//   ....[43]....
        /*0494*/ 	.word	0x00003950


	//   ....[44]....
        /*0498*/ 	.word	0x00003960


	//   ....[45]....
        /*049c*/ 	.word	0x00003990


	//   ....[46]....
        /*04a0*/ 	.word	0x000039b0


	//   ....[47]....
        /*04a4*/ 	.word	0x00003a10


	//   ....[48]....
        /*04a8*/ 	.word	0x00003a40


	//   ....[49]....
        /*04ac*/ 	.word	0x00003a70


	//   ....[50]....
        /*04b0*/ 	.word	0x00003a80


	//   ....[51]....
        /*04b4*/ 	.word	0x00003a90


	//   ....[52]....
        /*04b8*/ 	.word	0x00003ac0


	//   ....[53]....
        /*04bc*/ 	.word	0x00003af0


	//   ....[54]....
        /*04c0*/ 	.word	0x00003b20


	//   ....[55]....
        /*04c4*/ 	.word	0x00003b90


	//   ....[56]....
        /*04c8*/ 	.word	0x00003bc0


	//   ....[57]....
        /*04cc*/ 	.word	0x00003bf0


	//   ....[58]....
        /*04d0*/ 	.word	0x00003c00


	//   ....[59]....
        /*04d4*/ 	.word	0x00003c10


	//   ....[60]....
        /*04d8*/ 	.word	0x00003c20


	//   ....[61]....
        /*04dc*/ 	.word	0x00003c30


	//   ....[62]....
        /*04e0*/ 	.word	0x00003c60


	//   ....[63]....
        /*04e4*/ 	.word	0x00003c70


	//   ....[64]....
        /*04e8*/ 	.word	0x00003cb0


	//   ....[65]....
        /*04ec*/ 	.word	0x00003ce0


	//   ....[66]....
        /*04f0*/ 	.word	0x00003d10


	//   ....[67]....
        /*04f4*/ 	.word	0x00003d20


	//   ....[68]....
        /*04f8*/ 	.word	0x00003d30


	//   ....[69]....
        /*04fc*/ 	.word	0x00003d40


	//   ....[70]....
        /*0500*/ 	.word	0x000062f0


	//   ....[71]....
        /*0504*/ 	.word	0x00006330


	//   ....[72]....
        /*0508*/ 	.word	0x000063a0


	//   ....[73]....
        /*050c*/ 	.word	0x000063e0


	//   ....[74]....
        /*0510*/ 	.word	0x00006420


	//   ....[75]....
        /*0514*/ 	.word	0x00006460


	//   ....[76]....
        /*0518*/ 	.word	0x000064a0


	//   ....[77]....
        /*051c*/ 	.word	0x00006570


	//   ....[78]....
        /*0520*/ 	.word	0x000069c0


	//   ....[79]....
        /*0524*/ 	.word	0x000069d0


	//   ....[80]....
        /*0528*/ 	.word	0x000069e0


	//   ....[81]....
        /*052c*/ 	.word	0x00006a70


	//   ....[82]....
        /*0530*/ 	.word	0x00006ab0


	//   ....[83]....
        /*0534*/ 	.word	0x00006b00


	//   ....[84]....
        /*0538*/ 	.word	0x00006b50


	//   ....[85]....
        /*053c*/ 	.word	0x00006b70


	//   ....[86]....
        /*0540*/ 	.word	0x00006b80


	//   ....[87]....
        /*0544*/ 	.word	0x00006c00


	//   ....[88]....
        /*0548*/ 	.word	0x00006c40


	//   ....[89]....
        /*054c*/ 	.word	0x00006c50


	//   ....[90]....
        /*0550*/ 	.word	0x00006c70


	//   ....[91]....
        /*0554*/ 	.word	0x00006cb0


	//   ....[92]....
        /*0558*/ 	.word	0x00006da0


	//   ....[93]....
        /*055c*/ 	.word	0x00006de0


	//   ....[94]....
        /*0560*/ 	.word	0x00006e20


	//   ....[95]....
        /*0564*/ 	.word	0x00006e60


	//   ....[96]....
        /*0568*/ 	.word	0x00006ea0


	//   ....[97]....
        /*056c*/ 	.word	0x00006ee0


	//   ....[98]....
        /*0570*/ 	.word	0x00006f60


	//   ....[99]....
        /*0574*/ 	.word	0x00006fd0


	//   ....[100]....
        /*0578*/ 	.word	0x00007000


	//   ....[101]....
        /*057c*/ 	.word	0x00007070


	//   ....[102]....
        /*0580*/ 	.word	0x00007350


	//   ....[103]....
        /*0584*/ 	.word	0x00007360


	//   ....[104]....
        /*0588*/ 	.word	0x00007370


	//   ....[105]....
        /*058c*/ 	.word	0x00007380


	//   ....[106]....
        /*0590*/ 	.word	0x00007390


	//   ....[107]....
        /*0594*/ 	.word	0x000073a0


	//   ....[108]....
        /*0598*/ 	.word	0x000073d0


	//   ....[109]....
        /*059c*/ 	.word	0x00007400


	//   ....[110]....
        /*05a0*/ 	.word	0x00007440


	//   ....[111]....
        /*05a4*/ 	.word	0x00007460


	//   ....[112]....
        /*05a8*/ 	.word	0x000074a0


	//   ....[113]....
        /*05ac*/ 	.word	0x000074e0


	//   ....[114]....
        /*05b0*/ 	.word	0x00007520


	//   ....[115]....
        /*05b4*/ 	.word	0x00007550


	//   ....[116]....
        /*05b8*/ 	.word	0x00007580


	//   ....[117]....
        /*05bc*/ 	.word	0x000075c0


	//   ....[118]....
        /*05c0*/ 	.word	0x000075d0


	//   ....[119]....
        /*05c4*/ 	.word	0x00007620


	//   ....[120]....
        /*05c8*/ 	.word	0x00007660


	//   ....[121]....
        /*05cc*/ 	.word	0x00007690


	//   ....[122]....
        /*05d0*/ 	.word	0x000076a0


	//   ....[123]....
        /*05d4*/ 	.word	0x000076b0


	//   ....[124]....
        /*05d8*/ 	.word	0x000076f0


	//   ....[125]....
        /*05dc*/ 	.word	0x00007720


	//   ....[126]....
        /*05e0*/ 	.word	0x00007730


	//   ....[127]....
        /*05e4*/ 	.word	0x00007740


	//   ....[128]....
        /*05e8*/ 	.word	0x00007750


	//   ....[129]....
        /*05ec*/ 	.word	0x00007790


	//   ....[130]....
        /*05f0*/ 	.word	0x000077a0


	//   ....[131]....
        /*05f4*/ 	.word	0x000077b0


	//   ....[132]....
        /*05f8*/ 	.word	0x000077c0


	//   ....[133]....
        /*05fc*/ 	.word	0x00007800


	//   ....[134]....
        /*0600*/ 	.word	0x0000b0b0


	//   ....[135]....
        /*0604*/ 	.word	0x0000be60


	//   ....[136]....
        /*0608*/ 	.word	0x0000c190


	//   ....[137]....
        /*060c*/ 	.word	0x0000c590


	//   ....[138]....
        /*0610*/ 	.word	0x0000c840


	//   ....[139]....
        /*0614*/ 	.word	0x0000cb00


	//   ....[140]....
        /*0618*/ 	.word	0x0000cd70


	//   ....[141]....
        /*061c*/ 	.word	0x0000f470


	//   ....[142]....
        /*0620*/ 	.word	0x0000f660


	//   ....[143]....
        /*0624*/ 	.word	0x0000f6d0


	//   ....[144]....
        /*0628*/ 	.word	0x0000f740


	//----- nvinfo : EIATTR_REG_RECONFIG
	.align		4
.L_804:
        /*062c*/ 	.byte	0x01, 0x54
	.zero		2


	//----- nvinfo : EIATTR_SYSCALL_OFFSETS
	.align		4
        /*0630*/ 	.byte	0x04, 0x46
        /*0632*/ 	.short	(.L_806 - .L_805)


	//   ....[0]....
.L_805:
        /*0634*/ 	.word	0x00001290


	//   ....[1]....
        /*0638*/ 	.word	0x00001380


	//   ....[2]....
        /*063c*/ 	.word	0x000014e0


	//   ....[3]....
        /*0640*/ 	.word	0x000015d0


	//----- nvinfo : EIATTR_MBARRIER_INSTR_OFFSETS
	.align		4
.L_806:
        /*0644*/ 	.byte	0x04, 0x39
        /*0646*/ 	.short	(.L_808 - .L_807)


	//   ....[0]....
.L_807:
        /*0648*/ 	.word	0x00000290
        /*064c*/ 	.word	0x000000ff
        /*0650*/ 	.word	0x00030c00
        /*0654*/ 	.short	0x0100
        /*0656*/ 	.byte	0x06
	.zero		1


	//   ....[1]....
        /*0658*/ 	.word	0x00000390
        /*065c*/ 	.word	0x000000ff
        /*0660*/ 	.word	0x00030c10
        /*0664*/ 	.short	0x0100
        /*0666*/ 	.byte	0x08
	.zero		1


	//   ....[2]....
        /*0668*/ 	.word	0x000003a0
        /*066c*/ 	.word	0x000000ff
        /*0670*/ 	.word	0x00030c20
        /*0674*/ 	.short	0x0100
        /*0676*/ 	.byte	0x08
	.zero		1


	//   ....[3]....
        /*0678*/ 	.word	0x000003b0
        /*067c*/ 	.word	0x000000ff
        /*0680*/ 	.word	0x00030c18
        /*0684*/ 	.short	0x0100
        /*0686*/ 	.byte	0x08
	.zero		1


	//   ....[4]....
        /*0688*/ 	.word	0x000003c0
        /*068c*/ 	.word	0x000000ff
        /*0690*/ 	.word	0x00030c28
        /*0694*/ 	.short	0x0100
        /*0696*/ 	.byte	0x08
	.zero		1


	//   ....[5]....
        /*0698*/ 	.word	0x000004f0
        /*069c*/ 	.word	0x000000ff
        /*06a0*/ 	.word	0x00030c30
        /*06a4*/ 	.short	0x0100
        /*06a6*/ 	.byte	0x08
	.zero		1


	//   ....[6]....
        /*06a8*/ 	.word	0x00000500
        /*06ac*/ 	.word	0x000000ff
        /*06b0*/ 	.word	0x00030c40
        /*06b4*/ 	.short	0x0100
        /*06b6*/ 	.byte	0x08
	.zero		1


	//   ....[7]....
        /*06b8*/ 	.word	0x00000510
        /*06bc*/ 	.word	0x000000ff
        /*06c0*/ 	.word	0x00030c38
        /*06c4*/ 	.short	0x0100
        /*06c6*/ 	.byte	0x08
	.zero		1


	//   ....[8]....
        /*06c8*/ 	.word	0x00000520
        /*06cc*/ 	.word	0x000000ff
        /*06d0*/ 	.word	0x00030c48
        /*06d4*/ 	.short	0x0100
        /*06d6*/ 	.byte	0x08
	.zero		1


	//   ....[9]....
        /*06d8*/ 	.word	0x00001670
        /*06dc*/ 	.word	0x000000ec
        /*06e0*/ 	.word	0x00030c00
        /*06e4*/ 	.short	0x010a
        /*06e6*/ 	.byte	0x3f
	.zero		1


	//   ....[10]....
        /*06e8*/ 	.word	0x000017a0
        /*06ec*/ 	.word	0x000000ec
        /*06f0*/ 	.word	0x00030c00
        /*06f4*/ 	.short	0x010a
        /*06f6*/ 	.byte	0x3f
	.zero		1


	//   ....[11]....
        /*06f8*/ 	.word	0x00002030
        /*06fc*/ 	.word	0x00000006
        /*0700*/ 	.word	0x00030c10
        /*0704*/ 	.short	0x010a
        /*0706*/ 	.byte	0x3f
	.zero		1


	//   ....[12]....
        /*0708*/ 	.word	0x000020a0
        /*070c*/ 	.word	0x00000006
        /*0710*/ 	.word	0x00030c10
        /*0714*/ 	.short	0x010a
        /*0716*/ 	.byte	0x3f
	.zero		1


	//   ....[13]....
        /*0718*/ 	.word	0x000024c0
        /*071c*/ 	.word	0x00000006
        /*0720*/ 	.word	0x00030c30
        /*0724*/ 	.short	0x010a
        /*0726*/ 	.byte	0x3f
	.zero		1


	//   ....[14]....
        /*0728*/ 	.word	0x00002540
        /*072c*/ 	.word	0x00000006
        /*0730*/ 	.word	0x00030c30
        /*0734*/ 	.short	0x010a
        /*0736*/ 	.byte	0x3f
	.zero		1


	//   ....[15]....
        /*0738*/ 	.word	0x000050e0
        /*073c*/ 	.word	0x00000005
        /*0740*/ 	.word	0x00000000
        /*0744*/ 	.short	0x0101
        /*0746*/ 	.byte	0x3f
	.zero		1


	//   ....[16]....
        /*0748*/ 	.word	0x00005530
        /*074c*/ 	.word	0x00000006
        /*0750*/ 	.word	0x00000000
        /*0754*/ 	.short	0x0101
        /*0756*/ 	.byte	0x3f
	.zero		1


	//   ....[17]....
        /*0758*/ 	.word	0x00005d30
        /*075c*/ 	.word	0x00000007
        /*0760*/ 	.word	0x00030c10
        /*0764*/ 	.short	0x010a
        /*0766*/ 	.byte	0x3f
	.zero		1


	//   ....[18]....
        /*0768*/ 	.word	0x00005db0
        /*076c*/ 	.word	0x00000007
        /*0770*/ 	.word	0x00030c10
        /*0774*/ 	.short	0x010a
        /*0776*/ 	.byte	0x3f
	.zero		1


	//   ....[19]....
        /*0778*/ 	.word	0x000061c0
        /*077c*/ 	.word	0x00000007
        /*0780*/ 	.word	0x00030c30
        /*0784*/ 	.short	0x010a
        /*0786*/ 	.byte	0x3f
	.zero		1


	//   ....[20]....
        /*0788*/ 	.word	0x00006250
        /*078c*/ 	.word	0x00000007
        /*0790*/ 	.word	0x00030c30
        /*0794*/ 	.short	0x010a
        /*0796*/ 	.byte	0x3f
	.zero		1


	//   ....[21]....
        /*0798*/ 	.word	0x00008a00
        /*079c*/ 	.word	0x00000008
        /*07a0*/ 	.word	0x00000000
        /*07a4*/ 	.short	0x0101
        /*07a6*/ 	.byte	0x3f
	.zero		1


	//   ....[22]....
        /*07a8*/ 	.word	0x00008e70
        /*07ac*/ 	.word	0x00000007
        /*07b0*/ 	.word	0x00000000
        /*07b4*/ 	.short	0x0101
        /*07b6*/ 	.byte	0x3f
	.zero		1


	//   ....[23]....
        /*07b8*/ 	.word	0x0000db00
        /*07bc*/ 	.word	0x0000000f
        /*07c0*/ 	.word	0x00030c20
        /*07c4*/ 	.short	0x010a
        /*07c6*/ 	.byte	0x3f
	.zero		1


	//   ....[24]....
        /*07c8*/ 	.word	0x0000e0a0
        /*07cc*/ 	.word	0x0000000f
        /*07d0*/ 	.word	0x00030c40
        /*07d4*/ 	.short	0x010a
        /*07d6*/ 	.byte	0x3f
	.zero		1


	//   ....[25]....
        /*07d8*/ 	.word	0x0000e300
        /*07dc*/ 	.word	0x0000000f
        /*07e0*/ 	.word	0x00030c28
        /*07e4*/ 	.short	0x010a
        /*07e6*/ 	.byte	0x3f
	.zero		1


	//   ....[26]....
        /*07e8*/ 	.word	0x0000e560
        /*07ec*/ 	.word	0x0000000f
        /*07f0*/ 	.word	0x00030c48
        /*07f4*/ 	.short	0x010a
        /*07f6*/ 	.byte	0x3f
	.zero		1


	//   ....[27]....
        /*07f8*/ 	.word	0x0000e760
        /*07fc*/ 	.word	0x0000000f
        /*0800*/ 	.word	0x00030c20
        /*0804*/ 	.short	0x010a
        /*0806*/ 	.byte	0x3f
	.zero		1


	//   ....[28]....
        /*0808*/ 	.word	0x0000ea30
        /*080c*/ 	.word	0x0000000f
        /*0810*/ 	.word	0x00030c40
        /*0814*/ 	.short	0x010a
        /*0816*/ 	.byte	0x3f
	.zero		1


	//   ....[29]....
        /*0818*/ 	.word	0x0000ec60
        /*081c*/ 	.word	0x0000000f
        /*0820*/ 	.word	0x00030c28
        /*0824*/ 	.short	0x010a
        /*0826*/ 	.byte	0x3f
	.zero		1


	//   ....[30]....
        /*0828*/ 	.word	0x0000ef00
        /*082c*/ 	.word	0x00000003
        /*0830*/ 	.word	0x00030c40
        /*0834*/ 	.short	0x010a
        /*0836*/ 	.byte	0x3f
	.zero		1


	//   ....[31]....
        /*0838*/ 	.word	0x0000f2f0
        /*083c*/ 	.word	0x00000007
        /*0840*/ 	.word	0x00000000
        /*0844*/ 	.short	0x010a
        /*0846*/ 	.byte	0x3f
	.zero		1


	//   ....[32]....
        /*0848*/ 	.word	0x0000f340
        /*084c*/ 	.word	0x00000003
        /*0850*/ 	.word	0x00000000
        /*0854*/ 	.short	0x010a
        /*0856*/ 	.byte	0x3f
	.zero		1


	//   ....[33]....
        /*0858*/ 	.word	0x0000f3a0
        /*085c*/ 	.word	0x00000005
        /*0860*/ 	.word	0x00000000
        /*0864*/ 	.short	0x010a
        /*0866*/ 	.byte	0x3f
	.zero		1


	//   ....[34]....
        /*0868*/ 	.word	0x0000f3d0
        /*086c*/ 	.word	0x00000003
        /*0870*/ 	.word	0x00000000
        /*0874*/ 	.short	0x010a
        /*0876*/ 	.byte	0x3f
	.zero		1


	//   ....[35]....
        /*0878*/ 	.word	0x0000f4a0
        /*087c*/ 	.word	0x000000ec
        /*0880*/ 	.word	0x00030c00
        /*0884*/ 	.short	0x010a
        /*0886*/ 	.byte	0x3f
	.zero		1


	//   ....[36]....
        /*0888*/ 	.word	0x0000f4f0
        /*088c*/ 	.word	0x00000006
        /*0890*/ 	.word	0x00030c10
        /*0894*/ 	.short	0x010a
        /*0896*/ 	.byte	0x3f
	.zero		1


	//   ....[37]....
        /*0898*/ 	.word	0x0000f540
        /*089c*/ 	.word	0x00000006
        /*08a0*/ 	.word	0x00030c30
        /*08a4*/ 	.short	0x010a
        /*08a6*/ 	.byte	0x3f
	.zero		1


	//   ....[38]....
        /*08a8*/ 	.word	0x0000f590
        /*08ac*/ 	.word	0x00000007
        /*08b0*/ 	.word	0x00030c10
        /*08b4*/ 	.short	0x010a
        /*08b6*/ 	.byte	0x3f
	.zero		1


	//   ....[39]....
        /*08b8*/ 	.word	0x0000f5e0
        /*08bc*/ 	.word	0x00000007
        /*08c0*/ 	.word	0x00030c30
        /*08c4*/ 	.short	0x010a
        /*08c6*/ 	.byte	0x3f
	.zero		1


	//   ....[40]....
        /*08c8*/ 	.word	0x0000f780
        /*08cc*/ 	.word	0x0000000f
        /*08d0*/ 	.word	0x00030c20
        /*08d4*/ 	.short	0x010a
        /*08d6*/ 	.byte	0x3f
	.zero		1


	//   ....[41]....
        /*08d8*/ 	.word	0x0000f7d0
        /*08dc*/ 	.word	0x0000000f
        /*08e0*/ 	.word	0x00030c40
        /*08e4*/ 	.short	0x010a
        /*08e6*/ 	.byte	0x3f
	.zero		1


	//   ....[42]....
        /*08e8*/ 	.word	0x0000f820
        /*08ec*/ 	.word	0x0000000f
        /*08f0*/ 	.word	0x00030c28
        /*08f4*/ 	.short	0x010a
        /*08f6*/ 	.byte	0x3f
	.zero		1


	//   ....[43]....
        /*08f8*/ 	.word	0x0000f870
        /*08fc*/ 	.word	0x0000000f
        /*0900*/ 	.word	0x00030c48
        /*0904*/ 	.short	0x010a
        /*0906*/ 	.byte	0x3f
	.zero		1


	//   ....[44]....
        /*0908*/ 	.word	0x0000f8d0
        /*090c*/ 	.word	0x0000000f
        /*0910*/ 	.word	0x00030c20
        /*0914*/ 	.short	0x010a
        /*0916*/ 	.byte	0x3f
	.zero		1


	//   ....[45]....
        /*0918*/ 	.word	0x0000f920
        /*091c*/ 	.word	0x0000000f
        /*0920*/ 	.word	0x00030c40
        /*0924*/ 	.short	0x010a
        /*0926*/ 	.byte	0x3f
	.zero		1


	//   ....[46]....
        /*0928*/ 	.word	0x0000f970
        /*092c*/ 	.word	0x0000000f
        /*0930*/ 	.word	0x00030c28
        /*0934*/ 	.short	0x010a
        /*0936*/ 	.byte	0x3f
	.zero		1


	//   ....[47]....
        /*0938*/ 	.word	0x0000f9c0
        /*093c*/ 	.word	0x00000003
        /*0940*/ 	.word	0x00030c40
        /*0944*/ 	.short	0x010a
        /*0946*/ 	.byte	0x3f
	.zero		1


	//   ....[48]....
        /*0948*/ 	.word	0x0000fa90
        /*094c*/ 	.word	0x00000007
        /*0950*/ 	.word	0x00000000
        /*0954*/ 	.short	0x010a
        /*0956*/ 	.byte	0x3f
	.zero		1


	//   ....[49]....
        /*0958*/ 	.word	0x0000fae0
        /*095c*/ 	.word	0x00000003
        /*0960*/ 	.word	0x00000000
        /*0964*/ 	.short	0x010a
        /*0966*/ 	.byte	0x3f
	.zero		1


	//   ....[50]....
        /*0968*/ 	.word	0x0000fb30
        /*096c*/ 	.word	0x00000005
        /*0970*/ 	.word	0x00000000
        /*0974*/ 	.short	0x010a
        /*0976*/ 	.byte	0x3f
	.zero		1


	//----- nvinfo : EIATTR_NUM_MBARRIERS
	.align		4
.L_808:
        /*0978*/ 	.byte	0x03, 0x38
        /*097a*/ 	.short	0x0009


	//----- nvinfo : EIATTR_EXIT_INSTR_OFFSETS
	.align		4
        /*097c*/ 	.byte	0x04, 0x1c
        /*097e*/ 	.short	(.L_810 - .L_809)


	//   ....[0]....
.L_809:
        /*0980*/ 	.word	0x0000f420


	//----- nvinfo : EIATTR_MAX_THREADS
	.align		4
.L_810:
        /*0984*/ 	.byte	0x04, 0x05
        /*0986*/ 	.short	(.L_812 - .L_811)
.L_811:
        /*0988*/ 	.word	0x00000180
        /*098c*/ 	.word	0x00000001
        /*0990*/ 	.word	0x00000001


	//----- nvinfo : EIATTR_CRS_STACK_SIZE
	.align		4
.L_812:
        /*0994*/ 	.byte	0x04, 0x1e
        /*0996*/ 	.short	(.L_814 - .L_813)
.L_813:
        /*0998*/ 	.word	0x00000000


	//----- nvinfo : EIATTR_CBANK_PARAM_SIZE
	.align		4
.L_814:
        /*099c*/ 	.byte	0x03, 0x19
        /*099e*/ 	.short	0x06f0


	//----- nvinfo : EIATTR_PARAM_CBANK
	.align		4
        /*09a0*/ 	.byte	0x04, 0x0a
        /*09a2*/ 	.short	(.L_816 - .L_815)
	.align		4
.L_815:
        /*09a4*/ 	.word	index@(.nv.constant0._ZN7cutlass13device_kernelIN5flash11enable_sm90INS1_16FlashAttnBwdSm90INS1_25CollectiveMainloopBwdSm90ILi2ELi2ELi2EN4cute5tupleIJNS5_1CILi1EEES8_S8_EEENS6_IJNS7_ILi128EEESA_NS7_ILi64EEEEEENS_6half_tEfNS_4arch4Sm90ELb1ELb0ELb0ELb1ELb1ELb1ELb0ELb0ELi2ELi1ELi2ELi2ELb0EEENS1_21CollectiveEpilogueBwdISC_SD_SF_Li256ELb1ELb0ELi1EEENS1_25SingleTileBwdLPTSchedulerILb1ELi128ELb1EEEEEEEEEvNT_6ParamsE)
        /*09a8*/ 	.short	0x0210
        /*09aa*/ 	.short	0x06f0


	//----- nvinfo : EIATTR_SW_WAR
	.align		4
.L_816:
        /*09ac*/ 	.byte	0x04, 0x36
        /*09ae*/ 	.short	(.L_818 - .L_817)
.L_817:
        /*09b0*/ 	.word	0x00000008
.L_818:


//--------------------- .nv.info._ZN7cutlass13device_kernelIN5flash11enable_sm90INS1_16FlashAttnBwdSm90INS1_25CollectiveMainloopBwdSm90ILi2ELi2ELi2EN4cute5tupleIJNS5_1CILi1EEES8_S8_EEENS6_IJNS7_ILi128EEESA_NS7_ILi64EEEEEENS_6half_tEfNS_4arch4Sm90ELb1ELb0ELb0ELb1ELb0ELb1ELb0ELb0ELi2ELi1ELi2ELi2ELb0EEENS1_24CollectiveEpilogueBwdGQAISC_fSF_Li256ELb1ELb0EEENS1_25SingleTileBwdLPTSchedulerILb1ELi128ELb0EEEEEEEEEvNT_6ParamsE --------------------------
	.section	.nv.info._ZN7cutlass13device_kernelIN5flash11enable_sm90INS1_16FlashAttnBwdSm90INS1_25CollectiveMainloopBwdSm90ILi2ELi2ELi2EN4cute5tupleIJNS5_1CILi1EEES8_S8_EEENS6_IJNS7_ILi128EEESA_NS7_ILi64EEEEEENS_6half_tEfNS_4arch4Sm90ELb1ELb0ELb0ELb1ELb0ELb1ELb0ELb0ELi2ELi1ELi2ELi2ELb0EEENS1_24CollectiveEpilogueBwdGQAISC_fSF_Li256ELb1ELb0EEENS1_25SingleTileBwdLPTSchedulerILb1ELi128ELb0EEEEEEEEEvNT_6ParamsE,"",@"SHT_CUDA_INFO"
	.sectionflags	@""
	.align	4


	//----- nvinfo : EIATTR_CUDA_API_VERSION
	.align		4
        /*0000*/ 	.byte	0x04, 0x37
        /*0002*/ 	.short	(.L_820 - .L_819)
.L_819:
        /*0004*/ 	.word	0x00000082


	//----- nvinfo : EIATTR_KPARAM_INFO
	.align		4
.L_820:
        /*0008*/ 	.byte	0x04, 0x17
        /*000a*/ 	.short	(.L_822 - .L_821)
.L_821:
        /*000c*/ 	.word	0x00000000
        /*0010*/ 	.short	0x0000
        /*0012*/ 	.short	0x0070
        /*0014*/ 	.byte	0x00, 0xf0, 0x01, 0x1c


	//----- nvinfo : EIATTR_SPARSE_MMA_MASK
	.align		4
.L_822:
        /*0018*/ 	.byte	0x03, 0x50
        /*001a*/ 	.short	0x0000


	//----- nvinfo : EIATTR_MAXREG_COUNT
	.align		4
        /*001c*/ 	.byte	0x03, 0x1b
        /*001e*/ 	.short	0x00a8


	//----- nvinfo : EIATTR_NUM_BARRIERS
	.align		4
        /*0020*/ 	.byte	0x02, 0x4c
        /*0022*/ 	.byte	0x10
	.zero		1


	//----- nvinfo : EIATTR_EXTERNS
	.align		4
        /*0024*/ 	.byte	0x04, 0x0f
        /*0026*/ 	.short	(.L_824 - .L_823)


	//   ....[0]....
	.align		4
.L_823:
        /*0028*/ 	.word	index@(__assertfail)


	//----- nvinfo : EIATTR_ANNOTATIONS
	.align		4
.L_824:
        /*002c*/ 	.byte	0x04, 0x55
        /*002e*/ 	.short	(.L_826 - .L_825)


	//   ....[0]....
.L_825:
        /* <DEDUP_REMOVED lines=24> */


	//----- nvinfo : EIATTR_MERCURY_ISA_VERSION
	.align		4
.L_826:
        /*0198*/ 	.byte	0x03, 0x5f
        /*019a*/ 	.short	0x0101


	//----- nvinfo : EIATTR_INT_WARP_WIDE_INSTR_OFFSETS
	.align		4
        /*019c*/ 	.byte	0x04, 0x31
        /*019e*/ 	.short	(.L_828 - .L_827)


	//   ....[0]....
.L_827:
        /*01a0*/ 	.word	0x00000190


	//   ....[1]....
        /*01a4*/ 	.word	0x000001c0


	//----- nvinfo : EIATTR_COOP_GROUP_MASK_REGIDS
	.align		4
.L_828:
        /*01a8*/ 	.byte	0x04, 0x29
        /*01aa*/ 	.short	(.L_830 - .L_829)


	//   ....[0]....
.L_829:
        /*01ac*/ 	.word	0xffffffff


	//   ....[1]....
        /*01b0*/ 	.word	0xffffffff


	//   ....[2]....
        /*01b4*/ 	.word	0xffffffff


	//   ....[3]....
        /*01b8*/ 	.word	0xffffffff


	//   ....[4]....
        /*01bc*/ 	.word	0xffffffff


	//   ....[5]....
        /*01c0*/ 	.word	0xffffffff


	//   ....[6]....
        /*01c4*/ 	.word	0xffffffff


	//   ....[7]....
        /*01c8*/ 	.word	0xffffffff


	//   ....[8]....
        /*01cc*/ 	.word	0xffffffff


	//   ....[9]....
        /*01d0*/ 	.word	0xffffffff


	//   ....[10]....
        /*01d4*/ 	.word	0xffffffff


	//   ....[11]....
        /*01d8*/ 	.word	0xffffffff


	//   ....[12]....
        /*01dc*/ 	.word	0xffffffff


	//   ....[13]....
        /*01e0*/ 	.word	0xffffffff


	//   ....[14]....
        /*01e4*/ 	.word	0xffffffff


	//   ....[15]....
        /*01e8*/ 	.word	0xffffffff


	//   ....[16]....
        /*01ec*/ 	.word	0xffffffff


	//   ....[17]....
        /*01f0*/ 	.word	0xffffffff


	//   ....[18]....
        /*01f4*/ 	.word	0xffffffff


	//   ....[19]....
        /*01f8*/ 	.word	0xffffffff


	//   ....[20]....
        /*01fc*/ 	.word	0xffffffff


	//   ....[21]....
        /*0200*/ 	.word	0xffffffff


	//   ....[22]....
        /*0204*/ 	.word	0xffffffff


	//   ....[23]....
        /*0208*/ 	.word	0xffffffff


	//   ....[24]....
        /*020c*/ 	.word	0xffffffff


	//   ....[25]....
        /*0210*/ 	.word	0xffffffff


	//   ....[26]....
        /*0214*/ 	.word	0xffffffff


	//   ....[27]....
        /*0218*/ 	.word	0xffffffff


	//   ....[28]....
        /*021c*/ 	.word	0xffffffff


	//   ....[29]....
        /*0220*/ 	.word	0xffffffff


	//   ....[30]....
        /*0224*/ 	.word	0xffffffff


	//   ....[31]....
        /*0228*/ 	.word	0xffffffff


	//   ....[32]....
        /*022c*/ 	.word	0xffffffff


	//   ....[33]....
        /*0230*/ 	.word	0xffffffff


	//   ....[34]....
        /*0234*/ 	.word	0xffffffff


	//   ....[35]....
        /*0238*/ 	.word	0xffffffff


	//   ....[36]....
        /*023c*/ 	.word	0xffffffff


	//   ....[37]....
        /*0240*/ 	.word	0xffffffff


	//   ....[38]....
        /*0244*/ 	.word	0xffffffff


	//   ....[39]....
        /*0248*/ 	.word	0xffffffff


	//   ....[40]....
        /*024c*/ 	.word	0xffffffff


	//   ....[41]....
        /*0250*/ 	.word	0xffffffff


	//   ....[42]....
        /*0254*/ 	.word	0xffffffff


	//   ....[43]....
        /*0258*/ 	.word	0xffffffff


	//   ....[44]....
        /*025c*/ 	.word	0xffffffff


	//   ....[45]....
        /*0260*/ 	.word	0xffffffff


	//   ....[46]....
        /*0264*/ 	.word	0xffffffff


	//   ....[47]....
        /*0268*/ 	.word	0xffffffff


	//   ....[48]....
        /*026c*/ 	.word	0xffffffff


	//   ....[49]....
        /*0270*/ 	.word	0xffffffff


	//   ....[50]....
        /*0274*/ 	.word	0xffffffff


	//   ....[51]....
        /*0278*/ 	.word	0xffffffff


	//   ....[52]....
        /*027c*/ 	.word	0xffffffff


	//   ....[53]....
        /*0280*/ 	.word	0xffffffff


	//   ....[54]....
        /*0284*/ 	.word	0xffffffff


	//   ....[55]....
        /*0288*/ 	.word	0xffffffff


	//   ....[56]....
        /*028c*/ 	.word	0xffffffff


	//   ....[57]....
        /*0290*/ 	.word	0xffffffff


	//   ....[58]....
        /*0294*/ 	.word	0xffffffff


	//   ....[59]....
        /*0298*/ 	.word	0xffffffff


	//   ....[60]....
        /*029c*/ 	.word	0xffffffff


	//   ....[61]....
        /*02a0*/ 	.word	0xffffffff


	//   ....[62]....
        /*02a4*/ 	.word	0xffffffff


	//   ....[63]....
        /*02a8*/ 	.word	0xffffffff


	//   ....[64]....
        /*02ac*/ 	.word	0xffffffff


	//   ....[65]....
        /*02b0*/ 	.word	0xffffffff


	//   ....[66]....
        /*02b4*/ 	.word	0xffffffff


	//   ....[67]....
        /*02b8*/ 	.word	0xffffffff


	//   ....[68]....
        /*02bc*/ 	.word	0xffffffff


	//   ....[69]....
        /*02c0*/ 	.word	0xffffffff


	//   ....[70]....
        /*02c4*/ 	.word	0xffffffff


	//   ....[71]....
        /*02c8*/ 	.word	0xffffffff


	//   ....[72]....
        /*02cc*/ 	.word	0xffffffff


	//   ....[73]....
        /*02d0*/ 	.word	0xffffffff


	//   ....[74]....
        /*02d4*/ 	.word	0xffffffff


	//   ....[75]....
        /*02d8*/ 	.word	0xffffffff


	//   ....[76]....
        /*02dc*/ 	.word	0xffffffff


	//   ....[77]....
        /*02e0*/ 	.word	0xffffffff


	//   ....[78]....
        /*02e4*/ 	.word	0xffffffff


	//   ....[79]....
        /*02e8*/ 	.word	0xffffffff


	//   ....[80]....
        /*02ec*/ 	.word	0xffffffff


	//   ....[81]....
        /*02f0*/ 	.word	0xffffffff


	//   ....[82]....
        /*02f4*/ 	.word	0xffffffff


	//   ....[83]....
        /*02f8*/ 	.word	0xffffffff


	//   ....[84]....
        /*02fc*/ 	.word	0xffffffff


	//   ....[85]....
        /*0300*/ 	.word	0xffffffff


	//   ....[86]....
        /*0304*/ 	.word	0xffffffff


	//   ....[87]....
        /*0308*/ 	.word	0xffffffff


	//   ....[88]....
        /*030c*/ 	.word	0xffffffff


	//   ....[89]....
        /*0310*/ 	.word	0xffffffff


	//   ....[90]....
        /*0314*/ 	.word	0xffffffff


	//   ....[91]....
        /*0318*/ 	.word	0xffffffff


	//   ....[92]....
        /*031c*/ 	.word	0xffffffff


	//   ....[93]....
        /*0320*/ 	.word	0xffffffff


	//   ....[94]....
        /*0324*/ 	.word	0xffffffff


	//   ....[95]....
        /*0328*/ 	.word	0xffffffff


	//   ....[96]....
        /*032c*/ 	.word	0xffffffff


	//   ....[97]....
        /*0330*/ 	.word	0xffffffff


	//   ....[98]....
        /*0334*/ 	.word	0xffffffff


	//   ....[99]....
        /*0338*/ 	.word	0xffffffff


	//   ....[100]....
        /*033c*/ 	.word	0xffffffff


	//   ....[101]....
        /*0340*/ 	.word	0xffffffff


	//   ....[102]....
        /*0344*/ 	.word	0xffffffff


	//   ....[103]....
        /*0348*/ 	.word	0xffffffff


	//   ....[104]....
        /*034c*/ 	.word	0xffffffff


	//   ....[105]....
        /*0350*/ 	.word	0xffffffff


	//   ....[106]....
        /*0354*/ 	.word	0xffffffff


	//   ....[107]....
        /*0358*/ 	.word	0xffffffff


	//   ....[108]....
        /*035c*/ 	.word	0xffffffff


	//   ....[109]....
        /*0360*/ 	.word	0xffffffff


	//   ....[110]....
        /*0364*/ 	.word	0xffffffff


	//   ....[111]....
        /*0368*/ 	.word	0xffffffff


	//   ....[112]....
        /*036c*/ 	.word	0xffffffff


	//   ....[113]....
        /*0370*/ 	.word	0xffffffff


	//   ....[114]....
        /*0374*/ 	.word	0xffffffff


	//   ....[115]....
        /*0378*/ 	.word	0xffffffff


	//   ....[116]....
        /*037c*/ 	.word	0xffffffff


	//   ....[117]....
        /*0380*/ 	.word	0xffffffff


	//   ....[118]....
        /*0384*/ 	.word	0xffffffff


	//   ....[119]....
        /*0388*/ 	.word	0xffffffff


	//   ....[120]....
        /*038c*/ 	.word	0xffffffff


	//   ....[121]....
        /*0390*/ 	.word	0xffffffff


	//   ....[122]....
        /*0394*/ 	.word	0xffffffff


	//   ....[123]....
        /*0398*/ 	.word	0xffffffff


	//   ....[124]....
        /*039c*/ 	.word	0xffffffff


	//   ....[125]....
        /*03a0*/ 	.word	0xffffffff


	//   ....[126]....
        /*03a4*/ 	.word	0xffffffff


	//   ....[127]....
        /*03a8*/ 	.word	0xffffffff


	//   ....[128]....
        /*03ac*/ 	.word	0xffffffff


	//   ....[129]....
        /*03b0*/ 	.word	0xffffffff


	//   ....[130]....
        /*03b4*/ 	.word	0xffffffff


	//   ....[131]....
        /*03b8*/ 	.word	0xffffffff


	//   ....[132]....
        /*03bc*/ 	.word	0xffffffff


	//   ....[133]....
        /*03c0*/ 	.word	0xffffffff


	//   ....[134]....
        /*03c4*/ 	.word	0xffffffff


	//   ....[135]....
        /*03c8*/ 	.word	0x0500000f


	//----- nvinfo : EIATTR_COOP_GROUP_INSTR_OFFSETS
	.align		4
.L_830:
        /*03cc*/ 	.byte	0x04, 0x28
        /*03ce*/ 	.short	(.L_832 - .L_831)


	//   ....[0]....
.L_831:
        /*03d0*/ 	.word	0x00000070


	//   ....[1]....
        /*03d4*/ 	.word	0x000001a0


	//   ....[2]....
        /*03d8*/ 	.word	0x000001f0


	//   ....[3]....
        /*03dc*/ 	.word	0x000003e0


	//   ....[4]....
        /*03e0*/ 	.word	0x00000630


	//   ....[5]....
        /*03e4*/ 	.word	0x00001620


	//   ....[6]....
        /*03e8*/ 	.word	0x00002840


	//   ....[7]....
        /*03ec*/ 	.word	0x00002890


	//   ....[8]....
        /*03f0*/ 	.word	0x00002920


	//   ....[9]....
        /*03f4*/ 	.word	0x000029c0


	//   ....[10]....
        /*03f8*/ 	.word	0x00002a00


	//   ....[11]....
        /*03fc*/ 	.word	0x00002a40


	//   ....[12]....
        /*0400*/ 	.word	0x00002a70


	//   ....[13]....
        /*0404*/ 	.word	0x00002ab0


	//   ....[14]....
        /*0408*/ 	.word	0x00002af0


	//   ....[15]....
        /*040c*/ 	.word	0x00002b30


	//   ....[16]....
        /*0410*/ 	.word	0x00002b60


	//   ....[17]....
        /*0414*/ 	.word	0x00002dd0


	//   ....[18]....
        /*0418*/ 	.word	0x00002e70


	//   ....[19]....
        /*041c*/ 	.word	0x00002eb0


	//   ....[20]....
        /*0420*/ 	.word	0x00002f40


	//   ....[21]....
        /*0424*/ 	.word	0x00002fa0


	//   ....[22]....
        /*0428*/ 	.word	0x00002ff0


	//   ....[23]....
        /*042c*/ 	.word	0x00003030


	//   ....[24]....
        /*0430*/ 	.word	0x000030b0


	//   ....[25]....
        /*0434*/ 	.word	0x000030f0


	//   ....[26]....
        /*0438*/ 	.word	0x00003580


	//   ....[27]....
        /*043c*/ 	.word	0x000035b0


	//   ....[28]....
        /*0440*/ 	.word	0x00003610


	//   ....[29]....
        /*0444*/ 	.word	0x00003650


	//   ....[30]....
        /*0448*/ 	.word	0x00003690


	//   ....[31]....
        /*044c*/ 	.word	0x000036b0


	//   ....[32]....
        /*0450*/ 	.word	0x000036e0


	//   ....[33]....
        /*0454*/ 	.word	0x00003730


	//   ....[34]....
        /*0458*/ 	.word	0x00003750


	//   ....[35]....
        /*045c*/ 	.word	0x00003770


	//   ....[36]....
        /*0460*/ 	.word	0x00003790


	//   ....[37]....
        /*0464*/ 	.word	0x000037d0


	//   ....[38]....
        /*0468*/ 	.word	0x00003ac0


	//   ....[39]....
        /*046c*/ 	.word	0x00003ad0


	//   ....[40]....
        /*0470*/ 	.word	0x00003ae0


	//   ....[41]....
        /*0474*/ 	.word	0x00003af0


	//   ....[42]....
        /*0478*/ 	.word	0x00003b00


	//   ....[43]....
        /*047c*/ 	.word	0x00003b10


	//   ....[44]....
        /*0480*/ 	.word	0x00003b20


	//   ....[45]....
        /*0484*/ 	.word	0x00003b50


	//   ....[46]....
        /*0488*/ 	.word	0x00003b70


	//   ....[47]....
        /*048c*/ 	.word	0x00003bd0


	//   ....[48]....
        /*0490*/ 	.word	0x00003c00


	//   ....[49]....
        /*0494*/ 	.word	0x00003c30


	//   ....[50]....
        /*0498*/ 	.word	0x00003c40


	//   ....[51]....
        /*049c*/ 	.word	0x00003c50


	//   ....[52]....
        /*04a0*/ 	.word	0x00003c80


	//   ....[53]....
        /*04a4*/ 	.word	0x00003cb0


	//   ....[54]....
        /*04a8*/ 	.word	0x00003ce0


	//   ....[55]....
        /*04ac*/ 	.word	0x00003d50


	//   ....[56]....
        /*04b0*/ 	.word	0x00003d80


	//   ....[57]....
        /*04b4*/ 	.word	0x00003db0


	//   ....[58]....
        /*04b8*/ 	.word	0x00003dc0


	//   ....[59]....
        /*04bc*/ 	.word	0x00003dd0


	//   ....[60]....
        /*04c0*/ 	.word	0x00003de0


	//   ....[61]....
        /*04c4*/ 	.word	0x00003df0


	//   ....[62]....
        /*04c8*/ 	.word	0x00003e20


	//   ....[63]....
        /*04cc*/ 	.word	0x00003e30


	//   ....[64]....
        /*04d0*/ 	.word	0x00003e70


	//   ....[65]....
        /*04d4*/ 	.word	0x00003ea0


	//   ....[66]....
        /*04d8*/ 	.word	0x00003ed0


	//   ....[67]....
        /*04dc*/ 	.word	0x00003ee0


	//   ....[68]....
        /*04e0*/ 	.word	0x00003ef0


	//   ....[69]....
        /*04e4*/ 	.word	0x00003f00


	//   ....[70]....
        /*04e8*/ 	.word	0x000064f0


	//   ....[71]....
        /*04ec*/ 	.word	0x00006530


	//   ....[72]....
        /*04f0*/ 	.word	0x000065a0


	//   ....[73]....
        /*04f4*/ 	.word	0x000065e0


	//   ....[74]....
        /*04f8*/ 	.word	0x00006620


	//   ....[75]....
        /*04fc*/ 	.word	0x00006660


	//   ....[76]....
        /*0500*/ 	.word	0x000066a0


	//   ....[77]....
        /*0504*/ 	.word	0x000068e0


	//   ....[78]....
        /*0508*/ 	.word	0x00006a60


	//   ....[79]....
        /*050c*/ 	.word	0x00006bd0


	//   ....[80]....
        /*0510*/ 	.word	0x00006be0


	//   ....[81]....
        /*0514*/ 	.word	0x00006bf0


	//   ....[82]....
        /*0518*/ 	.word	0x00006c90


	//   ....[83]....
        /*051c*/ 	.word	0x00006cd0


	//   ....[84]....
        /*0520*/ 	.word	0x00006d10


	//   ....[85]....
        /*0524*/ 	.word	0x00006d50


	//   ....[86]....
        /*0528*/ 	.word	0x00006d70


	//   ....[87]....
        /*052c*/ 	.word	0x00006d90


	//   ....[88]....
        /*0530*/ 	.word	0x00006dc0


	//   ....[89]....
        /*0534*/ 	.word	0x00006e30


	//   ....[90]....
        /*0538*/ 	.word	0x00006e60


	//   ....[91]....
        /*053c*/ 	.word	0x00006e70


	//   ....[92]....
        /*0540*/ 	.word	0x00006eb0


	//   ....[93]....
        /*0544*/ 	.word	0x00006fd0


	//   ....[94]....
        /*0548*/ 	.word	0x00007010


	//   ....[95]....
        /*054c*/ 	.word	0x00007050


	//   ....[96]....
        /*0550*/ 	.word	0x000070a0


	//   ....[97]....
        /*0554*/ 	.word	0x000070d0


	//   ....[98]....
        /*0558*/ 	.word	0x000070f0


	//   ....[99]....
        /*055c*/ 	.word	0x00007130


	//   ....[100]....
        /*0560*/ 	.word	0x000071b0


	//   ....[101]....
        /*0564*/ 	.word	0x00007200


	//   ....[102]....
        /*0568*/ 	.word	0x00007560


	//   ....[103]....
        /*056c*/ 	.word	0x00007570


	//   ....[104]....
        /*0570*/ 	.word	0x00007580


	//   ....[105]....
        /*0574*/ 	.word	0x00007590


	//   ....[106]....
        /*0578*/ 	.word	0x000075a0


	//   ....[107]....
        /*057c*/ 	.word	0x000075b0


	//   ....[108]....
        /*0580*/ 	.word	0x000075e0


	//   ....[109]....
        /*0584*/ 	.word	0x00007610


	//   ....[110]....
        /*0588*/ 	.word	0x00007650


	//   ....[111]....
        /*058c*/ 	.word	0x00007670


	//   ....[112]....
        /*0590*/ 	.word	0x000076b0


	//   ....[113]....
        /*0594*/ 	.word	0x000076d0


	//   ....[114]....
        /*0598*/ 	.word	0x00007710


	//   ....[115]....
        /*059c*/ 	.word	0x00007740


	//   ....[116]....
        /*05a0*/ 	.word	0x000077a0


	//   ....[117]....
        /*05a4*/ 	.word	0x000077d0


	//   ....[118]....
        /*05a8*/ 	.word	0x000077f0


	//   ....[119]....
        /*05ac*/ 	.word	0x00007800


	//   ....[120]....
        /*05b0*/ 	.word	0x00007860


	//   ....[121]....
        /*05b4*/ 	.word	0x000078a0


	//   ....[122]....
        /*05b8*/ 	.word	0x000078e0


	//   ....[123]....
        /*05bc*/ 	.word	0x000078f0


	//   ....[124]....
        /*05c0*/ 	.word	0x00007930


	//   ....[125]....
        /*05c4*/ 	.word	0x00007950


	//   ....[126]....
        /*05c8*/ 	.word	0x00007960


	//   ....[127]....
        /*05cc*/ 	.word	0x00007970


	//   ....[128]....
        /*05d0*/ 	.word	0x00007980


	//   ....[129]....
        /*05d4*/ 	.word	0x000079c0


	//   ....[130]....
        /*05d8*/ 	.word	0x00007a00


	//   ....[131]....
        /*05dc*/ 	.word	0x00007a40


	//   ....[132]....
        /*05e0*/ 	.word	0x00007a60


	//   ....[133]....
        /*05e4*/ 	.word	0x00007a90


	//   ....[134]....
        /*05e8*/ 	.word	0x00009c30


	//   ....[135]....
        /*05ec*/ 	.word	0x0000d6f0


	//----- nvinfo : EIATTR_REG_RECONFIG
	.align		4
.L_832:
        /*05f0*/ 	.byte	0x01, 0x54
	.zero		2


	//----- nvinfo : EIATTR_SYSCALL_OFFSETS
	.align		4
        /*05f4*/ 	.byte	0x04, 0x46
        /*05f6*/ 	.short	(.L_834 - .L_833)


	//   ....[0]....
.L_833:
        /*05f8*/ 	.word	0x00001280


	//   ....[1]....
        /*05fc*/ 	.word	0x00001370


	//   ....[2]....
        /*0600*/ 	.word	0x000014d0


	//   ....[3]....
        /*0604*/ 	.word	0x000015c0


	//----- nvinfo : EIATTR_MBARRIER_INSTR_OFFSETS
	.align		4
.L_834:
        /*0608*/ 	.byte	0x04, 0x39
        /*060a*/ 	.short	(.L_836 - .L_835)


	//   ....[0]....
.L_835:
        /*060c*/ 	.word	0x00000290
        /*0610*/ 	.word	0x000000ff
        /*0614*/ 	.word	0x00030c00
        /*0618*/ 	.short	0x0100
        /*061a*/ 	.byte	0x06
	.zero		1


	//   ....[1]....
        /*061c*/ 	.word	0x00000390
        /*0620*/ 	.word	0x000000ff
        /*0624*/ 	.word	0x00030c10
        /*0628*/ 	.short	0x0100
        /*062a*/ 	.byte	0x08
	.zero		1


	//   ....[2]....
        /*062c*/ 	.word	0x000003a0
        /*0630*/ 	.word	0x000000ff
        /*0634*/ 	.word	0x00030c20
        /*0638*/ 	.short	0x0100
        /*063a*/ 	.byte	0x08
	.zero		1


	//   ....[3]....
        /*063c*/ 	.word	0x000003b0
        /*0640*/ 	.word	0x000000ff
        /*0644*/ 	.word	0x00030c18
        /*0648*/ 	.short	0x0100
        /*064a*/ 	.byte	0x08
	.zero		1


	//   ....[4]....
        /*064c*/ 	.word	0x000003c0
        /*0650*/ 	.word	0x000000ff
        /*0654*/ 	.word	0x00030c28
        /*0658*/ 	.short	0x0100
        /*065a*/ 	.byte	0x08
	.zero		1


	//   ....[5]....
        /*065c*/ 	.word	0x000004f0
        /*0660*/ 	.word	0x000000ff
        /*0664*/ 	.word	0x00030c30
        /*0668*/ 	.short	0x0100
        /*066a*/ 	.byte	0x08
	.zero		1


	//   ....[6]....
        /*066c*/ 	.word	0x00000500
        /*0670*/ 	.word	0x000000ff
        /*0674*/ 	.word	0x00030c40
        /*0678*/ 	.short	0x0100
        /*067a*/ 	.byte	0x08
	.zero		1


	//   ....[7]....
        /*067c*/ 	.word	0x00000510
        /*0680*/ 	.word	0x000000ff
        /*0684*/ 	.word	0x00030c38
        /*0688*/ 	.short	0x0100
        /*068a*/ 	.byte	0x08
	.zero		1


	//   ....[8]....
        /*068c*/ 	.word	0x00000520
        /*0690*/ 	.word	0x000000ff
        /*0694*/ 	.word	0x00030c48
        /*0698*/ 	.short	0x0100
        /*069a*/ 	.byte	0x08
	.zero		1


	//   ....[9]....
        /*069c*/ 	.word	0x00001660
        /*06a0*/ 	.word	0x000000ec
        /*06a4*/ 	.word	0x00030c00
        /*06a8*/ 	.short	0x010a
        /*06aa*/ 	.byte	0x3f
	.zero		1


	//   ....[10]....
        /*06ac*/ 	.word	0x00001790
        /*06b0*/ 	.word	0x000000ec
        /*06b4*/ 	.word	0x00030c00
        /*06b8*/ 	.short	0x010a
        /*06ba*/ 	.byte	0x3f
	.zero		1


	//   ....[11]....
        /*06bc*/ 	.word	0x00002210
        /*06c0*/ 	.word	0x00000006
        /*06c4*/ 	.word	0x00030c10
        /*06c8*/ 	.short	0x010a
        /*06ca*/ 	.byte	0x3f
	.zero		1


	//   ....[12]....
        /*06cc*/ 	.word	0x00002280
        /*06d0*/ 	.word	0x00000006
        /*06d4*/ 	.word	0x00030c10
        /*06d8*/ 	.short	0x010a
        /*06da*/ 	.byte	0x3f
	.zero		1


	//   ....[13]....
        /*06dc*/ 	.word	0x000026a0
        /*06e0*/ 	.word	0x00000006
        /*06e4*/ 	.word	0x00030c30
        /*06e8*/ 	.short	0x010a
        /*06ea*/ 	.byte	0x3f
	.zero		1


	//   ....[14]....
        /*06ec*/ 	.word	0x00002720
        /*06f0*/ 	.word	0x00000006
        /*06f4*/ 	.word	0x00030c30
        /*06f8*/ 	.short	0x010a
        /*06fa*/ 	.byte	0x3f
	.zero		1


	//   ....[15]....
        /*06fc*/ 	.word	0x000052e0
        /*0700*/ 	.word	0x00000005
        /*0704*/ 	.word	0x00000000
        /*0708*/ 	.short	0x0101
        /*070a*/ 	.byte	0x3f
	.zero		1


	//   ....[16]....
        /*070c*/ 	.word	0x00005730
        /*0710*/ 	.word	0x00000006
        /*0714*/ 	.word	0x00000000
        /*0718*/ 	.short	0x0101
        /*071a*/ 	.byte	0x3f
	.zero		1


	//   ....[17]....
        /*071c*/ 	.word	0x00005f30
        /*0720*/ 	.word	0x00000007
        /*0724*/ 	.word	0x00030c10
        /*0728*/ 	.short	0x010a
        /*072a*/ 	.byte	0x3f
	.zero		1


	//   ....[18]....
        /*072c*/ 	.word	0x00005fb0
        /*0730*/ 	.word	0x00000007
        /*0734*/ 	.word	0x00030c10
        /*0738*/ 	.short	0x010a
        /*073a*/ 	.byte	0x3f
	.zero		1


	//   ....[19]....
        /*073c*/ 	.word	0x000063c0
        /*0740*/ 	.word	0x00000007
        /*0744*/ 	.word	0x00030c30
        /*0748*/ 	.short	0x010a
        /*074a*/ 	.byte	0x3f
	.zero		1


	//   ....[20]....
        /*074c*/ 	.word	0x00006450
        /*0750*/ 	.word	0x00000007
        /*0754*/ 	.word	0x00030c30
        /*0758*/ 	.short	0x010a
        /*075a*/ 	.byte	0x3f
	.zero		1


	//   ....[21]....
        /*075c*/ 	.word	0x00008c10
        /*0760*/ 	.word	0x00000008
        /*0764*/ 	.word	0x00000000
        /*0768*/ 	.short	0x0101
        /*076a*/ 	.byte	0x3f
	.zero		1


	//   ....[22]....
        /*076c*/ 	.word	0x00009080
        /*0770*/ 	.word	0x00000007
        /*0774*/ 	.word	0x00000000
        /*0778*/ 	.short	0x0101
        /*077a*/ 	.byte	0x3f
	.zero		1


	//   ....[23]....
        /*077c*/ 	.word	0x0000bd80
        /*0780*/ 	.word	0x0000000f
        /*0784*/ 	.word	0x00030c20
        /*0788*/ 	.short	0x010a
        /*078a*/ 	.byte	0x3f
	.zero		1


	//   ....[24]....
        /*078c*/ 	.word	0x0000c320
        /*0790*/ 	.word	0x0000000f
        /*0794*/ 	.word	0x00030c40
        /*0798*/ 	.short	0x010a
        /*079a*/ 	.byte	0x3f
	.zero		1


	//   ....[25]....
        /*079c*/ 	.word	0x0000c580
        /*07a0*/ 	.word	0x0000000f
        /*07a4*/ 	.word	0x00030c28
        /*07a8*/ 	.short	0x010a
        /*07aa*/ 	.byte	0x3f
	.zero		1


	//   ....[26]....
        /*07ac*/ 	.word	0x0000c7e0
        /*07b0*/ 	.word	0x0000000f
        /*07b4*/ 	.word	0x00030c48
        /*07b8*/ 	.short	0x010a
        /*07ba*/ 	.byte	0x3f
	.zero		1


	//   ....[27]....
        /*07bc*/ 	.word	0x0000c9e0
        /*07c0*/ 	.word	0x0000000f
        /*07c4*/ 	.word	0x00030c20
        /*07c8*/ 	.short	0x010a
        /*07ca*/ 	.byte	0x3f
	.zero		1


	//   ....[28]....
        /*07cc*/ 	.word	0x0000ccb0
        /*07d0*/ 	.word	0x0000000f
        /*07d4*/ 	.word	0x00030c40
        /*07d8*/ 	.short	0x010a
        /*07da*/ 	.byte	0x3f
	.zero		1


	//   ....[29]....
        /*07dc*/ 	.word	0x0000cee0
        /*07e0*/ 	.word	0x0000000f
        /*07e4*/ 	.word	0x00030c28
        /*07e8*/ 	.short	0x010a
        /*07ea*/ 	.byte	0x3f
	.zero		1


	//   ....[30]....
        /*07ec*/ 	.word	0x0000d180
        /*07f0*/ 	.word	0x00000003
        /*07f4*/ 	.word	0x00030c40
        /*07f8*/ 	.short	0x010a
        /*07fa*/ 	.byte	0x3f
	.zero		1


	//   ....[31]....
        /*07fc*/ 	.word	0x0000d570
        /*0800*/ 	.word	0x00000007
        /*0804*/ 	.word	0x00000000
        /*0808*/ 	.short	0x010a
        /*080a*/ 	.byte	0x3f
	.zero		1


	//   ....[32]....
        /*080c*/ 	.word	0x0000d5c0
        /*0810*/ 	.word	0x00000003
        /*0814*/ 	.word	0x00000000
        /*0818*/ 	.short	0x010a
        /*081a*/ 	.byte	0x3f
	.zero		1


	//   ....[33]....
        /*081c*/ 	.word	0x0000d620
        /*0820*/ 	.word	0x00000005
        /*0824*/ 	.word	0x00000000
        /*0828*/ 	.short	0x010a
        /*082a*/ 	.byte	0x3f
	.zero		1


	//   ....[34]....
        /*082c*/ 	.word	0x0000d650
        /*0830*/ 	.word	0x00000003
        /*0834*/ 	.word	0x00000000
        /*0838*/ 	.short	0x010a
        /*083a*/ 	.byte	0x3f
	.zero		1


	//   ....[35]....
        /*083c*/ 	.word	0x0000d720
        /*0840*/ 	.word	0x000000ec
        /*0844*/ 	.word	0x00030c00
        /*0848*/ 	.short	0x010a
        /*084a*/ 	.byte	0x3f
	.zero		1


	//   ....[36]....
        /*084c*/ 	.word	0x0000d770
        /*0850*/ 	.word	0x00000006
        /*0854*/ 	.word	0x00030c10
        /*0858*/ 	.short	0x010a
        /*085a*/ 	.byte	0x3f
	.zero		1


	//   ....[37]....
        /*085c*/ 	.word	0x0000d7c0
        /*0860*/ 	.word	0x00000006
        /*0864*/ 	.word	0x00030c30
        /*0868*/ 	.short	0x010a
        /*086a*/ 	.byte	0x3f
	.zero		1


	//   ....[38]....
        /*086c*/ 	.word	0x0000d810
        /*0870*/ 	.word	0x00000007
        /*0874*/ 	.word	0x00030c10
        /*0878*/ 	.short	0x010a
        /*087a*/ 	.byte	0x3f
	.zero		1


	//   ....[39]....
        /*087c*/ 	.word	0x0000d860
        /*0880*/ 	.word	0x00000007
        /*0884*/ 	.word	0x00030c30
        /*0888*/ 	.short	0x010a
        /*088a*/ 	.byte	0x3f
	.zero		1


	//   ....[40]....
        /*088c*/ 	.word	0x0000d8b0
        /*0890*/ 	.word	0x0000000f
        /*0894*/ 	.word	0x00030c20
        /*0898*/ 	.short	0x010a
        /*089a*/ 	.byte	0x3f
	.zero		1


	//   ....[41]....
        /*089c*/ 	.word	0x0000d900
        /*08a0*/ 	.word	0x0000000f
        /*08a4*/ 	.word	0x00030c40
        /*08a8*/ 	.short	0x010a
        /*08aa*/ 	.byte	0x3f
	.zero		1


	//   ....[42]....
        /*08ac*/ 	.word	0x0000d950
        /*08b0*/ 	.word	0x0000000f
        /*08b4*/ 	.word	0x00030c28
        /*08b8*/ 	.short	0x010a
        /*08ba*/ 	.byte	0x3f
	.zero		1


	//   ....[43]....
        /*08bc*/ 	.word	0x0000d9a0
        /*08c0*/ 	.word	0x0000000f
        /*08c4*/ 	.word	0x00030c48
        /*08c8*/ 	.short	0x010a
        /*08ca*/ 	.byte	0x3f
	.zero		1


	//   ....[44]....
        /*08cc*/ 	.word	0x0000da00
        /*08d0*/ 	.word	0x0000000f
        /*08d4*/ 	.word	0x00030c20
        /*08d8*/ 	.short	0x010a
        /*08da*/ 	.byte	0x3f
	.zero		1


	//   ....[45]....
        /*08dc*/ 	.word	0x0000da50
        /*08e0*/ 	.word	0x0000000f
        /*08e4*/ 	.word	0x00030c40
        /*08e8*/ 	.short	0x010a
        /*08ea*/ 	.byte	0x3f
	.zero		1


	//   ....[46]....
        /*08ec*/ 	.word	0x0000daa0
        /*08f0*/ 	.word	0x0000000f
        /*08f4*/ 	.word	0x00030c28
        /*08f8*/ 	.short	0x010a
        /*08fa*/ 	.byte	0x3f
	.zero		1


	//   ....[47]....
        /*08fc*/ 	.word	0x0000daf0
        /*0900*/ 	.word	0x00000003
        /*0904*/ 	.word	0x00030c40
        /*0908*/ 	.short	0x010a
        /*090a*/ 	.byte	0x3f
	.zero		1


	//   ....[48]....
        /*090c*/ 	.word	0x0000dbc0
        /*0910*/ 	.word	0x00000007
        /*0914*/ 	.word	0x00000000
        /*0918*/ 	.short	0x010a
        /*091a*/ 	.byte	0x3f
	.zero		1


	//   ....[49]....
        /*091c*/ 	.word	0x0000dc10
        /*0920*/ 	.word	0x00000003
        /*0924*/ 	.word	0x00000000
        /*0928*/ 	.short	0x010a
        /*092a*/ 	.byte	0x3f
	.zero		1


	//   ....[50]....
        /*092c*/ 	.word	0x0000dc60
        /*0930*/ 	.word	0x00000005
        /*0934*/ 	.word	0x00000000
        /*0938*/ 	.short	0x010a
        /*093a*/ 	.byte	0x3f
	.zero		1


	//----- nvinfo : EIATTR_NUM_MBARRIERS
	.align		4
.L_836:
        /*093c*/ 	.byte	0x03, 0x38
        /*093e*/ 	.short	0x0009


	//----- nvinfo : EIATTR_EXIT_INSTR_OFFSETS
	.align		4
        /*0940*/ 	.byte	0x04, 0x1c
        /*0942*/ 	.short	(.L_838 - .L_837)


	//   ....[0]....
.L_837:
        /*0944*/ 	.word	0x0000d6a0


	//----- nvinfo : EIATTR_MAX_THREADS
	.align		4
.L_838:
        /*0948*/ 	.byte	0x04, 0x05
        /*094a*/ 	.short	(.L_840 - .L_839)
.L_839:
        /*094c*/ 	.word	0x00000180
        /*0950*/ 	.word	0x00000001
        /*0954*/ 	.word	0x00000001


	//----- nvinfo : EIATTR_CRS_STACK_SIZE
	.align		4
.L_840:
        /*0958*/ 	.byte	0x04, 0x1e
        /*095a*/ 	.short	(.L_842 - .L_841)
.L_841:
        /*095c*/ 	.word	0x00000000


	//----- nvinfo : EIATTR_CBANK_PARAM_SIZE
	.align		4
.L_842:
        /*0960*/ 	.byte	0x03, 0x19
        /*0962*/ 	.short	0x0770


	//----- nvinfo : EIATTR_PARAM_CBANK
	.align		4
        /*0964*/ 	.byte	0x04, 0x0a
        /*0966*/ 	.short	(.L_844 - .L_843)
	.align		4
.L_843:
        /*0968*/ 	.word	index@(.nv.constant0._ZN7cutlass13device_kernelIN5flash11enable_sm90INS1_16FlashAttnBwdSm90INS1_25CollectiveMainloopBwdSm90ILi2ELi2ELi2EN4cute5tupleIJNS5_1CILi1EEES8_S8_EEENS6_IJNS7_ILi128EEESA_NS7_ILi64EEEEEENS_6half_tEfNS_4arch4Sm90ELb1ELb0ELb0ELb1ELb0ELb1ELb0ELb0ELi2ELi1ELi2ELi2ELb0EEENS1_24CollectiveEpilogueBwdGQAISC_fSF_Li256ELb1ELb0EEENS1_25SingleTileBwdLPTSchedulerILb1ELi128ELb0EEEEEEEEEvNT_6ParamsE)
        /*096c*/ 	.short	0x0210
        /*096e*/ 	.short	0x0770


	//----- nvinfo : EIATTR_SW_WAR
	.align		4
.L_844:
        /*0970*/ 	.byte	0x04, 0x36
        /*0972*/ 	.short	(.L_846 - .L_845)
.L_845:
        /*0974*/ 	.word	0x00000008
.L_846:


//--------------------- .nv.info._ZN7cutlass13device_kernelIN5flash32FlashAttnBwdPostprocessConvertdQIN4cute5tupleIJNS3_1CILi128EEENS5_ILi64EEEEEENS_6half_tEfNS_4arch4Sm90ELi256ENS3_8TiledMMAINS3_8MMA_AtomIJNS3_4SM904GMMA25MMA_64x64x16_F32F16F16_RSILNSF_5MajorE0ELSH_1ELNSF_7ScaleInE1ELSI_1EEEEEENS3_6LayoutINS4_IJNS5_ILi2EEENS5_ILi1EEESN_EEENS4_IJSN_NS5_ILi0EEESP_EEEEENS4_IJNS3_10UnderscoreESS_SS_EEEEELb0EEEEEvNT_6ParamsE --------------------------
	.section	.nv.info._ZN7cutlass13device_kernelIN5flash32FlashAttnBwdPostprocessConvertdQIN4cute5tupleIJNS3_1CILi128EEENS5_ILi64EEEEEENS_6half_tEfNS_4arch4Sm90ELi256ENS3_8TiledMMAINS3_8MMA_AtomIJNS3_4SM904GMMA25MMA_64x64x16_F32F16F16_RSILNSF_5MajorE0ELSH_1ELNSF_7ScaleInE1ELSI_1EEEEEENS3_6LayoutINS4_IJNS5_ILi2EEENS5_ILi1EEESN_EEENS4_IJSN_NS5_ILi0EEESP_EEEEENS4_IJNS3_10UnderscoreESS_SS_EEEEELb0EEEEEvNT_6ParamsE,"",@"SHT_CUDA_INFO"
	.sectionflags	@""
	.align	4


	//----- nvinfo : EIATTR_CUDA_API_VERSION
	.align		4
        /*0000*/ 	.byte	0x04, 0x37
        /*0002*/ 	.short	(.L_848 - .L_847)
.L_847:
        /*0004*/ 	.word	0x00000082


	//----- nvinfo : EIATTR_KPARAM_INFO
	.align		4
.L_848:
        /*0008*/ 	.byte	0x04, 0x17
        /*000a*/ 	.short	(.L_850 - .L_849)
.L_849:
        /*000c*/ 	.word	0x00000000
        /*0010*/ 	.short	0x0000
        /*0012*/ 	.short	0x0000
        /*0014*/ 	.byte	0x00, 0xf0, 0xc1, 0x01


	//----- nvinfo : EIATTR_SPARSE_MMA_MASK
	.align		4
.L_850:
        /*0018*/ 	.byte	0x03, 0x50
        /*001a*/ 	.short	0x0000


	//----- nvinfo : EIATTR_MAXREG_COUNT
	.align		4
        /*001c*/ 	.byte	0x03, 0x1b
        /*001e*/ 	.short	0x0080


	//----- nvinfo : EIATTR_NUM_BARRIERS
	.align		4
        /*0020*/ 	.byte	0x02, 0x4c
        /*0022*/ 	.byte	0x01
	.zero		1


	//----- nvinfo : EIATTR_MERCURY_ISA_VERSION
	.align		4
        /*0024*/ 	.byte	0x03, 0x5f
        /*0026*/ 	.short	0x0101


	//----- nvinfo : EIATTR_MBARRIER_INSTR_OFFSETS
	.align		4
        /*0028*/ 	.byte	0x04, 0x39
        /*002a*/ 	.short	(.L_852 - .L_851)


	//   ....[0]....
.L_851:
        /*002c*/ 	.word	0x000004a0
        /*0030*/ 	.word	0x000000ff
        /*0034*/ 	.word	0x0000c000
        /*0038*/ 	.short	0x0100
        /*003a*/ 	.byte	0x06
	.zero		1


	//   ....[1]....
        /*003c*/ 	.word	0x000005b0
        /*0040*/ 	.word	0x00000029
        /*0044*/ 	.word	0x0000c000
        /*0048*/ 	.short	0x010a
        /*004a*/ 	.byte	0x3f
	.zero		1


	//----- nvinfo : EIATTR_NUM_MBARRIERS
	.align		4
.L_852:
        /*004c*/ 	.byte	0x03, 0x38
        /*004e*/ 	.short	0x0001


	//----- nvinfo : EIATTR_EXIT_INSTR_OFFSETS
	.align		4
        /*0050*/ 	.byte	0x04, 0x1c
        /*0052*/ 	.short	(.L_854 - .L_853)


	//   ....[0]....
.L_853:
        /*0054*/ 	.word	0x000001b0


	//   ....[1]....
        /*0058*/ 	.word	0x000011a0


	//   ....[2]....
        /*005c*/ 	.word	0x00001270


	//----- nvinfo : EIATTR_MAX_THREADS
	.align		4
.L_854:
        /*0060*/ 	.byte	0x04, 0x05
        /*0062*/ 	.short	(.L_856 - .L_855)
.L_855:
        /*0064*/ 	.word	0x00000100
        /*0068*/ 	.word	0x00000001
        /*006c*/ 	.word	0x00000001


	//----- nvinfo : EIATTR_CRS_STACK_SIZE
	.align		4
.L_856:
        /*0070*/ 	.byte	0x04, 0x1e
        /*0072*/ 	.short	(.L_858 - .L_857)
.L_857:
        /*0074*/ 	.word	0x00000000


	//----- nvinfo : EIATTR_CBANK_PARAM_SIZE
	.align		4
.L_858:
        /*0078*/ 	.byte	0x03, 0x19
        /*007a*/ 	.short	0x0070


	//----- nvinfo : EIATTR_PARAM_CBANK
	.align		4
        /*007c*/ 	.byte	0x04, 0x0a
        /*007e*/ 	.short	(.L_860 - .L_859)
	.align		4
.L_859:
        /*0080*/ 	.word	index@(.nv.constant0._ZN7cutlass13device_kernelIN5flash32FlashAttnBwdPostprocessConvertdQIN4cute5tupleIJNS3_1CILi128EEENS5_ILi64EEEEEENS_6half_tEfNS_4arch4Sm90ELi256ENS3_8TiledMMAINS3_8MMA_AtomIJNS3_4SM904GMMA25MMA_64x64x16_F32F16F16_RSILNSF_5MajorE0ELSH_1ELNSF_7ScaleInE1ELSI_1EEEEEENS3_6LayoutINS4_IJNS5_ILi2EEENS5_ILi1EEESN_EEENS4_IJSN_NS5_ILi0EEESP_EEEEENS4_IJNS3_10UnderscoreESS_SS_EEEEELb0EEEEEvNT_6ParamsE)
        /*0084*/ 	.short	0x0210
        /*0086*/ 	.short	0x0070


	//----- nvinfo : EIATTR_SW_WAR
	.align		4
.L_860:
        /*0088*/ 	.byte	0x04, 0x36
        /*008a*/ 	.short	(.L_862 - .L_861)
.L_861:
        /*008c*/ 	.word	0x00000008
.L_862:


//--------------------- .nv.info._ZN7cutlass13device_kernelIN5flash32FlashAttnBwdPostprocessConvertdQIN4cute5tupleIJNS3_1CILi128EEENS5_ILi64EEEEEENS_6half_tEfNS_4arch4Sm90ELi256ENS3_8TiledMMAINS3_8MMA_AtomIJNS3_4SM904GMMA25MMA_64x64x16_F32F16F16_SSILNSF_5MajorE0ELSH_1ELNSF_7ScaleInE1ELSI_1EEEEEENS3_6LayoutINS4_IJNS5_ILi2EEENS5_ILi1EEESN_EEENS4_IJSN_NS5_ILi0EEESP_EEEEENS4_IJNS3_10UnderscoreESS_SS_EEEEELb0EEEEEvNT_6ParamsE --------------------------
	.section	.nv.info._ZN7cutlass13device_kernelIN5flash32FlashAttnBwdPostprocessConvertdQIN4cute5tupleIJNS3_1CILi128EEENS5_ILi64EEEEEENS_6half_tEfNS_4arch4Sm90ELi256ENS3_8TiledMMAINS3_8MMA_AtomIJNS3_4SM904GMMA25MMA_64x64x16_F32F16F16_SSILNSF_5MajorE0ELSH_1ELNSF_7ScaleInE1ELSI_1EEEEEENS3_6LayoutINS4_IJNS5_ILi2EEENS5_ILi1EEESN_EEENS4_IJSN_NS5_ILi0EEESP_EEEEENS4_IJNS3_10UnderscoreESS_SS_EEEEELb0EEEEEvNT_6ParamsE,"",@"SHT_CUDA_INFO"
	.sectionflags	@""
	.align	4


	//----- nvinfo : EIATTR_CUDA_API_VERSION
	.align		4
        /*0000*/ 	.byte	0x04, 0x37
        /*0002*/ 	.short	(.L_864 - .L_863)
.L_863:
        /*0004*/ 	.word	0x00000082


	//----- nvinfo : EIATTR_KPARAM_INFO
	.align		4
.L_864:
        /*0008*/ 	.byte	0x04, 0x17
        /*000a*/ 	.short	(.L_866 - .L_865)
.L_865:
        /*000c*/ 	.word	0x00000000
        /*0010*/ 	.short	0x0000
        /*0012*/ 	.short	0x0000
        /*0014*/ 	.byte	0x00, 0xf0, 0xc1, 0x01


	//----- nvinfo : EIATTR_SPARSE_MMA_MASK
	.align		4
.L_866:
        /*0018*/ 	.byte	0x03, 0x50
        /*001a*/ 	.short	0x0000


	//----- nvinfo : EIATTR_MAXREG_COUNT
	.align		4
        /*001c*/ 	.byte	0x03, 0x1b
        /*001e*/ 	.short	0x0080


	//----- nvinfo : EIATTR_NUM_BARRIERS
	.align		4
        /*0020*/ 	.byte	0x02, 0x4c
        /*0022*/ 	.byte	0x01
	.zero		1


	//----- nvinfo : EIATTR_MERCURY_ISA_VERSION
	.align		4
        /*0024*/ 	.byte	0x03, 0x5f
        /*0026*/ 	.short	0x0101


	//----- nvinfo : EIATTR_MBARRIER_INSTR_OFFSETS
	.align		4
        /*0028*/ 	.byte	0x04, 0x39
        /*002a*/ 	.short	(.L_868 - .L_867)


	//   ....[0]....
.L_867:
        /*002c*/ 	.word	0x000004a0
        /*0030*/ 	.word	0x000000ff
        /*0034*/ 	.word	0x0000c000
        /*0038*/ 	.short	0x0100
        /*003a*/ 	.byte	0x06
	.zero		1


	//   ....[1]....
        /*003c*/ 	.word	0x000005b0
        /*0040*/ 	.word	0x00000029
        /*0044*/ 	.word	0x0000c000
        /*0048*/ 	.short	0x010a
        /*004a*/ 	.byte	0x3f
	.zero		1


	//----- nvinfo : EIATTR_NUM_MBARRIERS
	.align		4
.L_868:
        /*004c*/ 	.byte	0x03, 0x38
        /*004e*/ 	.short	0x0001


	//----- nvinfo : EIATTR_EXIT_INSTR_OFFSETS
	.align		4
        /*0050*/ 	.byte	0x04, 0x1c
        /*0052*/ 	.short	(.L_870 - .L_869)


	//   ....[0]....
.L_869:
        /*0054*/ 	.word	0x000001b0


	//   ....[1]....
        /*0058*/ 	.word	0x000011a0


	//   ....[2]....
        /*005c*/ 	.word	0x00001270


	//----- nvinfo : EIATTR_MAX_THREADS
	.align		4
.L_870:
        /*0060*/ 	.byte	0x04, 0x05
        /*0062*/ 	.short	(.L_872 - .L_871)
.L_871:
        /*0064*/ 	.word	0x00000100
        /*0068*/ 	.word	0x00000001
        /*006c*/ 	.word	0x00000001


	//----- nvinfo : EIATTR_CRS_STACK_SIZE
	.align		4
.L_872:
        /*0070*/ 	.byte	0x04, 0x1e
        /*0072*/ 	.short	(.L_874 - .L_873)
.L_873:
        /*0074*/ 	.word	0x00000000


	//----- nvinfo : EIATTR_CBANK_PARAM_SIZE
	.align		4
.L_874:
        /*0078*/ 	.byte	0x03, 0x19
        /*007a*/ 	.short	0x0070


	//----- nvinfo : EIATTR_PARAM_CBANK
	.align		4
        /*007c*/ 	.byte	0x04, 0x0a
        /*007e*/ 	.short	(.L_876 - .L_875)
	.align		4
.L_875:
        /*0080*/ 	.word	index@(.nv.constant0._ZN7cutlass13device_kernelIN5flash32FlashAttnBwdPostprocessConvertdQIN4cute5tupleIJNS3_1CILi128EEENS5_ILi64EEEEEENS_6half_tEfNS_4arch4Sm90ELi256ENS3_8TiledMMAINS3_8MMA_AtomIJNS3_4SM904GMMA25MMA_64x64x16_F32F16F16_SSILNSF_5MajorE0ELSH_1ELNSF_7ScaleInE1ELSI_1EEEEEENS3_6LayoutINS4_IJNS5_ILi2EEENS5_ILi1EEESN_EEENS4_IJSN_NS5_ILi0EEESP_EEEEENS4_IJNS3_10UnderscoreESS_SS_EEEEELb0EEEEEvNT_6ParamsE)
        /*0084*/ 	.short	0x0210
        /*0086*/ 	.short	0x0070


	//----- nvinfo : EIATTR_SW_WAR
	.align		4
.L_876:
        /*0088*/ 	.byte	0x04, 0x36
        /*008a*/ 	.short	(.L_878 - .L_877)
.L_877:
        /*008c*/ 	.word	0x00000008
.L_878:


//--------------------- .nv.info._ZN7cutlass13device_kernelIN5flash11enable_sm90INS1_16FlashAttnBwdSm90INS1_25CollectiveMainloopBwdSm90ILi2ELi2ELi2EN4cute5tupleIJNS5_1CILi1EEES8_S8_EEENS6_IJNS7_ILi128EEESA_NS7_ILi64EEEEEENS_6half_tEfNS_4arch4Sm90ELb1ELb0ELb0ELb1ELb1ELb1ELb0ELb0ELi2ELi1ELi2ELi2ELb0EEENS1_24CollectiveEpilogueBwdGQAISC_fSF_Li256ELb1ELb1EEENS1_25SingleTileBwdLPTSchedulerILb1ELi128ELb1EEEEEEEEEvNT_6ParamsE --------------------------
	.section	.nv.info._ZN7cutlass13device_kernelIN5flash11enable_sm90INS1_16FlashAttnBwdSm90INS1_25CollectiveMainloopBwdSm90ILi2ELi2ELi2EN4cute5tupleIJNS5_1CILi1EEES8_S8_EEENS6_IJNS7_ILi128EEESA_NS7_ILi64EEEEEENS_6half_tEfNS_4arch4Sm90ELb1ELb0ELb0ELb1ELb1ELb1ELb0ELb0ELi2ELi1ELi2ELi2ELb0EEENS1_24CollectiveEpilogueBwdGQAISC_fSF_Li256ELb1ELb1EEENS1_25SingleTileBwdLPTSchedulerILb1ELi128ELb1EEEEEEEEEvNT_6ParamsE,"",@"SHT_CUDA_INFO"
	.sectionflags	@""
	.align	4


	//----- nvinfo : EIATTR_CUDA_API_VERSION
	.align		4
        /*0000*/ 	.byte	0x04, 0x37
        /*0002*/ 	.short	(.L_880 - .L_879)
.L_879:
        /*0004*/ 	.word	0x00000082


	//----- nvinfo : EIATTR_KPARAM_INFO
	.align		4
.L_880:
        /*0008*/ 	.byte	0x04, 0x17
        /*000a*/ 	.short	(.L_882 - .L_881)
.L_881:
        /*000c*/ 	.word	0x00000000
        /*0010*/ 	.short	0x0000
        /*0012*/ 	.short	0x0070
        /*0014*/ 	.byte	0x00, 0xf0, 0x01, 0x1c


	//----- nvinfo : EIATTR_SPARSE_MMA_MASK
	.align		4
.L_882:
        /*0018*/ 	.byte	0x03, 0x50
        /*001a*/ 	.short	0x0000


	//----- nvinfo : EIATTR_MAXREG_COUNT
	.align		4
        /*001c*/ 	.byte	0x03, 0x1b
        /*001e*/ 	.short	0x00a8


	//----- nvinfo : EIATTR_NUM_BARRIERS
	.align		4
        /*0020*/ 	.byte	0x02, 0x4c
        /*0022*/ 	.byte	0x10
	.zero		1


	//----- nvinfo : EIATTR_EXTERNS
	.align		4
        /*0024*/ 	.byte	0x04, 0x0f
        /*0026*/ 	.short	(.L_884 - .L_883)


	//   ....[0]....
	.align		4
.L_883:
        /*0028*/ 	.word	index@(__assertfail)


	//----- nvinfo : EIATTR_ANNOTATIONS
	.align		4
.L_884:
        /*002c*/ 	.byte	0x04, 0x55
        /*002e*/ 	.short	(.L_886 - .L_885)


	//   ....[0]....
.L_885:
        /* <DEDUP_REMOVED lines=22> */


	//----- nvinfo : EIATTR_MERCURY_ISA_VERSION
	.align		4
.L_886:
        /*0180*/ 	.byte	0x03, 0x5f
        /*0182*/ 	.short	0x0101


	//----- nvinfo : EIATTR_INT_WARP_WIDE_INSTR_OFFSETS
	.align		4
        /*0184*/ 	.byte	0x04, 0x31
        /*0186*/ 	.short	(.L_888 - .L_887)


	//   ....[0]....
.L_887:
        /*0188*/ 	.word	0x00000190


	//   ....[1]....
        /*018c*/ 	.word	0x000001c0


	//   ....[2]....
        /*0190*/ 	.word	0x0000b2f0


	//   ....[3]....
        /*0194*/ 	.word	0x0000b9a0


	//   ....[4]....
        /*0198*/ 	.word	0x0000bed0


	//----- nvinfo : EIATTR_COOP_GROUP_MASK_REGIDS
	.align		4
.L_888:
        /*019c*/ 	.byte	0x04, 0x29
        /*019e*/ 	.short	(.L_890 - .L_889)


	//   ....[0]....
.L_889:
        /*01a0*/ 	.word	0xffffffff


	//   ....[1]....
        /*01a4*/ 	.word	0xffffffff


	//   ....[2]....
        /*01a8*/ 	.word	0xffffffff


	//   ....[3]....
        /*01ac*/ 	.word	0xffffffff


	//   ....[4]....
        /*01b0*/ 	.word	0xffffffff


	//   ....[5]....
        /*01b4*/ 	.word	0xffffffff


	//   ....[6]....
        /*01b8*/ 	.word	0xffffffff


	//   ....[7]....
        /*01bc*/ 	.word	0xffffffff


	//   ....[8]....
        /*01c0*/ 	.word	0xffffffff


	//   ....[9]....
        /*01c4*/ 	.word	0xffffffff


	//   ....[10]....
        /*01c8*/ 	.word	0xffffffff


	//   ....[11]....
        /*01cc*/ 	.word	0xffffffff


	//   ....[12]....
        /*01d0*/ 	.word	0xffffffff


	//   ....[13]....
        /*01d4*/ 	.word	0xffffffff


	//   ....[14]....
        /*01d8*/ 	.word	0xffffffff


	//   ....[15]....
        /*01dc*/ 	.word	0xffffffff


	//   ....[16]....
        /*01e0*/ 	.word	0xffffffff


	//   ....[17]....
        /*01e4*/ 	.word	0xffffffff


	//   ....[18]....
        /*01e8*/ 	.word	0xffffffff


	//   ....[19]....
        /*01ec*/ 	.word	0xffffffff


	//   ....[20]....
        /*01f0*/ 	.word	0xffffffff


	//   ....[21]....
        /*01f4*/ 	.word	0xffffffff


	//   ....[22]....
        /*01f8*/ 	.word	0xffffffff


	//   ....[23]....
        /*01fc*/ 	.word	0xffffffff


	//   ....[24]....
        /*0200*/ 	.word	0xffffffff


	//   ....[25]....
        /*0204*/ 	.word	0xffffffff


	//   ....[26]....
        /*0208*/ 	.word	0xffffffff


	//   ....[27]....
        /*020c*/ 	.word	0xffffffff


	//   ....[28]....
        /*0210*/ 	.word	0xffffffff


	//   ....[29]....
        /*0214*/ 	.word	0xffffffff


	//   ....[30]....
        /*0218*/ 	.word	0xffffffff


	//   ....[31]....
        /*021c*/ 	.word	0xffffffff


	//   ....[32]....
        /*0220*/ 	.word	0xffffffff


	//   ....[33]....
        /*0224*/ 	.word	0xffffffff


	//   ....[34]....
        /*0228*/ 	.word	0xffffffff


	//   ....[35]....
        /*022c*/ 	.word	0xffffffff


	//   ....[36]....
        /*0230*/ 	.word	0xffffffff


	//   ....[37]....
        /*0234*/ 	.word	0xffffffff


	//   ....[38]....
        /*0238*/ 	.word	0xffffffff


	//   ....[39]....
        /*023c*/ 	.word	0xffffffff


	//   ....[40]....
        /*0240*/ 	.word	0xffffffff


	//   ....[41]....
        /*0244*/ 	.word	0xffffffff


	//   ....[42]....
        /*0248*/ 	.word	0xffffffff


	//   ....[43]....
        /*024c*/ 	.word	0xffffffff


	//   ....[44]....
        /*0250*/ 	.word	0xffffffff


	//   ....[45]....
        /*0254*/ 	.word	0xffffffff


	//   ....[46]....
        /*0258*/ 	.word	0xffffffff


	//   ....[47]....
        /*025c*/ 	.word	0xffffffff


	//   ....[48]....
        /*0260*/ 	.word	0xffffffff


	//   ....[49]....
        /*0264*/ 	.word	0xffffffff


	//   ....[50]....
        /*0268*/ 	.word	0xffffffff


	//   ....[51]....
        /*026c*/ 	.word	0xffffffff


	//   ....[52]....
        /*0270*/ 	.word	0xffffffff


	//   ....[53]....
        /*0274*/ 	.word	0xffffffff


	//   ....[54]....
        /*0278*/ 	.word	0xffffffff


	//   ....[55]....
        /*027c*/ 	.word	0xffffffff


	//   ....[56]....
        /*0280*/ 	.word	0xffffffff


	//   ....[57]....
        /*0284*/ 	.word	0xffffffff


	//   ....[58]....
        /*0288*/ 	.word	0xffffffff


	//   ....[59]....
        /*028c*/ 	.word	0xffffffff


	//   ....[60]....
        /*0290*/ 	.word	0xffffffff


	//   ....[61]....
        /*0294*/ 	.word	0xffffffff


	//   ....[62]....
        /*0298*/ 	.word	0xffffffff


	//   ....[63]....
        /*029c*/ 	.word	0xffffffff


	//   ....[64]....
        /*02a0*/ 	.word	0xffffffff


	//   ....[65]....
        /*02a4*/ 	.word	0xffffffff


	//   ....[66]....
        /*02a8*/ 	.word	0xffffffff


	//   ....[67]....
        /*02ac*/ 	.word	0xffffffff


	//   ....[68]....
        /*02b0*/ 	.word	0xffffffff


	//   ....[69]....
        /*02b4*/ 	.word	0xffffffff


	//   ....[70]....
        /*02b8*/ 	.word	0xffffffff


	//   ....[71]....
        /*02bc*/ 	.word	0xffffffff


	//   ....[72]....
        /*02c0*/ 	.word	0xffffffff


	//   ....[73]....
        /*02c4*/ 	.word	0xffffffff


	//   ....[74]....
        /*02c8*/ 	.word	0xffffffff


	//   ....[75]....
        /*02cc*/ 	.word	0xffffffff


	//   ....[76]....
        /*02d0*/ 	.word	0xffffffff


	//   ....[77]....
        /*02d4*/ 	.word	0xffffffff


	//   ....[78]....
        /*02d8*/ 	.word	0xffffffff


	//   ....[79]....
        /*02dc*/ 	.word	0xffffffff


	//   ....[80]....
        /*02e0*/ 	.word	0xffffffff


	//   ....[81]....
        /*02e4*/ 	.word	0xffffffff


	//   ....[82]....
        /*02e8*/ 	.word	0xffffffff


	//   ....[83]....
        /*02ec*/ 	.word	0xffffffff


	//   ....[84]....
        /*02f0*/ 	.word	0xffffffff


	//   ....[85]....
        /*02f4*/ 	.word	0xffffffff


	//   ....[86]....
        /*02f8*/ 	.word	0xffffffff


	//   ....[87]....
        /*02fc*/ 	.word	0xffffffff


	//   ....[88]....
        /*0300*/ 	.word	0xffffffff


	//   ....[89]....
        /*0304*/ 	.word	0xffffffff


	//   ....[90]....
        /*0308*/ 	.word	0xffffffff


	//   ....[91]....
        /*030c*/ 	.word	0xffffffff


	//   ....[92]....
        /*0310*/ 	.word	0xffffffff


	//   ....[93]....
        /*0314*/ 	.word	0xffffffff


	//   ....[94]....
        /*0318*/ 	.word	0xffffffff


	//   ....[95]....
        /*031c*/ 	.word	0xffffffff


	//   ....[96]....
        /*0320*/ 	.word	0xffffffff


	//   ....[97]....
        /*0324*/ 	.word	0xffffffff


	//   ....[98]....
        /*0328*/ 	.word	0xffffffff


	//   ....[99]....
        /*032c*/ 	.word	0xffffffff


	//   ....[100]....
        /*0330*/ 	.word	0xffffffff


	//   ....[101]....
        /*0334*/ 	.word	0xffffffff


	//   ....[102]....
        /*0338*/ 	.word	0xffffffff


	//   ....[103]....
        /*033c*/ 	.word	0xffffffff


	//   ....[104]....
        /*0340*/ 	.word	0xffffffff


	//   ....[105]....
        /*0344*/ 	.word	0xffffffff


	//   ....[106]....
        /*0348*/ 	.word	0xffffffff


	//   ....[107]....
        /*034c*/ 	.word	0xffffffff


	//   ....[108]....
        /*0350*/ 	.word	0xffffffff


	//   ....[109]....
        /*0354*/ 	.word	0xffffffff


	//   ....[110]....
        /*0358*/ 	.word	0xffffffff


	//   ....[111]....
        /*035c*/ 	.word	0xffffffff


	//   ....[112]....
        /*0360*/ 	.word	0xffffffff


	//   ....[113]....
        /*0364*/ 	.word	0xffffffff


	//   ....[114]....
        /*0368*/ 	.word	0xffffffff


	//   ....[115]....
        /*036c*/ 	.word	0xffffffff


	//   ....[116]....
        /*0370*/ 	.word	0xffffffff


	//   ....[117]....
        /*0374*/ 	.word	0xffffffff


	//   ....[118]....
        /*0378*/ 	.word	0xffffffff


	//   ....[119]....
        /*037c*/ 	.word	0xffffffff


	//   ....[120]....
        /*0380*/ 	.word	0xffffffff


	//   ....[121]....
        /*0384*/ 	.word	0xffffffff


	//   ....[122]....
        /*0388*/ 	.word	0xffffffff


	//   ....[123]....
        /*038c*/ 	.word	0xffffffff


	//   ....[124]....
        /*0390*/ 	.word	0xffffffff


	//   ....[125]....
        /*0394*/ 	.word	0xffffffff


	//   ....[126]....
        /*0398*/ 	.word	0xffffffff


	//   ....[127]....
        /*039c*/ 	.word	0xffffffff


	//   ....[128]....
        /*03a0*/ 	.word	0xffffffff


	//   ....[129]....
        /*03a4*/ 	.word	0xffffffff


	//   ....[130]....
        /*03a8*/ 	.word	0xffffffff


	//   ....[131]....
        /*03ac*/ 	.word	0xffffffff


	//   ....[132]....
        /*03b0*/ 	.word	0xffffffff


	//   ....[133]....
        /*03b4*/ 	.word	0xffffffff


	//   ....[134]....
        /*03b8*/ 	.word	0xffffffff


	//   ....[135]....
        /*03bc*/ 	.word	0xffffffff


	//   ....[136]....
        /*03c0*/ 	.word	0xffffffff


	//   ....[137]....
        /*03c4*/ 	.word	0xffffffff


	//   ....[138]....
        /*03c8*/ 	.word	0xffffffff


	//   ....[139]....
        /*03cc*/ 	.word	0xffffffff


	//   ....[140]....
        /*03d0*/ 	.word	0xffffffff


	//   ....[141]....
        /*03d4*/ 	.word	0xffffffff


	//   ....[142]....
        /*03d8*/ 	.word	0xffffffff


	//   ....[143]....
        /*03dc*/ 	.word	0xffffffff


	//   ....[144]....
        /*03e0*/ 	.word	0xffffffff


	//   ....[145]....
        /*03e4*/ 	.word	0x0500000f


	//   ....[146]....
        /*03e8*/ 	.word	0x0500000f


	//   ....[147]....
        /*03ec*/ 	.word	0x0500000f


	//   ....[148]....
        /*03f0*/ 	.word	0x0500000f


	//   ....[149]....
        /*03f4*/ 	.word	0x0500000f


	//   ....[150]....
        /*03f8*/ 	.word	0x0500000f


	//----- nvinfo : EIATTR_COOP_GROUP_INSTR_OFFSETS
	.align		4
.L_890:
        /*03fc*/ 	.byte	0x04, 0x28
        /*03fe*/ 	.short	(.L_892 - .L_891)


	//   ....[0]....
.L_891:
        /*0400*/ 	.word	0x00000070


	//   ....[1]....
        /*0404*/ 	.word	0x000001a0


	//   ....[2]....
        /*0408*/ 	.word	0x000001f0


	//   ....[3]....
        /*040c*/ 	.word	0x000003e0


	//   ....[4]....
        /*0410*/ 	.word	0x00000630


	//   ....[5]....
        /*0414*/ 	.word	0x00001620


	//   ....[6]....
        /*0418*/ 	.word	0x00002840


	//   ....[7]....
        /*041c*/ 	.word	0x00002890


	//   ....[8]....
        /*0420*/ 	.word	0x00002930


	//   ....[9]....
        /*0424*/ 	.word	0x000029b0


	//   ....[10]....
        /*0428*/ 	.word	0x000029f0


	//   ....[11]....
        /*042c*/ 	.word	0x00002a30


	//   ....[12]....
        /*0430*/ 	.word	0x00002a60


	//   ....[13]....
        /*0434*/ 	.word	0x00002a90


	//   ....[14]....
        /*0438*/ 	.word	0x00002ac0


	//   ....[15]....
        /*043c*/ 	.word	0x00002b30


	//   ....[16]....
        /*0440*/ 	.word	0x00002db0


	//   ....[17]....
        /*0444*/ 	.word	0x00002e60


	//   ....[18]....
        /*0448*/ 	.word	0x00002f00


	//   ....[19]....
        /*044c*/ 	.word	0x00002f60


	//   ....[20]....
        /*0450*/ 	.word	0x00002fa0


	//   ....[21]....
        /*0454*/ 	.word	0x00003000


	//   ....[22]....
        /*0458*/ 	.word	0x000030a0


	//   ....[23]....
        /*045c*/ 	.word	0x00003140


	//   ....[24]....
        /*0460*/ 	.word	0x00003180


	//   ....[25]....
        /*0464*/ 	.word	0x000031c0


	//   ....[26]....
        /*0468*/ 	.word	0x00003200


	//   ....[27]....
        /*046c*/ 	.word	0x00003320


	//   ....[28]....
        /*0470*/ 	.word	0x000035a0


	//   ....[29]....
        /*0474*/ 	.word	0x00003600


	//   ....[30]....
        /*0478*/ 	.word	0x00003630


	//   ....[31]....
        /*047c*/ 	.word	0x00003660


	//   ....[32]....
        /*0480*/ 	.word	0x000036d0


	//   ....[33]....
        /*0484*/ 	.word	0x000036f0


	//   ....[34]....
        /*0488*/ 	.word	0x00003730


	//   ....[35]....
        /*048c*/ 	.word	0x00003770


	//   ....[36]....
        /*0490*/ 	.word	0x00003780


	//   ....[37]....
        /*0494*/ 	.word	0x00003800


	//   ....[38]....
        /*0498*/ 	.word	0x00003ae0


	//   ....[39]....
        /*049c*/ 	.word	0x00003af0


	//   ....[40]....
        /*04a0*/ 	.word	0x00003b00


	//   ....[41]....
        /*04a4*/ 	.word	0x00003b10


	//   ....[42]....
        /*04a8*/ 	.word	0x00003b20


	//   ....[43]....
        /*04ac*/ 	.word	0x00003b30


	//   ....[44]....
        /*04b0*/ 	.word	0x00003b40


	//   ....[45]....
        /*04b4*/ 	.word	0x00003b70


	//   ....[46]....
        /*04b8*/ 	.word	0x00003b90


	//   ....[47]....
        /*04bc*/ 	.word	0x00003bf0


	//   ....[48]....
        /*04c0*/ 	.word	0x00003c20


	//   ....[49]....
        /*04c4*/ 	.word	0x00003c50


	//   ....[50]....
        /*04c8*/ 	.word	0x00003c60


	//   ....[51]....
        /*04cc*/ 	.word	0x00003c70


	//   ....[52]....
        /*04d0*/ 	.word	0x00003ca0


	//   ....[53]....
        /*04d4*/ 	.word	0x00003cd0


	//   ....[54]....
        /*04d8*/ 	.word	0x00003d00


	//   ....[55]....
        /*04dc*/ 	.word	0x00003d70


	//   ....[56]....
        /*04e0*/ 	.word	0x00003da0


	//   ....[57]....
        /*04e4*/ 	.word	0x00003dd0


	//   ....[58]....
        /*04e8*/ 	.word	0x00003de0


	//   ....[59]....
        /*04ec*/ 	.word	0x00003df0


	//   ....[60]....
        /*04f0*/ 	.word	0x00003e00


	//   ....[61]....
        /*04f4*/ 	.word	0x00003e10


	//   ....[62]....
        /*04f8*/ 	.word	0x00003e50


	//   ....[63]....
        /*04fc*/ 	.word	0x00003e60


	//   ....[64]....
        /*0500*/ 	.word	0x00003e80


	//   ....[65]....
        /*0504*/ 	.word	0x00003ed0


	//   ....[66]....
        /*0508*/ 	.word	0x00003f00


	//   ....[67]....
        /*050c*/ 	.word	0x00003f10


	//   ....[68]....
        /*0510*/ 	.word	0x00003f20


	//   ....[69]....
        /*0514*/ 	.word	0x00003f30


	//   ....[70]....
        /*0518*/ 	.word	0x00006520


	//   ....[71]....
        /*051c*/ 	.word	0x00006560


	//   ....[72]....
        /*0520*/ 	.word	0x000065d0


	//   ....[73]....
        /*0524*/ 	.word	0x00006610


	//   ....[74]....
        /*0528*/ 	.word	0x00006650


	//   ....[75]....
        /*052c*/ 	.word	0x00006690


	//   ....[76]....
        /*0530*/ 	.word	0x000066d0


	//   ....[77]....
        /*0534*/ 	.word	0x00006910


	//   ....[78]....
        /*0538*/ 	.word	0x00006a90


	//   ....[79]....
        /*053c*/ 	.word	0x00006c00


	//   ....[80]....
        /*0540*/ 	.word	0x00006c10


	//   ....[81]....
        /*0544*/ 	.word	0x00006c20


	//   ....[82]....
        /*0548*/ 	.word	0x00006cc0


	//   ....[83]....
        /*054c*/ 	.word	0x00006cf0


	//   ....[84]....
        /*0550*/ 	.word	0x00006d30


	//   ....[85]....
        /*0554*/ 	.word	0x00006d70


	//   ....[86]....
        /*0558*/ 	.word	0x00006d90


	//   ....[87]....
        /*055c*/ 	.word	0x00006db0


	//   ....[88]....
        /*0560*/ 	.word	0x00006de0


	//   ....[89]....
        /*0564*/ 	.word	0x00006e50


	//   ....[90]....
        /*0568*/ 	.word	0x00006e80


	//   ....[91]....
        /*056c*/ 	.word	0x00006e90


	//   ....[92]....
        /*0570*/ 	.word	0x00006ed0


	//   ....[93]....
        /*0574*/ 	.word	0x00006ff0


	//   ....[94]....
        /*0578*/ 	.word	0x00007030


	//   ....[95]....
        /*057c*/ 	.word	0x00007070


	//   ....[96]....
        /*0580*/ 	.word	0x000070c0


	//   ....[97]....
        /*0584*/ 	.word	0x000070f0


	//   ....[98]....
        /*0588*/ 	.word	0x00007110


	//   ....[99]....
        /*058c*/ 	.word	0x00007150


	//   ....[100]....
        /*0590*/ 	.word	0x000071d0


	//   ....[101]....
        /*0594*/ 	.word	0x00007220


	//   ....[102]....
        /*0598*/ 	.word	0x00007590


	//   ....[103]....
        /*059c*/ 	.word	0x000075a0


	//   ....[104]....
        /*05a0*/ 	.word	0x000075b0


	//   ....[105]....
        /*05a4*/ 	.word	0x000075c0


	//   ....[106]....
        /*05a8*/ 	.word	0x000075d0


	//   ....[107]....
        /*05ac*/ 	.word	0x000075e0


	//   ....[108]....
        /*05b0*/ 	.word	0x00007610


	//   ....[109]....
        /*05b4*/ 	.word	0x00007640


	//   ....[110]....
        /*05b8*/ 	.word	0x00007680


	//   ....[111]....
        /*05bc*/ 	.word	0x000076a0


	//   ....[112]....
        /*05c0*/ 	.word	0x000076e0


	//   ....[113]....
        /*05c4*/ 	.word	0x00007700


	//   ....[114]....
        /*05c8*/ 	.word	0x00007740


	//   ....[115]....
        /*05cc*/ 	.word	0x00007770


	//   ....[116]....
        /*05d0*/ 	.word	0x000077d0


	//   ....[117]....
        /*05d4*/ 	.word	0x00007800


	//   ....[118]....
        /*05d8*/ 	.word	0x00007820


	//   ....[119]....
        /*05dc*/ 	.word	0x00007830


	//   ....[120]....
        /*05e0*/ 	.word	0x00007890


	//   ....[121]....
        /*05e4*/ 	.word	0x000078d0


	//   ....[122]....
        /*05e8*/ 	.word	0x00007910


	//   ....[123]....
        /*05ec*/ 	.word	0x00007920


	//   ....[124]....
        /*05f0*/ 	.word	0x00007960


	//   ....[125]....
        /*05f4*/ 	.word	0x00007980


	//   ....[126]....
        /*05f8*/ 	.word	0x00007990


	//   ....[127]....
        /*05fc*/ 	.word	0x000079a0


	//   ....[128]....
        /*0600*/ 	.word	0x000079b0


	//   ....[129]....
        /*0604*/ 	.word	0x000079f0


	//   ....[130]....
        /*0608*/ 	.word	0x00007a30


	//   ....[131]....
        /*060c*/ 	.word	0x00007a70


	//   ....[132]....
        /*0610*/ 	.word	0x00007a90


	//   ....[133]....
        /*0614*/ 	.word	0x00007ac0


	//   ....[134]....
        /*0618*/ 	.word	0x00009aa0


	//   ....[135]....
        /*061c*/ 	.word	0x00009c40


	//   ....[136]....
        /*0620*/ 	.word	0x00009e90


	//   ....[137]....
        /*0624*/ 	.word	0x0000a030


	//   ....[138]....
        /*0628*/ 	.word	0x0000a140


	//   ....[139]....
        /*062c*/ 	.word	0x0000aef0


	//   ....[140]....
        /*0630*/ 	.word	0x0000b220


	//   ....[141]....
        /*0634*/ 	.word	0x0000b620


	//   ....[142]....
        /*0638*/ 	.word	0x0000b8d0


	//   ....[143]....
        /*063c*/ 	.word	0x0000bb90


	//   ....[144]....
        /*0640*/ 	.word	0x0000be00


	//   ....[145]....
        /*0644*/ 	.word	0x0000e500


	//   ....[146]....
        /*0648*/ 	.word	0x0000e6f0


	//   ....[147]....
        /*064c*/ 	.word	0x0000e760


	//   ....[148]....
        /*0650*/ 	.word	0x0000e7d0


	//   ....[149]....
        /*0654*/ 	.word	0x0000e840


	//   ....[150]....
        /*0658*/ 	.word	0x0000e8b0


	//----- nvinfo : EIATTR_REG_RECONFIG
	.align		4
.L_892:
        /*065c*/ 	.byte	0x01, 0x54
	.zero		2


	//----- nvinfo : EIATTR_SYSCALL_OFFSETS
	.align		4
        /*0660*/ 	.byte	0x04, 0x46
        /*0662*/ 	.short	(.L_894 - .L_893)


	//   ....[0]....
.L_893:
        /*0664*/ 	.word	0x00001280


	//   ....[1]....
        /*0668*/ 	.word	0x00001370


	//   ....[2]....
        /*066c*/ 	.word	0x000014d0


	//   ....[3]....
        /*0670*/ 	.word	0x000015c0


	//----- nvinfo : EIATTR_MBARRIER_INSTR_OFFSETS
	.align		4
.L_894:
        /*0674*/ 	.byte	0x04, 0x39
        /*0676*/ 	.short	(.L_896 - .L_895)


	//   ....[0]....
.L_895:
        /*0678*/ 	.word	0x00000290
        /*067c*/ 	.word	0x000000ff
        /*0680*/ 	.word	0x00030c00
        /*0684*/ 	.short	0x0100
        /*0686*/ 	.byte	0x06
	.zero		1


	//   ....[1]....
        /*0688*/ 	.word	0x00000390
        /*068c*/ 	.word	0x000000ff
        /*0690*/ 	.word	0x00030c10
        /*0694*/ 	.short	0x0100
        /*0696*/ 	.byte	0x08
	.zero		1


	//   ....[2]....
        /*0698*/ 	.word	0x000003a0
        /*069c*/ 	.word	0x000000ff
        /*06a0*/ 	.word	0x00030c20
        /*06a4*/ 	.short	0x0100
        /*06a6*/ 	.byte	0x08
	.zero		1


	//   ....[3]....
        /*06a8*/ 	.word	0x000003b0
        /*06ac*/ 	.word	0x000000ff
        /*06b0*/ 	.word	0x00030c18
        /*06b4*/ 	.short	0x0100
        /*06b6*/ 	.byte	0x08
	.zero		1


	//   ....[4]....
        /*06b8*/ 	.word	0x000003c0
        /*06bc*/ 	.word	0x000000ff
        /*06c0*/ 	.word	0x00030c28
        /*06c4*/ 	.short	0x0100
        /*06c6*/ 	.byte	0x08
	.zero		1


	//   ....[5]....
        /*06c8*/ 	.word	0x000004f0
        /*06cc*/ 	.word	0x000000ff
        /*06d0*/ 	.word	0x00030c30
        /*06d4*/ 	.short	0x0100
        /*06d6*/ 	.byte	0x08
	.zero		1


	//   ....[6]....
        /*06d8*/ 	.word	0x00000500
        /*06dc*/ 	.word	0x000000ff
        /*06e0*/ 	.word	0x00030c40
        /*06e4*/ 	.short	0x0100
        /*06e6*/ 	.byte	0x08
	.zero		1


	//   ....[7]....
        /*06e8*/ 	.word	0x00000510
        /*06ec*/ 	.word	0x000000ff
        /*06f0*/ 	.word	0x00030c38
        /*06f4*/ 	.short	0x0100
        /*06f6*/ 	.byte	0x08
	.zero		1


	//   ....[8]....
        /*06f8*/ 	.word	0x00000520
        /*06fc*/ 	.word	0x000000ff
        /*0700*/ 	.word	0x00030c48
        /*0704*/ 	.short	0x0100
        /*0706*/ 	.byte	0x08
	.zero		1


	//   ....[9]....
        /*0708*/ 	.word	0x00001660
        /*070c*/ 	.word	0x000000ec
        /*0710*/ 	.word	0x00030c00
        /*0714*/ 	.short	0x010a
        /*0716*/ 	.byte	0x3f
	.zero		1


	//   ....[10]....
        /*0718*/ 	.word	0x00001790
        /*071c*/ 	.word	0x000000ec
        /*0720*/ 	.word	0x00030c00
        /*0724*/ 	.short	0x010a
        /*0726*/ 	.byte	0x3f
	.zero		1


	//   ....[11]....
        /*0728*/ 	.word	0x00002210
        /*072c*/ 	.word	0x00000006
        /*0730*/ 	.word	0x00030c10
        /*0734*/ 	.short	0x010a
        /*0736*/ 	.byte	0x3f
	.zero		1


	//   ....[12]....
        /*0738*/ 	.word	0x00002280
        /*073c*/ 	.word	0x00000006
        /*0740*/ 	.word	0x00030c10
        /*0744*/ 	.short	0x010a
        /*0746*/ 	.byte	0x3f
	.zero		1


	//   ....[13]....
        /*0748*/ 	.word	0x000026a0
        /*074c*/ 	.word	0x00000006
        /*0750*/ 	.word	0x00030c30
        /*0754*/ 	.short	0x010a
        /*0756*/ 	.byte	0x3f
	.zero		1


	//   ....[14]....
        /*0758*/ 	.word	0x00002720
        /*075c*/ 	.word	0x00000006
        /*0760*/ 	.word	0x00030c30
        /*0764*/ 	.short	0x010a
        /*0766*/ 	.byte	0x3f
	.zero		1


	//   ....[15]....
        /*0768*/ 	.word	0x00005310
        /*076c*/ 	.word	0x00000005
        /*0770*/ 	.word	0x00000000
        /*0774*/ 	.short	0x0101
        /*0776*/ 	.byte	0x3f
	.zero		1


	//   ....[16]....
        /*0778*/ 	.word	0x00005760
        /*077c*/ 	.word	0x00000006
        /*0780*/ 	.word	0x00000000
        /*0784*/ 	.short	0x0101
        /*0786*/ 	.byte	0x3f
	.zero		1


	//   ....[17]....
        /*0788*/ 	.word	0x00005f60
        /*078c*/ 	.word	0x00000007
        /*0790*/ 	.word	0x00030c10
        /*0794*/ 	.short	0x010a
        /*0796*/ 	.byte	0x3f
	.zero		1


	//   ....[18]....
        /*0798*/ 	.word	0x00005fe0
        /*079c*/ 	.word	0x00000007
        /*07a0*/ 	.word	0x00030c10
        /*07a4*/ 	.short	0x010a
        /*07a6*/ 	.byte	0x3f
	.zero		1


	//   ....[19]....
        /*07a8*/ 	.word	0x000063f0
        /*07ac*/ 	.word	0x00000007
        /*07b0*/ 	.word	0x00030c30
        /*07b4*/ 	.short	0x010a
        /*07b6*/ 	.byte	0x3f
	.zero		1


	//   ....[20]....
        /*07b8*/ 	.word	0x00006480
        /*07bc*/ 	.word	0x00000007
        /*07c0*/ 	.word	0x00030c30
        /*07c4*/ 	.short	0x010a
        /*07c6*/ 	.byte	0x3f
	.zero		1


	//   ....[21]....
        /*07c8*/ 	.word	0x00008c80
        /*07cc*/ 	.word	0x00000008
        /*07d0*/ 	.word	0x00000000
        /*07d4*/ 	.short	0x0101
        /*07d6*/ 	.byte	0x3f
	.zero		1


	//   ....[22]....
        /*07d8*/ 	.word	0x000090f0
        /*07dc*/ 	.word	0x00000007
        /*07e0*/ 	.word	0x00000000
        /*07e4*/ 	.short	0x0101
        /*07e6*/ 	.byte	0x3f
	.zero		1


	//   ....[23]....
        /*07e8*/ 	.word	0x0000cb90
        /*07ec*/ 	.word	0x0000000f
        /*07f0*/ 	.word	0x00030c20
        /*07f4*/ 	.short	0x010a
        /*07f6*/ 	.byte	0x3f
	.zero		1


	//   ....[24]....
        /*07f8*/ 	.word	0x0000d130
        /*07fc*/ 	.word	0x0000000f
        /*0800*/ 	.word	0x00030c40
        /*0804*/ 	.short	0x010a
        /*0806*/ 	.byte	0x3f
	.zero		1


	//   ....[25]....
        /*0808*/ 	.word	0x0000d390
        /*080c*/ 	.word	0x0000000f
        /*0810*/ 	.word	0x00030c28
        /*0814*/ 	.short	0x010a
        /*0816*/ 	.byte	0x3f
	.zero		1


	//   ....[26]....
        /*0818*/ 	.word	0x0000d5f0
        /*081c*/ 	.word	0x0000000f
        /*0820*/ 	.word	0x00030c48
        /*0824*/ 	.short	0x010a
        /*0826*/ 	.byte	0x3f
	.zero		1


	//   ....[27]....
        /*0828*/ 	.word	0x0000d7f0
        /*082c*/ 	.word	0x0000000f
        /*0830*/ 	.word	0x00030c20
        /*0834*/ 	.short	0x010a
        /*0836*/ 	.byte	0x3f
	.zero		1


	//   ....[28]....
        /*0838*/ 	.word	0x0000dac0
        /*083c*/ 	.word	0x0000000f
        /*0840*/ 	.word	0x00030c40
        /*0844*/ 	.short	0x010a
        /*0846*/ 	.byte	0x3f
	.zero		1


	//   ....[29]....
        /*0848*/ 	.word	0x0000dcf0
        /*084c*/ 	.word	0x0000000f
        /*0850*/ 	.word	0x00030c28
        /*0854*/ 	.short	0x010a
        /*0856*/ 	.byte	0x3f
	.zero		1


	//   ....[30]....
        /*0858*/ 	.word	0x0000df90
        /*085c*/ 	.word	0x00000003
        /*0860*/ 	.word	0x00030c40
        /*0864*/ 	.short	0x010a
        /*0866*/ 	.byte	0x3f
	.zero		1


	//   ....[31]....
        /*0868*/ 	.word	0x0000e380
        /*086c*/ 	.word	0x00000007
        /*0870*/ 	.word	0x00000000
        /*0874*/ 	.short	0x010a
        /*0876*/ 	.byte	0x3f
	.zero		1


	//   ....[32]....
        /*0878*/ 	.word	0x0000e3d0
        /*087c*/ 	.word	0x00000003
        /*0880*/ 	.word	0x00000000
        /*0884*/ 	.short	0x010a
        /*0886*/ 	.byte	0x3f
	.zero		1


	//   ....[33]....
        /*0888*/ 	.word	0x0000e430
        /*088c*/ 	.word	0x00000005
        /*0890*/ 	.word	0x00000000
        /*0894*/ 	.short	0x010a
        /*0896*/ 	.byte	0x3f
	.zero		1


	//   ....[34]....
        /*0898*/ 	.word	0x0000e460
        /*089c*/ 	.word	0x00000003
        /*08a0*/ 	.word	0x00000000
        /*08a4*/ 	.short	0x010a
        /*08a6*/ 	.byte	0x3f
	.zero		1


	//   ....[35]....
        /*08a8*/ 	.word	0x0000e530
        /*08ac*/ 	.word	0x000000ec
        /*08b0*/ 	.word	0x00030c00
        /*08b4*/ 	.short	0x010a
        /*08b6*/ 	.byte	0x3f
	.zero		1


	//   ....[36]....
        /*08b8*/ 	.word	0x0000e580
        /*08bc*/ 	.word	0x00000006
        /*08c0*/ 	.word	0x00030c10
        /*08c4*/ 	.short	0x010a
        /*08c6*/ 	.byte	0x3f
	.zero		1


	//   ....[37]....
        /*08c8*/ 	.word	0x0000e5d0
        /*08cc*/ 	.word	0x00000006
        /*08d0*/ 	.word	0x00030c30
        /*08d4*/ 	.short	0x010a
        /*08d6*/ 	.byte	0x3f
	.zero		1


	//   ....[38]....
        /*08d8*/ 	.word	0x0000e620
        /*08dc*/ 	.word	0x00000007
        /*08e0*/ 	.word	0x00030c10
        /*08e4*/ 	.short	0x010a
        /*08e6*/ 	.byte	0x3f
	.zero		1


	//   ....[39]....
        /*08e8*/ 	.word	0x0000e670
        /*08ec*/ 	.word	0x00000007
        /*08f0*/ 	.word	0x00030c30
        /*08f4*/ 	.short	0x010a
        /*08f6*/ 	.byte	0x3f
	.zero		1


	//   ....[40]....
        /*08f8*/ 	.word	0x0000e8f0
        /*08fc*/ 	.word	0x0000000f
        /*0900*/ 	.word	0x00030c20
        /*0904*/ 	.short	0x010a
        /*0906*/ 	.byte	0x3f
	.zero		1


	//   ....[41]....
        /*0908*/ 	.word	0x0000e940
        /*090c*/ 	.word	0x0000000f
        /*0910*/ 	.word	0x00030c40
        /*0914*/ 	.short	0x010a
        /*0916*/ 	.byte	0x3f
	.zero		1


	//   ....[42]....
        /*0918*/ 	.word	0x0000e990
        /*091c*/ 	.word	0x0000000f
        /*0920*/ 	.word	0x00030c28
        /*0924*/ 	.short	0x010a
        /*0926*/ 	.byte	0x3f
	.zero		1


	//   ....[43]....
        /*0928*/ 	.word	0x0000e9e0
        /*092c*/ 	.word	0x0000000f
        /*0930*/ 	.word	0x00030c48
        /*0934*/ 	.short	0x010a
        /*0936*/ 	.byte	0x3f
	.zero		1


	//   ....[44]....
        /*0938*/ 	.word	0x0000ea40
        /*093c*/ 	.word	0x0000000f
        /*0940*/ 	.word	0x00030c20
        /*0944*/ 	.short	0x010a
        /*0946*/ 	.byte	0x3f
	.zero		1


	//   ....[45]....
        /*0948*/ 	.word	0x0000ea90
        /*094c*/ 	.word	0x0000000f
        /*0950*/ 	.word	0x00030c40
        /*0954*/ 	.short	0x010a
        /*0956*/ 	.byte	0x3f
	.zero		1


	//   ....[46]....
        /*0958*/ 	.word	0x0000eae0
        /*095c*/ 	.word	0x0000000f
        /*0960*/ 	.word	0x00030c28
        /*0964*/ 	.short	0x010a
        /*0966*/ 	.byte	0x3f
	.zero		1


	//   ....[47]....
        /*0968*/ 	.word	0x0000eb30
        /*096c*/ 	.word	0x00000003
        /*0970*/ 	.word	0x00030c40
        /*0974*/ 	.short	0x010a
        /*0976*/ 	.byte	0x3f
	.zero		1


	//   ....[48]....
        /*0978*/ 	.word	0x0000ec00
        /*097c*/ 	.word	0x00000007
        /*0980*/ 	.word	0x00000000
        /*0984*/ 	.short	0x010a
        /*0986*/ 	.byte	0x3f
	.zero		1


	//   ....[49]....
        /*0988*/ 	.word	0x0000ec50
        /*098c*/ 	.word	0x00000003
        /*0990*/ 	.word	0x00000000
        /*0994*/ 	.short	0x010a
        /*0996*/ 	.byte	0x3f
	.zero		1


	//   ....[50]....
        /*0998*/ 	.word	0x0000eca0
        /*099c*/ 	.word	0x00000005
        /*09a0*/ 	.word	0x00000000
        /*09a4*/ 	.short	0x010a
        /*09a6*/ 	.byte	0x3f
	.zero		1


	//----- nvinfo : EIATTR_NUM_MBARRIERS
	.align		4
.L_896:
        /*09a8*/ 	.byte	0x03, 0x38
        /*09aa*/ 	.short	0x0009


	//----- nvinfo : EIATTR_EXIT_INSTR_OFFSETS
	.align		4
        /*09ac*/ 	.byte	0x04, 0x1c
        /*09ae*/ 	.short	(.L_898 - .L_897)


	//   ....[0]....
.L_897:
        /*09b0*/ 	.word	0x0000e4b0


	//----- nvinfo : EIATTR_MAX_THREADS
	.align		4
.L_898:
        /*09b4*/ 	.byte	0x04, 0x05
        /*09b6*/ 	.short	(.L_900 - .L_899)
.L_899:
        /*09b8*/ 	.word	0x00000180
        /*09bc*/ 	.word	0x00000001
        /*09c0*/ 	.word	0x00000001


	//----- nvinfo : EIATTR_CRS_STACK_SIZE
	.align		4
.L_900:
        /*09c4*/ 	.byte	0x04, 0x1e
        /*09c6*/ 	.short	(.L_902 - .L_901)
.L_901:
        /*09c8*/ 	.word	0x00000000


	//----- nvinfo : EIATTR_CBANK_PARAM_SIZE
	.align		4
.L_902:
        /*09cc*/ 	.byte	0x03, 0x19
        /*09ce*/ 	.short	0x0770


	//----- nvinfo : EIATTR_PARAM_CBANK
	.align		4
        /*09d0*/ 	.byte	0x04, 0x0a
        /*09d2*/ 	.short	(.L_904 - .L_903)
	.align		4
.L_903:
        /*09d4*/ 	.word	index@(.nv.constant0._ZN7cutlass13device_kernelIN5flash11enable_sm90INS1_16FlashAttnBwdSm90INS1_25CollectiveMainloopBwdSm90ILi2ELi2ELi2EN4cute5tupleIJNS5_1CILi1EEES8_S8_EEENS6_IJNS7_ILi128EEESA_NS7_ILi64EEEEEENS_6half_tEfNS_4arch4Sm90ELb1ELb0ELb0ELb1ELb1ELb1ELb0ELb0ELi2ELi1ELi2ELi2ELb0EEENS1_24CollectiveEpilogueBwdGQAISC_fSF_Li256ELb1ELb1EEENS1_25SingleTileBwdLPTSchedulerILb1ELi128ELb1EEEEEEEEEvNT_6ParamsE)
        /*09d8*/ 	.short	0x0210
        /*09da*/ 	.short	0x0770


	//----- nvinfo : EIATTR_SW_WAR
	.align		4
.L_904:
        /*09dc*/ 	.byte	0x04, 0x36
        /*09de*/ 	.short	(.L_906 - .L_905)
.L_905:
        /*09e0*/ 	.word	0x00000008
.L_906:


//--------------------- .nv.info._ZN7cutlass13device_kernelIN5flash22FlashAttnBwdPreprocessIN4cute5tupleIJNS3_1CILi128EEENS5_ILi64EEEEEENS_6half_tEfNS_4arch4Sm90ELb1ELb1EEEEEvNT_6ParamsE --------------------------
	.section	.nv.info._ZN7cutlass13device_kernelIN5flash22FlashAttnBwdPreprocessIN4cute5tupleIJNS3_1CILi128EEENS5_ILi64EEEEEENS_6half_tEfNS_4arch4Sm90ELb1ELb1EEEEEvNT_6ParamsE,"",@"SHT_CUDA_INFO"
	.sectionflags	@""
	.align	4


	//----- nvinfo : EIATTR_CUDA_API_VERSION
	.align		4
        /*0000*/ 	.byte	0x04, 0x37
        /*0002*/ 	.short	(.L_908 - .L_907)
.L_907:
        /*0004*/ 	.word	0x00000082


	//----- nvinfo : EIATTR_KPARAM_INFO
	.align		4
.L_908:
        /*0008*/ 	.byte	0x04, 0x17
        /*000a*/ 	.short	(.L_910 - .L_909)
.L_909:
        /*000c*/ 	.word	0x00000000
        /*0010*/ 	.short	0x0000
        /*0012*/ 	.short	0x0000
        /*0014*/ 	.byte	0x00, 0xf0, 0xc1, 0x03


	//----- nvinfo : EIATTR_SPARSE_MMA_MASK
	.align		4
.L_910:
        /*0018*/ 	.byte	0x03, 0x50
        /*001a*/ 	.short	0x0000


	//----- nvinfo : EIATTR_MAXREG_COUNT
	.align		4
        /*001c*/ 	.byte	0x03, 0x1b
        /*001e*/ 	.short	0x0080


	//----- nvinfo : EIATTR_MERCURY_ISA_VERSION
	.align		4
        /*0020*/ 	.byte	0x03, 0x5f
        /*0022*/ 	.short	0x0101


	//----- nvinfo : EIATTR_COOP_GROUP_MASK_REGIDS
	.align		4
        /*0024*/ 	.byte	0x04, 0x29
        /*0026*/ 	.short	(.L_912 - .L_911)


	//   ....[0]....
.L_911:
        /*0028*/ 	.word	0xffffffff


	//   ....[1]....
        /*002c*/ 	.word	0xffffffff


	//   ....[2]....
        /*0030*/ 	.word	0xffffffff


	//   ....[3]....
        /*0034*/ 	.word	0xffffffff


	//   ....[4]....
        /*0038*/ 	.word	0xffffffff


	//   ....[5]....
        /*003c*/ 	.word	0xffffffff


	//   ....[6]....
        /*0040*/ 	.word	0xffffffff


	//   ....[7]....
        /*0044*/ 	.word	0xffffffff


	//   ....[8]....
        /*0048*/ 	.word	0xffffffff


	//   ....[9]....
        /*004c*/ 	.word	0xffffffff


	//   ....[10]....
        /*0050*/ 	.word	0xffffffff


	//   ....[11]....
        /*0054*/ 	.word	0xffffffff


	//----- nvinfo : EIATTR_COOP_GROUP_INSTR_OFFSETS
	.align		4
.L_912:
        /*0058*/ 	.byte	0x04, 0x28
        /*005a*/ 	.short	(.L_914 - .L_913)


	//   ....[0]....
.L_913:
        /*005c*/ 	.word	0x000013a0


	//   ....[1]....
        /*0060*/ 	.word	0x000013b0


	//   ....[2]....
        /*0064*/ 	.word	0x000013c0


	//   ....[3]....
        /*0068*/ 	.word	0x000013d0


	//   ....[4]....
        /*006c*/ 	.word	0x00001420


	//   ....[5]....
        /*0070*/ 	.word	0x00001430


	//   ....[6]....
        /*0074*/ 	.word	0x00001440


	//   ....[7]....
        /*0078*/ 	.word	0x00001450


	//   ....[8]....
        /*007c*/ 	.word	0x000014b0


	//   ....[9]....
        /*0080*/ 	.word	0x000014c0


	//   ....[10]....
        /*0084*/ 	.word	0x000014d0


	//   ....[11]....
        /*0088*/ 	.word	0x000014e0


	//----- nvinfo : EIATTR_EXIT_INSTR_OFFSETS
	.align		4
.L_914:
        /*008c*/ 	.byte	0x04, 0x1c
        /*008e*/ 	.short	(.L_916 - .L_915)


	//   ....[0]....
.L_915:
        /*0090*/ 	.word	0x000001c0


	//   ....[1]....
        /*0094*/ 	.word	0x00001b30


	//   ....[2]....
        /*0098*/ 	.word	0x00001bb0


	//----- nvinfo : EIATTR_MAX_THREADS
	.align		4
.L_916:
        /*009c*/ 	.byte	0x04, 0x05
        /*009e*/ 	.short	(.L_918 - .L_917)
.L_917:
        /*00a0*/ 	.word	0x00000100
        /*00a4*/ 	.word	0x00000001
        /*00a8*/ 	.word	0x00000001


	//----- nvinfo : EIATTR_CRS_STACK_SIZE
	.align		4
.L_918:
        /*00ac*/ 	.byte	0x04, 0x1e
        /*00ae*/ 	.short	(.L_920 - .L_919)
.L_919:
        /*00b0*/ 	.word	0x00000000


	//----- nvinfo : EIATTR_CBANK_PARAM_SIZE
	.align		4
.L_920:
        /*00b4*/ 	.byte	0x03, 0x19
        /*00b6*/ 	.short	0x00f0


	//----- nvinfo : EIATTR_PARAM_CBANK
	.align		4
        /*00b8*/ 	.byte	0x04, 0x0a
        /*00ba*/ 	.short	(.L_922 - .L_921)
	.align		4
.L_921:
        /*00bc*/ 	.word	index@(.nv.constant0._ZN7cutlass13device_kernelIN5flash22FlashAttnBwdPreprocessIN4cute5tupleIJNS3_1CILi128EEENS5_ILi64EEEEEENS_6half_tEfNS_4arch4Sm90ELb1ELb1EEEEEvNT_6ParamsE)
        /*00c0*/ 	.short	0x0210
        /*00c2*/ 	.short	0x00f0


	//----- nvinfo : EIATTR_SW_WAR
	.align		4
.L_922:
        /*00c4*/ 	.byte	0x04, 0x36
        /*00c6*/ 	.short	(.L_924 - .L_923)
.L_923:
        /*00c8*/ 	.word	0x00000008
.L_924:


//--------------------- .nv.callgraph             --------------------------
	.section	.nv.callgraph,"",@"SHT_CUDA_CALLGRAPH"
	.align	4
	.sectionentsize	8
	.align		4
        /*0000*/ 	.word	0x00000000
	.align		4
        /*0004*/ 	.word	0xffffffff
	.align		4
        /*0008*/ 	.word	index@(_ZN7cutlass13device_kernelIN5flash11enable_sm90INS1_16FlashAttnBwdSm90INS1_25CollectiveMainloopBwdSm90ILi2ELi2ELi2EN4cute5tupleIJNS5_1CILi1EEES8_S8_EEENS6_IJNS7_ILi128EEESA_NS7_ILi64EEEEEENS_6half_tEfNS_4arch4Sm90ELb0ELb0ELb0ELb0ELb0ELb1ELb0ELb0ELi2ELi1ELi2ELi2ELb0EEENS1_21CollectiveEpilogueBwdISC_SD_SF_Li256ELb0ELb0ELi1EEENS1_19SingleTileSchedulerILb0ELb0ELb0ELi128EEEEEEEEEvNT_6ParamsE)
	.align		4
        /*000c*/ 	.word	index@(__assertfail)
	.align		4
        /*0010*/ 	.word	index@(_ZN7cutlass13device_kernelIN5flash11enable_sm90INS1_16FlashAttnBwdSm90INS1_25CollectiveMainloopBwdSm90ILi2ELi2ELi2EN4cute5tupleIJNS5_1CILi1EEES8_S8_EEENS6_IJNS7_ILi128EEESA_NS7_ILi64EEEEEENS_6half_tEfNS_4arch4Sm90ELb0ELb0ELb0ELb0ELb1ELb1ELb0ELb0ELi2ELi1ELi2ELi2ELb0EEENS1_21CollectiveEpilogueBwdISC_SD_SF_Li256ELb0ELb0ELi1EEENS1_19SingleTileSchedulerILb0ELb0ELb0ELi128EEEEEEEEEvNT_6ParamsE)
	.align		4
        /*0014*/ 	.word	index@(__assertfail)
	.align		4
        /*0018*/ 	.word	index@(_ZN7cutlass13device_kernelIN5flash11enable_sm90INS1_16FlashAttnBwdSm90INS1_25CollectiveMainloopBwdSm90ILi2ELi2ELi2EN4cute5tupleIJNS5_1CILi1EEES8_S8_EEENS6_IJNS7_ILi128EEESA_NS7_ILi64EEEEEENS_6half_tEfNS_4arch4Sm90ELb0ELb0ELb0ELb0ELb0ELb1ELb0ELb0ELi2ELi1ELi2ELi2ELb0EEENS1_24CollectiveEpilogueBwdGQAISC_fSF_Li256ELb0ELb0EEENS1_19SingleTileSchedulerILb0ELb0ELb0ELi128EEEEEEEEEvNT_6ParamsE)
	.align		4
        /*001c*/ 	.word	index@(__assertfail)
	.align		4
        /*0020*/ 	.word	index@(_ZN7cutlass13device_kernelIN5flash11enable_sm90INS1_16FlashAttnBwdSm90INS1_25CollectiveMainloopBwdSm90ILi2ELi2ELi2EN4cute5tupleIJNS5_1CILi1EEES8_S8_EEENS6_IJNS7_ILi128EEESA_NS7_ILi64EEEEEENS_6half_tEfNS_4arch4Sm90ELb0ELb0ELb0ELb0ELb1ELb1ELb0ELb0ELi2ELi1ELi2ELi2ELb0EEENS1_24CollectiveEpilogueBwdGQAISC_fSF_Li256ELb0ELb1EEENS1_19SingleTileSchedulerILb0ELb0ELb0ELi128EEEEEEEEEvNT_6ParamsE)
	.align		4
        /*0024*/ 	.word	index@(__assertfail)
	.align		4
        /*0028*/ 	.word	index@(_ZN7cutlass13device_kernelIN5flash11enable_sm90INS1_16FlashAttnBwdSm90INS1_25CollectiveMainloopBwdSm90ILi2ELi2ELi2EN4cute5tupleIJNS5_1CILi1EEES8_S8_EEENS6_IJNS7_ILi128EEESA_NS7_ILi64EEEEEENS_6half_tEfNS_4arch4Sm90ELb0ELb0ELb0ELb1ELb0ELb1ELb0ELb0ELi2ELi1ELi2ELi2ELb0EEENS1_21CollectiveEpilogueBwdISC_SD_SF_Li256ELb1ELb0ELi1EEENS1_19SingleTileSchedulerILb1ELb0ELb0ELi128EEEEEEEEEvNT_6ParamsE)
	.align		4
        /*002c*/ 	.word	index@(__assertfail)
	.align		4
        /*0030*/ 	.word	index@(_ZN7cutlass13device_kernelIN5flash11enable_sm90INS1_16FlashAttnBwdSm90INS1_25CollectiveMainloopBwdSm90ILi2ELi2ELi2EN4cute5tupleIJNS5_1CILi1EEES8_S8_EEENS6_IJNS7_ILi128EEESA_NS7_ILi64EEEEEENS_6half_tEfNS_4arch4Sm90ELb0ELb0ELb0ELb1ELb1ELb1ELb0ELb0ELi2ELi1ELi2ELi2ELb0EEENS1_21CollectiveEpilogueBwdISC_SD_SF_Li256ELb1ELb0ELi1EEENS1_19SingleTileSchedulerILb1ELb0ELb0ELi128EEEEEEEEEvNT_6ParamsE)
	.align		4
        /*0034*/ 	.word	index@(__assertfail)
	.align		4
        /*0038*/ 	.word	index@(_ZN7cutlass13device_kernelIN5flash11enable_sm90INS1_16FlashAttnBwdSm90INS1_25CollectiveMainloopBwdSm90ILi2ELi2ELi2EN4cute5tupleIJNS5_1CILi1EEES8_S8_EEENS6_IJNS7_ILi128EEESA_NS7_ILi64EEEEEENS_6half_tEfNS_4arch4Sm90ELb0ELb0ELb0ELb1ELb0ELb1ELb0ELb0ELi2ELi1ELi2ELi2ELb0EEENS1_24CollectiveEpilogueBwdGQAISC_fSF_Li256ELb1ELb0EEENS1_19SingleTileSchedulerILb1ELb0ELb0ELi128EEEEEEEEEvNT_6ParamsE)
	.align		4
        /*003c*/ 	.word	index@(__assertfail)
	.align		4
        /*0040*/ 	.word	index@(_ZN7cutlass13device_kernelIN5flash11enable_sm90INS1_16FlashAttnBwdSm90INS1_25CollectiveMainloopBwdSm90ILi2ELi2ELi2EN4cute5tupleIJNS5_1CILi1EEES8_S8_EEENS6_IJNS7_ILi128EEESA_NS7_ILi64EEEEEENS_6half_tEfNS_4arch4Sm90ELb0ELb0ELb0ELb1ELb1ELb1ELb0ELb0ELi2ELi1ELi2ELi2ELb0EEENS1_24CollectiveEpilogueBwdGQAISC_fSF_Li256ELb1ELb1EEENS1_19SingleTileSchedulerILb1ELb0ELb0ELi128EEEEEEEEEvNT_6ParamsE)
	.align		4
        /*0044*/ 	.word	index@(__assertfail)
	.align		4
        /*0048*/ 	.word	index@(_ZN7cutlass13device_kernelIN5flash11enable_sm90INS1_16FlashAttnBwdSm90INS1_25CollectiveMainloopBwdSm90ILi2ELi2ELi2EN4cute5tupleIJNS5_1CILi1EEES8_S8_EEENS6_IJNS7_ILi128EEESA_NS7_ILi64EEEEEENS_6half_tEfNS_4arch4Sm90ELb0ELb1ELb0ELb0ELb0ELb1ELb0ELb0ELi2ELi1ELi2ELi2ELb0EEENS1_21CollectiveEpilogueBwdISC_SD_SF_Li256ELb0ELb0ELi1EEENS1_19SingleTileSchedulerILb0ELb0ELb0ELi128EEEEEEEEEvNT_6ParamsE)
	.align		4
        /*004c*/ 	.word	index@(__assertfail)
	.align		4
        /*0050*/ 	.word	index@(_ZN7cutlass13device_kernelIN5flash11enable_sm90INS1_16FlashAttnBwdSm90INS1_25CollectiveMainloopBwdSm90ILi2ELi2ELi2EN4cute5tupleIJNS5_1CILi1EEES8_S8_EEENS6_IJNS7_ILi128EEESA_NS7_ILi64EEEEEENS_6half_tEfNS_4arch4Sm90ELb0ELb1ELb0ELb0ELb1ELb1ELb0ELb0ELi2ELi1ELi2ELi2ELb0EEENS1_21CollectiveEpilogueBwdISC_SD_SF_Li256ELb0ELb0ELi1EEENS1_19SingleTileSchedulerILb0ELb0ELb0ELi128EEEEEEEEEvNT_6ParamsE)
	.align		4
        /*0054*/ 	.word	index@(__assertfail)
	.align		4
        /*0058*/ 	.word	index@(_ZN7cutlass13device_kernelIN5flash11enable_sm90INS1_16FlashAttnBwdSm90INS1_25CollectiveMainloopBwdSm90ILi2ELi2ELi2EN4cute5tupleIJNS5_1CILi1EEES8_S8_EEENS6_IJNS7_ILi128EEESA_NS7_ILi64EEEEEENS_6half_tEfNS_4arch4Sm90ELb0ELb1ELb0ELb0ELb0ELb1ELb0ELb0ELi2ELi1ELi2ELi2ELb0EEENS1_24CollectiveEpilogueBwdGQAISC_fSF_Li256ELb0ELb0EEENS1_19SingleTileSchedulerILb0ELb0ELb0ELi128EEEEEEEEEvNT_6ParamsE)
	.align		4
        /*005c*/ 	.word	index@(__assertfail)
	.align		4
        /*0060*/ 	.word	index@(_ZN7cutlass13device_kernelIN5flash11enable_sm90INS1_16FlashAttnBwdSm90INS1_25CollectiveMainloopBwdSm90ILi2ELi2ELi2EN4cute5tupleIJNS5_1CILi1EEES8_S8_EEENS6_IJNS7_ILi128EEESA_NS7_ILi64EEEEEENS_6half_tEfNS_4arch4Sm90ELb0ELb1ELb0ELb0ELb1ELb1ELb0ELb0ELi2ELi1ELi2ELi2ELb0EEENS1_24CollectiveEpilogueBwdGQAISC_fSF_Li256ELb0ELb1EEENS1_19SingleTileSchedulerILb0ELb0ELb0ELi128EEEEEEEEEvNT_6ParamsE)
	.align		4
        /*0064*/ 	.word	index@(__assertfail)
	.align		4
        /*0068*/ 	.word	index@(_ZN7cutlass13device_kernelIN5flash11enable_sm90INS1_16FlashAttnBwdSm90INS1_25CollectiveMainloopBwdSm90ILi2ELi2ELi2EN4cute5tupleIJNS5_1CILi1EEES8_S8_EEENS6_IJNS7_ILi128EEESA_NS7_ILi64EEEEEENS_6half_tEfNS_4arch4Sm90ELb0ELb1ELb0ELb1ELb0ELb1ELb0ELb0ELi2ELi1ELi2ELi2ELb0EEENS1_21CollectiveEpilogueBwdISC_SD_SF_Li256ELb1ELb0ELi1EEENS1_19SingleTileSchedulerILb1ELb0ELb0ELi128EEEEEEEEEvNT_6ParamsE)
	.align		4
        /*006c*/ 	.word	index@(__assertfail)
	.align		4
        /*0070*/ 	.word	index@(_ZN7cutlass13device_kernelIN5flash11enable_sm90INS1_16FlashAttnBwdSm90INS1_25CollectiveMainloopBwdSm90ILi2ELi2ELi2EN4cute5tupleIJNS5_1CILi1EEES8_S8_EEENS6_IJNS7_ILi128EEESA_NS7_ILi64EEEEEENS_6half_tEfNS_4arch4Sm90ELb0ELb1ELb0ELb1ELb1ELb1ELb0ELb0ELi2ELi1ELi2ELi2ELb0EEENS1_21CollectiveEpilogueBwdISC_SD_SF_Li256ELb1ELb0ELi1EEENS1_19SingleTileSchedulerILb1ELb0ELb0ELi128EEEEEEEEEvNT_6ParamsE)
	.align		4
        /*0074*/ 	.word	index@(__assertfail)
	.align		4
        /*0078*/ 	.word	index@(_ZN7cutlass13device_kernelIN5flash11enable_sm90INS1_16FlashAttnBwdSm90INS1_25CollectiveMainloopBwdSm90ILi2ELi2ELi2EN4cute5tupleIJNS5_1CILi1EEES8_S8_EEENS6_IJNS7_ILi128EEESA_NS7_ILi64EEEEEENS_6half_tEfNS_4arch4Sm90ELb0ELb1ELb0ELb1ELb0ELb1ELb0ELb0ELi2ELi1ELi2ELi2ELb0EEENS1_24CollectiveEpilogueBwdGQAISC_fSF_Li256ELb1ELb0EEENS1_19SingleTileSchedulerILb1ELb0ELb0ELi128EEEEEEEEEvNT_6ParamsE)
	.align		4
        /*007c*/ 	.word	index@(__assertfail)
	.align		4
        /*0080*/ 	.word	index@(_ZN7cutlass13device_kernelIN5flash11enable_sm90INS1_16FlashAttnBwdSm90INS1_25CollectiveMainloopBwdSm90ILi2ELi2ELi2EN4cute5tupleIJNS5_1CILi1EEES8_S8_EEENS6_IJNS7_ILi128EEESA_NS7_ILi64EEEEEENS_6half_tEfNS_4arch4Sm90ELb0ELb1ELb0ELb1ELb1ELb1ELb0ELb0ELi2ELi1ELi2ELi2ELb0EEENS1_24CollectiveEpilogueBwdGQAISC_fSF_Li256ELb1ELb1EEENS1_19SingleTileSchedulerILb1ELb0ELb0ELi128EEEEEEEEEvNT_6ParamsE)
	.align		4
        /*0084*/ 	.word	index@(__assertfail)
	.align		4
        /*0088*/ 	.word	index@(_ZN7cutlass13device_kernelIN5flash11enable_sm90INS1_16FlashAttnBwdSm90INS1_25CollectiveMainloopBwdSm90ILi2ELi2ELi2EN4cute5tupleIJNS5_1CILi1EEES8_S8_EEENS6_IJNS7_ILi128EEESA_NS7_ILi64EEEEEENS_6half_tEfNS_4arch4Sm90ELb1ELb0ELb0ELb0ELb0ELb1ELb0ELb0ELi2ELi1ELi2ELi2ELb0EEENS1_21CollectiveEpilogueBwdISC_SD_SF_Li256ELb0ELb0ELi1EEENS1_25SingleTileBwdLPTSchedulerILb0ELi128ELb0EEEEEEEEEvNT_6ParamsE)
	.align		4
        /*008c*/ 	.word	index@(__assertfail)
	.align		4
        /*0090*/ 	.word	index@(_ZN7cutlass13device_kernelIN5flash11enable_sm90INS1_16FlashAttnBwdSm90INS1_25CollectiveMainloopBwdSm90ILi2ELi2ELi2EN4cute5tupleIJNS5_1CILi1EEES8_S8_EEENS6_IJNS7_ILi128EEESA_NS7_ILi64EEEEEENS_6half_tEfNS_4arch4Sm90ELb1ELb0ELb0ELb0ELb1ELb1ELb0ELb0ELi2ELi1ELi2ELi2ELb0EEENS1_21CollectiveEpilogueBwdISC_SD_SF_Li256ELb0ELb0ELi1EEENS1_25SingleTileBwdLPTSchedulerILb0ELi128ELb1EEEEEEEEEvNT_6ParamsE)
	.align		4
        /*0094*/ 	.word	index@(__assertfail)
	.align		4
        /*0098*/ 	.word	index@(_ZN7cutlass13device_kernelIN5flash11enable_sm90INS1_16FlashAttnBwdSm90INS1_25CollectiveMainloopBwdSm90ILi2ELi2ELi2EN4cute5tupleIJNS5_1CILi1EEES8_S8_EEENS6_IJNS7_ILi128EEESA_NS7_ILi64EEEEEENS_6half_tEfNS_4arch4Sm90ELb1ELb0ELb0ELb0ELb0ELb1ELb0ELb0ELi2ELi1ELi2ELi2ELb0EEENS1_24CollectiveEpilogueBwdGQAISC_fSF_Li256ELb0ELb0EEENS1_25SingleTileBwdLPTSchedulerILb0ELi128ELb0EEEEEEEEEvNT_6ParamsE)
	.align		4
        /*009c*/ 	.word	index@(__assertfail)
	.align		4
        /*00a0*/ 	.word	index@(_ZN7cutlass13device_kernelIN5flash11enable_sm90INS1_16FlashAttnBwdSm90INS1_25CollectiveMainloopBwdSm90ILi2ELi2ELi2EN4cute5tupleIJNS5_1CILi1EEES8_S8_EEENS6_IJNS7_ILi128EEESA_NS7_ILi64EEEEEENS_6half_tEfNS_4arch4Sm90ELb1ELb0ELb0ELb0ELb1ELb1ELb0ELb0ELi2ELi1ELi2ELi2ELb0EEENS1_24CollectiveEpilogueBwdGQAISC_fSF_Li256ELb0ELb1EEENS1_25SingleTileBwdLPTSchedulerILb0ELi128ELb1EEEEEEEEEvNT_6ParamsE)
	.align		4
        /*00a4*/ 	.word	index@(__assertfail)
	.align		4
        /*00a8*/ 	.word	index@(_ZN7cutlass13device_kernelIN5flash11enable_sm90INS1_16FlashAttnBwdSm90INS1_25CollectiveMainloopBwdSm90ILi2ELi2ELi2EN4cute5tupleIJNS5_1CILi1EEES8_S8_EEENS6_IJNS7_ILi128EEESA_NS7_ILi64EEEEEENS_6half_tEfNS_4arch4Sm90ELb1ELb0ELb0ELb1ELb0ELb1ELb0ELb0ELi2ELi1ELi2ELi2ELb0EEENS1_21CollectiveEpilogueBwdISC_SD_SF_Li256ELb1ELb0ELi1EEENS1_25SingleTileBwdLPTSchedulerILb1ELi128ELb0EEEEEEEEEvNT_6ParamsE)
	.align		4
        /*00ac*/ 	.word	index@(__assertfail)
	.align		4
        /*00b0*/ 	.word	index@(_ZN7cutlass13device_kernelIN5flash11enable_sm90INS1_16FlashAttnBwdSm90INS1_25CollectiveMainloopBwdSm90ILi2ELi2ELi2EN4cute5tupleIJNS5_1CILi1EEES8_S8_EEENS6_IJNS7_ILi128EEESA_NS7_ILi64EEEEEENS_6half_tEfNS_4arch4Sm90ELb1ELb0ELb0ELb1ELb1ELb1ELb0ELb0ELi2ELi1ELi2ELi2ELb0EEENS1_21CollectiveEpilogueBwdISC_SD_SF_Li256ELb1ELb0ELi1EEENS1_25SingleTileBwdLPTSchedulerILb1ELi128ELb1EEEEEEEEEvNT_6ParamsE)
	.align		4
        /*00b4*/ 	.word	index@(__assertfail)
	.align		4
        /*00b8*/ 	.word	index@(_ZN7cutlass13device_kernelIN5flash11enable_sm90INS1_16FlashAttnBwdSm90INS1_25CollectiveMainloopBwdSm90ILi2ELi2ELi2EN4cute5tupleIJNS5_1CILi1EEES8_S8_EEENS6_IJNS7_ILi128EEESA_NS7_ILi64EEEEEENS_6half_tEfNS_4arch4Sm90ELb1ELb0ELb0ELb1ELb0ELb1ELb0ELb0ELi2ELi1ELi2ELi2ELb0EEENS1_24CollectiveEpilogueBwdGQAISC_fSF_Li256ELb1ELb0EEENS1_25SingleTileBwdLPTSchedulerILb1ELi128ELb0EEEEEEEEEvNT_6ParamsE)
	.align		4
        /*00bc*/ 	.word	index@(__assertfail)
	.align		4
        /*00c0*/ 	.word	index@(_ZN7cutlass13device_kernelIN5flash11enable_sm90INS1_16FlashAttnBwdSm90INS1_25CollectiveMainloopBwdSm90ILi2ELi2ELi2EN4cute5tupleIJNS5_1CILi1EEES8_S8_EEENS6_IJNS7_ILi128EEESA_NS7_ILi64EEEEEENS_6half_tEfNS_4arch4Sm90ELb1ELb0ELb0ELb1ELb1ELb1ELb0ELb0ELi2ELi1ELi2ELi2ELb0EEENS1_24CollectiveEpilogueBwdGQAISC_fSF_Li256ELb1ELb1EEENS1_25SingleTileBwdLPTSchedulerILb1ELi128ELb1EEEEEEEEEvNT_6ParamsE)
	.align		4
        /*00c4*/ 	.word	index@(__assertfail)
	.align		4
        /*00c8*/ 	.word	0x00000000
	.align		4
        /*00cc*/ 	.word	0xfffffffe
	.align		4
        /*00d0*/ 	.word	0x00000000
	.align		4
        /*00d4*/ 	.word	0xfffffffd
	.align		4
        /*00d8*/ 	.word	0x00000000
	.align		4
        /*00dc*/ 	.word	0xfffffffc


//--------------------- .nv.constant4             --------------------------
	.section	.nv.constant4,"a",@progbits
	.align	8
	.align		8
.nv.constant4:
        /*0000*/ 	.dword	__assertfail
	.align		8
        /*0008*/ 	.dword	__unnamed_1
	.align		8
        /*0010*/ 	.dword	__unnamed_2
	.align		8
        /*0018*/ 	.dword	__unnamed_3
	.align		8
        /*0020*/ 	.dword	__unnamed_4
	.align		8
        /*0028*/ 	.dword	_ZN65_INTERNAL_939b4871_29_flash_bwd_hdim64_fp16_sm90_cu_677d2eb9_27994cuda3std3__45__cpo5beginE
	.align		8
        /*0030*/ 	.dword	_ZN65_INTERNAL_939b4871_29_flash_bwd_hdim64_fp16_sm90_cu_677d2eb9_27994cuda3std3__45__cpo3endE
	.align		8
        /*0038*/ 	.dword	_ZN65_INTERNAL_939b4871_29_flash_bwd_hdim64_fp16_sm90_cu_677d2eb9_27994cuda3std3__45__cpo6cbeginE
	.align		8
        /*0040*/ 	.dword	_ZN65_INTERNAL_939b4871_29_flash_bwd_hdim64_fp16_sm90_cu_677d2eb9_27994cuda3std3__45__cpo4cendE
	.align		8
        /*0048*/ 	.dword	_ZN65_INTERNAL_939b4871_29_flash_bwd_hdim64_fp16_sm90_cu_677d2eb9_27994cuda3std3__467_GLOBAL__N__939b4871_29_flash_bwd_hdim64_fp16_sm90_cu_677d2eb9_27996ignoreE
	.align		8
        /*0050*/ 	.dword	_ZN65_INTERNAL_939b4871_29_flash_bwd_hdim64_fp16_sm90_cu_677d2eb9_27994cuda3std3__419piecewise_constructE
	.align		8
        /*0058*/ 	.dword	_ZN65_INTERNAL_939b4871_29_flash_bwd_hdim64_fp16_sm90_cu_677d2eb9_27994cuda3std3__48in_placeE
	.align		8
        /*0060*/ 	.dword	_ZN65_INTERNAL_939b4871_29_flash_bwd_hdim64_fp16_sm90_cu_677d2eb9_27994cuda3std6ranges3__45__cpo4swapE
	.align		8
        /*0068*/ 	.dword	_ZN65_INTERNAL_939b4871_29_flash_bwd_hdim64_fp16_sm90_cu_677d2eb9_27994cuda3std6ranges3__45__cpo9iter_moveE
	.align		8
        /*0070*/ 	.dword	_ZN65_INTERNAL_939b4871_29_flash_bwd_hdim64_fp16_sm90_cu_677d2eb9_27994cute7productE
	.align		8
        /*0078*/ 	.dword	_ZN65_INTERNAL_939b4871_29_flash_bwd_hdim64_fp16_sm90_cu_677d2eb9_27994cute1_E
	.align		8
        /*0080*/ 	.dword	$str$23
	.align		8
        /*0088*/ 	.dword	$str$24


//--------------------- .text._ZN7cutlass13device_kernelIN5flash11enable_sm90INS1_16FlashAttnBwdSm90INS1_25CollectiveMainloopBwdSm90ILi2ELi2ELi2EN4cute5tupleIJNS5_1CILi1EEES8_S8_EEENS6_IJNS7_ILi128EEESA_NS7_ILi64EEEEEENS_6half_tEfNS_4arch4Sm90ELb0ELb0ELb0ELb0ELb0ELb1ELb0ELb0ELi2ELi1ELi2ELi2ELb0EEENS1_21CollectiveEpilogueBwdISC_SD_SF_Li256ELb0ELb0ELi1EEENS1_19SingleTileSchedulerILb0ELb0ELb0ELi128EEEEEEEEEvNT_6ParamsE --------------------------
	.section	.text._ZN7cutlass13device_kernelIN5flash11enable_sm90INS1_16FlashAttnBwdSm90INS1_25CollectiveMainloopBwdSm90ILi2ELi2ELi2EN4cute5tupleIJNS5_1CILi1EEES8_S8_EEENS6_IJNS7_ILi128EEESA_NS7_ILi64EEEEEENS_6half_tEfNS_4arch4Sm90ELb0ELb0ELb0ELb0ELb0ELb1ELb0ELb0ELi2ELi1ELi2ELi2ELb0EEENS1_21CollectiveEpilogueBwdISC_SD_SF_Li256ELb0ELb0ELi1EEENS1_19SingleTileSchedulerILb0ELb0ELb0ELi128EEEEEEEEEvNT_6ParamsE,"ax",@progbits
	.align	128
.text._ZN7cutlass13device_kernelIN5flash11enable_sm90INS1_16FlashAttnBwdSm90INS1_25CollectiveMainloopBwdSm90ILi2ELi2ELi2EN4cute5tupleIJNS5_1CILi1EEES8_S8_EEENS6_IJNS7_ILi128EEESA_NS7_ILi64EEEEEENS_6half_tEfNS_4arch4Sm90ELb0ELb0ELb0ELb0ELb0ELb1ELb0ELb0ELi2ELi1ELi2ELi2ELb0EEENS1_21CollectiveEpilogueBwdISC_SD_SF_Li256ELb0ELb0ELi1EEENS1_19SingleTileSchedulerILb0ELb0ELb0ELi128EEEEEEEEEvNT_6ParamsE:
        .type           _ZN7cutlass13device_kernelIN5flash11enable_sm90INS1_16FlashAttnBwdSm90INS1_25CollectiveMainloopBwdSm90ILi2ELi2ELi2EN4cute5tupleIJNS5_1CILi1EEES8_S8_EEENS6_IJNS7_ILi128EEESA_NS7_ILi64EEEEEENS_6half_tEfNS_4arch4Sm90ELb0ELb0ELb0ELb0ELb0ELb1ELb0ELb0ELi2ELi1ELi2ELi2ELb0EEENS1_21CollectiveEpilogueBwdISC_SD_SF_Li256ELb0ELb0ELi1EEENS1_19SingleTileSchedulerILb0ELb0ELb0ELi128EEEEEEEEEvNT_6ParamsE,@function
        .size           _ZN7cutlass13device_kernelIN5flash11enable_sm90INS1_16FlashAttnBwdSm90INS1_25CollectiveMainloopBwdSm90ILi2ELi2ELi2EN4cute5tupleIJNS5_1CILi1EEES8_S8_EEENS6_IJNS7_ILi128EEESA_NS7_ILi64EEEEEENS_6half_tEfNS_4arch4Sm90ELb0ELb0ELb0ELb0ELb0ELb1ELb0ELb0ELi2ELi1ELi2ELi2ELb0EEENS1_21CollectiveEpilogueBwdISC_SD_SF_Li256ELb0ELb0ELi1EEENS1_19SingleTileSchedulerILb0ELb0ELb0ELi128EEEEEEEEEvNT_6ParamsE,(.L_x_3693 - _ZN7cutlass13device_kernelIN5flash11enable_sm90INS1_16FlashAttnBwdSm90INS1_25CollectiveMainloopBwdSm90ILi2ELi2ELi2EN4cute5tupleIJNS5_1CILi1EEES8_S8_EEENS6_IJNS7_ILi128EEESA_NS7_ILi64EEEEEENS_6half_tEfNS_4arch4Sm90ELb0ELb0ELb0ELb0ELb0ELb1ELb0ELb0ELi2ELi1ELi2ELi2ELb0EEENS1_21CollectiveEpilogueBwdISC_SD_SF_Li256ELb0ELb0ELi1EEENS1_19SingleTileSchedulerILb0ELb0ELb0ELi128EEEEEEEEEvNT_6ParamsE)
        .other          _ZN7cutlass13device_kernelIN5flash11enable_sm90INS1_16FlashAttnBwdSm90INS1_25CollectiveMainloopBwdSm90ILi2ELi2ELi2EN4cute5tupleIJNS5_1CILi1EEES8_S8_EEENS6_IJNS7_ILi128EEESA_NS7_ILi64EEEEEENS_6half_tEfNS_4arch4Sm90ELb0ELb0ELb0ELb0ELb0ELb1ELb0ELb0ELi2ELi1ELi2ELi2ELb0EEENS1_21CollectiveEpilogueBwdISC_SD_SF_Li256ELb0ELb0ELi1EEENS1_19SingleTileSchedulerILb0ELb0ELb0ELi128EEEEEEEEEvNT_6ParamsE,@"STO_CUDA_ENTRY STV_DEFAULT"
_ZN7cutlass13device_kernelIN5flash11enable_sm90INS1_16FlashAttnBwdSm90INS1_25CollectiveMainloopBwdSm90ILi2ELi2ELi2EN4cute5tupleIJNS5_1CILi1EEES8_S8_EEENS6_IJNS7_ILi128EEESA_NS7_ILi64EEEEEENS_6half_tEfNS_4arch4Sm90ELb0ELb0ELb0ELb0ELb0ELb1ELb0ELb0ELi2ELi1ELi2ELi2ELb0EEENS1_21CollectiveEpilogueBwdISC_SD_SF_Li256ELb0ELb0ELi1EEENS1_19SingleTileSchedulerILb0ELb0ELb0ELi128EEEEEEEEEvNT_6ParamsE:
[----:B------:R-:W1:Y:S02]  /*0000*/  LDC R1, c[0x0][0x28] ;  /* 0x00000a00ff017b82 */ /* 0x000e640000000800 */
[----:B-1----:R-:W-:Y:S01]  /*0010*/  VIADD R1, R1, 0xfffffff0 ;  /* 0xfffffff001017836 */ /* 0x002fe20000000000 */
[----:B------:R-:W1:Y:S01]  /*0020*/  S2R R3, SR_TID.X ;  /* 0x0000000000037919 */ /* 0x000e620000002100 */
[----:B------:R-:W-:Y:S01]  /*0030*/  ELECT P0, URZ, PT ;  /* 0x00000000003f782f */ /* 0x000fe20003800000 */
[----:B------:R-:W-:Y:S01]  /*0040*/  BSSY B0, `(.L_x_0) ;  /* 0x0000019000007945 */ /* 0x000fe20003800000 */
[----:B-1----:R-:W-:-:S05]  /*0050*/  SHF.R.U32.HI R0, RZ, 0x5, R3 ;  /* 0x00000005ff007819 */ /* 0x002fca0000011603 */
[----:B------:R-:W1:Y:S02]  /*0060*/  SHFL.IDX PT, R2, R0, RZ, 0x1f ;  /* 0x00001fff00027589 */ /* 0x000e6400000e0000 */
[----:B-1----:R-:W-:-:S13]  /*0070*/  ISETP.EQ.AND P0, PT, R2, RZ, P0 ;  /* 0x000000ff0200720c */ /* 0x002fda0000702270 */
[----:B------:R-:W-:Y:S05]  /*0080*/  @!P0 BRA `(.L_x_1) ;  /* 0x0000000000508947 */ /* 0x000fea0003800000 */
[----:B------:R-:W-:Y:S02]  /*0090*/  ULDC.64 UR4, c[0x0][0x198] ;  /* 0x0000660000047ab9 */ /* 0x000fe40000000a00 */
[----:B------:R-:W-:Y:S02]  /*00a0*/  UIADD3 UR6, UP0, UR4, 0xf0, URZ ;  /* 0x000000f004067890 */ /* 0x000fe4000ff1e03f */
[----:B------:R-:W-:Y:S02]  /*00b0*/  UIADD3 UR8, UP1, UR4, 0x1f0, URZ ;  /* 0x000001f004087890 */ /* 0x000fe4000ff3e03f */
[----:B------:R-:W-:Y:S02]  /*00c0*/  UIADD3 UR10, UP2, UR4, 0x2f0, URZ ;  /* 0x000002f0040a7890 */ /* 0x000fe4000ff5e03f */
[----:B------:R-:W-:Y:S02]  /*00d0*/  UIADD3 UR12, UP3, UR4, 0x3f0, URZ ;  /* 0x000003f0040c7890 */ /* 0x000fe4000ff7e03f */
[----:B------:R-:W-:-:S02]  /*00e0*/  UIADD3 UR14, UP4, UR4, 0x670, URZ ;  /* 0x00000670040e7890 */ /* 0x000fc4000ff9e03f */
[----:B------:R-:W-:Y:S02]  /*00f0*/  UIADD3.X UR7, URZ, UR5, URZ, UP0, !UPT ;  /* 0x000000053f077290 */ /* 0x000fe400087fe43f */
[----:B------:R-:W-:Y:S02]  /*0100*/  UIADD3 UR4, UP5, UR4, 0x770, URZ ;  /* 0x0000077004047890 */ /* 0x000fe4000ffbe03f */
[----:B------:R-:W-:Y:S02]  /*0110*/  UIADD3.X UR9, URZ, UR5, URZ, UP1, !UPT ;  /* 0x000000053f097290 */ /* 0x000fe40008ffe43f */
[----:B------:R-:W-:Y:S02]  /*0120*/  UIADD3.X UR11, URZ, UR5, URZ, UP2, !UPT ;  /* 0x000000053f0b7290 */ /* 0x000fe400097fe43f */
[----:B------:R-:W-:Y:S01]  /*0130*/  UIADD3.X UR13, URZ, UR5, URZ, UP3, !UPT ;  /* 0x000000053f0d7290 */ /* 0x000fe20009ffe43f */
[----:B------:R1:W-:Y:S01]  /*0140*/  UTMACCTL.PF [UR6] ;  /* 0x00000000060079b9 */ /* 0x0003e20008040000 */
[----:B------:R-:W-:-:S03]  /*0150*/  UIADD3.X UR15, URZ, UR5, URZ, UP4, !UPT ;  /* 0x000000053f0f7290 */ /* 0x000fc6000a7fe43f */
[----:B------:R1:W-:Y:S01]  /*0160*/  UTMACCTL.PF [UR8] ;  /* 0x00000000080079b9 */ /* 0x0003e20008040000 */
[----:B------:R-:W-:Y:S01]  /*0170*/  UIADD3.X UR5, URZ, UR5, URZ, UP5, !UPT ;  /* 0x000000053f057290 */ /* 0x000fe2000affe43f */
[----:B------:R1:W-:Y:S02]  /*0180*/  UTMACCTL.PF [UR10] ;  /* 0x000000000a0079b9 */ /* 0x0003e40008040000 */
[----:B------:R1:W-:Y:S02]  /*0190*/  UTMACCTL.PF [UR12] ;  /* 0x000000000c0079b9 */ /* 0x0003e40008040000 */
[----:B------:R1:W-:Y:S04]  /*01a0*/  UTMACCTL.PF [UR14] ;  /* 0x000000000e0079b9 */ /* 0x0003e80008040000 */
[----:B------:R1:W-:Y:S02]  /*01b0*/  UTMACCTL.PF [UR4] ;  /* 0x00000000040079b9 */ /* 0x0003e40008040000 */
[----:B-1----:R-:W-:Y:S01]  /*01c0*/  NOP ;  /* 0x0000000000007918 */ /* 0x002fe20000000000 */
.L_x_1:
[----:B------:R-:W-:Y:S05]  /*01d0*/  BSYNC B0 ;  /* 0x0000000000007941 */ /* 0x000fea0003800000 */
.L_x_0:
[----:B------:R-:W-:Y:S01]  /*01e0*/  VOTEU.ANY UP0, P0 ;  /* 0x00000000003f7886 */ /* 0x000fe20000000100 */
[----:B------:R-:W1:Y:S01]  /*01f0*/  SHFL.IDX PT, R2, R0, RZ, 0x1f ;  /* 0x00001fff00027589 */ /* 0x000e6200000e0000 */
[----:B------:R-:W-:Y:S01]  /*0200*/  UMOV UR4, 0x1 ;  /* 0x0000000100047882 */ /* 0x000fe20000000000 */
[----:B------:R-:W-:Y:S02]  /*0210*/  SHF.R.U32.HI R3, RZ, 0x7, R3 ;  /* 0x00000007ff037819 */ /* 0x000fe40000011603 */
[----:B------:R-:W2:Y:S01]  /*0220*/  @UP0 S2UR UR7, SR_CgaCtaId ;  /* 0x00000000000709c3 */ /* 0x000ea20000008800 */
[----:B------:R-:W-:Y:S01]  /*0230*/  @UP0 UMOV UR6, 0x400 ;  /* 0x0000040000060882 */ /* 0x000fe20000000000 */
[----:B------:R-:W-:-:S04]  /*0240*/  @UP0 UIADD3 UR4, -UR4, 0x100000, URZ ;  /* 0x0010000004040890 */ /* 0x000fc8000fffe13f */
[----:B------:R-:W-:Y:S02]  /*0250*/  @UP0 USHF.L.U32 UR5, UR4, 0xb, URZ ;  /* 0x0000000b04050899 */ /* 0x000fe4000800063f */
[----:B------:R-:W-:Y:S01]  /*0260*/  @UP0 USHF.L.U32 UR4, UR4, 0x1, URZ ;  /* 0x0000000104040899 */ /* 0x000fe2000800063f */
[----:B-1----:R-:W-:Y:S02]  /*0270*/  ISETP.NE.AND P1, PT, R2, RZ, PT ;  /* 0x000000ff0200720c */ /* 0x002fe40003f25270 */
[----:B------:R1:W3:Y:S01]  /*0280*/  SHFL.IDX PT, R2, R3, RZ, 0x1f ;  /* 0x00001fff03027589 */ /* 0x0002e200000e0000 */
[----:B--2---:R-:W-:Y:S01]  /*0290*/  @UP0 ULEA UR6, UR7, UR6, 0x18 ;  /* 0x0000000607060291 */ /* 0x004fe2000f8ec03f */
[----:B------:R-:W-:Y:S02]  /*02a0*/  VOTEU.ANY UP0, P0 ;  /* 0x00000000003f7886 */ /* 0x000fe40000000100 */
[----:B------:R-:W2:Y:S09]  /*02b0*/  FENCE.VIEW.ASYNC.S ;  /* 0x00000000000073c6 */ /* 0x000eb20000000000 */
[----:B--2---:R1:W2:Y:S02]  /*02c0*/  @UP0 SYNCS.EXCH.64 URZ, [UR6+0x30c00], UR4 ;  /* 0x030c0004063f05b2 */ /* 0x0042a40008000100 */
[----:B-1----:R-:W-:Y:S05]  /*02d0*/  @P1 BRA `(.L_x_2) ;  /* 0x0000000000481947 */ /* 0x002fea0003800000 */
[----:B------:R-:W1:Y:S01]  /*02e0*/  S2UR UR5, SR_CgaCtaId ;  /* 0x00000000000579c3 */ /* 0x000e620000008800 */
[----:B------:R-:W-:Y:S01]  /*02f0*/  UMOV UR4, 0x400 ;  /* 0x0000040000047882 */ /* 0x000fe20000000000 */
[----:B------:R-:W-:Y:S01]  /*0300*/  UMOV UR6, 0x1 ;  /* 0x0000000100067882 */ /* 0x000fe20000000000 */
[----:B------:R-:W-:Y:S01]  /*0310*/  UMOV UR9, 0x100 ;  /* 0x0000010000097882 */ /* 0x000fe20000000000 */
[----:B------:R-:W-:-:S04]  /*0320*/  UIADD3 UR6, -UR6, 0x100000, URZ ;  /* 0x0010000006067890 */ /* 0x000fc8000fffe13f */
[----:B------:R-:W-:Y:S02]  /*0330*/  USHF.L.U32 UR7, UR6, 0xb, URZ ;  /* 0x0000000b06077899 */ /* 0x000fe4000800063f */
[----:B------:R-:W-:Y:S01]  /*0340*/  USHF.L.U32 UR6, UR6, 0x1, URZ ;  /* 0x0000000106067899 */ /* 0x000fe2000800063f */
[----:B------:R-:W-:Y:S01]  /*0350*/  ELECT P0, URZ, PT ;  /* 0x00000000003f782f */ /* 0x000fe20003800000 */
[----:B-1----:R-:W-:Y:S02]  /*0360*/  ULEA UR8, UR5, UR4, 0x18 ;  /* 0x0000000405087291 */ /* 0x002fe4000f8ec03f */
[----:B------:R-:W-:-:S04]  /*0370*/  UIADD3 UR4, -UR9, 0x100000, URZ ;  /* 0x0010000009047890 */ /* 0x000fc8000fffe13f */
[----:B------:R-:W-:Y:S02]  /*0380*/  USHF.L.U32 UR5, UR4, 0xb, URZ ;  /* 0x0000000b04057899 */ /* 0x000fe4000800063f */
[----:B------:R-:W-:Y:S01]  /*0390*/  USHF.L.U32 UR4, UR4, 0x1, URZ ;  /* 0x0000000104047899 */ /* 0x000fe2000800063f */
[----:B------:R-:W1:Y:S03]  /*03a0*/  FENCE.VIEW.ASYNC.S ;  /* 0x00000000000073c6 */ /* 0x000e660000000000 */
[----:B-1----:R1:W4:Y:S08]  /*03b0*/  SYNCS.EXCH.64 URZ, [UR8+0x30c10], UR6 ;  /* 0x030c1006083f75b2 */ /* 0x0023300008000100 */
[----:B------:R1:W1:Y:S01]  /*03c0*/  SYNCS.EXCH.64 URZ, [UR8+0x30c20], UR4 ;  /* 0x030c2004083f75b2 */ /* 0x0002620008000100 */
[----:B------:R1:W1:Y:S01]  /*03d0*/  SYNCS.EXCH.64 URZ, [UR8+0x30c18], UR6 ;  /* 0x030c1806083f75b2 */ /* 0x0002620008000100 */
[----:B------:R1:W1:Y:S01]  /*03e0*/  SYNCS.EXCH.64 URZ, [UR8+0x30c28], UR4 ;  /* 0x030c2804083f75b2 */ /* 0x0002620008000100 */
[----:B------:R-:W-:Y:S01]  /*03f0*/  NOP ;  /* 0x0000000000007918 */ /* 0x000fe20000000000 */
.L_x_2:
[----:B------:R-:W5:Y:S01]  /*0400*/  SHFL.IDX PT, R3, R0, RZ, 0x1f ;  /* 0x00001fff00037589 */ /* 0x000f6200000e0000 */
[----:B------:R-:W-:Y:S01]  /*0410*/  NOP ;  /* 0x0000000000007918 */ /* 0x000fe20000000000 */
[----:B-----5:R-:W-:-:S13]  /*0420*/  ISETP.NE.AND P0, PT, R3, RZ, PT ;  /* 0x000000ff0300720c */ /* 0x020fda0003f05270 */
[----:B------:R-:W-:Y:S05]  /*0430*/  @P0 BRA `(.L_x_3) ;  /* 0x0000000000480947 */ /* 0x000fea0003800000 */
[----:B-1----:R-:W1:Y:S01]  /*0440*/  S2UR UR5, SR_CgaCtaId ;  /* 0x00000000000579c3 */ /* 0x002e620000008800 */
[----:B------:R-:W-:Y:S01]  /*0450*/  UMOV UR4, 0x400 ;  /* 0x0000040000047882 */ /* 0x000fe20000000000 */
[----:B------:R-:W-:Y:S01]  /*0460*/  UMOV UR6, 0x1 ;  /* 0x0000000100067882 */ /* 0x000fe20000000000 */
[----:B------:R-:W-:Y:S01]  /*0470*/  UMOV UR7, 0x100 ;  /* 0x0000010000077882 */ /* 0x000fe20000000000 */
[----:B------:R-:W-:Y:S01]  /*0480*/  ELECT P0, URZ, PT ;  /* 0x00000000003f782f */ /* 0x000fe20003800000 */
[----:B-1----:R-:W-:Y:S02]  /*0490*/  ULEA UR8, UR5, UR4, 0x18 ;  /* 0x0000000405087291 */ /* 0x002fe4000f8ec03f */
[----:B------:R-:W-:-:S04]  /*04a0*/  UIADD3 UR4, -UR6, 0x100000, URZ ;  /* 0x0010000006047890 */ /* 0x000fc8000fffe13f */
[----:B------:R-:W-:Y:S02]  /*04b0*/  USHF.L.U32 UR5, UR4, 0xb, URZ ;  /* 0x0000000b04057899 */ /* 0x000fe4000800063f */
[----:B------:R-:W-:Y:S02]  /*04c0*/  USHF.L.U32 UR4, UR4, 0x1, URZ ;  /* 0x0000000104047899 */ /* 0x000fe4000800063f */
[----:B------:R-:W-:-:S04]  /*04d0*/  UIADD3 UR6, -UR7, 0x100000, URZ ;  /* 0x0010000007067890 */ /* 0x000fc8000fffe13f */
[----:B------:R-:W-:Y:S02]  /*04e0*/  USHF.L.U32 UR7, UR6, 0xb, URZ ;  /* 0x0000000b06077899 */ /* 0x000fe4000800063f */
[----:B------:R-:W-:Y:S01]  /*04f0*/  USHF.L.U32 UR6, UR6, 0x1, URZ ;  /* 0x0000000106067899 */ /* 0x000fe2000800063f */
[----:B------:R-:W1:Y:S03]  /*0500*/  FENCE.VIEW.ASYNC.S ;  /* 0x00000000000073c6 */ /* 0x000e660000000000 */
[----:B-1----:R1:W1:Y:S08]  /*0510*/  SYNCS.EXCH.64 URZ, [UR8+0x30c30], UR4 ;  /* 0x030c3004083f75b2 */ /* 0x0022700008000100 */
[----:B------:R1:W1:Y:S01]  /*0520*/  SYNCS.EXCH.64 URZ, [UR8+0x30c40], UR6 ;  /* 0x030c4006083f75b2 */ /* 0x0002620008000100 */
[----:B------:R1:W1:Y:S01]  /*0530*/  SYNCS.EXCH.64 URZ, [UR8+0x30c38], UR4 ;  /* 0x030c3804083f75b2 */ /* 0x0002620008000100 */
[----:B------:R1:W1:Y:S01]  /*0540*/  SYNCS.EXCH.64 URZ, [UR8+0x30c48], UR6 ;  /* 0x030c4806083f75b2 */ /* 0x0002620008000100 */
[----:B------:R-:W-:Y:S01]  /*0550*/  NOP ;  /* 0x0000000000007918 */ /* 0x000fe20000000000 */
.L_x_3:
[----:B---3--:R-:W-:Y:S01]  /*0560*/  ISETP.NE.AND P0, PT, R2, RZ, PT ;  /* 0x000000ff0200720c */ /* 0x008fe20003f05270 */
[----:B------:R-:W-:Y:S01]  /*0570*/  IMAD.MOV.U32 R16, RZ, RZ, 0x1 ;  /* 0x00000001ff107424 */ /* 0x000fe200078e00ff */
[----:B------:R-:W-:Y:S01]  /*0580*/  NOP ;  /* 0x0000000000007918 */ /* 0x000fe20000000000 */
[----:B------:R-:W-:Y:S03]  /*0590*/  BSSY B6, `(.L_x_4) ;  /* 0x000071c000067945 */ /* 0x000fe60003800000 */
[----:B------:R-:W-:Y:S01]  /*05a0*/  SEL R16, R16, 0x2, !P0 ;  /* 0x0000000210107807 */ /* 0x000fe20004000000 */
[----:B-12-4-:R-:W-:Y:S06]  /*05b0*/  BAR.SYNC.DEFER_BLOCKING 0x0 ;  /* 0x0000000000007b1d */ /* 0x016fec0000010000 */
[----:B------:R-:W-:Y:S05]  /*05c0*/  @!P0 BRA `(.L_x_5) ;  /* 0x0000004c00548947 */ /* 0x000fea0003800000 */
.L_x_6:
[----:B------:R-:W-:-:S08]  /*05d0*/  NOP ;  /* 0x0000000000007918 */ /* 0x000fd00000000000 */
[----:B------:R-:W1:Y:S02]  /*05e0*/  USETMAXREG.TRY_ALLOC.CTAPOOL UP0, 0xf0 ;  /* 0x000000f0000079c8 */ /* 0x000e640008000600 */
[----:B-1----:R-:W-:-:S13]  /*05f0*/  PLOP3.LUT P0, PT, PT, PT, UP0, 0x80, 0x0 ;  /* 0x000000000000781c */ /* 0x002fda0003f0f008 */
[----:B------:R-:W-:Y:S05]  /*0600*/  @!P0 BRA `(.L_x_6) ;  /* 0xfffffffc00f08947 */ /* 0x000fea000383ffff */
[----:B------:R-:W-:Y:S01]  /*0610*/  LOP3.LUT R0, R0, 0x3, RZ, 0xc0, !PT ;  /* 0x0000000300007812 */ /* 0x000fe200078ec0ff */
[----:B------:R-:W1:Y:S01]  /*0620*/  S2R R2, SR_TID.X ;  /* 0x0000000000027919 */ /* 0x000e620000002100 */
[----:B------:R-:W2:Y:S04]  /*0630*/  S2UR UR4, SR_CTAID.Z ;  /* 0x00000000000479c3 */ /* 0x000ea80000002700 */
[----:B------:R-:W3:Y:S02]  /*0640*/  SHFL.IDX PT, R0, R0, RZ, 0x1f ;  /* 0x00001fff00007589 */ /* 0x000ee400000e0000 */
[----:B---3--:R-:W-:Y:S02]  /*0650*/  ISETP.NE.AND P0, PT, R0, RZ, PT ;  /* 0x000000ff0000720c */ /* 0x008fe40003f05270 */
[----:B-1----:R-:W-:-:S11]  /*0660*/  SHF.R.U32.HI R2, RZ, 0x7, R2 ;  /* 0x00000007ff027819 */ /* 0x002fd60000011602 */
[----:B------:R-:W-:-:S05]  /*0670*/  @!P0 VIADD R2, R2, 0x9 ;  /* 0x0000000902028836 */ /* 0x000fca0000000000 */
[----:B------:R1:W-:Y:S06]  /*0680*/  @!P0 BAR.ARV R2, 0xa0 ;  /* 0x000280020000851d */ /* 0x0003ec0000002000 */
[----:B--2---:R-:W-:-:S13]  /*0690*/  ISETP.LE.AND P0, PT, RZ, UR4, PT ;  /* 0x00000004ff007c0c */ /* 0x004fda000bf03270 */
[----:B-1----:R-:W-:Y:S05]  /*06a0*/  @!P0 BRA `(.L_x_7) ;  /* 0x0000007000288947 */ /* 0x002fea0003800000 */
[----:B------:R-:W1:Y:S01]  /*06b0*/  S2R R3, SR_TID.X ;  /* 0x0000000000037919 */ /* 0x000e620000002100 */
[----:B------:R-:W-:-:S04]  /*06c0*/  MOV R0, RZ ;  /* 0x000000ff00007202 */ /* 0x000fc80000000f00 */
[----:B------:R-:W-:Y:S01]  /*06d0*/  LOP3.LUT P0, RZ, R0, 0x3ff, RZ, 0xc0, !PT ;  /* 0x000003ff00ff7812 */ /* 0x000fe2000780c0ff */
[----:B-1----:R-:W-:-:S12]  /*06e0*/  VIADD R17, R3, 0xffffff80 ;  /* 0xffffff8003117836 */ /* 0x002fd80000000000 */
[----:B------:R-:W-:Y:S05]  /*06f0*/  @!P0 BRA `(.L_x_8) ;  /* 0x00000000007c8947 */ /* 0x000fea0003800000 */
[----:B------:R-:W-:Y:S01]  /*0700*/  MOV R2, 0x0 ;  /* 0x0000000000027802 */ /* 0x000fe20000000f00 */
[----:B------:R-:W-:Y:S01]  /*0710*/  ULDC.64 UR4, c[0x4][0x80] ;  /* 0x0100200000047ab9 */ /* 0x000fe20000000a00 */
[----:B------:R-:W-:Y:S01]  /*0720*/  ULDC.64 UR6, c[0x4][0x8] ;  /* 0x0100020000067ab9 */ /* 0x000fe20000000a00 */
[----:B------:R-:W-:Y:S01]  /*0730*/  IMAD.U32 R4, RZ, RZ, UR4 ;  /* 0x00000004ff047e24 */ /* 0x000fe2000f8e00ff */
[----:B------:R1:W2:Y:S01]  /*0740*/  LDC.64 R14, c[0x4][R2] ;  /* 0x01000000020e7b82 */ /* 0x0002a20000000a00 */
[----:B------:R-:W-:Y:S01]  /*0750*/  IMAD.U32 R5, RZ, RZ, UR5 ;  /* 0x00000005ff057e24 */ /* 0x000fe2000f8e00ff */
[----:B------:R-:W-:Y:S01]  /*0760*/  ULDC.64 UR4, c[0x4][0x88] ;  /* 0x0100220000047ab9 */ /* 0x000fe20000000a00 */
[----:B------:R-:W-:Y:S02]  /*0770*/  IMAD.U32 R10, RZ, RZ, UR6 ;  /* 0x00000006ff0a7e24 */ /* 0x000fe4000f8e00ff */
[----:B------:R-:W-:Y:S02]  /*0780*/  IMAD.U32 R6, RZ, RZ, UR4 ;  /* 0x00000004ff067e24 */ /* 0x000fe4000f8e00ff */
[----:B------:R-:W-:-:S02]  /*0790*/  IMAD.U32 R7, RZ, RZ, UR5 ;  /* 0x00000005ff077e24 */ /* 0x000fc4000f8e00ff */
[----:B------:R-:W-:Y:S02]  /*07a0*/  IMAD.U32 R11, RZ, RZ, UR7 ;  /* 0x00000007ff0b7e24 */ /* 0x000fe4000f8e00ff */
[----:B------:R-:W-:Y:S02]  /*07b0*/  IMAD.MOV.U32 R8, RZ, RZ, 0x70 ;  /* 0x00000070ff087424 */ /* 0x000fe400078e00ff */
[----:B------:R-:W-:Y:S02]  /*07c0*/  IMAD.MOV.U32 R12, RZ, RZ, 0x1 ;  /* 0x00000001ff0c7424 */ /* 0x000fe400078e00ff */
[----:B-1----:R-:W-:-:S07]  /*07d0*/  IMAD.MOV.U32 R13, RZ, RZ, RZ ;  /* 0x000000ffff0d7224 */ /* 0x002fce00078e00ff */
[----:B------:R-:W-:-:S07]  /*07e0*/  LEPC R20, `(.L_x_9) ;  /* 0x000000001014794e */ /* 0x000fce0000000000 */
[----:B--2---:R-:W-:Y:S05]  /*07f0*/  CALL.ABS.NOINC R14 ;  /* 0x000000000e007343 */ /* 0x004fea0003c00000 */
.L_x_9:
[----:B------:R-:W1:Y:S01]  /*0800*/  LDC.64 R2, c[0x4][R2] ;  /* 0x0100000002027b82 */ /* 0x000e620000000a00 */
[----:B------:R-:W-:Y:S01]  /*0810*/  ULDC.64 UR4, c[0x4][0x80] ;  /* 0x0100200000047ab9 */ /* 0x000fe20000000a00 */
[----:B------:R-:W-:Y:S01]  /*0820*/  ULDC.64 UR6, c[0x4][0x88] ;  /* 0x0100220000067ab9 */ /* 0x000fe20000000a00 */
[----:B------:R-:W-:Y:S02]  /*0830*/  IMAD.U32 R4, RZ, RZ, UR4 ;  /* 0x00000004ff047e24 */ /* 0x000fe4000f8e00ff */
        /* <DEDUP_REMOVED lines=8> */
[----:B------:R-:W-:-:S07]  /*08c0*/  IMAD.MOV.U32 R13, RZ, RZ, RZ ;  /* 0x000000ffff0d7224 */ /* 0x000fce00078e00ff */
[----:B------:R-:W-:-:S07]  /*08d0*/  LEPC R20, `(.L_x_8) ;  /* 0x000000001014794e */ /* 0x000fce0000000000 */
[----:B-1----:R-:W-:Y:S05]  /*08e0*/  CALL.ABS.NOINC R2 ;  /* 0x0000000002007343 */ /* 0x002fea0003c00000 */
.L_x_8:
[----:B------:R-:W1:Y:S01]  /*08f0*/  S2R R0, SR_CgaCtaId ;  /* 0x0000000000007919 */ /* 0x000e620000008800 */
[----:B------:R-:W-:-:S04]  /*0900*/  MOV R225, 0x400 ;  /* 0x0000040000e17802 */ /* 0x000fc80000000f00 */
[----:B-1----:R-:W-:-:S05]  /*0910*/  LEA R225, R0, R225, 0x18 ;  /* 0x000000e100e17211 */ /* 0x002fca00078ec0ff */
[----:B------:R-:W-:-:S05]  /*0920*/  VIADD R2, R225, 0x20c00 ;  /* 0x00020c00e1027836 */ /* 0x000fca0000000000 */
[----:B------:R-:W-:-:S13]  /*0930*/  LOP3.LUT P0, RZ, R2, 0x3ff, RZ, 0xc0, !PT ;  /* 0x000003ff02ff7812 */ /* 0x000fda000780c0ff */
        /* <DEDUP_REMOVED lines=17> */
.L_x_11:
        /* <DEDUP_REMOVED lines=15> */
.L_x_10:
[----:B------:R-:W-:Y:S01]  /*0b40*/  SHF.R.S32.HI R2, RZ, 0x1f, R17 ;  /* 0x0000001fff027819 */ /* 0x000fe20000011411 */
[----:B------:R-:W-:-:S03]  /*0b50*/  UMOV UR4, 0xffffffff ;  /* 0xffffffff00047882 */ /* 0x000fc60000000000 */
[----:B------:R-:W-:-:S04]  /*0b60*/  LEA.HI R3, R2, R17, RZ, 0x7 ;  /* 0x0000001102037211 */ /* 0x000fc800078f38ff */
[----:B------:R-:W-:Y:S01]  /*0b70*/  SHF.R.S32.HI R13, RZ, 0x7, R3 ;  /* 0x00000007ff0d7819 */ /* 0x000fe20000011403 */
[----:B------:R-:W-:Y:S06]  /*0b80*/  BRA.DIV UR4, `(.L_x_12) ;  /* 0x0000006a04f87947 */ /* 0x000fec000b800000 */
[----:B------:R1:W2:Y:S02]  /*0b90*/  SHFL.IDX PT, R14, R13, RZ, 0x1f ;  /* 0x00001fff0d0e7589 */ /* 0x0002a400000e0000 */
.L_x_83:
[----:B------:R-:W-:Y:S02]  /*0ba0*/  SHF.L.U32 R6, RZ, 0x1f, RZ ;  /* 0x0000001fff067819 */ /* 0x000fe400000006ff */
[----:B------:R-:W-:Y:S02]  /*0bb0*/  LEA.HI R4, R2, R17, RZ, 0x4 ;  /* 0x0000001102047211 */ /* 0x000fe400078f20ff */
[----:B------:R-:W3:Y:S01]  /*0bc0*/  SYNCS.PHASECHK.TRANS64.TRYWAIT P0, [R225+URZ+0x30c00], R6 ;  /* 0x030c0006e10075a7 */ /* 0x000ee2000800017f */
[----:B--2---:R-:W-:Y:S02]  /*0bd0*/  LEA.HI R0, R14, R14, RZ, 0x1 ;  /* 0x0000000e0e007211 */ /* 0x004fe400078f08ff */
[----:B------:R-:W-:Y:S02]  /*0be0*/  SHF.R.S32.HI R7, RZ, 0x4, R4 ;  /* 0x00000004ff077819 */ /* 0x000fe40000011404 */
[----:B------:R-:W-:Y:S02]  /*0bf0*/  LOP3.LUT R5, R0, 0xffffe, RZ, 0xc0, !PT ;  /* 0x000ffffe00057812 */ /* 0x000fe400078ec0ff */
[----:B------:R-:W-:-:S03]  /*0c00*/  LEA.HI R4, R4, R7, RZ, 0x1 ;  /* 0x0000000704047211 */ /* 0x000fc600078f08ff */
[----:B------:R-:W-:Y:S01]  /*0c10*/  IMAD.IADD R0, R14, 0x1, -R5 ;  /* 0x000000010e007824 */ /* 0x000fe200078e0a05 */
[----:B------:R-:W-:-:S05]  /*0c20*/  LOP3.LUT R4, R4, 0xfffffffe, RZ, 0xc0, !PT ;  /* 0xfffffffe04047812 */ /* 0x000fca00078ec0ff */
[----:B------:R-:W-:-:S05]  /*0c30*/  IMAD.IADD R4, R7, 0x1, -R4 ;  /* 0x0000000107047824 */ /* 0x000fca00078e0a04 */
[----:B------:R2:W-:Y:S02]  /*0c40*/  STL [R1+0xc], R4 ;  /* 0x00000c0401007387 */ /* 0x0005e40000100800 */
[----:B--23--:R-:W-:Y:S05]  /*0c50*/  @P0 BRA `(.L_x_13) ;  /* 0x0000000000080947 */ /* 0x00cfea0003800000 */
[----:B------:R-:W2:Y:S02]  /*0c60*/  SYNCS.PHASECHK.TRANS64.TRYWAIT P0, [R225+URZ+0x30c00], R6 ;  /* 0x030c0006e10075a7 */ /* 0x000ea4000800017f */
[----:B--2---:R-:W-:Y:S05]  /*0c70*/  @!P0 BRA `(.L_x_14) ;  /* 0x0000006800d88947 */ /* 0x004fea0003800000 */
.L_x_13:
[----:B------:R-:W3:Y:S01]  /*0c80*/  LDC R9, c[0x0][0x280] ;  /* 0x0000a000ff097b82 */ /* 0x000ee20000000800 */
[----:B------:R-:W-:Y:S02]  /*0c90*/  LEA.HI R4, R2, R17, RZ, 0x5 ;  /* 0x0000001102047211 */ /* 0x000fe400078f28ff */
[----:B------:R-:W-:Y:S02]  /*0ca0*/  CS2R R214, SRZ ;  /* 0x0000000000d67805 */ /* 0x000fe4000001ff00 */
[----:B------:R-:W-:Y:S02]  /*0cb0*/  CS2R R212, SRZ ;  /* 0x0000000000d47805 */ /* 0x000fe4000001ff00 */
[----:B------:R-:W-:Y:S02]  /*0cc0*/  CS2R R210, SRZ ;  /* 0x0000000000d27805 */ /* 0x000fe4000001ff00 */
[----:B------:R-:W-:Y:S02]  /*0cd0*/  CS2R R208, SRZ ;  /* 0x0000000000d07805 */ /* 0x000fe4000001ff00 */
[----:B------:R-:W-:-:S02]  /*0ce0*/  CS2R R206, SRZ ;  /* 0x0000000000ce7805 */ /* 0x000fc4000001ff00 */
[----:B------:R-:W-:Y:S02]  /*0cf0*/  CS2R R204, SRZ ;  /* 0x0000000000cc7805 */ /* 0x000fe4000001ff00 */
        /* <DEDUP_REMOVED lines=16> */
[----:B---3--:R-:W-:-:S02]  /*0e00*/  ISETP.GE.AND P0, PT, R9, 0x1, PT ;  /* 0x000000010900780c */ /* 0x008fc40003f06270 */
        /* <DEDUP_REMOVED lines=10> */
[----:B------:R-:W-:Y:S01]  /*0eb0*/  SHF.R.S32.HI R5, RZ, 0x5, R4 ;  /* 0x00000005ff057819 */ /* 0x000fe20000011404 */
[----:B------:R-:W-:Y:S06]  /*0ec0*/  @!P0 BRA `(.L_x_15) ;  /* 0x0000003400c48947 */ /* 0x000fec0003800000 */
[----:B------:R-:W3:Y:S01]  /*0ed0*/  LDL R12, [R1+0xc] ;  /* 0x00000c00010c7983 */ /* 0x000ee20000100800 */
[----:B--2---:R-:W-:Y:S01]  /*0ee0*/  LOP3.LUT R6, R3, 0xffffff80, RZ, 0xc0, !PT ;  /* 0xffffff8003067812 */ /* 0x004fe200078ec0ff */
[----:B------:R-:W-:Y:S01]  /*0ef0*/  IMAD.SHL.U32 R3, R17, 0x40, RZ ;  /* 0x0000004011037824 */ /* 0x000fe200078e00ff */
[----:B------:R-:W-:Y:S01]  /*0f00*/  LOP3.LUT R4, R4, 0xffffffe0, RZ, 0xc0, !PT ;  /* 0xffffffe004047812 */ /* 0x000fe200078ec0ff */
[----:B------:R-:W-:Y:S01]  /*0f10*/  IMAD.SHL.U32 R8, R5, 0x10, RZ ;  /* 0x0000001005087824 */ /* 0x000fe200078e00ff */
[CC--:B------:R-:W-:Y:S01]  /*0f20*/  LEA.HI R5, R2.reuse, R17.reuse, RZ, 0x2 ;  /* 0x0000001102057211 */ /* 0x0c0fe200078f10ff */
[----:B------:R-:W-:Y:S01]  /*0f30*/  VIADD R9, R9, 0x7f ;  /* 0x0000007f09097836 */ /* 0x000fe20000000000 */
[----:B------:R-:W-:Y:S01]  /*0f40*/  LOP3.LUT R3, R3, 0x1c0, RZ, 0xc0, !PT ;  /* 0x000001c003037812 */ /* 0x000fe200078ec0ff */
[C---:B------:R-:W-:Y:S01]  /*0f50*/  IMAD.IADD R4, R17.reuse, 0x1, -R4 ;  /* 0x0000000111047824 */ /* 0x040fe200078e0a04 */
[----:B------:R-:W-:Y:S01]  /*0f60*/  LEA.HI R7, R2, R17, RZ, 0x3 ;  /* 0x0000001102077211 */ /* 0x000fe200078f18ff */
[----:B------:R-:W-:Y:S01]  /*0f70*/  IMAD.IADD R6, R17, 0x1, -R6 ;  /* 0x0000000111067824 */ /* 0x000fe200078e0a06 */
[----:B------:R-:W-:Y:S01]  /*0f80*/  LOP3.LUT R2, R5, 0xfffffffc, RZ, 0xc0, !PT ;  /* 0xfffffffc05027812 */ /* 0x000fe200078ec0ff */
[----:B------:R-:W2:Y:S01]  /*0f90*/  S2R R18, SR_CTAID.X ;  /* 0x0000000000127919 */ /* 0x000ea20000002500 */
[----:B------:R-:W-:Y:S01]  /*0fa0*/  SHF.R.S32.HI R10, RZ, 0x1f, R9 ;  /* 0x0000001fff0a7819 */ /* 0x000fe20000011409 */
[----:B------:R-:W2:Y:S01]  /*0fb0*/  LDC R21, c[0x0][0x290] ;  /* 0x0000a400ff157b82 */ /* 0x000ea20000000800 */
[----:B------:R-:W-:Y:S01]  /*0fc0*/  LOP3.LUT R8, R3, 0x30, R8, 0xf8, !PT ;  /* 0x0000003003087812 */ /* 0x000fe200078ef808 */
[----:B------:R-:W-:Y:S01]  /*0fd0*/  IMAD R19, R13, 0x400, R6 ;  /* 0x000004000d137824 */ /* 0x000fe200078e0206 */
[----:B------:R-:W-:Y:S01]  /*0fe0*/  SHF.R.S32.HI R5, RZ, 0x1f, R4 ;  /* 0x0000001fff057819 */ /* 0x000fe20000011404 */
[----:B------:R-:W-:Y:S01]  /*0ff0*/  IMAD.IADD R2, R17, 0x1, -R2 ;  /* 0x0000000111027824 */ /* 0x000fe200078e0a02 */
[----:B------:R-:W-:Y:S01]  /*1000*/  SHF.R.U32.HI R11, RZ, 0x3, R3 ;  /* 0x00000003ff0b7819 */ /* 0x000fe20000011603 */
[----:B------:R-:W-:Y:S01]  /*1010*/  IMAD.MOV.U32 R215, RZ, RZ, RZ ;  /* 0x000000ffffd77224 */ /* 0x000fe200078e00ff */
[----:B------:R-:W-:-:S02]  /*1020*/  LEA.HI R3, R13, R13, RZ, 0x1 ;  /* 0x0000000d0d037211 */ /* 0x000fc400078f08ff */
[----:B------:R-:W-:Y:S02]  /*1030*/  LEA.HI R235, R10, R9, RZ, 0x7 ;  /* 0x000000090aeb7211 */ /* 0x000fe400078f38ff */
[----:B------:R-:W-:Y:S02]  /*1040*/  LOP3.LUT R8, R8, 0x8, R7, 0xf8, !PT ;  /* 0x0000000808087812 */ /* 0x000fe400078ef807 */
[CC--:B------:R-:W-:Y:S02]  /*1050*/  LEA.HI R7, R5.reuse, R4.reuse, RZ, 0x3 ;  /* 0x0000000405077211 */ /* 0x0c0fe400078f18ff */
[----:B------:R-:W-:Y:S02]  /*1060*/  LEA.HI R9, R5, R4, RZ, 0x2 ;  /* 0x0000000405097211 */ /* 0x000fe400078f10ff */
[----:B------:R-:W-:Y:S02]  /*1070*/  LOP3.LUT R4, R3, 0xfffffffe, RZ, 0xc0, !PT ;  /* 0xfffffffe03047812 */ /* 0x000fe400078ec0ff */
[----:B------:R-:W-:-:S02]  /*1080*/  LOP3.LUT R11, R8, R11, RZ, 0x3c, !PT ;  /* 0x0000000b080b7212 */ /* 0x000fc400078e3cff */
[----:B------:R-:W-:Y:S01]  /*1090*/  SHF.R.S32.HI R3, RZ, 0x1f, R6 ;  /* 0x0000001fff037819 */ /* 0x000fe20000011406 */
[----:B------:R-:W-:Y:S01]  /*10a0*/  IMAD.IADD R226, R13, 0x1, -R4 ;  /* 0x000000010de27824 */ /* 0x000fe200078e0a04 */
[--C-:B------:R-:W-:Y:S02]  /*10b0*/  SHF.R.S32.HI R8, RZ, 0x3, R7.reuse ;  /* 0x00000003ff087819 */ /* 0x100fe40000011407 */
[----:B------:R-:W-:Y:S02]  /*10c0*/  SHF.R.S32.HI R7, RZ, 0x1f, R7 ;  /* 0x0000001fff077819 */ /* 0x000fe40000011407 */
[----:B------:R-:W-:Y:S02]  /*10d0*/  LEA.HI R4, R3, R6, RZ, 0x2 ;  /* 0x0000000603047211 */ /* 0x000fe400078f10ff */
[----:B------:R-:W-:Y:S01]  /*10e0*/  LEA.HI R7, R7, R8, RZ, 0x4 ;  /* 0x0000000807077211 */ /* 0x000fe200078f20ff */
[----:B--2---:R-:W-:Y:S01]  /*10f0*/  IMAD R18, R18, -0x80, R21 ;  /* 0xffffff8012127824 */ /* 0x004fe200078e0215 */
[----:B------:R-:W-:-:S02]  /*1100*/  LOP3.LUT R5, R4, 0x7ffffffc, RZ, 0xc0, !PT ;  /* 0x7ffffffc04057812 */ /* 0x000fc400078ec0ff */
[----:B------:R-:W-:Y:S02]  /*1110*/  SHF.R.S32.HI R10, RZ, 0x2, R9 ;  /* 0x00000002ff0a7819 */ /* 0x000fe40000011409 */
[----:B------:R-:W-:Y:S02]  /*1120*/  LOP3.LUT R7, R7, 0x1ffffff0, RZ, 0xc0, !PT ;  /* 0x1ffffff007077812 */ /* 0x000fe400078ec0ff */
[----:B------:R-:W-:Y:S02]  /*1130*/  LEA.HI R9, R9, R10, RZ, 0x1 ;  /* 0x0000000a09097211 */ /* 0x000fe400078f08ff */
[----:B------:R-:W-:Y:S01]  /*1140*/  SHF.R.S32.HI R235, RZ, 0x7, R235 ;  /* 0x00000007ffeb7819 */ /* 0x000fe200000114eb */
[----:B------:R-:W-:Y:S01]  /*1150*/  IMAD.IADD R8, R8, 0x1, -R7 ;  /* 0x0000000108087824 */ /* 0x000fe200078e0a07 */
[----:B------:R-:W-:Y:S01]  /*1160*/  LOP3.LUT R9, R9, 0xfffffffe, RZ, 0xc0, !PT ;  /* 0xfffffffe09097812 */ /* 0x000fe200078ec0ff */
[----:B------:R-:W-:-:S04]  /*1170*/  VIADD R7, R10, 0x10 ;  /* 0x000000100a077836 */ /* 0x000fc80000000000 */
[----:B------:R-:W-:Y:S02]  /*1180*/  IMAD.IADD R9, R10, 0x1, -R9 ;  /* 0x000000010a097824 */ /* 0x000fe400078e0a09 */
[----:B---3--:R-:W-:Y:S01]  /*1190*/  IMAD R236, R13, 0x10, R12 ;  /* 0x000000100dec7824 */ /* 0x008fe200078e020c */
[----:B------:R-:W-:Y:S01]  /*11a0*/  LEA.HI R12, R3, R6, RZ, 0x5 ;  /* 0x00000006030c7211 */ /* 0x000fe200078f28ff */
[----:B------:R-:W-:Y:S02]  /*11b0*/  IMAD.IADD R3, R6, 0x1, -R5 ;  /* 0x0000000106037824 */ /* 0x000fe400078e0a05 */
[C---:B------:R-:W-:Y:S01]  /*11c0*/  VIADD R5, R10.reuse, 0x8 ;  /* 0x000000080a057836 */ /* 0x040fe20000000000 */
[----:B------:R-:W-:Y:S01]  /*11d0*/  SHF.R.S32.HI R17, RZ, 0x5, R12 ;  /* 0x00000005ff117819 */ /* 0x000fe2000001140c */
[----:B-1----:R-:W-:Y:S02]  /*11e0*/  VIADD R13, R10, 0x18 ;  /* 0x000000180a0d7836 */ /* 0x002fe40000000000 */
[----:B------:R-:W-:Y:S01]  /*11f0*/  IMAD.U32 R236, R236, 0x200, R11 ;  /* 0x00000200ecec7824 */ /* 0x000fe200078e000b */
[----:B------:R-:W-:Y:S01]  /*1200*/  LEA.HI R6, R5, R5, RZ, 0x1 ;  /* 0x0000000505067211 */ /* 0x000fe200078f08ff */
[----:B------:R-:W-:Y:S01]  /*1210*/  IMAD R17, R17, -0x10, R18 ;  /* 0xfffffff011117824 */ /* 0x000fe200078e0212 */
[----:B------:R-:W-:-:S02]  /*1220*/  LEA.HI R11, R7, R7, RZ, 0x1 ;  /* 0x00000007070b7211 */ /* 0x000fc400078f08ff */
[----:B------:R-:W-:Y:S02]  /*1230*/  LEA.HI R15, R13, R13, RZ, 0x1 ;  /* 0x0000000d0d0f7211 */ /* 0x000fe400078f08ff */
[----:B------:R-:W-:Y:S02]  /*1240*/  LOP3.LUT R10, R6, 0xfffffffe, RZ, 0xc0, !PT ;  /* 0xfffffffe060a7812 */ /* 0x000fe400078ec0ff */
[----:B------:R-:W-:Y:S02]  /*1250*/  LOP3.LUT R12, R11, 0xfffffffe, RZ, 0xc0, !PT ;  /* 0xfffffffe0b0c7812 */ /* 0x000fe400078ec0ff */
[----:B------:R-:W-:Y:S01]  /*1260*/  LOP3.LUT R14, R15, 0xfffffffe, RZ, 0xc0, !PT ;  /* 0xfffffffe0f0e7812 */ /* 0x000fe200078ec0ff */
[----:B------:R-:W-:Y:S01]  /*1270*/  IMAD.IADD R10, R5, 0x1, -R10 ;  /* 0x00000001050a7824 */ /* 0x000fe200078e0a0a */
[----:B------:R-:W-:Y:S01]  /*1280*/  SHF.R.S32.HI R5, RZ, 0x1, R6 ;  /* 0x00000001ff057819 */ /* 0x000fe20000011406 */
[----:B------:R-:W-:Y:S01]  /*1290*/  IMAD.IADD R12, R7, 0x1, -R12 ;  /* 0x00000001070c7824 */ /* 0x000fe200078e0a0c */
[----:B------:R-:W-:Y:S01]  /*12a0*/  SHF.R.S32.HI R6, RZ, 0x1f, R6 ;  /* 0x0000001fff067819 */ /* 0x000fe20000011406 */
[----:B------:R-:W-:Y:S01]  /*12b0*/  IMAD.IADD R237, R13, 0x1, -R14 ;  /* 0x000000010ded7824 */ /* 0x000fe200078e0a0e */
[----:B------:R-:W-:-:S02]  /*12c0*/  SHF.R.S32.HI R7, RZ, 0x1, R11 ;  /* 0x00000001ff077819 */ /* 0x000fc4000001140b */
[----:B------:R-:W-:Y:S02]  /*12d0*/  SHF.R.S32.HI R14, RZ, 0x1f, R11 ;  /* 0x0000001fff0e7819 */ /* 0x000fe4000001140b */
[--C-:B------:R-:W-:Y:S02]  /*12e0*/  SHF.R.S32.HI R13, RZ, 0x2, R4.reuse ;  /* 0x00000002ff0d7819 */ /* 0x100fe40000011404 */
[----:B------:R-:W-:Y:S02]  /*12f0*/  LEA.HI R6, R6, R5, RZ, 0x4 ;  /* 0x0000000506067211 */ /* 0x000fe400078f20ff */
[----:B------:R-:W-:Y:S02]  /*1300*/  SHF.R.S32.HI R4, RZ, 0x1f, R4 ;  /* 0x0000001fff047819 */ /* 0x000fe40000011404 */
[----:B------:R-:W-:Y:S02]  /*1310*/  LEA.HI R14, R14, R7, RZ, 0x4 ;  /* 0x000000070e0e7211 */ /* 0x000fe400078f20ff */
[----:B------:R-:W-:-:S02]  /*1320*/  SHF.R.S32.HI R11, RZ, 0x1, R15 ;  /* 0x00000001ff0b7819 */ /* 0x000fc4000001140f */
[----:B------:R-:W-:Y:S02]  /*1330*/  SHF.R.S32.HI R18, RZ, 0x1f, R15 ;  /* 0x0000001fff127819 */ /* 0x000fe4000001140f */
[----:B------:R-:W-:Y:S02]  /*1340*/  LOP3.LUT R6, R6, 0x1ffffff0, RZ, 0xc0, !PT ;  /* 0x1ffffff006067812 */ /* 0x000fe400078ec0ff */
[----:B------:R-:W-:Y:S02]  /*1350*/  LEA.HI R4, R4, R13, RZ, 0x3 ;  /* 0x0000000d04047211 */ /* 0x000fe400078f18ff */
[----:B------:R-:W-:Y:S01]  /*1360*/  LOP3.LUT R14, R14, 0x1ffffff0, RZ, 0xc0, !PT ;  /* 0x1ffffff00e0e7812 */ /* 0x000fe200078ec0ff */
[----:B------:R-:W-:Y:S01]  /*1370*/  IMAD.IADD R5, R5, 0x1, -R6 ;  /* 0x0000000105057824 */ /* 0x000fe200078e0a06 */
[----:B------:R-:W-:Y:S01]  /*1380*/  LEA.HI R18, R18, R11, RZ, 0x4 ;  /* 0x0000000b12127211 */ /* 0x000fe200078f20ff */
[----:B------:R-:W-:Y:S01]  /*1390*/  IMAD R6, R8, 0x8, R9 ;  /* 0x0000000808067824 */ /* 0x000fe200078e0209 */
[----:B------:R-:W-:Y:S01]  /*13a0*/  LOP3.LUT R4, R4, 0xfffffff8, RZ, 0xc0, !PT ;  /* 0xfffffff804047812 */ /* 0x000fe200078ec0ff */
[----:B------:R-:W-:Y:S01]  /*13b0*/  IMAD.IADD R7, R7, 0x1, -R14 ;  /* 0x0000000107077824 */ /* 0x000fe200078e0a0e */
[----:B------:R-:W-:Y:S01]  /*13c0*/  LOP3.LUT R18, R18, 0x1ffffff0, RZ, 0xc0, !PT ;  /* 0x1ffffff012127812 */ /* 0x000fe200078ec0ff */
[----:B------:R-:W-:Y:S01]  /*13d0*/  IMAD R5, R5, 0x8, R10 ;  /* 0x0000000805057824 */ /* 0x000fe200078e020a */
[----:B------:R-:W-:Y:S01]  /*13e0*/  IADD3 R17, R17, R4, -R13 ;  /* 0x0000000411117210 */ /* 0x000fe20007ffe80d */
[----:B------:R-:W-:Y:S01]  /*13f0*/  IMAD R4, R7, 0x8, R12 ;  /* 0x0000000807047824 */ /* 0x000fe200078e020c */
[----:B------:R1:W-:Y:S01]  /*1400*/  STL [R1+0x8], R6 ;  /* 0x0000080601007387 */ /* 0x0003e20000100800 */
[----:B------:R-:W-:-:S02]  /*1410*/  IMAD.IADD R18, R11, 0x1, -R18 ;  /* 0x000000010b127824 */ /* 0x000fc400078e0a12 */
[----:B------:R-:W-:Y:S01]  /*1420*/  IMAD.SHL.U32 R8, R19, 0x4, RZ ;  /* 0x0000000413087824 */ /* 0x000fe200078e00ff */
[----:B------:R2:W-:Y:S01]  /*1430*/  STL [R1+0x4], R5 ;  /* 0x0000040501007387 */ /* 0x0005e20000100800 */
[----:B------:R-:W-:Y:S02]  /*1440*/  IMAD R237, R18, 0x8, R237 ;  /* 0x0000000812ed7824 */ /* 0x000fe400078e02ed */
[----:B------:R-:W-:Y:S01]  /*1450*/  IMAD R226, R226, -0x40, R17 ;  /* 0xffffffc0e2e27824 */ /* 0x000fe200078e0211 */
[----:B------:R3:W-:Y:S01]  /*1460*/  STL [R1], R4 ;  /* 0x0000000401007387 */ /* 0x0007e20000100800 */
[----:B------:R-:W-:Y:S01]  /*1470*/  IMAD R8, R8, 0x4, R225 ;  /* 0x0000000408087824 */ /* 0x000fe200078e02e1 */
[----:B-1----:R-:W-:Y:S01]  /*1480*/  CS2R R6, SRZ ;  /* 0x0000000000067805 */ /* 0x002fe2000001ff00 */
[----:B--2---:R-:W-:Y:S01]  /*1490*/  IMAD.MOV.U32 R5, RZ, RZ, RZ ;  /* 0x000000ffff057224 */ /* 0x004fe200078e00ff */
[----:B---3--:R-:W-:-:S07]  /*14a0*/  LOP3.LUT R4, R16, 0x1, RZ, 0xfc, !PT ;  /* 0x0000000110047812 */ /* 0x008fce00078efcff */
.L_x_26:
[----:B------:R-:W-:Y:S01]  /*14b0*/  ISETP.NE.AND P0, PT, R4, 0x3, PT ;  /* 0x000000030400780c */ /* 0x000fe20003f05270 */
[----:B------:R-:W-:-:S12]  /*14c0*/  YIELD ;  /* 0x0000000000007946 */ /* 0x000fd80003800000 */
[----:B-1----:R-:W-:Y:S05]  /*14d0*/  @!P0 BRA `(.L_x_16) ;  /* 0x0000000000048947 */ /* 0x002fea0003800000 */
[----:B------:R-:W-:Y:S01]  /*14e0*/  BPT.TRAP 0x1 ;  /* 0x000000040000795c */ /* 0x000fe20000300000 */
.L_x_16:
[----:B------:R-:W-:Y:S01]  /*14f0*/  IMAD R9, R7, 0x8, R225 ;  /* 0x0000000807097824 */ /* 0x000fe200078e02e1 */
[----:B------:R-:W-:-:S04]  /*1500*/  SHF.L.U32 R22, R6, 0x1f, RZ ;  /* 0x0000001f06167819 */ /* 0x000fc800000006ff */
[----:B------:R1:W2:Y:S01]  /*1510*/  SYNCS.PHASECHK.TRANS64.TRYWAIT P1, [R9+URZ+0x30c10], R22 ;  /* 0x030c1016090075a7 */ /* 0x0002a2000802017f */
[----:B------:R-:W-:Y:S05]  /*1520*/  @!P0 BRA `(.L_x_17) ;  /* 0x0000000000048947 */ /* 0x000fea0003800000 */
[----:B------:R-:W-:Y:S01]  /*1530*/  BPT.TRAP 0x1 ;  /* 0x000000040000795c */ /* 0x000fe20000300000 */
.L_x_17:
[----:B------:R-:W-:-:S05]  /*1540*/  VIADD R10, R225, 0x10000 ;  /* 0x00010000e10a7836 */ /* 0x000fca0000000000 */
[----:B------:R-:W-:-:S04]  /*1550*/  SHF.R.U32.HI R10, RZ, 0x4, R10 ;  /* 0x00000004ff0a7819 */ /* 0x000fc8000001160a */
[----:B------:R-:W-:Y:S01]  /*1560*/  LOP3.LUT R10, R10, 0x3fff, RZ, 0xc0, !PT ;  /* 0x00003fff0a0a7812 */ /* 0x000fe200078ec0ff */
[----:B--2---:R-:W-:Y:S06]  /*1570*/  @P1 BRA `(.L_x_18) ;  /* 0x0000000000081947 */ /* 0x004fec0003800000 */
[----:B------:R-:W2:Y:S02]  /*1580*/  SYNCS.PHASECHK.TRANS64.TRYWAIT P1, [R9+URZ+0x30c10], R22 ;  /* 0x030c1016090075a7 */ /* 0x000ea4000802017f */
[----:B--2---:R-:W-:Y:S05]  /*1590*/  @!P1 BRA `(.L_x_19) ;  /* 0x0000006000a49947 */ /* 0x004fea0003800000 */
.L_x_18:
[----:B------:R-:W-:Y:S05]  /*15a0*/  WARPSYNC.ALL ;  /* 0x0000000000007948 */ /* 0x000fea0003800000 */
[----:B------:R-:W-:Y:S01]  /*15b0*/  LOP3.LUT R12, R10, 0x10000, RZ, 0xfc, !PT ;  /* 0x000100000a0c7812 */ /* 0x000fe200078efcff */
[----:B------:R-:W-:Y:S01]  /*15c0*/  IMAD R11, R0, 0x2000, R225 ;  /* 0x00002000000b7824 */ /* 0x000fe200078e02e1 */
[----:B------:R-:W3:Y:S04]  /*15d0*/  LDL R15, [R1+0x8] ;  /* 0x00000800010f7983 */ /* 0x000ee80000100800 */
[----:B------:R-:W-:Y:S01]  /*15e0*/  R2UR UR9, R11 ;  /* 0x000000000b0972ca */ /* 0x000fe200000e0000 */
[C---:B------:R-:W-:Y:S01]  /*15f0*/  IMAD R12, R7.reuse, 0x400, R12 ;  /* 0x00000400070c7824 */ /* 0x040fe200078e020c */
[----:B------:R-:W4:Y:S04]  /*1600*/  LDL R14, [R1+0x4] ;  /* 0x00000400010e7983 */ /* 0x000f280000100800 */
[----:B------:R-:W-:Y:S01]  /*1610*/  R2UR UR8, R12 ;  /* 0x000000000c0872ca */ /* 0x000fe200000e0000 */
[----:B------:R-:W5:Y:S01]  /*1620*/  LDL R13, [R1] ;  /* 0x00000000010d7983 */ /* 0x000f620000100800 */
[----:B------:R-:W-:Y:S01]  /*1630*/  WARPGROUP.ARRIVE ;  /* 0x00000000000079c5 */ /* 0x000fe20000000000 */
[----:B------:R-:W-:Y:S01]  /*1640*/  UMOV UR7, 0x40000040 ;  /* 0x4000004000077882 */ /* 0x000fe20000000000 */
[----:B------:R-:W-:Y:S01]  /*1650*/  UMOV UR5, 0x40000040 ;  /* 0x4000004000057882 */ /* 0x000fe20000000000 */
[----:B------:R-:W-:-:S02]  /*1660*/  IMAD R18, R7, 0x80, R237 ;  /* 0x0000008007127824 */ /* 0x000fc400078e02ed */
[----:B------:R-:W-:Y:S01]  /*1670*/  USHF.R.U32.HI UR4, URZ, 0x4, UR9 ;  /* 0x000000043f047899 */ /* 0x000fe20008011609 */
[----:B------:R-:W-:Y:S02]  /*1680*/  VIADD R11, R225, 0x20000 ;  /* 0x00020000e10b7836 */ /* 0x000fe40000000000 */
[----:B------:R-:W-:Y:S01]  /*1690*/  IMAD R18, R3, 0x2, R18 ;  /* 0x0000000203127824 */ /* 0x000fe200078e0212 */
[----:B------:R-:W-:Y:S02]  /*16a0*/  ULOP3.LUT UR4, UR4, 0x3fff, URZ, 0xc0, !UPT ;  /* 0x00003fff04047892 */ /* 0x000fe4000f8ec03f */
[----:B------:R-:W-:Y:S01]  /*16b0*/  UMOV UR6, UR8 ;  /* 0x0000000800067c82 */ /* 0x000fe20008000000 */
[C---:B------:R-:W-:Y:S01]  /*16c0*/  IMAD R216, R18.reuse, 0x4, R225 ;  /* 0x0000000412d87824 */ /* 0x040fe200078e02e1 */
[----:B------:R-:W-:Y:S01]  /*16d0*/  ULOP3.LUT UR10, UR4, 0x10000, URZ, 0xfc, !UPT ;  /* 0x00010000040a7892 */ /* 0x000fe2000f8efc3f */
[----:B------:R-:W-:-:S06]  /*16e0*/  IMAD R220, R18, 0x4, R11 ;  /* 0x0000000412dc7824 */ /* 0x000fcc00078e020b */
[----:B------:R-:W-:Y:S02]  /*16f0*/  UMOV UR4, UR10 ;  /* 0x0000000a00047c82 */ /* 0x000fe40008000000 */
[----:B------:R-:W-:Y:S01]  /*1700*/  HGMMA.64x128x16.F32 R88, gdesc[UR4], RZ, !UPT, gsb0 ;  /* 0x01e00000045879f0 */ /* 0x000fe2000c0008ff */
[----:B------:R-:W-:Y:S02]  /*1710*/  UIADD3 UR6, UR8, 0x2, URZ ;  /* 0x0000000208067890 */ /* 0x000fe4000fffe03f */
[----:B------:R-:W-:Y:S01]  /*1720*/  UIADD3 UR4, UR10, 0x2, URZ ;  /* 0x000000020a047890 */ /* 0x000fe2000fffe03f */
[----:B------:R-:W-:Y:S01]  /*1730*/  UMOV UR7, 0x40000040 ;  /* 0x4000004000077882 */ /* 0x000fe20000000000 */
[----:B------:R-:W-:Y:S01]  /*1740*/  UMOV UR5, 0x40000040 ;  /* 0x4000004000057882 */ /* 0x000fe20000000000 */
[----:B------:R-:W-:Y:S02]  /*1750*/  WARPGROUP.DEPBAR.LE gsb0, 0x0 ;  /* 0x00008000000079c5 */ /* 0x000fe40000010000 */
[----:B------:R-:W-:-:S06]  /*1760*/  WARPGROUP.ARRIVE ;  /* 0x00000000000079c5 */ /* 0x000fcc0000000000 */
[----:B------:R-:W-:Y:S01]  /*1770*/  HGMMA.64x128x16.F32 R88, gdesc[UR4], R88, gsb0 ;  /* 0x01e00000045879f0 */ /* 0x000fe20008000858 */
[----:B------:R-:W-:Y:S02]  /*1780*/  UIADD3 UR6, UR8, 0x4, URZ ;  /* 0x0000000408067890 */ /* 0x000fe4000fffe03f */
[----:B------:R-:W-:Y:S01]  /*1790*/  UIADD3 UR4, UR10, 0x4, URZ ;  /* 0x000000040a047890 */ /* 0x000fe2000fffe03f */
[----:B------:R-:W-:Y:S01]  /*17a0*/  UMOV UR7, 0x40000040 ;  /* 0x4000004000077882 */ /* 0x000fe20000000000 */
[----:B------:R-:W-:Y:S01]  /*17b0*/  UMOV UR5, 0x40000040 ;  /* 0x4000004000057882 */ /* 0x000fe20000000000 */
[----:B---3--:R-:W-:-:S04]  /*17c0*/  IMAD R12, R7, 0x80, R15 ;  /* 0x00000080070c7824 */ /* 0x008fc800078e020f */
[----:B------:R-:W-:Y:S02]  /*17d0*/  IMAD R12, R3, 0x2, R12 ;  /* 0x00000002030c7824 */ /* 0x000fe400078e020c */
[C---:B----4-:R-:W-:Y:S02]  /*17e0*/  IMAD R14, R7.reuse, 0x80, R14 ;  /* 0x00000080070e7824 */ /* 0x050fe400078e020e */
[----:B------:R-:W-:Y:S01]  /*17f0*/  IMAD R20, R12, 0x4, R225 ;  /* 0x000000040c147824 */ /* 0x000fe200078e02e1 */
[----:B------:R-:W-:Y:S02]  /*1800*/  WARPGROUP.DEPBAR.LE gsb0, 0x0 ;  /* 0x00008000000079c5 */ /* 0x000fe40000010000 */
[----:B------:R-:W-:Y:S01]  /*1810*/  WARPGROUP.ARRIVE ;  /* 0x00000000000079c5 */ /* 0x000fe20000000000 */
[----:B-----5:R-:W-:Y:S02]  /*1820*/  IMAD R16, R7, 0x80, R13 ;  /* 0x0000008007107824 */ /* 0x020fe400078e020d */
[----:B------:R-:W-:-:S02]  /*1830*/  IMAD R14, R3, 0x2, R14 ;  /* 0x00000002030e7824 */ /* 0x000fc400078e020e */
[----:B------:R-:W-:Y:S01]  /*1840*/  IMAD R16, R3, 0x2, R16 ;  /* 0x0000000203107824 */ /* 0x000fe200078e0210 */
[----:B------:R-:W-:Y:S01]  /*1850*/  HGMMA.64x128x16.F32 R88, gdesc[UR4], R88, gsb0 ;  /* 0x01e00000045879f0 */ /* 0x000fe20008000858 */
[----:B------:R-:W-:Y:S01]  /*1860*/  UIADD3 UR6, UR8, 0x6, URZ ;  /* 0x0000000608067890 */ /* 0x000fe2000fffe03f */
[--C-:B------:R-:W-:Y:S01]  /*1870*/  IMAD R234, R14, 0x4, R225.reuse ;  /* 0x000000040eea7824 */ /* 0x100fe200078e02e1 */
[----:B------:R-:W-:Y:S01]  /*1880*/  UIADD3 UR4, UR10, 0x6, URZ ;  /* 0x000000060a047890 */ /* 0x000fe2000fffe03f */
[----:B------:R-:W-:Y:S01]  /*1890*/  IMAD R222, R16, 0x4, R225 ;  /* 0x0000000410de7824 */ /* 0x000fe200078e02e1 */
[----:B------:R-:W-:Y:S01]  /*18a0*/  UMOV UR7, 0x40000040 ;  /* 0x4000004000077882 */ /* 0x000fe20000000000 */
[----:B------:R-:W-:Y:S01]  /*18b0*/  UMOV UR5, 0x40000040 ;  /* 0x4000004000057882 */ /* 0x000fe20000000000 */
[--C-:B------:R-:W-:Y:S02]  /*18c0*/  IMAD R217, R12, 0x4, R11.reuse ;  /* 0x000000040cd97824 */ /* 0x100fe400078e020b */
[----:B------:R-:W-:-:S02]  /*18d0*/  IMAD R221, R14, 0x4, R11 ;  /* 0x000000040edd7824 */ /* 0x000fc400078e020b */
[----:B------:R-:W-:Y:S01]  /*18e0*/  IMAD R219, R16, 0x4, R11 ;  /* 0x0000000410db7824 */ /* 0x000fe200078e020b */
[----:B------:R-:W-:Y:S02]  /*18f0*/  WARPGROUP.DEPBAR.LE gsb0, 0x0 ;  /* 0x00008000000079c5 */ /* 0x000fe40000010000 */
[----:B------:R-:W-:-:S06]  /*1900*/  WARPGROUP.ARRIVE ;  /* 0x00000000000079c5 */ /* 0x000fcc0000000000 */
[----:B------:R-:W-:Y:S03]  /*1910*/  HGMMA.64x128x16.F32 R88, gdesc[UR4], R88, gsb0 ;  /* 0x01e00000045879f0 */ /* 0x000fe60008000858 */
[----:B------:R-:W-:Y:S02]  /*1920*/  WARPGROUP.DEPBAR.LE gsb0, 0x0 ;  /* 0x00008000000079c5 */ /* 0x000fe40000010000 */
[----:B------:R-:W3:Y:S04]  /*1930*/  LDS R20, [R20+0x20000] ;  /* 0x0200000014147984 */ /* 0x000ee80000000800 */
[----:B------:R-:W4:Y:S04]  /*1940*/  LDS R234, [R234+0x20000] ;  /* 0x02000000eaea7984 */ /* 0x000f280000000800 */
[----:B------:R-:W1:Y:S04]  /*1950*/  LDS R222, [R222+0x20000] ;  /* 0x02000000dede7984 */ /* 0x000e680000000800 */
[----:B------:R-:W1:Y:S01]  /*1960*/  LDS R216, [R216+0x20000] ;  /* 0x02000000d8d87984 */ /* 0x000e620000000800 */
[----:B------:R-:W-:Y:S05]  /*1970*/  @!P0 BRA `(.L_x_20) ;  /* 0x0000000000048947 */ /* 0x000fea0003800000 */
[----:B------:R-:W-:Y:S01]  /*1980*/  BPT.TRAP 0x1 ;  /* 0x000000040000795c */ /* 0x000fe20000300000 */
.L_x_20:
[----:B------:R1:W1:Y:S01]  /*1990*/  SYNCS.PHASECHK.TRANS64.TRYWAIT P1, [R9+URZ+0x30c30], R22 ;  /* 0x030c3016090075a7 */ /* 0x000262000802017f */
[----:B------:R-:W-:Y:S05]  /*19a0*/  @!P0 BRA `(.L_x_21) ;  /* 0x0000000000048947 */ /* 0x000fea0003800000 */
[----:B------:R-:W-:Y:S01]  /*19b0*/  BPT.TRAP 0x1 ;  /* 0x000000040000795c */ /* 0x000fe20000300000 */
.L_x_21:
[----:B------:R-:W-:-:S05]  /*19c0*/  VIADD R11, R225, 0x18000 ;  /* 0x00018000e10b7836 */ /* 0x000fca0000000000 */
[----:B------:R-:W-:-:S04]  /*19d0*/  SHF.R.U32.HI R11, RZ, 0x4, R11 ;  /* 0x00000004ff0b7819 */ /* 0x000fc8000001160b */
[----:B------:R-:W-:-:S04]  /*19e0*/  LOP3.LUT R218, R11, 0x3fff, RZ, 0xc0, !PT ;  /* 0x00003fff0bda7812 */ /* 0x000fc800078ec0ff */
[----:B------:R-:W-:Y:S01]  /*19f0*/  LOP3.LUT R12, R218, 0x10000, RZ, 0xfc, !PT ;  /* 0x00010000da0c7812 */ /* 0x000fe200078efcff */
[----:B-1----:R-:W-:Y:S06]  /*1a00*/  @P1 BRA `(.L_x_22) ;  /* 0x0000000000081947 */ /* 0x002fec0003800000 */
[----:B------:R-:W1:Y:S02]  /*1a10*/  SYNCS.PHASECHK.TRANS64.TRYWAIT P1, [R9+URZ+0x30c30], R22 ;  /* 0x030c3016090075a7 */ /* 0x000e64000802017f */
[----:B-1----:R-:W-:Y:S05]  /*1a20*/  @!P1 BRA `(.L_x_23) ;  /* 0x0000005c00949947 */ /* 0x002fea0003800000 */
.L_x_22:
[----:B------:R-:W-:Y:S01]  /*1a30*/  UIADD3 UR9, UR9, 0x4000, URZ ;  /* 0x0000400009097890 */ /* 0x000fe2000fffe03f */
[----:B------:R-:W-:Y:S01]  /*1a40*/  IMAD R12, R7, 0x400, R12 ;  /* 0x00000400070c7824 */ /* 0x000fe200078e020c */
[----:B------:R-:W-:Y:S01]  /*1a50*/  WARPGROUP.ARRIVE ;  /* 0x00000000000079c5 */ /* 0x000fe20000000000 */
[----:B------:R-:W-:Y:S01]  /*1a60*/  UMOV UR7, 0x40000040 ;  /* 0x4000004000077882 */ /* 0x000fe20000000000 */
[----:B------:R-:W-:Y:S01]  /*1a70*/  USHF.R.U32.HI UR9, URZ, 0x4, UR9 ;  /* 0x000000043f097899 */ /* 0x000fe20008011609 */
[----:B------:R-:W-:Y:S01]  /*1a80*/  VIADD R231, R2, 0xc ;  /* 0x0000000c02e77836 */ /* 0x000fe20000000000 */
[----:B------:R-:W-:Y:S01]  /*1a90*/  R2UR UR8, R12 ;  /* 0x000000000c0872ca */ /* 0x000fe200000e0000 */
[----:B------:R-:W-:Y:S01]  /*1aa0*/  UMOV UR5, 0x40000040 ;  /* 0x4000004000057882 */ /* 0x000fe20000000000 */
[----:B------:R-:W-:Y:S01]  /*1ab0*/  ULOP3.LUT UR9, UR9, 0x3fff, URZ, 0xc0, !UPT ;  /* 0x00003fff09097892 */ /* 0x000fe2000f8ec03f */
[----:B------:R-:W-:Y:S01]  /*1ac0*/  VIADD R230, R2, 0x10 ;  /* 0x0000001002e67836 */ /* 0x000fe20000000000 */
[----:B---3--:R-:W1:Y:S01]  /*1ad0*/  SHFL.IDX PT, R15, R20, R231, 0x1f ;  /* 0x00001fe7140f7589 */ /* 0x008e6200000e0000 */
[C---:B------:R-:W-:Y:S01]  /*1ae0*/  ISETP.GT.AND P2, PT, R226.reuse, RZ, PT ;  /* 0x000000ffe200720c */ /* 0x040fe20003f44270 */
[----:B------:R-:W-:Y:S01]  /*1af0*/  ULOP3.LUT UR9, UR9, 0x10000, URZ, 0xfc, !UPT ;  /* 0x0001000009097892 */ /* 0x000fe2000f8efc3f */
[----:B------:R-:W-:Y:S01]  /*1b00*/  ISETP.GT.AND P1, PT, R226, 0x8, PT ;  /* 0x00000008e200780c */ /* 0x000fe20003f24270 */
[----:B------:R-:W3:Y:S01]  /*1b10*/  SHFL.IDX PT, R16, R20, R230, 0x1f ;  /* 0x00001fe614107589 */ /* 0x000ee200000e0000 */
[----:B------:R-:W-:Y:S01]  /*1b20*/  FSEL R18, R93, -INF , P2 ;  /* 0xff8000005d127808 */ /* 0x000fe20001000000 */
[C---:B------:R-:W-:Y:S01]  /*1b30*/  VIADD R232, R2.reuse, 0x8 ;  /* 0x0000000802e87836 */ /* 0x040fe20000000000 */
[----:B------:R-:W-:Y:S01]  /*1b40*/  ULDC UR10, c[0x0][0x744] ;  /* 0x0001d100000a7ab9 */ /* 0x000fe20000000800 */
[----:B------:R-:W5:Y:S01]  /*1b50*/  SHFL.IDX PT, R11, R20, R2, 0x1f ;  /* 0x00001f02140b7589 */ /* 0x000f6200000e0000 */
[----:B------:R-:W-:Y:S01]  /*1b60*/  UMOV UR6, UR8 ;  /* 0x0000000800067c82 */ /* 0x000fe20008000000 */
[----:B------:R-:W-:Y:S01]  /*1b70*/  UMOV UR4, UR9 ;  /* 0x0000000900047c82 */ /* 0x000fe20008000000 */
[----:B--2---:R-:W-:Y:S01]  /*1b80*/  FSEL R22, R95, -INF , P1 ;  /* 0xff8000005f167808 */ /* 0x004fe20000800000 */
[----:B------:R-:W-:Y:S01]  /*1b90*/  HGMMA.64x128x16.F32 R24, gdesc[UR4], RZ, !UPT, gsb0 ;  /* 0x01e00000041879f0 */ /* 0x000fe2000c0008ff */
[----:B------:R-:W-:Y:S01]  /*1ba0*/  UIADD3 UR6, UR8, 0x2, URZ ;  /* 0x0000000208067890 */ /* 0x000fe2000fffe03f */
[----:B------:R-:W2:Y:S01]  /*1bb0*/  SHFL.IDX PT, R13, R20, R232, 0x1f ;  /* 0x00001fe8140d7589 */ /* 0x000ea200000e0000 */
[----:B------:R-:W-:Y:S01]  /*1bc0*/  UIADD3 UR4, UR9, 0x2, URZ ;  /* 0x0000000209047890 */ /* 0x000fe2000fffe03f */
[----:B------:R-:W-:Y:S01]  /*1bd0*/  VIADD R227, R2, 0x1c ;  /* 0x0000001c02e37836 */ /* 0x000fe20000000000 */
[----:B------:R-:W-:Y:S01]  /*1be0*/  UMOV UR7, 0x40000040 ;  /* 0x4000004000077882 */ /* 0x000fe20000000000 */
[----:B------:R-:W-:Y:S01]  /*1bf0*/  UMOV UR5, 0x40000040 ;  /* 0x4000004000057882 */ /* 0x000fe20000000000 */
[----:B------:R-:W-:Y:S01]  /*1c00*/  FSEL R19, R96, -INF , P2 ;  /* 0xff80000060137808 */ /* 0x000fe20001000000 */
[----:B------:R-:W-:Y:S01]  /*1c10*/  VIADD R228, R2, 0x18 ;  /* 0x0000001802e47836 */ /* 0x000fe20000000000 */
[----:B------:R-:W-:Y:S01]  /*1c20*/  FSEL R21, R98, -INF , P1 ;  /* 0xff80000062157808 */ /* 0x000fe20000800000 */
[----:B------:R-:W-:Y:S01]  /*1c30*/  VIADD R233, R2, 0x4 ;  /* 0x0000000402e97836 */ /* 0x000fe20000000000 */
[----:B------:R-:W-:Y:S01]  /*1c40*/  FSEL R88, R88, -INF , P2 ;  /* 0xff80000058587808 */ /* 0x000fe20001000000 */
[--C-:B-1----:R-:W-:Y:S01]  /*1c50*/  FFMA.FTZ R23, R18, UR10, -R15.reuse ;  /* 0x0000000a12177c23 */ /* 0x102fe2000801080f */
[----:B------:R-:W-:Y:S01]  /*1c60*/  FFMA.FTZ R17, R22, UR10, -R15 ;  /* 0x0000000a16117c23 */ /* 0x000fe2000801080f */
[----:B------:R-:W-:Y:S01]  /*1c70*/  VIADD R229, R2, 0x14 ;  /* 0x0000001402e57836 */ /* 0x000fe20000000000 */
[----:B------:R-:W1:Y:S01]  /*1c80*/  SHFL.IDX PT, R12, R20, R233, 0x1f ;  /* 0x00001fe9140c7589 */ /* 0x000e6200000e0000 */
[----:B------:R4:W-:Y:S01]  /*1c90*/  MUFU.EX2 R15, R23 ;  /* 0x00000017000f7308 */ /* 0x0009e20000000800 */
[--C-:B---3--:R-:W-:Y:S01]  /*1ca0*/  FFMA.FTZ R22, R19, UR10, -R16.reuse ;  /* 0x0000000a13167c23 */ /* 0x108fe20008010810 */
[----:B------:R-:W-:Y:S01]  /*1cb0*/  FFMA.FTZ R19, R21, UR10, -R16 ;  /* 0x0000000a15137c23 */ /* 0x000fe20008010810 */
[----:B------:R-:W-:Y:S01]  /*1cc0*/  FSEL R94, R94, -INF , P1 ;  /* 0xff8000005e5e7808 */ /* 0x000fe20000800000 */
[----:B------:R-:W3:Y:S01]  /*1cd0*/  SHFL.IDX PT, R21, R20, R228, 0x1f ;  /* 0x00001fe414157589 */ /* 0x000ee200000e0000 */
[----:B-----5:R-:W-:Y:S01]  /*1ce0*/  FFMA.FTZ R88, R88, UR10, -R11 ;  /* 0x0000000a58587c23 */ /* 0x020fe2000801080b */
[----:B------:R-:W-:Y:S01]  /*1cf0*/  FSEL R100, R100, -INF , P2 ;  /* 0xff80000064647808 */ /* 0x000fe20001000000 */
[----:B------:R-:W-:Y:S01]  /*1d00*/  IMAD R218, R7, 0x400, R218 ;  /* 0x0000040007da7824 */ /* 0x000fe200078e02da */
[----:B------:R-:W5:Y:S01]  /*1d10*/  SHFL.IDX PT, R18, R20, R229, 0x1f ;  /* 0x00001fe514127589 */ /* 0x000f6200000e0000 */
[----:B------:R1:W-:Y:S01]  /*1d20*/  MUFU.EX2 R223, R88 ;  /* 0x0000005800df7308 */ /* 0x0003e20000000800 */
[----:B--2---:R-:W-:Y:S01]  /*1d30*/  FFMA.FTZ R14, R94, UR10, -R13 ;  /* 0x0000000a5e0e7c23 */ /* 0x004fe2000801080d */
[----:B------:R-:W-:Y:S01]  /*1d40*/  FSEL R94, R103, -INF , P1 ;  /* 0xff800000675e7808 */ /* 0x000fe20000800000 */
[----:B----4-:R-:W2:Y:S01]  /*1d50*/  SHFL.IDX PT, R23, R20, R227, 0x1f ;  /* 0x00001fe314177589 */ /* 0x010ea200000e0000 */
[----:B------:R-:W-:-:S02]  /*1d60*/  FSEL R102, R102, -INF , P1 ;  /* 0xff80000066667808 */ /* 0x000fc40000800000 */
[----:B------:R-:W-:Y:S01]  /*1d70*/  FSEL R89, R89, -INF , P2 ;  /* 0xff80000059597808 */ /* 0x000fe20001000000 */
[----:B------:R-:W-:Y:S01]  /*1d80*/  SHFL.IDX PT, R98, R234, R230, 0x1f ;  /* 0x00001fe6ea627589 */ /* 0x000fe200000e0000 */
[----:B------:R4:W-:Y:S01]  /*1d90*/  MUFU.EX2 R16, R22 ;  /* 0x0000001600107308 */ /* 0x0009e20000000800 */
[----:B-1----:R-:W-:Y:S02]  /*1da0*/  FSEL R88, R101, -INF , P2 ;  /* 0xff80000065587808 */ /* 0x002fe40001000000 */
[----:B------:R-:W-:Y:S01]  /*1db0*/  FSEL R97, R97, -INF , P2 ;  /* 0xff80000061617808 */ /* 0x000fe20001000000 */
[----:B------:R-:W-:Y:S01]  /*1dc0*/  SHFL.IDX PT, R96, R234, R231, 0x1f ;  /* 0x00001fe7ea607589 */ /* 0x000fe200000e0000 */
[----:B------:R-:W-:Y:S01]  /*1dd0*/  FSEL R90, R90, -INF , P1 ;  /* 0xff8000005a5a7808 */ /* 0x000fe20000800000 */
[----:B------:R-:W-:Y:S01]  /*1de0*/  FFMA.FTZ R89, R89, UR10, -R12 ;  /* 0x0000000a59597c23 */ /* 0x000fe2000801080c */
[----:B------:R-:W-:Y:S01]  /*1df0*/  FSEL R99, R99, -INF , P1 ;  /* 0xff80000063637808 */ /* 0x000fe20000800000 */
[----:B------:R-:W-:Y:S01]  /*1e00*/  SHFL.IDX PT, R101, R234, R228, 0x1f ;  /* 0x00001fe4ea657589 */ /* 0x000fe200000e0000 */
[----:B------:R-:W-:Y:S01]  /*1e10*/  FSEL R91, R91, -INF , P1 ;  /* 0xff8000005b5b7808 */ /* 0x000fe20000800000 */
[----:B------:R1:W-:Y:S01]  /*1e20*/  MUFU.EX2 R224, R89 ;  /* 0x0000005900e07308 */ /* 0x0003e20000000800 */
[--C-:B---3--:R-:W-:Y:S01]  /*1e30*/  FFMA.FTZ R100, R100, UR10, -R21.reuse ;  /* 0x0000000a64647c23 */ /* 0x108fe20008010815 */
[----:B----4-:R-:W-:Y:S01]  /*1e40*/  FFMA.FTZ R22, R102, UR10, -R21 ;  /* 0x0000000a66167c23 */ /* 0x010fe20008010815 */
[----:B------:R-:W-:Y:S01]  /*1e50*/  FFMA.FTZ R11, R90, UR10, -R11 ;  /* 0x0000000a5a0b7c23 */ /* 0x000fe2000801080b */
[----:B------:R-:W-:Y:S01]  /*1e60*/  FSEL R93, R108, -INF , P2 ;  /* 0xff8000006c5d7808 */ /* 0x000fe20001000000 */
[--C-:B-----5:R-:W-:Y:S01]  /*1e70*/  FFMA.FTZ R97, R97, UR10, -R18.reuse ;  /* 0x0000000a61617c23 */ /* 0x120fe20008010812 */
[----:B------:R-:W3:Y:S01]  /*1e80*/  SHFL.IDX PT, R90, R234, R2, 0x1f ;  /* 0x00001f02ea5a7589 */ /* 0x000ee200000e0000 */
[----:B------:R-:W-:Y:S01]  /*1e90*/  FFMA.FTZ R99, R99, UR10, -R18 ;  /* 0x0000000a63637c23 */ /* 0x000fe20008010812 */
[----:B------:R4:W-:Y:S01]  /*1ea0*/  MUFU.EX2 R21, R100 ;  /* 0x0000006400157308 */ /* 0x0009e20000000800 */
[--C-:B--2---:R-:W-:Y:S01]  /*1eb0*/  FFMA.FTZ R95, R88, UR10, -R23.reuse ;  /* 0x0000000a585f7c23 */ /* 0x104fe20008010817 */
[----:B------:R-:W-:Y:S01]  /*1ec0*/  FFMA.FTZ R88, R94, UR10, -R23 ;  /* 0x0000000a5e587c23 */ /* 0x000fe20008010817 */
[----:B-1----:R-:W-:Y:S01]  /*1ed0*/  FSEL R89, R104, -INF , P2 ;  /* 0xff80000068597808 */ /* 0x002fe20001000000 */
[----:B------:R-:W1:Y:S01]  /*1ee0*/  SHFL.IDX PT, R94, R234, R232, 0x1f ;  /* 0x00001fe8ea5e7589 */ /* 0x000e6200000e0000 */
[----:B------:R-:W-:Y:S01]  /*1ef0*/  FFMA.FTZ R12, R91, UR10, -R12 ;  /* 0x0000000a5b0c7c23 */ /* 0x000fe2000801080c */
[----:B------:R-:W-:-:S02]  /*1f00*/  FSEL R91, R106, -INF , P1 ;  /* 0xff8000006a5b7808 */ /* 0x000fc40000800000 */
[----:B------:R-:W-:Y:S01]  /*1f10*/  SHFL.IDX PT, R104, R234, R227, 0x1f ;  /* 0x00001fe3ea687589 */ /* 0x000fe200000e0000 */
[----:B------:R2:W-:Y:S01]  /*1f20*/  MUFU.EX2 R18, R97 ;  /* 0x0000006100127308 */ /* 0x0005e20000000800 */
[----:B------:R-:W-:Y:S02]  /*1f30*/  FSEL R103, R114, -INF , P1 ;  /* 0xff80000072677808 */ /* 0x000fe40000800000 */
[----:B----4-:R-:W4:Y:S01]  /*1f40*/  SHFL.IDX PT, R100, R234, R229, 0x1f ;  /* 0x00001fe5ea647589 */ /* 0x010f2200000e0000 */
[----:B------:R-:W-:Y:S02]  /*1f50*/  FSEL R115, R115, -INF , P1 ;  /* 0xff80000073737808 */ /* 0x000fe40000800000 */
[----:B------:R-:W-:Y:S01]  /*1f60*/  FSEL R92, R92, -INF , P2 ;  /* 0xff8000005c5c7808 */ /* 0x000fe20001000000 */
[----:B------:R-:W5:Y:S01]  /*1f70*/  SHFL.IDX PT, R106, R222, R2, 0x1f ;  /* 0x00001f02de6a7589 */ /* 0x000f6200000e0000 */
[----:B------:R1:W-:Y:S01]  /*1f80*/  MUFU.EX2 R20, R99 ;  /* 0x0000006300147308 */ /* 0x0003e20000000800 */
[----:B--2---:R-:W-:-:S02]  /*1f90*/  FSEL R97, R110, -INF , P1 ;  /* 0xff8000006e617808 */ /* 0x004fc40000800000 */
[----:B------:R-:W-:Y:S01]  /*1fa0*/  FFMA.FTZ R92, R92, UR10, -R13 ;  /* 0x0000000a5c5c7c23 */ /* 0x000fe2000801080d */
[----:B------:R-:W-:Y:S01]  /*1fb0*/  SHFL.IDX PT, R114, R222, R230, 0x1f ;  /* 0x00001fe6de727589 */ /* 0x000fe200000e0000 */
[----:B------:R-:W-:Y:S01]  /*1fc0*/  FSEL R119, R119, -INF , P1 ;  /* 0xff80000077777808 */ /* 0x000fe20000800000 */
[--C-:B---3--:R-:W-:Y:S01]  /*1fd0*/  FFMA.FTZ R89, R89, UR10, -R90.reuse ;  /* 0x0000000a59597c23 */ /* 0x108fe2000801085a */
[----:B------:R-:W-:Y:S01]  /*1fe0*/  FSEL R111, R111, -INF , P1 ;  /* 0xff8000006f6f7808 */ /* 0x000fe20000800000 */
[----:B------:R2:W-:Y:S01]  /*1ff0*/  MUFU.EX2 R23, R95 ;  /* 0x0000005f00177308 */ /* 0x0005e20000000800 */
[----:B-1----:R-:W-:Y:S01]  /*2000*/  FSEL R99, R113, -INF , P2 ;  /* 0xff80000071637808 */ /* 0x002fe20001000000 */
[----:B------:R-:W-:Y:S01]  /*2010*/  FFMA.FTZ R90, R91, UR10, -R90 ;  /* 0x0000000a5b5a7c23 */ /* 0x000fe2000801085a */
[--C-:B------:R-:W-:Y:S01]  /*2020*/  FFMA.FTZ R93, R93, UR10, -R94.reuse ;  /* 0x0000000a5d5d7c23 */ /* 0x100fe2000801085e */
[----:B------:R-:W-:Y:S01]  /*2030*/  FFMA.FTZ R94, R97, UR10, -R94 ;  /* 0x0000000a615e7c23 */ /* 0x000fe2000801085e */
[----:B------:R-:W-:Y:S01]  /*2040*/  FSEL R97, R112, -INF , P2 ;  /* 0xff80000070617808 */ /* 0x000fe20001000000 */
[----:B------:R-:W-:Y:S01]  /*2050*/  SHFL.IDX PT, R108, R222, R233, 0x1f ;  /* 0x00001fe9de6c7589 */ /* 0x000fe200000e0000 */
[----:B------:R-:W-:Y:S01]  /*2060*/  FSEL R102, R116, -INF , P2 ;  /* 0xff80000074667808 */ /* 0x000fe20001000000 */
[----:B------:R1:W-:Y:S01]  /*2070*/  MUFU.EX2 R13, R92 ;  /* 0x0000005c000d7308 */ /* 0x0003e20000000800 */
[----:B--2---:R-:W-:Y:S01]  /*2080*/  FSEL R95, R109, -INF , P2 ;  /* 0xff8000006d5f7808 */ /* 0x004fe20001000000 */
[----:B------:R-:W-:Y:S01]  /*2090*/  FFMA.FTZ R97, R97, UR10, -R98 ;  /* 0x0000000a61617c23 */ /* 0x000fe20008010862 */
[----:B----4-:R-:W-:Y:S01]  /*20a0*/  FFMA.FTZ R99, R99, UR10, -R100 ;  /* 0x0000000a63637c23 */ /* 0x010fe20008010864 */
[----:B------:R-:W-:Y:S01]  /*20b0*/  FFMA.FTZ R98, R103, UR10, -R98 ;  /* 0x0000000a67627c23 */ /* 0x000fe20008010862 */
[----:B------:R-:W-:Y:S01]  /*20c0*/  FFMA.FTZ R100, R115, UR10, -R100 ;  /* 0x0000000a73647c23 */ /* 0x000fe20008010864 */
[----:B------:R-:W2:Y:S01]  /*20d0*/  SHFL.IDX PT, R112, R222, R231, 0x1f ;  /* 0x00001fe7de707589 */ /* 0x000ea200000e0000 */
[----:B------:R-:W-:Y:S01]  /*20e0*/  FSEL R103, R117, -INF , P2 ;  /* 0xff80000075677808 */ /* 0x000fe20001000000 */
[----:B------:R-:W-:Y:S01]  /*20f0*/  FFMA.FTZ R95, R95, UR10, -R96 ;  /* 0x0000000a5f5f7c23 */ /* 0x000fe20008010860 */
[----:B------:R-:W-:Y:S01]  /*2100*/  FSEL R118, R118, -INF , P1 ;  /* 0xff80000076767808 */ /* 0x000fe20000800000 */
[----:B------:R-:W3:Y:S01]  /*2110*/  SHFL.IDX PT, R115, R222, R229, 0x1f ;  /* 0x00001fe5de737589 */ /* 0x000ee200000e0000 */
[----:B------:R-:W-:Y:S01]  /*2120*/  FSEL R91, R105, -INF , P2 ;  /* 0xff800000695b7808 */ /* 0x000fe20001000000 */
[--C-:B------:R-:W-:Y:S01]  /*2130*/  FFMA.FTZ R103, R103, UR10, -R104.reuse ;  /* 0x0000000a67677c23 */ /* 0x100fe20008010868 */
[----:B------:R-:W-:Y:S01]  /*2140*/  FFMA.FTZ R104, R119, UR10, -R104 ;  /* 0x0000000a77687c23 */ /* 0x000fe20008010868 */
[----:B-1----:R-:W1:Y:S01]  /*2150*/  SHFL.IDX PT, R92, R234, R233, 0x1f ;  /* 0x00001fe9ea5c7589 */ /* 0x002e6200000e0000 */
[----:B------:R-:W-:Y:S01]  /*2160*/  FFMA.FTZ R96, R111, UR10, -R96 ;  /* 0x0000000a6f607c23 */ /* 0x000fe20008010860 */
[----:B------:R-:W-:Y:S01]  /*2170*/  FSEL R105, R120, -INF , P2 ;  /* 0xff80000078697808 */ /* 0x000fe20001000000 */
[--C-:B------:R-:W-:Y:S01]  /*2180*/  FFMA.FTZ R102, R102, UR10, -R101.reuse ;  /* 0x0000000a66667c23 */ /* 0x100fe20008010865 */
[----:B------:R-:W4:Y:S01]  /*2190*/  SHFL.IDX PT, R119, R222, R228, 0x1f ;  /* 0x00001fe4de777589 */ /* 0x000f2200000e0000 */
[----:B------:R-:W-:Y:S01]  /*21a0*/  FSEL R111, R122, -INF , P1 ;  /* 0xff8000007a6f7808 */ /* 0x000fe20000800000 */
[----:B------:R-:W-:Y:S01]  /*21b0*/  FFMA.FTZ R101, R118, UR10, -R101 ;  /* 0x0000000a76657c23 */ /* 0x000fe20008010865 */
[----:B------:R-:W-:Y:S01]  /*21c0*/  FSEL R110, R124, -INF , P2 ;  /* 0xff8000007c6e7808 */ /* 0x000fe20001000000 */
[--C-:B-----5:R-:W-:Y:S01]  /*21d0*/  FFMA.FTZ R105, R105, UR10, -R106.reuse ;  /* 0x0000000a69697c23 */ /* 0x120fe2000801086a */
[----:B------:R-:W5:Y:S01]  /*21e0*/  SHFL.IDX PT, R124, R216, R232, 0x1f ;  /* 0x00001fe8d87c7589 */ /* 0x000f6200000e0000 */
[----:B------:R-:W-:Y:S01]  /*21f0*/  FSEL R118, R131, -INF , P1 ;  /* 0xff80000083767808 */ /* 0x000fe20000800000 */
[----:B------:R-:W-:Y:S01]  /*2200*/  FFMA.FTZ R106, R111, UR10, -R106 ;  /* 0x0000000a6f6a7c23 */ /* 0x000fe2000801086a */
[----:B------:R-:W-:Y:S01]  /*2210*/  FSEL R111, R125, -INF , P2 ;  /* 0xff8000007d6f7808 */ /* 0x000fe20001000000 */
[----:B------:R-:W5:Y:S01]  /*2220*/  SHFL.IDX PT, R131, R216, R233, 0x1f ;  /* 0x00001fe9d8837589 */ /* 0x000f6200000e0000 */
[----:B------:R-:W-:Y:S01]  /*2230*/  FSEL R127, R127, -INF , P1 ;  /* 0xff8000007f7f7808 */ /* 0x000fe20000800000 */
[----:B------:R-:W-:Y:S01]  /*2240*/  MUFU.EX2 R11, R11 ;  /* 0x0000000b000b7308 */ /* 0x000fe20000000800 */
[----:B------:R-:W-:Y:S01]  /*2250*/  FSEL R113, R128, -INF , P2 ;  /* 0xff80000080717808 */ /* 0x000fe20001000000 */
[--C-:B--2---:R-:W-:Y:S01]  /*2260*/  FFMA.FTZ R111, R111, UR10, -R112.reuse ;  /* 0x0000000a6f6f7c23 */ /* 0x104fe20008010870 */
[----:B------:R-:W-:Y:S01]  /*2270*/  FSEL R116, R129, -INF , P2 ;  /* 0xff80000081747808 */ /* 0x000fe20001000000 */
[----:B------:R-:W-:Y:S01]  /*2280*/  FFMA.FTZ R112, R127, UR10, -R112 ;  /* 0x0000000a7f707c23 */ /* 0x000fe20008010870 */
[----:B------:R-:W-:Y:S01]  /*2290*/  FSEL R117, R130, -INF , P1 ;  /* 0xff80000082757808 */ /* 0x000fe20000800000 */
[--C-:B------:R-:W-:Y:S01]  /*22a0*/  FFMA.FTZ R113, R113, UR10, -R114.reuse ;  /* 0x0000000a71717c23 */ /* 0x100fe20008010872 */
[----:B------:R-:W2:Y:S01]  /*22b0*/  SHFL.IDX PT, R109, R222, R232, 0x1f ;  /* 0x00001fe8de6d7589 */ /* 0x000ea200000e0000 */
[--C-:B---3--:R-:W-:Y:S01]  /*22c0*/  FFMA.FTZ R116, R116, UR10, -R115.reuse ;  /* 0x0000000a74747c23 */ /* 0x108fe20008010873 */
[----:B------:R-:W-:Y:S01]  /*22d0*/  FFMA.FTZ R115, R118, UR10, -R115 ;  /* 0x0000000a76737c23 */ /* 0x000fe20008010873 */
[----:B------:R-:W-:Y:S01]  /*22e0*/  FFMA.FTZ R114, R117, UR10, -R114 ;  /* 0x0000000a75727c23 */ /* 0x000fe20008010872 */
[----:B------:R-:W3:Y:S01]  /*22f0*/  SHFL.IDX PT, R127, R216, R231, 0x1f ;  /* 0x00001fe7d87f7589 */ /* 0x000ee200000e0000 */
[----:B------:R-:W-:Y:S01]  /*2300*/  FSEL R107, R107, -INF , P1 ;  /* 0xff8000006b6b7808 */ /* 0x000fe20000800000 */
[--C-:B-1----:R-:W-:Y:S01]  /*2310*/  FFMA.FTZ R91, R91, UR10, -R92.reuse ;  /* 0x0000000a5b5b7c23 */ /* 0x102fe2000801085c */
[----:B------:R-:W-:Y:S01]  /*2320*/  FSEL R117, R132, -INF , P2 ;  /* 0xff80000084757808 */ /* 0x000fe20001000000 */
[----:B------:R-:W1:Y:S01]  /*2330*/  SHFL.IDX PT, R122, R222, R227, 0x1f ;  /* 0x00001fe3de7a7589 */ /* 0x000e6200000e0000 */
[----:B------:R-:W-:Y:S01]  /*2340*/  FSEL R118, R134, -INF , P1 ;  /* 0xff80000086767808 */ /* 0x000fe20000800000 */
[----:B------:R-:W-:Y:S01]  /*2350*/  FFMA.FTZ R92, R107, UR10, -R92 ;  /* 0x0000000a6b5c7c23 */ /* 0x000fe2000801085c */
[----:B------:R-:W-:Y:S01]  /*2360*/  FSEL R107, R121, -INF , P2 ;  /* 0xff800000796b7808 */ /* 0x000fe20001000000 */
[----:B----4-:R-:W-:Y:S01]  /*2370*/  FFMA.FTZ R117, R117, UR10, -R119 ;  /* 0x0000000a75757c23 */ /* 0x010fe20008010877 */
[----:B------:R-:W4:Y:S01]  /*2380*/  SHFL.IDX PT, R129, R216, R229, 0x1f ;  /* 0x00001fe5d8817589 */ /* 0x000f2200000e0000 */
[----:B------:R-:W-:-:S02]  /*2390*/  WARPGROUP.DEPBAR.LE gsb0, 0x0 ;  /* 0x00008000000079c5 */ /* 0x000fc40000010000 */
[----:B------:R-:W-:Y:S01]  /*23a0*/  WARPGROUP.ARRIVE ;  /* 0x00000000000079c5 */ /* 0x000fe20000000000 */
[----:B------:R-:W-:Y:S01]  /*23b0*/  FFMA.FTZ R118, R118, UR10, -R119 ;  /* 0x0000000a76767c23 */ /* 0x000fe20008010877 */
[----:B------:R-:W-:Y:S01]  /*23c0*/  FSEL R119, R140, -INF , P2 ;  /* 0xff8000008c777808 */ /* 0x000fe20001000000 */
[----:B------:R-:W-:Y:S01]  /*23d0*/  FFMA.FTZ R107, R107, UR10, -R108 ;  /* 0x0000000a6b6b7c23 */ /* 0x000fe2000801086c */
[----:B------:R-:W-:Y:S01]  /*23e0*/  FSEL R123, R123, -INF , P1 ;  /* 0xff8000007b7b7808 */ /* 0x000fe20000800000 */
[----:B------:R-:W-:Y:S01]  /*23f0*/  SHFL.IDX PT, R134, R216, R230, 0x1f ;  /* 0x00001fe6d8867589 */ /* 0x000fe200000e0000 */
[----:B------:R-:W-:Y:S01]  /*2400*/  HGMMA.64x128x16.F32 R24, gdesc[UR4], R24, gsb0 ;  /* 0x01e00000041879f0 */ /* 0x000fe20008000818 */
[----:B------:R-:W-:Y:S01]  /*2410*/  UIADD3 UR6, UR8, 0x4, URZ ;  /* 0x0000000408067890 */ /* 0x000fe2000fffe03f */
[----:B------:R-:W-:Y:S01]  /*2420*/  FSEL R132, R137, -INF , P2 ;  /* 0xff80000089847808 */ /* 0x000fe20001000000 */
[----:B------:R-:W-:Y:S01]  /*2430*/  UIADD3 UR4, UR9, 0x4, URZ ;  /* 0x0000000409047890 */ /* 0x000fe2000fffe03f */
[----:B------:R-:W-:Y:S01]  /*2440*/  FSEL R120, R139, -INF , P1 ;  /* 0xff8000008b787808 */ /* 0x000fe20000800000 */
[----:B------:R-:W-:Y:S01]  /*2450*/  UMOV UR7, 0x40000040 ;  /* 0x4000004000077882 */ /* 0x000fe20000000000 */
[----:B------:R-:W-:Y:S01]  /*2460*/  UMOV UR5, 0x40000040 ;  /* 0x4000004000057882 */ /* 0x000fe20000000000 */
[----:B-----5:R-:W-:Y:S01]  /*2470*/  FFMA.FTZ R128, R119, UR10, -R124 ;  /* 0x0000000a77807c23 */ /* 0x020fe2000801087c */
[----:B------:R-:W-:Y:S01]  /*2480*/  FFMA.FTZ R108, R123, UR10, -R108 ;  /* 0x0000000a7b6c7c23 */ /* 0x000fe2000801086c */
[----:B------:R-:W5:Y:S01]  /*2490*/  SHFL.IDX PT, R119, R216, R227, 0x1f ;  /* 0x00001fe3d8777589 */ /* 0x000f6200000e0000 */
[--C-:B------:R-:W-:Y:S01]  /*24a0*/  FFMA.FTZ R132, R132, UR10, -R131.reuse ;  /* 0x0000000a84847c23 */ /* 0x100fe20008010883 */
[----:B------:R-:W-:Y:S01]  /*24b0*/  FFMA.FTZ R131, R120, UR10, -R131 ;  /* 0x0000000a78837c23 */ /* 0x000fe20008010883 */
[----:B------:R-:W-:Y:S01]  /*24c0*/  FSEL R130, R141, -INF , P2 ;  /* 0xff8000008d827808 */ /* 0x000fe20001000000 */
[----:B------:R-:W5:Y:S01]  /*24d0*/  SHFL.IDX PT, R123, R216, R2, 0x1f ;  /* 0x00001f02d87b7589 */ /* 0x000f6200000e0000 */
[----:B------:R-:W-:Y:S01]  /*24e0*/  FSEL R120, R143, -INF , P1 ;  /* 0xff8000008f787808 */ /* 0x000fe20000800000 */
[----:B--2---:R-:W-:Y:S01]  /*24f0*/  FFMA.FTZ R110, R110, UR10, -R109 ;  /* 0x0000000a6e6e7c23 */ /* 0x004fe2000801086d */
[----:B------:R-:W-:Y:S01]  /*2500*/  FSEL R126, R126, -INF , P1 ;  /* 0xff8000007e7e7808 */ /* 0x000fe20000800000 */
[--C-:B---3--:R-:W-:Y:S01]  /*2510*/  FFMA.FTZ R130, R130, UR10, -R127.reuse ;  /* 0x0000000a82827c23 */ /* 0x108fe2000801087f */
[----:B------:R-:W-:Y:S01]  /*2520*/  FSEL R133, R133, -INF , P2 ;  /* 0xff80000085857808 */ /* 0x000fe20001000000 */
[----:B------:R-:W-:Y:S01]  /*2530*/  FFMA.FTZ R127, R120, UR10, -R127 ;  /* 0x0000000a787f7c23 */ /* 0x000fe2000801087f */
[----:B------:R-:W-:Y:S01]  /*2540*/  FSEL R120, R145, -INF , P2 ;  /* 0xff80000091787808 */ /* 0x000fe20001000000 */
[----:B------:R-:W-:Y:S01]  /*2550*/  FFMA.FTZ R109, R126, UR10, -R109 ;  /* 0x0000000a7e6d7c23 */ /* 0x000fe2000801086d */
[----:B------:R-:W-:Y:S01]  /*2560*/  FSEL R126, R136, -INF , P2 ;  /* 0xff800000887e7808 */ /* 0x000fe20001000000 */
[--C-:B-1----:R-:W-:Y:S01]  /*2570*/  FFMA.FTZ R222, R133, UR10, -R122.reuse ;  /* 0x0000000a85de7c23 */ /* 0x102fe2000801087a */
[----:B------:R-:W-:Y:S01]  /*2580*/  FSEL R136, R147, -INF , P1 ;  /* 0xff80000093887808 */ /* 0x000fe20000800000 */
[--C-:B----4-:R-:W-:Y:S01]  /*2590*/  FFMA.FTZ R133, R120, UR10, -R129.reuse ;  /* 0x0000000a78857c23 */ /* 0x110fe20008010881 */
[----:B------:R-:W-:Y:S01]  /*25a0*/  FSEL R120, R149, -INF , P2 ;  /* 0xff80000095787808 */ /* 0x000fe20001000000 */
[----:B------:R-:W-:Y:S01]  /*25b0*/  MUFU.EX2 R12, R12 ;  /* 0x0000000c000c7308 */ /* 0x000fe20000000800 */
[----:B------:R-:W-:Y:S01]  /*25c0*/  FSEL R138, R138, -INF , P1 ;  /* 0xff8000008a8a7808 */ /* 0x000fe20000800000 */
[----:B------:R-:W-:Y:S01]  /*25d0*/  FFMA.FTZ R129, R136, UR10, -R129 ;  /* 0x0000000a88817c23 */ /* 0x000fe20008010881 */
[----:B------:R-:W-:Y:S01]  /*25e0*/  FSEL R136, R151, -INF , P1 ;  /* 0xff80000097887808 */ /* 0x000fe20000800000 */
[----:B------:R-:W-:Y:S01]  /*25f0*/  VIADD R234, R225, 0x20c00 ;  /* 0x00020c00e1ea7836 */ /* 0x000fe20000000000 */
[----:B------:R-:W-:Y:S01]  /*2600*/  FSEL R135, R135, -INF , P1 ;  /* 0xff80000087877808 */ /* 0x000fe20000800000 */
[--C-:B-----5:R-:W-:Y:S01]  /*2610*/  FFMA.FTZ R120, R120, UR10, -R119.reuse ;  /* 0x0000000a78787c23 */ /* 0x120fe20008010877 */
[----:B------:R-:W-:Y:S01]  /*2620*/  FSEL R121, R142, -INF , P1 ;  /* 0xff8000008e797808 */ /* 0x000fe20000800000 */
[----:B------:R-:W-:Y:S01]  /*2630*/  FFMA.FTZ R119, R136, UR10, -R119 ;  /* 0x0000000a88777c23 */ /* 0x000fe20008010877 */
[----:B------:R-:W-:Y:S01]  /*2640*/  FSEL R125, R146, -INF , P1 ;  /* 0xff800000927d7808 */ /* 0x000fe20000800000 */
[--C-:B------:R-:W-:Y:S01]  /*2650*/  FFMA.FTZ R126, R126, UR10, -R123.reuse ;  /* 0x0000000a7e7e7c23 */ /* 0x100fe2000801087b */
[----:B------:R-:W-:Y:S01]  /*2660*/  FFMA.FTZ R123, R138, UR10, -R123 ;  /* 0x0000000a8a7b7c23 */ /* 0x000fe2000801087b */
[----:B------:R-:W-:Y:S01]  /*2670*/  FFMA.FTZ R122, R135, UR10, -R122 ;  /* 0x0000000a877a7c23 */ /* 0x000fe2000801087a */
[----:B------:R-:W-:Y:S01]  /*2680*/  FFMA.FTZ R124, R121, UR10, -R124 ;  /* 0x0000000a797c7c23 */ /* 0x000fe2000801087c */
[----:B------:R-:W-:Y:S01]  /*2690*/  FSEL R135, R144, -INF , P2 ;  /* 0xff80000090877808 */ /* 0x000fe20001000000 */
[----:B------:R-:W1:Y:S01]  /*26a0*/  SHFL.IDX PT, R121, R216, R228, 0x1f ;  /* 0x00001fe4d8797589 */ /* 0x000e6200000e0000 */
[----:B------:R-:W-:Y:S01]  /*26b0*/  FSEL R148, R148, -INF , P2 ;  /* 0xff80000094947808 */ /* 0x000fe20001000000 */
[----:B------:R-:W-:Y:S01]  /*26c0*/  MUFU.EX2 R22, R22 ;  /* 0x0000001600167308 */ /* 0x000fe20000000800 */
[----:B------:R-:W-:Y:S01]  /*26d0*/  FSEL R150, R150, -INF , P1 ;  /* 0xff80000096967808 */ /* 0x000fe20000800000 */
[--C-:B------:R-:W-:Y:S01]  /*26e0*/  FFMA.FTZ R135, R135, UR10, -R134.reuse ;  /* 0x0000000a87877c23 */ /* 0x100fe20008010886 */
[----:B------:R-:W-:-:S05]  /*26f0*/  FFMA.FTZ R134, R125, UR10, -R134 ;  /* 0x0000000a7d867c23 */ /* 0x000fca0008010886 */
[----:B------:R-:W-:Y:S08]  /*2700*/  MUFU.EX2 R88, R88 ;  /* 0x0000005800587308 */ /* 0x000ff00000000800 */
[----:B------:R-:W2:Y:S01]  /*2710*/  MUFU.EX2 R14, R14 ;  /* 0x0000000e000e7308 */ /* 0x000ea20000000800 */
[--C-:B-1----:R-:W-:Y:S01]  /*2720*/  FFMA.FTZ R125, R148, UR10, -R121.reuse ;  /* 0x0000000a947d7c23 */ /* 0x102fe20008010879 */
[----:B------:R-:W-:-:S06]  /*2730*/  FFMA.FTZ R121, R150, UR10, -R121 ;  /* 0x0000000a96797c23 */ /* 0x000fcc0008010879 */
[----:B------:R-:W-:Y:S08]  /*2740*/  MUFU.EX2 R17, R17 ;  /* 0x0000001100117308 */ /* 0x000ff00000000800 */
[----:B------:R-:W1:Y:S08]  /*2750*/  MUFU.EX2 R89, R89 ;  /* 0x0000005900597308 */ /* 0x000e700000000800 */
[----:B------:R-:W-:Y:S08]  /*2760*/  MUFU.EX2 R90, R90 ;  /* 0x0000005a005a7308 */ /* 0x000ff00000000800 */
[----:B------:R-:W3:Y:S08]  /*2770*/  MUFU.EX2 R91, R91 ;  /* 0x0000005b005b7308 */ /* 0x000ef00000000800 */
[----:B------:R-:W4:Y:S08]  /*2780*/  MUFU.EX2 R92, R92 ;  /* 0x0000005c005c7308 */ /* 0x000f300000000800 */
[----:B------:R-:W5:Y:S08]  /*2790*/  MUFU.EX2 R110, R110 ;  /* 0x0000006e006e7308 */ /* 0x000f700000000800 */
[----:B------:R-:W5:Y:S08]  /*27a0*/  MUFU.EX2 R109, R109 ;  /* 0x0000006d006d7308 */ /* 0x000f700000000800 */
[----:B------:R-:W-:Y:S08]  /*27b0*/  MUFU.EX2 R111, R111 ;  /* 0x0000006f006f7308 */ /* 0x000ff00000000800 */
[----:B------:R-:W-:Y:S01]  /*27c0*/  MUFU.EX2 R112, R112 ;  /* 0x0000007000707308 */ /* 0x000fe20000000800 */
[----:B------:R-:W-:-:S02]  /*27d0*/  WARPGROUP.DEPBAR.LE gsb0, 0x0 ;  /* 0x00008000000079c5 */ /* 0x000fc40000010000 */
[----:B------:R-:W-:-:S05]  /*27e0*/  WARPGROUP.ARRIVE ;  /* 0x00000000000079c5 */ /* 0x000fca0000000000 */
[----:B------:R-:W-:Y:S01]  /*27f0*/  MUFU.EX2 R113, R113 ;  /* 0x0000007100717308 */ /* 0x000fe20000000800 */
[----:B------:R-:W-:Y:S01]  /*2800*/  HGMMA.64x128x16.F32 R24, gdesc[UR4], R24, gsb0 ;  /* 0x01e00000041879f0 */ /* 0x000fe20008000818 */
[----:B------:R-:W-:Y:S02]  /*2810*/  UIADD3 UR6, UR8, 0x6, URZ ;  /* 0x0000000608067890 */ /* 0x000fe4000fffe03f */
[----:B------:R-:W-:Y:S01]  /*2820*/  UIADD3 UR4, UR9, 0x6, URZ ;  /* 0x0000000609047890 */ /* 0x000fe2000fffe03f */
[----:B------:R-:W-:Y:S01]  /*2830*/  UMOV UR7, 0x40000040 ;  /* 0x4000004000077882 */ /* 0x000fe20000000000 */
[----:B------:R-:W-:Y:S02]  /*2840*/  UMOV UR5, 0x40000040 ;  /* 0x4000004000057882 */ /* 0x000fe40000000000 */
[----:B------:R-:W-:Y:S08]  /*2850*/  MUFU.EX2 R116, R116 ;  /* 0x0000007400747308 */ /* 0x000ff00000000800 */
[----:B------:R-:W5:Y:S08]  /*2860*/  MUFU.EX2 R19, R19 ;  /* 0x0000001300137308 */ /* 0x000f700000000800 */
[----:B------:R-:W-:Y:S08]  /*2870*/  MUFU.EX2 R105, R105 ;  /* 0x0000006900697308 */ /* 0x000ff00000000800 */
        /* <DEDUP_REMOVED lines=12> */
[----:B------:R-:W-:Y:S01]  /*2940*/  MUFU.EX2 R100, R100 ;  /* 0x0000006400647308 */ /* 0x000fe20000000800 */
[----:B------:R-:W-:-:S02]  /*2950*/  WARPGROUP.DEPBAR.LE gsb0, 0x0 ;  /* 0x00008000000079c5 */ /* 0x000fc40000010000 */
[----:B------:R-:W-:-:S05]  /*2960*/  WARPGROUP.ARRIVE ;  /* 0x00000000000079c5 */ /* 0x000fca0000000000 */
[----:B------:R-:W-:Y:S01]  /*2970*/  MUFU.EX2 R102, R102 ;  /* 0x0000006600667308 */ /* 0x000fe20000000800 */
[----:B------:R-:W-:Y:S01]  /*2980*/  HGMMA.64x128x16.F32 R24, gdesc[UR4], R24, gsb0 ;  /* 0x01e00000041879f0 */ /* 0x000fe20008000818 */
[----:B------:R-:W-:Y:S01]  /*2990*/  R2UR UR4, R218 ;  /* 0x00000000da0472ca */ /* 0x000fe200000e0000 */
[----:B------:R-:W-:-:S05]  /*29a0*/  UMOV UR7, 0x40000040 ;  /* 0x4000004000077882 */ /* 0x000fca0000000000 */
[----:B------:R-:W-:Y:S01]  /*29b0*/  MUFU.EX2 R101, R101 ;  /* 0x0000006500657308 */ /* 0x000fe20000000800 */
[----:B------:R-:W-:-:S07]  /*29c0*/  R2UR UR5, R225 ;  /* 0x00000000e10572ca */ /* 0x000fce00000e0000 */
[----:B------:R-:W-:Y:S01]  /*29d0*/  MUFU.EX2 R103, R103 ;  /* 0x0000006700677308 */ /* 0x000fe20000000800 */
[----:B------:R-:W-:-:S05]  /*29e0*/  UMOV UR6, UR4 ;  /* 0x0000000400067c82 */ /* 0x000fca0008000000 */
[----:B------:R-:W-:Y:S02]  /*29f0*/  USHF.R.U32.HI UR5, URZ, 0x4, UR5 ;  /* 0x000000043f057899 */ /* 0x000fe40008011605 */
[----:B------:R-:W-:Y:S02]  /*2a00*/  MUFU.EX2 R104, R104 ;  /* 0x0000006800687308 */ /* 0x000fe40000000800 */
[----:B------:R-:W-:-:S03]  /*2a10*/  ULOP3.LUT UR9, UR5, 0x3fff, URZ, 0xc0, !UPT ;  /* 0x00003fff05097892 */ /* 0x000fc6000f8ec03f */
[----:B------:R-:W-:-:S03]  /*2a20*/  UMOV UR5, 0x40000040 ;  /* 0x4000004000057882 */ /* 0x000fc60000000000 */
        /* <DEDUP_REMOVED lines=11> */
[----:B------:R-:W2:Y:S04]  /*2ae0*/  LDS R217, [R217+0x400] ;  /* 0x00040000d9d97984 */ /* 0x000ea80000000800 */
[----:B------:R-:W-:Y:S04]  /*2af0*/  LDS R221, [R221+0x400] ;  /* 0x00040000dddd7984 */ /* 0x000fe80000000800 */
[----:B------:R-:W-:Y:S04]  /*2b00*/  LDS R220, [R220+0x400] ;  /* 0x00040000dcdc7984 */ /* 0x000fe80000000800 */
[----:B------:R-:W-:Y:S04]  /*2b10*/  LDS R219, [R219+0x400] ;  /* 0x00040000dbdb7984 */ /* 0x000fe80000000800 */
[----:B--2---:R-:W2:Y:S04]  /*2b20*/  SHFL.IDX PT, R137, R217, R233, 0x1f ;  /* 0x00001fe9d9897589 */ /* 0x004ea800000e0000 */
[----:B------:R-:W1:Y:S04]  /*2b30*/  SHFL.IDX PT, R141, R217, R232, 0x1f ;  /* 0x00001fe8d98d7589 */ /* 0x000e6800000e0000 */
[----:B------:R-:W3:Y:S04]  /*2b40*/  SHFL.IDX PT, R143, R217, R229, 0x1f ;  /* 0x00001fe5d98f7589 */ /* 0x000ee800000e0000 */
[----:B------:R-:W4:Y:S04]  /*2b50*/  SHFL.IDX PT, R139, R217, R231, 0x1f ;  /* 0x00001fe7d98b7589 */ /* 0x000f2800000e0000 */
[----:B------:R-:W5:Y:S04]  /*2b60*/  SHFL.IDX PT, R140, R217, R230, 0x1f ;  /* 0x00001fe6d98c7589 */ /* 0x000f6800000e0000 */
[----:B------:R-:W5:Y:S01]  /*2b70*/  SHFL.IDX PT, R145, R217, R228, 0x1f ;  /* 0x00001fe4d9917589 */ /* 0x000f6200000e0000 */
[--C-:B--2---:R-:W-:Y:S01]  /*2b80*/  FADD.FTZ R136, R25, -R137.reuse ;  /* 0x8000008919887221 */ /* 0x104fe20000010000 */
[----:B------:R-:W-:-:S02]  /*2b90*/  FADD.FTZ R137, R27, -R137 ;  /* 0x800000891b897221 */ /* 0x000fc40000010000 */
[----:B------:R-:W2:Y:S01]  /*2ba0*/  SHFL.IDX PT, R147, R217, R2, 0x1f ;  /* 0x00001f02d9937589 */ /* 0x000ea200000e0000 */
[--C-:B-1----:R-:W-:Y:S01]  /*2bb0*/  FADD.FTZ R138, R28, -R141.reuse ;  /* 0x8000008d1c8a7221 */ /* 0x102fe20000010000 */
[----:B------:R-:W-:Y:S02]  /*2bc0*/  FADD.FTZ R25, R30, -R141 ;  /* 0x8000008d1e197221 */ /* 0x000fe40000010000 */
[----:B------:R-:W1:Y:S01]  /*2bd0*/  SHFL.IDX PT, R217, R217, R227, 0x1f ;  /* 0x00001fe3d9d97589 */ /* 0x000e6200000e0000 */
[----:B------:R-:W-:Y:S01]  /*2be0*/  MUFU.EX2 R30, R126 ;  /* 0x0000007e001e7308 */ /* 0x000fe20000000800 */
[--C-:B---3--:R-:W-:Y:S01]  /*2bf0*/  FADD.FTZ R141, R33, -R143.reuse ;  /* 0x8000008f218d7221 */ /* 0x108fe20000010000 */
[----:B------:R-:W-:Y:S01]  /*2c00*/  FADD.FTZ R143, R35, -R143 ;  /* 0x8000008f238f7221 */ /* 0x000fe20000010000 */
[----:B------:R-:W3:Y:S01]  /*2c10*/  SHFL.IDX PT, R33, R221, R230, 0x1f ;  /* 0x00001fe6dd217589 */ /* 0x000ee200000e0000 */
[----:B------:R-:W-:Y:S01]  /*2c20*/  FMUL.FTZ R25, R14, R25 ;  /* 0x000000190e197220 */ /* 0x000fe20000410000 */
[--C-:B----4-:R-:W-:Y:S01]  /*2c30*/  FADD.FTZ R142, R29, -R139.reuse ;  /* 0x8000008b1d8e7221 */ /* 0x110fe20000010000 */
[----:B------:R-:W-:Y:S01]  /*2c40*/  FADD.FTZ R27, R31, -R139 ;  /* 0x8000008b1f1b7221 */ /* 0x000fe20000010000 */
[----:B------:R-:W4:Y:S01]  /*2c50*/  SHFL.IDX PT, R146, R221, R2, 0x1f ;  /* 0x00001f02dd927589 */ /* 0x000f2200000e0000 */
[----:B------:R2:W-:Y:S01]  /*2c60*/  MUFU.EX2 R29, R122 ;  /* 0x0000007a001d7308 */ /* 0x0005e20000000800 */
[--C-:B-----5:R-:W-:Y:S01]  /*2c70*/  FADD.FTZ R139, R32, -R140.reuse ;  /* 0x8000008c208b7221 */ /* 0x120fe20000010000 */
[----:B------:R-:W-:Y:S01]  /*2c80*/  FADD.FTZ R140, R34, -R140 ;  /* 0x8000008c228c7221 */ /* 0x000fe20000010000 */
[----:B------:R-:W5:Y:S01]  /*2c90*/  SHFL.IDX PT, R32, R221, R233, 0x1f ;  /* 0x00001fe9dd207589 */ /* 0x000f6200000e0000 */
[----:B------:R-:W-:Y:S01]  /*2ca0*/  FMUL.FTZ R141, R18, R141 ;  /* 0x0000008d128d7220 */ /* 0x000fe20000410000 */
[--C-:B------:R-:W-:Y:S01]  /*2cb0*/  FADD.FTZ R144, R36, -R145.reuse ;  /* 0x8000009124907221 */ /* 0x100fe20000010000 */
[----:B------:R-:W-:Y:S01]  /*2cc0*/  FADD.FTZ R38, R38, -R145 ;  /* 0x8000009126267221 */ /* 0x000fe20000010000 */
[----:B------:R-:W5:Y:S01]  /*2cd0*/  SHFL.IDX PT, R34, R221, R228, 0x1f ;  /* 0x00001fe4dd227589 */ /* 0x000f6200000e0000 */
[----:B------:R-:W-:Y:S02]  /*2ce0*/  MUFU.EX2 R31, R123 ;  /* 0x0000007b001f7308 */ /* 0x000fe40000000800 */
[----:B------:R-:W-:Y:S01]  /*2cf0*/  FMUL.FTZ R38, R22, R38 ;  /* 0x0000002616267220 */ /* 0x000fe20000410000 */
[----:B--2---:R-:W2:Y:S01]  /*2d00*/  SHFL.IDX PT, R122, R221, R232, 0x1f ;  /* 0x00001fe8dd7a7589 */ /* 0x004ea200000e0000 */
[--C-:B------:R-:W-:Y:S01]  /*2d10*/  FADD.FTZ R24, R24, -R147.reuse ;  /* 0x8000009318187221 */ /* 0x100fe20000010000 */
[----:B------:R-:W-:-:S02]  /*2d20*/  FADD.FTZ R26, R26, -R147 ;  /* 0x800000931a1a7221 */ /* 0x000fc40000010000 */
[----:B------:R-:W2:Y:S01]  /*2d30*/  SHFL.IDX PT, R35, R221, R229, 0x1f ;  /* 0x00001fe5dd237589 */ /* 0x000ea200000e0000 */
[--C-:B-1----:R-:W-:Y:S01]  /*2d40*/  FADD.FTZ R37, R37, -R217.reuse ;  /* 0x800000d925257221 */ /* 0x102fe20000010000 */
[----:B------:R-:W-:Y:S01]  /*2d50*/  FADD.FTZ R39, R39, -R217 ;  /* 0x800000d927277221 */ /* 0x000fe20000010000 */
[----:B------:R-:W1:Y:S01]  /*2d60*/  MUFU.EX2 R28, R222 ;  /* 0x000000de001c7308 */ /* 0x000e620000000800 */
        /* <DEDUP_REMOVED lines=15> */
[----:B------:R5:W-:Y:S01]  /*2e60*/  MUFU.EX2 R34, R128 ;  /* 0x0000008000227308 */ /* 0x000be20000000800 */
[--C-:B--2---:R-:W-:Y:S01]  /*2e70*/  FADD.FTZ R44, R44, -R122.reuse ;  /* 0x8000007a2c2c7221 */ /* 0x104fe20000010000 */
[----:B------:R-:W-:Y:S01]  /*2e80*/  FADD.FTZ R46, R46, -R122 ;  /* 0x8000007a2e2e7221 */ /* 0x000fe20000010000 */
[----:B-1----:R-:W-:Y:S01]  /*2e90*/  SHFL.IDX PT, R131, R220, R227, 0x1f ;  /* 0x00001fe3dc837589 */ /* 0x002fe200000e0000 */
[----:B------:R-:W-:Y:S01]  /*2ea0*/  FMUL.FTZ R40, R89, R40 ;  /* 0x0000002859287220 */ /* 0x000fe20000410000 */
[--C-:B------:R-:W-:Y:S01]  /*2eb0*/  FADD.FTZ R49, R49, -R35.reuse ;  /* 0x8000002331317221 */ /* 0x100fe20000010000 */
[----:B------:R-:W-:Y:S01]  /*2ec0*/  FADD.FTZ R51, R51, -R35 ;  /* 0x8000002333337221 */ /* 0x000fe20000010000 */
[----:B------:R-:W1:Y:S01]  /*2ed0*/  SHFL.IDX PT, R122, R219, R229, 0x1f ;  /* 0x00001fe5db7a7589 */ /* 0x000e6200000e0000 */
[----:B------:R2:W2:Y:S01]  /*2ee0*/  MUFU.EX2 R32, R132 ;  /* 0x0000008400207308 */ /* 0x0004a20000000800 */
[----:B------:R-:W-:Y:S01]  /*2ef0*/  FMUL.FTZ R41, R91, R41 ;  /* 0x000000295b297220 */ /* 0x000fe20000410000 */
[----:B------:R-:W-:Y:S01]  /*2f00*/  FMUL.FTZ R42, R90, R42 ;  /* 0x0000002a5a2a7220 */ /* 0x000fe20000410000 */
[----:B------:R-:W2:Y:S01]  /*2f10*/  SHFL.IDX PT, R151, R219, R231, 0x1f ;  /* 0x00001fe7db977589 */ /* 0x000ea200000e0000 */
[--C-:B---3--:R-:W-:Y:S01]  /*2f20*/  FADD.FTZ R60, R60, -R216.reuse ;  /* 0x800000d83c3c7221 */ /* 0x108fe20000010000 */
[----:B------:R-:W-:Y:S01]  /*2f30*/  FADD.FTZ R62, R62, -R216 ;  /* 0x800000d83e3e7221 */ /* 0x000fe20000010000 */
[----:B------:R-:W-:Y:S01]  /*2f40*/  FMUL.FTZ R43, R92, R43 ;  /* 0x0000002b5c2b7220 */ /* 0x000fe20000410000 */
[----:B------:R-:W3:Y:S01]  /*2f50*/  SHFL.IDX PT, R148, R219, R230, 0x1f ;  /* 0x00001fe6db947589 */ /* 0x000ee200000e0000 */
[----:B------:R3:W3:Y:S01]  /*2f60*/  MUFU.EX2 R35, R124 ;  /* 0x0000007c00237308 */ /* 0x0006e20000000800 */
[--C-:B----4-:R-:W-:Y:S01]  /*2f70*/  FADD.FTZ R216, R81, -R145.reuse ;  /* 0x8000009151d87221 */ /* 0x110fe20000010000 */
[----:B------:R-:W-:Y:S01]  /*2f80*/  FADD.FTZ R145, R83, -R145 ;  /* 0x8000009153917221 */ /* 0x000fe20000010000 */
[----:B------:R-:W4:Y:S01]  /*2f90*/  SHFL.IDX PT, R126, R219, R228, 0x1f ;  /* 0x00001fe4db7e7589 */ /* 0x000f2200000e0000 */
[--C-:B-----5:R-:W-:Y:S01]  /*2fa0*/  FADD.FTZ R45, R45, -R36.reuse ;  /* 0x800000242d2d7221 */ /* 0x120fe20000010000 */
[----:B------:R-:W-:Y:S01]  /*2fb0*/  FADD.FTZ R47, R47, -R36 ;  /* 0x800000242f2f7221 */ /* 0x000fe20000010000 */
[----:B------:R-:W-:Y:S01]  /*2fc0*/  F2FP.F16.F32.PACK_AB R83, R39, R38 ;  /* 0x000000262753723e */ /* 0x000fe200000000ff */
[----:B------:R-:W5:Y:S01]  /*2fd0*/  SHFL.IDX PT, R123, R219, R227, 0x1f ;  /* 0x00001fe3db7b7589 */ /* 0x000f6200000e0000 */
[----:B------:R5:W5:Y:S01]  /*2fe0*/  MUFU.EX2 R36, R130 ;  /* 0x0000008200247308 */ /* 0x000b620000000800 */
[--C-:B------:R-:W-:Y:S01]  /*2ff0*/  FADD.FTZ R57, R57, -R218.reuse ;  /* 0x800000da39397221 */ /* 0x100fe20000010000 */
[----:B------:R-:W-:Y:S01]  /*3000*/  FADD.FTZ R59, R59, -R218 ;  /* 0x800000da3b3b7221 */ /* 0x000fe20000010000 */
[----:B------:R-:W5:Y:S01]  /*3010*/  SHFL.IDX PT, R149, R220, R228, 0x1f ;  /* 0x00001fe4dc957589 */ /* 0x000f6200000e0000 */
[----:B------:R-:W-:Y:S01]  /*3020*/  FMUL.FTZ R60, R110, R60 ;  /* 0x0000003c6e3c7220 */ /* 0x000fe20000410000 */
[----:B------:R-:W-:Y:S01]  /*3030*/  FMUL.FTZ R62, R109, R62 ;  /* 0x0000003e6d3e7220 */ /* 0x000fe20000410000 */
[----:B------:R-:W-:Y:S01]  /*3040*/  FMUL.FTZ R81, R19, R140 ;  /* 0x0000008c13517220 */ /* 0x000fe20000410000 */
[----:B------:R3:W5:Y:S01]  /*3050*/  SHFL.IDX PT, R217, R219, R2, 0x1f ;  /* 0x00001f02dbd97589 */ /* 0x00076200000e0000 */
[--C-:B-1----:R-:W-:Y:S01]  /*3060*/  FADD.FTZ R65, R65, -R122.reuse ;  /* 0x8000007a41417221 */ /* 0x102fe20000010000 */
[----:B------:R-:W-:Y:S01]  /*3070*/  FADD.FTZ R122, R67, -R122 ;  /* 0x8000007a437a7221 */ /* 0x000fe20000010000 */
[----:B------:R-:W1:Y:S01]  /*3080*/  MUFU.EX2 R38, R119 ;  /* 0x0000007700267308 */ /* 0x000e620000000800 */
[----:B------:R-:W1:Y:S01]  /*3090*/  SHFL.IDX PT, R150, R220, R232, 0x1f ;  /* 0x00001fe8dc967589 */ /* 0x000e6200000e0000 */
[--C-:B--2---:R-:W-:Y:S01]  /*30a0*/  FADD.FTZ R61, R61, -R151.reuse ;  /* 0x800000973d3d7221 */ /* 0x104fe20000010000 */
[----:B------:R-:W-:Y:S01]  /*30b0*/  FADD.FTZ R63, R63, -R151 ;  /* 0x800000973f3f7221 */ /* 0x000fe20000010000 */
[----:B------:R-:W-:Y:S01]  /*30c0*/  FMUL.FTZ R37, R23, R37 ;  /* 0x0000002517257220 */ /* 0x000fe20000410000 */
[----:B------:R-:W2:Y:S01]  /*30d0*/  SHFL.IDX PT, R146, R220, R233, 0x1f ;  /* 0x00001fe9dc927589 */ /* 0x000ea200000e0000 */
[----:B---3--:R-:W-:Y:S01]  /*30e0*/  FADD.FTZ R64, R64, -R148 ;  /* 0x8000009440407221 */ /* 0x008fe20000010000 */
[--C-:B------:R-:W-:Y:S01]  /*30f0*/  FADD.FTZ R219, R85, -R131.reuse ;  /* 0x8000008355db7221 */ /* 0x100fe20000010000 */
[----:B------:R-:W-:Y:S01]  /*3100*/  FMUL.FTZ R85, R12, R137 ;  /* 0x000000890c557220 */ /* 0x000fe20000410000 */
[----:B------:R-:W3:Y:S01]  /*3110*/  SHFL.IDX PT, R147, R220, R231, 0x1f ;  /* 0x00001fe7dc937589 */ /* 0x000ee200000e0000 */
[----:B----4-:R-:W-:Y:S01]  /*3120*/  FADD.FTZ R67, R70, -R126 ;  /* 0x8000007e46437221 */ /* 0x010fe20000010000 */
[----:B------:R-:W-:Y:S01]  /*3130*/  FADD.FTZ R131, R87, -R131 ;  /* 0x8000008357837221 */ /* 0x000fe20000010000 */
[----:B------:R-:W-:Y:S01]  /*3140*/  FADD.FTZ R66, R66, -R148 ;  /* 0x8000009442427221 */ /* 0x000fe20000010000 */
[----:B------:R-:W4:Y:S01]  /*3150*/  SHFL.IDX PT, R128, R220, R2, 0x1f ;  /* 0x00001f02dc807589 */ /* 0x000f2200000e0000 */
[----:B------:R-:W-:Y:S01]  /*3160*/  F2FP.F16.F32.PACK_AB R85, R85, R26 ;  /* 0x0000001a5555723e */ /* 0x000fe200000000ff */
[----:B------:R-:W-:Y:S01]  /*3170*/  FMUL.FTZ R26, R17, R27 ;  /* 0x0000001b111a7220 */ /* 0x000fe20000410000 */
[----:B-----5:R-:W-:Y:S01]  /*3180*/  FADD.FTZ R70, R69, -R123 ;  /* 0x8000007b45467221 */ /* 0x020fe20000010000 */
[----:B------:R-:W5:Y:S01]  /*3190*/  SHFL.IDX PT, R221, R221, R227, 0x1f ;  /* 0x00001fe3dddd7589 */ /* 0x000f6200000e0000 */
[----:B------:R-:W-:Y:S01]  /*31a0*/  FADD.FTZ R218, R84, -R149 ;  /* 0x8000009554da7221 */ /* 0x000fe20000010000 */
[----:B------:R-:W-:Y:S01]  /*31b0*/  FADD.FTZ R123, R71, -R123 ;  /* 0x8000007b477b7221 */ /* 0x000fe20000010000 */
[----:B------:R-:W-:Y:S01]  /*31c0*/  FADD.FTZ R149, R86, -R149 ;  /* 0x8000009556957221 */ /* 0x000fe20000010000 */
[----:B------:R-:W5:Y:S01]  /*31d0*/  SHFL.IDX PT, R132, R220, R230, 0x1f ;  /* 0x00001fe6dc847589 */ /* 0x000f6200000e0000 */
[----:B------:R-:W-:Y:S01]  /*31e0*/  FMUL.FTZ R86, R13, R138 ;  /* 0x0000008a0d567220 */ /* 0x000fe20000410000 */
[----:B------:R-:W-:Y:S01]  /*31f0*/  FMUL.FTZ R71, R15, R142 ;  /* 0x0000008e0f477220 */ /* 0x000fe20000410000 */
[----:B------:R-:W-:Y:S01]  /*3200*/  F2FP.F16.F32.PACK_AB R87, R26, R25 ;  /* 0x000000191a57723e */ /* 0x000fe200000000ff */
[----:B------:R-:W-:Y:S01]  /*3210*/  FMUL.FTZ R61, R111, R61 ;  /* 0x0000003d6f3d7220 */ /* 0x000fe20000410000 */
[----:B------:R-:W-:Y:S01]  /*3220*/  FMUL.FTZ R63, R112, R63 ;  /* 0x0000003f703f7220 */ /* 0x000fe20000410000 */
[----:B------:R-:W-:Y:S01]  /*3230*/  FMUL.FTZ R64, R113, R64 ;  /* 0x0000004071407220 */ /* 0x000fe20000410000 */
[----:B------:R-:W-:Y:S01]  /*3240*/  FMUL.FTZ R25, R116, R65 ;  /* 0x0000004174197220 */ /* 0x000fe20000410000 */
[--C-:B------:R-:W-:Y:S01]  /*3250*/  FADD.FTZ R56, R56, -R217.reuse ;  /* 0x800000d938387221 */ /* 0x100fe20000010000 */
[----:B------:R-:W-:Y:S01]  /*3260*/  FADD.FTZ R58, R58, -R217 ;  /* 0x800000d93a3a7221 */ /* 0x000fe20000010000 */
[----:B------:R-:W-:Y:S01]  /*3270*/  FADD.FTZ R124, R68, -R126 ;  /* 0x8000007e447c7221 */ /* 0x000fe20000010000 */
[----:B-1----:R-:W-:Y:S01]  /*3280*/  FADD.FTZ R148, R76, -R150 ;  /* 0x800000964c947221 */ /* 0x002fe20000010000 */
[----:B--2---:R-:W-:Y:S01]  /*3290*/  FADD.FTZ R130, R73, -R146 ;  /* 0x8000009249827221 */ /* 0x004fe20000010000 */
[----:B------:R-:W-:Y:S01]  /*32a0*/  FADD.FTZ R150, R78, -R150 ;  /* 0x800000964e967221 */ /* 0x000fe20000010000 */
[--C-:B---3--:R-:W-:Y:S01]  /*32b0*/  FADD.FTZ R217, R79, -R147.reuse ;  /* 0x800000934fd97221 */ /* 0x108fe20000010000 */
[----:B------:R-:W-:Y:S01]  /*32c0*/  FADD.FTZ R151, R77, -R147 ;  /* 0x800000934d977221 */ /* 0x000fe20000010000 */
[----:B----4-:R-:W-:Y:S01]  /*32d0*/  FADD.FTZ R126, R72, -R128 ;  /* 0x80000080487e7221 */ /* 0x010fe20000010000 */
[----:B------:R-:W-:Y:S01]  /*32e0*/  F2FP.F16.F32.PACK_AB R86, R71, R86 ;  /* 0x000000564756723e */ /* 0x000fe200000000ff */
[----:B------:R-:W-:Y:S01]  /*32f0*/  FMUL.FTZ R27, R28, R70 ;  /* 0x000000461c1b7220 */ /* 0x000fe20000410000 */
[----:B------:R-:W-:Y:S01]  /*3300*/  FMUL.FTZ R84, R223, R24 ;  /* 0x00000018df547220 */ /* 0x000fe20000410000 */
[--C-:B-----5:R-:W-:Y:S01]  /*3310*/  FADD.FTZ R53, R53, -R221.reuse ;  /* 0x800000dd35357221 */ /* 0x120fe20000010000 */
[----:B------:R-:W-:Y:S01]  /*3320*/  FADD.FTZ R55, R55, -R221 ;  /* 0x800000dd37377221 */ /* 0x000fe20000010000 */
[----:B------:R-:W-:Y:S01]  /*3330*/  FMUL.FTZ R69, R224, R136 ;  /* 0x00000088e0457220 */ /* 0x000fe20000410000 */
[----:B------:R-:W-:Y:S01]  /*3340*/  FMUL.FTZ R68, R20, R143 ;  /* 0x0000008f14447220 */ /* 0x000fe20000410000 */
[--C-:B------:R-:W-:Y:S01]  /*3350*/  FADD.FTZ R147, R80, -R132.reuse ;  /* 0x8000008450937221 */ /* 0x100fe20000010000 */
[----:B------:R-:W-:Y:S01]  /*3360*/  FADD.FTZ R132, R82, -R132 ;  /* 0x8000008452847221 */ /* 0x000fe20000010000 */
[----:B------:R-:W-:Y:S01]  /*3370*/  F2FP.F16.F32.PACK_AB R76, R41, R40 ;  /* 0x00000028294c723e */ /* 0x000fe200000000ff */
[----:B------:R-:W-:Y:S01]  /*3380*/  FMUL.FTZ R80, R16, R139 ;  /* 0x0000008b10507220 */ /* 0x000fe20000410000 */
        /* <DEDUP_REMOVED lines=8> */
[----:B------:R-:W-:Y:S01]  /*3410*/  FMUL.FTZ R59, R108, R59 ;  /* 0x0000003b6c3b7220 */ /* 0x000fe20000410000 */
[----:B------:R-:W-:Y:S01]  /*3420*/  FMUL.FTZ R67, R118, R67 ;  /* 0x0000004376437220 */ /* 0x000fe20000410000 */
[----:B------:R-:W-:Y:S01]  /*3430*/  FMUL.FTZ R26, R29, R123 ;  /* 0x0000007b1d1a7220 */ /* 0x000fe20000410000 */
[----:B------:R-:W-:Y:S01]  /*3440*/  FMUL.FTZ R60, R30, R126 ;  /* 0x0000007e1e3c7220 */ /* 0x000fe20000410000 */
[----:B------:R-:W-:Y:S01]  /*3450*/  FMUL.FTZ R25, R32, R130 ;  /* 0x0000008220197220 */ /* 0x000fe20000410000 */
[----:B------:R-:W-:Y:S01]  /*3460*/  FMUL.FTZ R63, R35, R150 ;  /* 0x00000096233f7220 */ /* 0x000fe20000410000 */
[----:B------:R-:W-:Y:S01]  /*3470*/  FMUL.FTZ R40, R127, R217 ;  /* 0x000000d97f287220 */ /* 0x000fe20000410000 */
[----:B------:R-:W-:-:S02]  /*3480*/  IMAD R42, R7, 0x4000, R236 ;  /* 0x00004000072a7824 */ /* 0x000fc400078e02ec */
[----:B------:R-:W-:Y:S01]  /*3490*/  FADD.FTZ R128, R74, -R128 ;  /* 0x800000804a807221 */ /* 0x000fe20000010000 */
[----:B------:R-:W-:Y:S01]  /*34a0*/  FADD.FTZ R146, R75, -R146 ;  /* 0x800000924b927221 */ /* 0x000fe20000010000 */
        /* <DEDUP_REMOVED lines=13> */
[----:B------:R-:W-:Y:S01]  /*3580*/  F2FP.F16.F32.PACK_AB R84, R69, R84 ;  /* 0x000000544554723e */ /* 0x000fe200000000ff */
[----:B------:R-:W-:Y:S01]  /*3590*/  FMUL.FTZ R122, R115, R122 ;  /* 0x0000007a737a7220 */ /* 0x000fe20000410000 */
[----:B------:R-:W-:Y:S01]  /*35a0*/  F2FP.F16.F32.PACK_AB R81, R68, R81 ;  /* 0x000000514451723e */ /* 0x000fe200000000ff */
[----:B------:R-:W-:Y:S01]  /*35b0*/  FMUL.FTZ R66, R117, R124 ;  /* 0x0000007c75427220 */ /* 0x000fe20000410000 */
[----:B------:R-:W-:Y:S01]  /*35c0*/  IMAD R42, R42, 0x2, R225 ;  /* 0x000000022a2a7824 */ /* 0x000fe200078e02e1 */
        /* <DEDUP_REMOVED lines=21> */
[----:B------:R-:W-:Y:S01]  /*3720*/  F2FP.F16.F32.PACK_AB R72, R49, R48 ;  /* 0x000000303148723e */ /* 0x000fe200000000ff */
[----:B------:R-:W-:Y:S01]  /*3730*/  STSM.16.MT88.4 [R42+0x20c00], R84 ;  /* 0x020c00542a007844 */ /* 0x000fe20000004200 */
[----:B------:R-:W-:-:S02]  /*3740*/  F2FP.F16.F32.PACK_AB R73, R51, R50 ;  /* 0x000000323349723e */ /* 0x000fc400000000ff */
[----:B------:R-:W-:Y:S01]  /*3750*/  F2FP.F16.F32.PACK_AB R74, R53, R52 ;  /* 0x00000034354a723e */ /* 0x000fe200000000ff */
[----:B------:R-:W-:Y:S01]  /*3760*/  STSM.16.MT88.4 [R42+0x21400], R80 ;  /* 0x021400502a007844 */ /* 0x000fe20000004200 */
[----:B------:R-:W-:Y:S02]  /*3770*/  F2FP.F16.F32.PACK_AB R75, R55, R54 ;  /* 0x00000036374b723e */ /* 0x000fe400000000ff */
[----:B------:R-:W-:Y:S01]  /*3780*/  F2FP.F16.F32.PACK_AB R65, R122, R65 ;  /* 0x000000417a41723e */ /* 0x000fe200000000ff */
[----:B------:R-:W-:Y:S01]  /*3790*/  STSM.16.MT88.4 [R42+0x21c00], R76 ;  /* 0x021c004c2a007844 */ /* 0x000fe20000004200 */
[----:B------:R-:W-:Y:S02]  /*37a0*/  F2FP.F16.F32.PACK_AB R66, R27, R66 ;  /* 0x000000421b42723e */ /* 0x000fe400000000ff */
        /* <DEDUP_REMOVED lines=11> */
[----:B------:R-:W-:Y:S01]  /*3860*/  F2FP.F16.F32.PACK_AB R25, R12, R11 ;  /* 0x0000000b0c19723e */ /* 0x000fe200000000ff */
[----:B------:R-:W-:Y:S01]  /*3870*/  IMAD R11, R0, 0x2000, R234 ;  /* 0x00002000000b7824 */ /* 0x000fe200078e02ea */
[----:B------:R-:W-:Y:S01]  /*3880*/  F2FP.F16.F32.PACK_AB R26, R15, R13 ;  /* 0x0000000d0f1a723e */ /* 0x000fe200000000ff */
[----:B------:R1:W-:Y:S01]  /*3890*/  STSM.16.MT88.4 [R42+0x24400], R56 ;  /* 0x024400382a007844 */ /* 0x0003e20000004200 */
[----:B------:R-:W-:-:S02]  /*38a0*/  F2FP.F16.F32.PACK_AB R27, R17, R14 ;  /* 0x0000000e111b723e */ /* 0x000fc400000000ff */
[----:B------:R-:W-:Y:S02]  /*38b0*/  F2FP.F16.F32.PACK_AB R32, R32, R30 ;  /* 0x0000001e2020723e */ /* 0x000fe400000000ff */
[----:B------:R-:W-:Y:S01]  /*38c0*/  WARPGROUP.ARRIVE ;  /* 0x00000000000079c5 */ /* 0x000fe20000000000 */
[----:B------:R-:W-:Y:S02]  /*38d0*/  F2FP.F16.F32.PACK_AB R33, R33, R31 ;  /* 0x0000001f2121723e */ /* 0x000fe400000000ff */
[----:B------:R-:W-:Y:S02]  /*38e0*/  F2FP.F16.F32.PACK_AB R34, R36, R34 ;  /* 0x000000222422723e */ /* 0x000fe400000000ff */
[----:B------:R-:W-:Y:S01]  /*38f0*/  F2FP.F16.F32.PACK_AB R35, R127, R35 ;  /* 0x000000237f23723e */ /* 0x000fe200000000ff */
[----:B------:R-:W-:Y:S01]  /*3900*/  HGMMA.64x64x16.F32 R152, R24, gdesc[UR4].tnspB, R152, gsb0 ;  /* 0x40e0000418987df0 */ /* 0x000fe20008000898 */
[----:B------:R-:W-:Y:S01]  /*3910*/  UIADD3 UR6, UR4, 0x80, URZ ;  /* 0x0000008004067890 */ /* 0x000fe2000fffe03f */
[----:B------:R-:W-:Y:S01]  /*3920*/  F2FP.F16.F32.PACK_AB R128, R133, R135 ;  /* 0x000000878580723e */ /* 0x000fe200000000ff */
[----:B------:R-:W-:Y:S01]  /*3930*/  UMOV UR7, 0x40000040 ;  /* 0x4000004000077882 */ /* 0x000fe20000000000 */
[----:B------:R-:W-:-:S02]  /*3940*/  F2FP.F16.F32.PACK_AB R129, R129, R134 ;  /* 0x000000868181723e */ /* 0x000fc400000000ff */
[----:B------:R-:W-:Y:S02]  /*3950*/  F2FP.F16.F32.PACK_AB R130, R120, R125 ;  /* 0x0000007d7882723e */ /* 0x000fe400000000ff */
[----:B------:R-:W-:Y:S02]  /*3960*/  F2FP.F16.F32.PACK_AB R131, R38, R121 ;  /* 0x000000792683723e */ /* 0x000fe400000000ff */
[----:B------:R-:W-:-:S04]  /*3970*/  SHF.R.U32.HI R11, RZ, 0x4, R11 ;  /* 0x00000004ff0b7819 */ /* 0x000fc8000001160b */
[----:B------:R-:W-:-:S04]  /*3980*/  LOP3.LUT R11, R11, 0x3fff, RZ, 0xc0, !PT ;  /* 0x00003fff0b0b7812 */ /* 0x000fc800078ec0ff */
[----:B------:R-:W-:-:S05]  /*3990*/  LOP3.LUT R12, R11, 0x10000, RZ, 0xfc, !PT ;  /* 0x000100000b0c7812 */ /* 0x000fca00078efcff */
[----:B------:R-:W-:-:S05]  /*39a0*/  IMAD R12, R7, 0x800, R12 ;  /* 0x00000800070c7824 */ /* 0x000fca00078e020c */
[----:B------:R-:W-:Y:S01]  /*39b0*/  R2UR UR8, R12 ;  /* 0x000000000c0872ca */ /* 0x000fe200000e0000 */
[----:B------:R-:W-:Y:S02]  /*39c0*/  WARPGROUP.DEPBAR.LE gsb0, 0x0 ;  /* 0x00008000000079c5 */ /* 0x000fe40000010000 */
[----:B------:R-:W-:Y:S02]  /*39d0*/  F2FP.F16.F32.PACK_AB R24, R18, R16 ;  /* 0x000000101218723e */ /* 0x000fe400000000ff */
[----:B------:R-:W-:Y:S02]  /*39e0*/  F2FP.F16.F32.PACK_AB R25, R20, R19 ;  /* 0x000000131419723e */ /* 0x000fe400000000ff */
[----:B------:R-:W-:Y:S02]  /*39f0*/  F2FP.F16.F32.PACK_AB R26, R23, R21 ;  /* 0x00000015171a723e */ /* 0x000fe400000000ff */
[----:B------:R-:W-:-:S04]  /*3a00*/  F2FP.F16.F32.PACK_AB R27, R88, R22 ;  /* 0x00000016581b723e */ /* 0x000fc800000000ff */
[----:B------:R-:W-:-:S06]  /*3a10*/  WARPGROUP.ARRIVE ;  /* 0x00000000000079c5 */ /* 0x000fcc0000000000 */
[----:B------:R-:W-:Y:S01]  /*3a20*/  HGMMA.64x64x16.F32 R152, R24, gdesc[UR4].tnspB, R152, gsb0 ;  /* 0x40e0000418987df0 */ /* 0x000fe20008000898 */
[----:B------:R-:W-:Y:S01]  /*3a30*/  UIADD3 UR6, UR4, 0x100, URZ ;  /* 0x0000010004067890 */ /* 0x000fe2000fffe03f */
[----:B------:R-:W-:Y:S01]  /*3a40*/  UMOV UR7, 0x40000040 ;  /* 0x4000004000077882 */ /* 0x000fe20000000000 */
        /* <DEDUP_REMOVED lines=36> */
[----:B------:R-:W-:Y:S01]  /*3c90*/  UIADD3 UR4, UR4, 0x380, URZ ;  /* 0x0000038004047890 */ /* 0x000fe2000fffe03f */
[----:B------:R-:W-:Y:S02]  /*3ca0*/  WARPGROUP.DEPBAR.LE gsb0, 0x0 ;  /* 0x00008000000079c5 */ /* 0x000fe40000010000 */
[----:B------:R-:W-:-:S06]  /*3cb0*/  WARPGROUP.ARRIVE ;  /* 0x00000000000079c5 */ /* 0x000fcc0000000000 */
[----:B------:R-:W-:Y:S01]  /*3cc0*/  HGMMA.64x64x16.F32 R152, R32, gdesc[UR4].tnspB, R152, gsb0 ;  /* 0x40e0000420987df0 */ /* 0x000fe20008000898 */
[----:B------:R-:W-:Y:S01]  /*3cd0*/  UMOV UR6, UR4 ;  /* 0x0000000400067c82 */ /* 0x000fe20008000000 */
[----:B------:R-:W-:Y:S01]  /*3ce0*/  UMOV UR7, 0x40000040 ;  /* 0x4000004000077882 */ /* 0x000fe20000000000 */
[----:B------:R-:W-:Y:S01]  /*3cf0*/  UMOV UR4, UR8 ;  /* 0x0000000800047c82 */ /* 0x000fe20008000000 */
[----:B------:R-:W-:Y:S02]  /*3d00*/  WARPGROUP.DEPBAR.LE gsb0, 0x0 ;  /* 0x00008000000079c5 */ /* 0x000fe40000010000 */
[----:B------:R-:W-:-:S06]  /*3d10*/  WARPGROUP.ARRIVE ;  /* 0x00000000000079c5 */ /* 0x000fcc0000000000 */
[----:B------:R-:W-:Y:S01]  /*3d20*/  HGMMA.64x64x16.F32 R152, R128, gdesc[UR4].tnspB, R152, gsb0 ;  /* 0x40e0000480987df0 */ /* 0x000fe20008000898 */
[----:B------:R-:W-:Y:S01]  /*3d30*/  UMOV UR6, UR9 ;  /* 0x0000000900067c82 */ /* 0x000fe20008000000 */
[----:B------:R-:W-:Y:S01]  /*3d40*/  UMOV UR7, 0x40000040 ;  /* 0x4000004000077882 */ /* 0x000fe20000000000 */
[----:B------:R-:W-:Y:S02]  /*3d50*/  WARPGROUP.DEPBAR.LE gsb0, 0x0 ;  /* 0x00008000000079c5 */ /* 0x000fe40000010000 */
[----:B------:R2:W-:Y:S06]  /*3d60*/  MEMBAR.ALL.CTA ;  /* 0x0000000000007992 */ /* 0x0005ec0000008000 */
[----:B--2---:R-:W2:Y:S02]  /*3d70*/  FENCE.VIEW.ASYNC.S ;  /* 0x00000000000073c6 */ /* 0x004ea40000000000 */
[----:B--2---:R-:W-:Y:S06]  /*3d80*/  BAR.SYNC.DEFER_BLOCKING 0x9, 0x100 ;  /* 0x0244000000007b1d */ /* 0x004fec0000010000 */
[----:B-1----:R-:W-:-:S06]  /*3d90*/  WARPGROUP.ARRIVE ;  /* 0x00000000000079c5 */ /* 0x002fcc0000000000 */
[----:B------:R-:W-:Y:S01]  /*3da0*/  HGMMA.64x64x16.F32 R24, gdesc[UR4].tnspB, RZ, !UPT, gsb0 ;  /* 0x40e00000041879f0 */ /* 0x000fe2000c0008ff */
[----:B------:R-:W-:Y:S02]  /*3db0*/  UIADD3 UR4, UR8, 0x2, URZ ;  /* 0x0000000208047890 */ /* 0x000fe4000fffe03f */
[----:B------:R-:W-:Y:S01]  /*3dc0*/  UIADD3 UR6, UR9, 0x80, URZ ;  /* 0x0000008009067890 */ /* 0x000fe2000fffe03f */
[----:B------:R-:W-:Y:S01]  /*3dd0*/  UMOV UR5, 0x40000040 ;  /* 0x4000004000057882 */ /* 0x000fe20000000000 */
[----:B------:R-:W-:Y:S01]  /*3de0*/  UMOV UR7, 0x40000040 ;  /* 0x4000004000077882 */ /* 0x000fe20000000000 */
[----:B------:R-:W-:Y:S02]  /*3df0*/  WARPGROUP.DEPBAR.LE gsb0, 0x0 ;  /* 0x00008000000079c5 */ /* 0x000fe40000010000 */
[----:B------:R-:W-:-:S06]  /*3e00*/  WARPGROUP.ARRIVE ;  /* 0x00000000000079c5 */ /* 0x000fcc0000000000 */
[----:B------:R-:W-:Y:S01]  /*3e10*/  HGMMA.64x64x16.F32 R24, gdesc[UR4].tnspB, R24, gsb0 ;  /* 0x40e00000041879f0 */ /* 0x000fe20008000818 */
        /* <DEDUP_REMOVED lines=41> */
[----:B------:R-:W-:Y:S03]  /*40b0*/  HGMMA.64x64x16.F32 R24, gdesc[UR4].tnspB, R24, gsb0 ;  /* 0x40e00000041879f0 */ /* 0x000fe60008000818 */
[----:B------:R-:W-:Y:S02]  /*40c0*/  WARPGROUP.DEPBAR.LE gsb0, 0x0 ;  /* 0x00008000000079c5 */ /* 0x000fe40000010000 */
[----:B------:R-:W-:Y:S05]  /*40d0*/  @!P0 BRA `(.L_x_24) ;  /* 0x0000000000048947 */ /* 0x000fea0003800000 */
[----:B------:R-:W-:Y:S01]  /*40e0*/  BPT.TRAP 0x1 ;  /* 0x000000040000795c */ /* 0x000fe20000300000 */
.L_x_24:
[----:B------:R-:W-:Y:S01]  /*40f0*/  IMAD R10, R7, 0x400, R10 ;  /* 0x00000400070a7824 */ /* 0x000fe200078e020a */
[----:B------:R-:W-:Y:S01]  /*4100*/  UMOV UR7, 0x40000040 ;  /* 0x4000004000077882 */ /* 0x000fe20000000000 */
[----:B------:R-:W1:Y:S03]  /*4110*/  S2R R11, SR_TID.X ;  /* 0x00000000000b7919 */ /* 0x000e660000002100 */
[----:B------:R-:W-:Y:S01]  /*4120*/  R2UR UR4, R10 ;  /* 0x000000000a0472ca */ /* 0x000fe200000e0000 */
[----:B------:R-:W-:-:S05]  /*4130*/  VIADD R10, R9, 0x30c40 ;  /* 0x00030c40090a7836 */ /* 0x000fca0000000000 */
[----:B------:R-:W-:-:S04]  /*4140*/  PRMT R10, RZ, 0x654, R10 ;  /* 0x00000654ff0a7816 */ /* 0x000fc8000000000a */
[----:B------:R2:W-:Y:S01]  /*4150*/  SYNCS.ARRIVE.TRANS64.RED.A1T0 RZ, [R10+URZ], RZ ;  /* 0x000000ff0aff79a7 */ /* 0x0005e2000810043f */
[----:B------:R-:W-:Y:S02]  /*4160*/  WARPGROUP.ARRIVE ;  /* 0x00000000000079c5 */ /* 0x000fe40000000000 */
[----:B------:R-:W-:-:S04]  /*4170*/  UMOV UR6, UR4 ;  /* 0x0000000400067c82 */ /* 0x000fc80008000000 */
[----:B------:R-:W-:Y:S01]  /*4180*/  HGMMA.64x64x16.F32 R184, R84, gdesc[UR4].tnspB, R184, gsb0 ;  /* 0x40e0000454b87df0 */ /* 0x000fe200080008b8 */
[----:B------:R-:W-:Y:S01]  /*4190*/  UIADD3 UR6, UR4, 0x80, URZ ;  /* 0x0000008004067890 */ /* 0x000fe2000fffe03f */
[----:B------:R-:W-:Y:S01]  /*41a0*/  UMOV UR7, 0x40000040 ;  /* 0x4000004000077882 */ /* 0x000fe20000000000 */
[----:B-1----:R-:W-:-:S05]  /*41b0*/  SHF.R.U32.HI R12, RZ, 0x7, R11 ;  /* 0x00000007ff0c7819 */ /* 0x002fca000001160b */
[C---:B------:R-:W-:Y:S02]  /*41c0*/  VIADD R11, R12.reuse, 0x9 ;  /* 0x000000090c0b7836 */ /* 0x040fe40000000000 */
[----:B--2---:R-:W-:Y:S01]  /*41d0*/  VIADD R10, R12, 0xc ;  /* 0x0000000c0c0a7836 */ /* 0x004fe20000000000 */
[----:B------:R-:W-:Y:S02]  /*41e0*/  WARPGROUP.DEPBAR.LE gsb0, 0x0 ;  /* 0x00008000000079c5 */ /* 0x000fe40000010000 */
[----:B------:R-:W-:-:S06]  /*41f0*/  WARPGROUP.ARRIVE ;  /* 0x00000000000079c5 */ /* 0x000fcc0000000000 */
[----:B------:R-:W-:Y:S01]  /*4200*/  HGMMA.64x64x16.F32 R184, R80, gdesc[UR4].tnspB, R184, gsb0 ;  /* 0x40e0000450b87df0 */ /* 0x000fe200080008b8 */
[----:B------:R-:W-:Y:S01]  /*4210*/  UIADD3 UR6, UR4, 0x100, URZ ;  /* 0x0000010004067890 */ /* 0x000fe2000fffe03f */
[----:B------:R-:W-:Y:S01]  /*4220*/  UMOV UR7, 0x40000040 ;  /* 0x4000004000077882 */ /* 0x000fe20000000000 */
        /* <DEDUP_REMOVED lines=26> */
[----:B------:R-:W-:Y:S02]  /*43d0*/  WARPGROUP.DEPBAR.LE gsb0, 0x0 ;  /* 0x00008000000079c5 */ /* 0x000fe40000010000 */
[----:B------:R-:W-:-:S06]  /*43e0*/  WARPGROUP.ARRIVE ;  /* 0x00000000000079c5 */ /* 0x000fcc0000000000 */
[----:B------:R-:W-:Y:S03]  /*43f0*/  HGMMA.64x64x16.F32 R184, R56, gdesc[UR4].tnspB, R184, gsb0 ;  /* 0x40e0000438b87df0 */ /* 0x000fe600080008b8 */
[----:B------:R-:W-:Y:S02]  /*4400*/  WARPGROUP.DEPBAR.LE gsb0, 0x0 ;  /* 0x00008000000079c5 */ /* 0x000fe40000010000 */
[----:B------:R1:W-:Y:S06]  /*4410*/  BAR.SYNC.DEFER_BLOCKING R11, 0xa0 ;  /* 0x0002800b0000751d */ /* 0x0003ec0000010000 */
[----:B------:R1:W-:Y:S04]  /*4420*/  STS.128 [R8+0x8000], R24 ;  /* 0x0080001808007388 */ /* 0x0003e80000000c00 */
[----:B------:R1:W-:Y:S04]  /*4430*/  STS.128 [R8+0x8800], R28 ;  /* 0x0088001c08007388 */ /* 0x0003e80000000c00 */
[----:B------:R1:W-:Y:S04]  /*4440*/  STS.128 [R8+0x9000], R32 ;  /* 0x0090002008007388 */ /* 0x0003e80000000c00 */
[----:B------:R1:W-:Y:S04]  /*4450*/  STS.128 [R8+0x9800], R36 ;  /* 0x0098002408007388 */ /* 0x0003e80000000c00 */
[----:B------:R1:W-:Y:S04]  /*4460*/  STS.128 [R8+0xa000], R40 ;  /* 0x00a0002808007388 */ /* 0x0003e80000000c00 */
[----:B------:R1:W-:Y:S04]  /*4470*/  STS.128 [R8+0xa800], R44 ;  /* 0x00a8002c08007388 */ /* 0x0003e80000000c00 */
[----:B------:R1:W-:Y:S04]  /*4480*/  STS.128 [R8+0xb000], R48 ;  /* 0x00b0003008007388 */ /* 0x0003e80000000c00 */
[----:B------:R1:W-:Y:S01]  /*4490*/  STS.128 [R8+0xb800], R52 ;  /* 0x00b8003408007388 */ /* 0x0003e20000000c00 */
[----:B------:R-:W-:Y:S01]  /*44a0*/  @!PT LDS RZ, [RZ] ;  /* 0x00000000fffff984 */ /* 0x000fe20000000800 */
[----:B------:R-:W-:Y:S01]  /*44b0*/  @!PT LDS RZ, [RZ] ;  /* 0x00000000fffff984 */ /* 0x000fe20000000800 */
[----:B------:R-:W-:Y:S01]  /*44c0*/  @!PT LDS RZ, [RZ] ;  /* 0x00000000fffff984 */ /* 0x000fe20000000800 */
[----:B------:R-:W-:Y:S01]  /*44d0*/  @!PT LDS RZ, [RZ] ;  /* 0x00000000fffff984 */ /* 0x000fe20000000800 */
[----:B------:R2:W-:Y:S06]  /*44e0*/  MEMBAR.ALL.CTA ;  /* 0x0000000000007992 */ /* 0x0005ec0000008000 */
[----:B--2---:R-:W2:Y:S02]  /*44f0*/  FENCE.VIEW.ASYNC.S ;  /* 0x00000000000073c6 */ /* 0x004ea40000000000 */
[----:B--2---:R1:W-:Y:S06]  /*4500*/  BAR.ARV R10, 0xa0 ;  /* 0x0002800a0000751d */ /* 0x0043ec0000002000 */
[----:B------:R-:W-:Y:S05]  /*4510*/  @!P0 BRA `(.L_x_25) ;  /* 0x0000000000048947 */ /* 0x000fea0003800000 */
[----:B------:R-:W-:Y:S01]  /*4520*/  BPT.TRAP 0x1 ;  /* 0x000000040000795c */ /* 0x000fe20000300000 */
.L_x_25:
[----:B------:R-:W-:Y:S02]  /*4530*/  VIADD R5, R5, 0x1 ;  /* 0x0000000105057836 */ /* 0x000fe40000000000 */
[----:B------:R-:W-:Y:S02]  /*4540*/  VIADD R9, R9, 0x30c20 ;  /* 0x00030c2009097836 */ /* 0x000fe40000000000 */
[----:B------:R-:W-:Y:S01]  /*4550*/  VIADD R7, R7, 0x1 ;  /* 0x0000000107077836 */ /* 0x000fe20000000000 */
[----:B------:R-:W-:Y:S02]  /*4560*/  ISETP.GE.AND P1, PT, R5, R235, PT ;  /* 0x000000eb0500720c */ /* 0x000fe40003f26270 */
[----:B------:R-:W-:Y:S02]  /*4570*/  PRMT R9, RZ, 0x654, R9 ;  /* 0x00000654ff097816 */ /* 0x000fe40000000009 */
[C---:B------:R-:W-:Y:S02]  /*4580*/  ISETP.NE.AND P0, PT, R7.reuse, 0x2, PT ;  /* 0x000000020700780c */ /* 0x040fe40003f05270 */
[----:B------:R2:W-:Y:S02]  /*4590*/  SYNCS.ARRIVE.TRANS64.RED.A1T0 RZ, [R9+URZ], RZ ;  /* 0x000000ff09ff79a7 */ /* 0x0005e4000810043f */
[----:B------:R-:W-:-:S02]  /*45a0*/  SEL R7, R7, RZ, P0 ;  /* 0x000000ff07077207 */ /* 0x000fc40000000000 */
[----:B--2---:R-:W-:-:S04]  /*45b0*/  SEL R9, RZ, 0x1, P0 ;  /* 0x00000001ff097807 */ /* 0x004fc80000000000 */
[----:B------:R-:W-:Y:S01]  /*45c0*/  LOP3.LUT R6, R6, R9, RZ, 0x3c, !PT ;  /* 0x0000000906067212 */ /* 0x000fe200078e3cff */
[----:B------:R-:W-:Y:S06]  /*45d0*/  @!P1 BRA `(.L_x_26) ;  /* 0xffffffcc00b49947 */ /* 0x000fec000383ffff */
.L_x_15:
[----:B------:R-:W-:Y:S01]  /*45e0*/  LOP3.LUT P0, RZ, R225, 0x3ff, RZ, 0xc0, !PT ;  /* 0x000003ffe1ff7812 */ /* 0x000fe2000780c0ff */
[----:B------:R-:W-:Y:S02]  /*45f0*/  ULDC UR4, c[0x0][0x740] ;  /* 0x0001d00000047ab9 */ /* 0x000fe40000000800 */
[----:B------:R-:W-:Y:S01]  /*4600*/  FMUL.FTZ R184, R184, UR4 ;  /* 0x00000004b8b87c20 */ /* 0x000fe20008410000 */
        /* <DEDUP_REMOVED lines=31> */
[----:B------:R-:W-:Y:S06]  /*4800*/  @!P0 BRA `(.L_x_27) ;  /* 0x0000000000408947 */ /* 0x000fec0003800000 */
[----:B------:R-:W-:Y:S01]  /*4810*/  MOV R0, 0x0 ;  /* 0x0000000000007802 */ /* 0x000fe20000000f00 */
[----:B------:R-:W-:Y:S01]  /*4820*/  ULDC.64 UR4, c[0x4][0x80] ;  /* 0x0100200000047ab9 */ /* 0x000fe20000000a00 */
[----:B------:R-:W-:Y:S01]  /*4830*/  ULDC.64 UR6, c[0x4][0x88] ;  /* 0x0100220000067ab9 */ /* 0x000fe20000000a00 */
[----:B------:R-:W-:Y:S01]  /*4840*/  IMAD.U32 R4, RZ, RZ, UR4 ;  /* 0x00000004ff047e24 */ /* 0x000fe2000f8e00ff */
[----:B------:R3:W4:Y:S01]  /*4850*/  LDC.64 R2, c[0x4][R0] ;  /* 0x0100000000027b82 */ /* 0x0007220000000a00 */
[----:B------:R-:W-:Y:S01]  /*4860*/  IMAD.U32 R5, RZ, RZ, UR5 ;  /* 0x00000005ff057e24 */ /* 0x000fe2000f8e00ff */
[----:B------:R-:W-:Y:S01]  /*4870*/  ULDC.64 UR4, c[0x4][0x18] ;  /* 0x0100060000047ab9 */ /* 0x000fe20000000a00 */
[----:B--2---:R-:W-:Y:S02]  /*4880*/  IMAD.U32 R6, RZ, RZ, UR6 ;  /* 0x00000006ff067e24 */ /* 0x004fe4000f8e00ff */
[----:B------:R-:W-:Y:S02]  /*4890*/  IMAD.U32 R7, RZ, RZ, UR7 ;  /* 0x00000007ff077e24 */ /* 0x000fe4000f8e00ff */
[----:B-1----:R-:W-:-:S02]  /*48a0*/  IMAD.U32 R10, RZ, RZ, UR4 ;  /* 0x00000004ff0a7e24 */ /* 0x002fc4000f8e00ff */
[----:B------:R-:W-:Y:S02]  /*48b0*/  IMAD.U32 R11, RZ, RZ, UR5 ;  /* 0x00000005ff0b7e24 */ /* 0x000fe4000f8e00ff */
[----:B------:R-:W-:Y:S02]  /*48c0*/  IMAD.MOV.U32 R8, RZ, RZ, 0x70 ;  /* 0x00000070ff087424 */ /* 0x000fe400078e00ff */
[----:B------:R-:W-:Y:S02]  /*48d0*/  IMAD.MOV.U32 R12, RZ, RZ, 0x1 ;  /* 0x00000001ff0c7424 */ /* 0x000fe400078e00ff */
[----:B---3--:R-:W-:-:S07]  /*48e0*/  IMAD.MOV.U32 R13, RZ, RZ, RZ ;  /* 0x000000ffff0d7224 */ /* 0x008fce00078e00ff */
[----:B------:R-:W-:-:S07]  /*48f0*/  LEPC R20, `(.L_x_27) ;  /* 0x000000001014794e */ /* 0x000fce0000000000 */
[----:B----4-:R-:W-:Y:S05]  /*4900*/  CALL.ABS.NOINC R2 ;  /* 0x0000000002007343 */ /* 0x010fea0003c00000 */
.L_x_27:
[----:B------:R-:W-:-:S05]  /*4910*/  VIADD R23, R225, 0x4000 ;  /* 0x00004000e1177836 */ /* 0x000fca0000000000 */
[----:B------:R-:W-:-:S13]  /*4920*/  LOP3.LUT P0, RZ, R23, 0x3ff, RZ, 0xc0, !PT ;  /* 0x000003ff17ff7812 */ /* 0x000fda000780c0ff */
[----:B------:R-:W-:Y:S05]  /*4930*/  @!P0 BRA `(.L_x_28) ;  /* 0x0000000000408947 */ /* 0x000fea0003800000 */
[----:B------:R-:W-:Y:S01]  /*4940*/  MOV R0, 0x0 ;  /* 0x0000000000007802 */ /* 0x000fe20000000f00 */
[----:B------:R-:W-:Y:S01]  /*4950*/  ULDC.64 UR4, c[0x4][0x80] ;  /* 0x0100200000047ab9 */ /* 0x000fe20000000a00 */
[----:B------:R-:W-:Y:S01]  /*4960*/  ULDC.64 UR6, c[0x4][0x18] ;  /* 0x0100060000067ab9 */ /* 0x000fe20000000a00 */
[----:B------:R-:W-:Y:S01]  /*4970*/  IMAD.U32 R4, RZ, RZ, UR4 ;  /* 0x00000004ff047e24 */ /* 0x000fe2000f8e00ff */
[----:B------:R3:W4:Y:S01]  /*4980*/  LDC.64 R2, c[0x4][R0] ;  /* 0x0100000000027b82 */ /* 0x0007220000000a00 */
[----:B------:R-:W-:Y:S01]  /*4990*/  IMAD.U32 R5, RZ, RZ, UR5 ;  /* 0x00000005ff057e24 */ /* 0x000fe2000f8e00ff */
[----:B------:R-:W-:Y:S01]  /*49a0*/  ULDC.64 UR4, c[0x4][0x88] ;  /* 0x0100220000047ab9 */ /* 0x000fe20000000a00 */
[----:B-1----:R-:W-:Y:S02]  /*49b0*/  IMAD.U32 R10, RZ, RZ, UR6 ;  /* 0x00000006ff0a7e24 */ /* 0x002fe4000f8e00ff */
[----:B--2---:R-:W-:Y:S02]  /*49c0*/  IMAD.U32 R6, RZ, RZ, UR4 ;  /* 0x00000004ff067e24 */ /* 0x004fe4000f8e00ff */
[----:B------:R-:W-:-:S02]  /*49d0*/  IMAD.U32 R7, RZ, RZ, UR5 ;  /* 0x00000005ff077e24 */ /* 0x000fc4000f8e00ff */
[----:B------:R-:W-:Y:S02]  /*49e0*/  IMAD.U32 R11, RZ, RZ, UR7 ;  /* 0x00000007ff0b7e24 */ /* 0x000fe4000f8e00ff */
[----:B------:R-:W-:Y:S02]  /*49f0*/  IMAD.MOV.U32 R8, RZ, RZ, 0x70 ;  /* 0x00000070ff087424 */ /* 0x000fe400078e00ff */
[----:B------:R-:W-:Y:S02]  /*4a00*/  IMAD.MOV.U32 R12, RZ, RZ, 0x1 ;  /* 0x00000001ff0c7424 */ /* 0x000fe400078e00ff */
[----:B---3--:R-:W-:-:S07]  /*4a10*/  IMAD.MOV.U32 R13, RZ, RZ, RZ ;  /* 0x000000ffff0d7224 */ /* 0x008fce00078e00ff */
[----:B------:R-:W-:-:S07]  /*4a20*/  LEPC R20, `(.L_x_28) ;  /* 0x000000001014794e */ /* 0x000fce0000000000 */
[----:B----4-:R-:W-:Y:S05]  /*4a30*/  CALL.ABS.NOINC R2 ;  /* 0x0000000002007343 */ /* 0x010fea0003c00000 */
.L_x_28:
        /* <DEDUP_REMOVED lines=18> */
.L_x_29:
        /* <DEDUP_REMOVED lines=18> */
.L_x_30:
[----:B------:R-:W3:Y:S01]  /*4c80*/  LDL.LU R20, [R1+0xc] ;  /* 0x00000c0001147983 */ /* 0x000ee20000300800 */
[----:B------:R-:W-:Y:S02]  /*4c90*/  F2FP.F16.F32.PACK_AB R152, R153, R152 ;  /* 0x000000989998723e */ /* 0x000fe400000000ff */
[----:B------:R-:W-:Y:S01]  /*4ca0*/  F2FP.F16.F32.PACK_AB R153, R155, R154 ;  /* 0x0000009a9b99723e */ /* 0x000fe200000000ff */
[----:B------:R-:W4:Y:S01]  /*4cb0*/  S2R R0, SR_TID.X ;  /* 0x0000000000007919 */ /* 0x000f220000002100 */
[----:B------:R-:W-:Y:S02]  /*4cc0*/  F2FP.F16.F32.PACK_AB R160, R161, R160 ;  /* 0x000000a0a1a0723e */ /* 0x000fe400000000ff */
[----:B------:R-:W-:Y:S02]  /*4cd0*/  F2FP.F16.F32.PACK_AB R154, R157, R156 ;  /* 0x0000009c9d9a723e */ /* 0x000fe400000000ff */
[----:B------:R-:W-:Y:S02]  /*4ce0*/  F2FP.F16.F32.PACK_AB R155, R159, R158 ;  /* 0x0000009e9f9b723e */ /* 0x000fe400000000ff */
[----:B------:R-:W-:-:S02]  /*4cf0*/  F2FP.F16.F32.PACK_AB R161, R163, R162 ;  /* 0x000000a2a3a1723e */ /* 0x000fc400000000ff */
[----:B------:R-:W-:Y:S02]  /*4d00*/  F2FP.F16.F32.PACK_AB R168, R169, R168 ;  /* 0x000000a8a9a8723e */ /* 0x000fe400000000ff */
[----:B------:R-:W-:Y:S02]  /*4d10*/  F2FP.F16.F32.PACK_AB R162, R165, R164 ;  /* 0x000000a4a5a2723e */ /* 0x000fe400000000ff */
        /* <DEDUP_REMOVED lines=9> */
[----:B--2---:R-:W-:Y:S01]  /*4db0*/  F2FP.F16.F32.PACK_AB R6, R189, R188 ;  /* 0x000000bcbd06723e */ /* 0x004fe200000000ff */
[----:B----4-:R-:W-:Y:S01]  /*4dc0*/  VIADD R9, R0, 0xffffff80 ;  /* 0xffffff8000097836 */ /* 0x010fe20000000000 */
[----:B-1----:R-:W-:-:S02]  /*4dd0*/  F2FP.F16.F32.PACK_AB R8, R193, R192 ;  /* 0x000000c0c108723e */ /* 0x002fc400000000ff */
[----:B------:R-:W-:Y:S02]  /*4de0*/  F2FP.F16.F32.PACK_AB R10, R197, R196 ;  /* 0x000000c4c50a723e */ /* 0x000fe400000000ff */
[----:B------:R-:W-:Y:S02]  /*4df0*/  SHF.R.S32.HI R2, RZ, 0x1f, R9 ;  /* 0x0000001fff027819 */ /* 0x000fe40000011409 */
[----:B------:R-:W-:Y:S02]  /*4e00*/  F2FP.F16.F32.PACK_AB R11, R199, R198 ;  /* 0x000000c6c70b723e */ /* 0x000fe400000000ff */
[CC--:B------:R-:W-:Y:S02]  /*4e10*/  LEA.HI R0, R2.reuse, R9.reuse, RZ, 0x4 ;  /* 0x0000000902007211 */ /* 0x0c0fe400078f20ff */
[----:B------:R-:W-:Y:S02]  /*4e20*/  LEA.HI R2, R2, R9, RZ, 0x5 ;  /* 0x0000000902027211 */ /* 0x000fe400078f28ff */
[----:B------:R-:W-:-:S02]  /*4e30*/  LOP3.LUT R0, R0, 0xfffffff0, RZ, 0xc0, !PT ;  /* 0xfffffff000007812 */ /* 0x000fc400078ec0ff */
[----:B------:R-:W-:Y:S02]  /*4e40*/  SHF.R.S32.HI R24, RZ, 0x5, R2 ;  /* 0x00000005ff187819 */ /* 0x000fe40000011402 */
[----:B------:R-:W-:Y:S01]  /*4e50*/  F2FP.F16.F32.PACK_AB R12, R201, R200 ;  /* 0x000000c8c90c723e */ /* 0x000fe200000000ff */
[----:B------:R-:W-:Y:S01]  /*4e60*/  IMAD.IADD R0, R9, 0x1, -R0 ;  /* 0x0000000109007824 */ /* 0x000fe200078e0a00 */
[----:B------:R-:W-:Y:S01]  /*4e70*/  F2FP.F16.F32.PACK_AB R9, R195, R194 ;  /* 0x000000c2c309723e */ /* 0x000fe200000000ff */
[----:B------:R-:W1:Y:S01]  /*4e80*/  SHFL.IDX PT, R21, R24, RZ, 0x1f ;  /* 0x00001fff18157589 */ /* 0x000e6200000e0000 */
[----:B------:R-:W-:Y:S02]  /*4e90*/  F2FP.F16.F32.PACK_AB R13, R203, R202 ;  /* 0x000000cacb0d723e */ /* 0x000fe400000000ff */
[----:B------:R-:W-:Y:S02]  /*4ea0*/  SHF.R.S32.HI R3, RZ, 0x1f, R0 ;  /* 0x0000001fff037819 */ /* 0x000fe40000011400 */
[----:B------:R-:W-:-:S02]  /*4eb0*/  F2FP.F16.F32.PACK_AB R14, R205, R204 ;  /* 0x000000cccd0e723e */ /* 0x000fc400000000ff */
[----:B------:R-:W-:Y:S02]  /*4ec0*/  LEA.HI R3, R3, R0, RZ, 0x3 ;  /* 0x0000000003037211 */ /* 0x000fe400078f18ff */
[----:B------:R-:W-:Y:S02]  /*4ed0*/  F2FP.F16.F32.PACK_AB R15, R207, R206 ;  /* 0x000000cecf0f723e */ /* 0x000fe400000000ff */
[C---:B------:R-:W-:Y:S01]  /*4ee0*/  LOP3.LUT R5, R3.reuse, 0xfffffff8, RZ, 0xc0, !PT ;  /* 0xfffffff803057812 */ /* 0x040fe200078ec0ff */
[----:B------:R-:W-:Y:S01]  /*4ef0*/  IMAD.SHL.U32 R3, R3, 0x40, RZ ;  /* 0x0000004003037824 */ /* 0x000fe200078e00ff */
[----:B------:R-:W-:Y:S02]  /*4f00*/  F2FP.F16.F32.PACK_AB R17, R18, R17 ;  /* 0x000000111211723e */ /* 0x000fe400000000ff */
[----:B------:R-:W-:Y:S01]  /*4f10*/  F2FP.F16.F32.PACK_AB R16, R209, R16 ;  /* 0x00000010d110723e */ /* 0x000fe200000000ff */
[----:B------:R-:W-:Y:S01]  /*4f20*/  IMAD.IADD R5, R0, 0x1, -R5 ;  /* 0x0000000100057824 */ /* 0x000fe200078e0a05 */
[----:B------:R-:W-:-:S02]  /*4f30*/  LOP3.LUT R3, R3, 0x7ffffe00, RZ, 0xc0, !PT ;  /* 0x7ffffe0003037812 */ /* 0x000fc400078ec0ff */
[----:B------:R-:W-:Y:S01]  /*4f40*/  F2FP.F16.F32.PACK_AB R18, R213, R212 ;  /* 0x000000d4d512723e */ /* 0x000fe200000000ff */
[C---:B------:R-:W-:Y:S01]  /*4f50*/  IMAD.SHL.U32 R0, R5.reuse, 0x40, RZ ;  /* 0x0000004005007824 */ /* 0x040fe200078e00ff */
[----:B------:R-:W-:Y:S01]  /*4f60*/  BAR.SYNC.DEFER_BLOCKING 0x1, 0x100 ;  /* 0x0044000000007b1d */ /* 0x000fe20000010000 */
[----:B------:R-:W-:Y:S01]  /*4f70*/  IMAD R3, R24, 0x400, R3 ;  /* 0x0000040018037824 */ /* 0x000fe200078e0203 */
[----:B------:R-:W-:Y:S01]  /*4f80*/  R2P PR, R5, 0x6 ;  /* 0x0000000605007804 */ /* 0x000fe20000000000 */
[----:B------:R-:W-:Y:S01]  /*4f90*/  IMAD.MOV.U32 R5, RZ, RZ, 0x40 ;  /* 0x00000040ff057424 */ /* 0x000fe200078e00ff */
[----:B------:R-:W-:Y:S02]  /*4fa0*/  LOP3.LUT R0, R0, 0x1c0, RZ, 0xc0, !PT ;  /* 0x000001c000007812 */ /* 0x000fe400078ec0ff */
[----:B------:R-:W-:Y:S02]  /*4fb0*/  F2FP.F16.F32.PACK_AB R19, R22, R19 ;  /* 0x000000131613723e */ /* 0x000fe400000000ff */
[----:B------:R-:W-:-:S02]  /*4fc0*/  SEL R5, R5, 0xffffffc0, !P2 ;  /* 0xffffffc005057807 */ /* 0x000fc40005000000 */
[----:B-1----:R-:W-:Y:S01]  /*4fd0*/  ISETP.NE.AND P0, PT, R21, 0x7, PT ;  /* 0x000000071500780c */ /* 0x002fe20003f05270 */
[----:B---3--:R-:W-:-:S05]  /*4fe0*/  IMAD.SHL.U32 R7, R20, 0x8, RZ ;  /* 0x0000000814077824 */ /* 0x008fca00078e00ff */
[----:B------:R-:W-:Y:S02]  /*4ff0*/  LOP3.LUT R7, R0, 0x8, R7, 0xf8, !PT ;  /* 0x0000000800077812 */ /* 0x000fe400078ef807 */
[----:B------:R-:W-:-:S04]  /*5000*/  SHF.R.U32.HI R0, RZ, 0x3, R0 ;  /* 0x00000003ff007819 */ /* 0x000fc80000011600 */
[----:B------:R-:W-:Y:S02]  /*5010*/  LOP3.LUT R0, R7, R0, RZ, 0x3c, !PT ;  /* 0x0000000007007212 */ /* 0x000fe400078e3cff */
[----:B------:R-:W-:-:S03]  /*5020*/  F2FP.F16.F32.PACK_AB R7, R191, R190 ;  /* 0x000000bebf07723e */ /* 0x000fc600000000ff */
[----:B------:R-:W-:Y:S02]  /*5030*/  IMAD.IADD R0, R0, 0x1, R3 ;  /* 0x0000000100007824 */ /* 0x000fe400078e0203 */
[----:B------:R-:W-:Y:S02]  /*5040*/  IMAD.MOV.U32 R3, RZ, RZ, 0x20 ;  /* 0x00000020ff037424 */ /* 0x000fe400078e00ff */
[----:B------:R-:W-:-:S03]  /*5050*/  IMAD R0, R0, 0x2, R225 ;  /* 0x0000000200007824 */ /* 0x000fc600078e02e1 */
[----:B------:R-:W-:Y:S02]  /*5060*/  SEL R3, R3, 0xffffffe0, !P1 ;  /* 0xffffffe003037807 */ /* 0x000fe40004800000 */
[--C-:B------:R-:W-:Y:S01]  /*5070*/  IADD3 R20, R5, 0x4000, R0.reuse ;  /* 0x0000400005147810 */ /* 0x100fe20007ffe000 */
[----:B------:R1:W-:Y:S01]  /*5080*/  STSM.16.M88.4 [R0+0x4000], R152 ;  /* 0x0040009800007844 */ /* 0x0003e20000000200 */
[----:B------:R-:W-:Y:S02]  /*5090*/  IADD3 R2, R3, 0x4000, R0 ;  /* 0x0000400003027810 */ /* 0x000fe40007ffe000 */
[----:B------:R-:W-:Y:S01]  /*50a0*/  F2FP.F16.F32.PACK_AB R5, R187, R186 ;  /* 0x000000babb05723e */ /* 0x000fe200000000ff */
[----:B------:R-:W-:Y:S02]  /*50b0*/  IMAD.IADD R3, R3, 0x1, R20 ;  /* 0x0000000103037824 */ /* 0x000fe400078e0214 */
[----:B------:R1:W-:Y:S04]  /*50c0*/  STSM.16.M88.4 [R2], R160 ;  /* 0x000000a002007844 */ /* 0x0003e80000000200 */
[----:B------:R1:W-:Y:S04]  /*50d0*/  STSM.16.M88.4 [R20], R168 ;  /* 0x000000a814007844 */ /* 0x0003e80000000200 */
[----:B------:R1:W-:Y:S04]  /*50e0*/  STSM.16.M88.4 [R3], R176 ;  /* 0x000000b003007844 */ /* 0x0003e80000000200 */
[----:B------:R1:W-:Y:S04]  /*50f0*/  STSM.16.M88.4 [R0], R4 ;  /* 0x0000000400007844 */ /* 0x0003e80000000200 */
[----:B------:R1:W-:Y:S04]  /*5100*/  STSM.16.M88.4 [R2+-0x4000], R8 ;  /* 0xffc0000802007844 */ /* 0x0003e80000000200 */
[----:B------:R1:W-:Y:S04]  /*5110*/  STSM.16.M88.4 [R20+-0x4000], R12 ;  /* 0xffc0000c14007844 */ /* 0x0003e80000000200 */
[----:B------:R1:W-:Y:S01]  /*5120*/  STSM.16.M88.4 [R3+-0x4000], R16 ;  /* 0xffc0001003007844 */ /* 0x0003e20000000200 */
[----:B------:R-:W-:Y:S01]  /*5130*/  @!PT LDS RZ, [RZ] ;  /* 0x00000000fffff984 */ /* 0x000fe20000000800 */
[----:B------:R-:W-:Y:S01]  /*5140*/  @!PT LDS RZ, [RZ] ;  /* 0x00000000fffff984 */ /* 0x000fe20000000800 */
[----:B------:R-:W-:Y:S01]  /*5150*/  @!PT LDS RZ, [RZ] ;  /* 0x00000000fffff984 */ /* 0x000fe20000000800 */
[----:B------:R-:W-:Y:S01]  /*5160*/  @!PT LDS RZ, [RZ] ;  /* 0x00000000fffff984 */ /* 0x000fe20000000800 */
[----:B------:R2:W-:Y:S06]  /*5170*/  MEMBAR.ALL.CTA ;  /* 0x0000000000007992 */ /* 0x0005ec0000008000 */
[----:B--2---:R-:W2:Y:S02]  /*5180*/  FENCE.VIEW.ASYNC.S ;  /* 0x00000000000073c6 */ /* 0x004ea40000000000 */
[----:B--2---:R-:W-:Y:S06]  /*5190*/  BAR.ARV 0x1, 0x120 ;  /* 0x0044800000007b1d */ /* 0x004fec0000002000 */
[----:B------:R-:W-:Y:S05]  /*51a0*/  @P0 BRA `(.L_x_31) ;  /* 0x0000000000540947 */ /* 0x000fea0003800000 */
[----:B------:R-:W-:Y:S01]  /*51b0*/  BAR.SYNC.DEFER_BLOCKING 0x1, 0x120 ;  /* 0x0044800000007b1d */ /* 0x000fe20000010000 */
[----:B------:R-:W-:-:S05]  /*51c0*/  ELECT P0, URZ, PT ;  /* 0x00000000003f782f */ /* 0x000fca0003800000 */
[----:B------:R-:W-:Y:S08]  /*51d0*/  BSSY B0, `(.L_x_31) ;  /* 0x0000012000007945 */ /* 0x000ff00003800000 */
[----:B------:R-:W-:Y:S05]  /*51e0*/  @!P0 BRA `(.L_x_32) ;  /* 0x0000000000408947 */ /* 0x000fea0003800000 */
[----:B------:R-:W2:Y:S01]  /*51f0*/  S2UR UR10, SR_CTAID.X ;  /* 0x00000000000a79c3 */ /* 0x000ea20000002500 */
[----:B------:R-:W-:Y:S01]  /*5200*/  R2UR UR6, R225 ;  /* 0x00000000e10672ca */ /* 0x000fe200000e0000 */
[----:B------:R-:W-:Y:S01]  /*5210*/  ULDC.64 UR14, c[0x0][0x198] ;  /* 0x00006600000e7ab9 */ /* 0x000fe20000000a00 */
[----:B------:R-:W-:Y:S01]  /*5220*/  UMOV UR9, URZ ;  /* 0x0000003f00097c82 */ /* 0x000fe20008000000 */
[----:B------:R-:W-:Y:S02]  /*5230*/  UIADD3 UR4, UP0, UR14, 0x770, URZ ;  /* 0x000007700e047890 */ /* 0x000fe4000ff1e03f */
[----:B------:R-:W-:Y:S02]  /*5240*/  UIADD3 UR14, UP1, UR14, 0x670, URZ ;  /* 0x000006700e0e7890 */ /* 0x000fe4000ff3e03f */
[----:B------:R-:W-:Y:S01]  /*5250*/  S2UR UR12, SR_CTAID.Z ;  /* 0x00000000000c79c3 */ /* 0x000fe20000002700 */
[----:B------:R-:W-:Y:S02]  /*5260*/  UIADD3.X UR5, URZ, UR15, URZ, UP0, !UPT ;  /* 0x0000000f3f057290 */ /* 0x000fe400087fe43f */
[----:B------:R-:W-:-:S03]  /*5270*/  UIADD3.X UR15, URZ, UR15, URZ, UP1, !UPT ;  /* 0x0000000f3f0f7290 */ /* 0x000fc60008ffe43f */
[----:B------:R-:W-:Y:S02]  /*5280*/  UIADD3 UR8, UR6, 0x4000, URZ ;  /* 0x0000400006087890 */ /* 0x000fe4000fffe03f */
[----:B------:R-:W3:Y:S01]  /*5290*/  S2UR UR11, SR_CTAID.Y ;  /* 0x00000000000b79c3 */ /* 0x000ee20000002600 */
[----:B--2---:R-:W-:-:S09]  /*52a0*/  USHF.L.U32 UR10, UR10, 0x7, URZ ;  /* 0x000000070a0a7899 */ /* 0x004fd2000800063f */
[----:B---3--:R2:W-:Y:S02]  /*52b0*/  UTMASTG.4D [UR8], [UR4] ;  /* 0x00000008040073b5 */ /* 0x0085e40008018000 */
[----:B--2---:R-:W-:Y:S02]  /*52c0*/  UMOV UR8, UR6 ;  /* 0x0000000600087c82 */ /* 0x004fe40008000000 */
[----:B------:R2:W-:Y:S02]  /*52d0*/  UTMASTG.4D [UR8], [UR14] ;  /* 0x000000080e0073b5 */ /* 0x0005e40008018000 */
[----:B--2---:R0:W-:Y:S02]  /*52e0*/  UTMACMDFLUSH ;  /* 0x00000000000079b7 */ /* 0x0041e40000000000 */
.L_x_32:
[----:B------:R-:W-:Y:S05]  /*52f0*/  BSYNC B0 ;  /* 0x0000000000007941 */ /* 0x000fea0003800000 */
.L_x_31:
[----:B------:R-:W-:-:S04]  /*5300*/  DEPBAR.LE SB0, 0x0 ;  /* 0x000080000000791a */ /* 0x000fc80000000000 */
[----:B------:R-:W-:Y:S05]  /*5310*/  BRA `(.L_x_7) ;  /* 0x00000024000c7947 */ /* 0x000fea0003800000 */
.L_x_5:
[----:B------:R-:W-:-:S08]  /*5320*/  NOP ;  /* 0x0000000000007918 */ /* 0x000fd00000000000 */
[----:B------:R-:W1:-:S00]  /*5330*/  USETMAXREG.DEALLOC.CTAPOOL 0x18 ;  /* 0x00000018000079c8 */ /* 0x000e4000080e0500 */
[----:B-1----:R-:W-:Y:S01]  /*5340*/  LOP3.LUT R2, R0, 0x3, RZ, 0xc0, !PT ;  /* 0x0000000300027812 */ /* 0x002fe200078ec0ff */
[----:B------:R-:W-:-:S05]  /*5350*/  IMAD.MOV.U32 R0, RZ, RZ, RZ ;  /* 0x000000ffff007224 */ /* 0x000fca00078e00ff */
[----:B------:R-:W1:Y:S02]  /*5360*/  SHFL.IDX PT, R2, R2, RZ, 0x1f ;  /* 0x00001fff02027589 */ /* 0x000e6400000e0000 */
[----:B-1----:R-:W-:-:S13]  /*5370*/  ISETP.NE.AND P0, PT, R2, RZ, PT ;  /* 0x000000ff0200720c */ /* 0x002fda0003f05270 */
[----:B------:R-:W-:Y:S05]  /*5380*/  @!P0 BRA `(.L_x_33) ;  /* 0x0000000800b08947 */ /* 0x000fea0003800000 */
[----:B------:R-:W-:-:S13]  /*5390*/  ISETP.NE.AND P0, PT, R2, 0x1, PT ;  /* 0x000000010200780c */ /* 0x000fda0003f05270 */
[----:B------:R-:W-:Y:S05]  /*53a0*/  @P0 BRA `(.L_x_7) ;  /* 0x0000002000e80947 */ /* 0x000fea0003800000 */
[----:B------:R-:W1:Y:S02]  /*53b0*/  S2UR UR11, SR_CTAID.Z ;  /* 0x00000000000b79c3 */ /* 0x000e640000002700 */
[----:B-1----:R-:W-:-:S13]  /*53c0*/  ISETP.LE.AND P0, PT, RZ, UR11, PT ;  /* 0x0000000bff007c0c */ /* 0x002fda000bf03270 */
[----:B------:R-:W-:Y:S05]  /*53d0*/  @!P0 BRA `(.L_x_7) ;  /* 0x0000002000dc8947 */ /* 0x000fea0003800000 */
[----:B------:R-:W1:Y:S01]  /*53e0*/  S2UR UR7, SR_CTAID.Y ;  /* 0x00000000000779c3 */ /* 0x000e620000002600 */
[----:B------:R-:W-:Y:S01]  /*53f0*/  ULDC.64 UR8, c[0x0][0x2d8] ;  /* 0x0000b60000087ab9 */ /* 0x000fe20000000a00 */
[----:B------:R-:W-:-:S06]  /*5400*/  ELECT P0, URZ, PT ;  /* 0x00000000003f782f */ /* 0x000fcc0003800000 */
[----:B------:R-:W2:Y:S01]  /*5410*/  LDC R2, c[0x0][0x280] ;  /* 0x0000a000ff027b82 */ /* 0x000ea20000000800 */
[----:B-1----:R-:W-:-:S04]  /*5420*/  USHF.R.S32.HI UR4, URZ, 0x1f, UR7 ;  /* 0x0000001f3f047899 */ /* 0x002fc80008011407 */
[----:B------:R-:W-:Y:S02]  /*5430*/  UIMAD UR6, UR4, UR8, URZ ;  /* 0x00000008040672a4 */ /* 0x000fe4000f8e023f */
[----:B------:R-:W-:Y:S01]  /*5440*/  UIMAD.WIDE.U32 UR4, UR7, UR8, URZ ;  /* 0x00000008070472a5 */ /* 0x000fe2000f8e003f */
[----:B--2---:R-:W-:Y:S01]  /*5450*/  ISETP.GE.AND P1, PT, R2, 0x1, PT ;  /* 0x000000010200780c */ /* 0x004fe20003f26270 */
[----:B------:R-:W-:Y:S02]  /*5460*/  UIMAD UR7, UR7, UR9, UR6 ;  /* 0x00000009070772a4 */ /* 0x000fe4000f8e0206 */
[----:B------:R-:W-:Y:S01]  /*5470*/  USHF.R.S32.HI UR6, URZ, 0x1f, UR11 ;  /* 0x0000001f3f067899 */ /* 0x000fe2000801140b */
[----:B------:R-:W-:Y:S01]  /*5480*/  ULDC.64 UR8, c[0x0][0x2e0] ;  /* 0x0000b80000087ab9 */ /* 0x000fe20000000a00 */
[----:B------:R-:W-:Y:S02]  /*5490*/  UIADD3 UR5, UR5, UR7, URZ ;  /* 0x0000000705057290 */ /* 0x000fe4000fffe03f */
[----:B------:R-:W-:-:S04]  /*54a0*/  UIMAD UR6, UR6, UR8, URZ ;  /* 0x00000008060672a4 */ /* 0x000fc8000f8e023f */
[----:B------:R-:W-:Y:S02]  /*54b0*/  UIMAD UR10, UR11, UR9, UR6 ;  /* 0x000000090b0a72a4 */ /* 0x000fe4000f8e0206 */
[----:B------:R-:W-:Y:S01]  /*54c0*/  UIMAD.WIDE.U32 UR6, UR11, UR8, UR4 ;  /* 0x000000080b0672a5 */ /* 0x000fe2000f8e0004 */
[----:B------:R-:W-:Y:S11]  /*54d0*/  @!P1 BRA `(.L_x_7) ;  /* 0x00000020009c9947 */ /* 0x000ff60003800000 */
[C---:B------:R-:W-:Y:S01]  /*54e0*/  VIADD R0, R2.reuse, 0x7f ;  /* 0x0000007f02007836 */ /* 0x040fe20000000000 */
[----:B------:R-:W-:Y:S01]  /*54f0*/  ISETP.GE.AND P1, PT, R2, 0x81, PT ;  /* 0x000000810200780c */ /* 0x000fe20003f26270 */
[----:B------:R-:W-:Y:S01]  /*5500*/  UIADD3 UR10, UR7, UR10, URZ ;  /* 0x0000000a070a7290 */ /* 0x000fe2000fffe03f */
[----:B------:R-:W-:Y:S02]  /*5510*/  UMOV UR5, URZ ;  /* 0x0000003f00057c82 */ /* 0x000fe40008000000 */
[----:B------:R-:W-:-:S04]  /*5520*/  SHF.R.S32.HI R3, RZ, 0x1f, R0 ;  /* 0x0000001fff037819 */ /* 0x000fc80000011400 */
[----:B------:R-:W-:-:S04]  /*5530*/  LEA.HI R3, R3, R0, RZ, 0x7 ;  /* 0x0000000003037211 */ /* 0x000fc800078f38ff */
[----:B------:R-:W-:-:S04]  /*5540*/  SHF.R.S32.HI R0, RZ, 0x7, R3 ;  /* 0x00000007ff007819 */ /* 0x000fc80000011403 */
[----:B------:R-:W-:-:S04]  /*5550*/  VIMNMX R0, R0, 0x1, !PT ;  /* 0x0000000100007848 */ /* 0x000fc80007fe0100 */
[----:B------:R-:W-:Y:S01]  /*5560*/  LOP3.LUT R3, R0, 0x1, RZ, 0xc0, !PT ;  /* 0x0000000100037812 */ /* 0x000fe200078ec0ff */
[----:B------:R-:W-:Y:S06]  /*5570*/  @!P1 BRA `(.L_x_34) ;  /* 0x0000000400789947 */ /* 0x000fec0003800000 */
[----:B------:R-:W-:Y:S01]  /*5580*/  ULDC.64 UR16, c[0x0][0x2c0] ;  /* 0x0000b00000107ab9 */ /* 0x000fe20000000a00 */
[----:B------:R-:W-:Y:S01]  /*5590*/  IMAD.IADD R0, R0, 0x1, -R3 ;  /* 0x0000000100007824 */ /* 0x000fe200078e0a03 */
[----:B------:R-:W-:Y:S01]  /*55a0*/  ULEA UR16, UP0, UR6, UR16, 0x2 ;  /* 0x0000001006107291 */ /* 0x000fe2000f80103f */
[----:B------:R-:W-:Y:S01]  /*55b0*/  UMOV UR4, URZ ;  /* 0x0000003f00047c82 */ /* 0x000fe20008000000 */
[----:B------:R-:W-:Y:S02]  /*55c0*/  UMOV UR5, URZ ;  /* 0x0000003f00057c82 */ /* 0x000fe40008000000 */
[----:B------:R-:W-:Y:S02]  /*55d0*/  ULEA.HI.X UR17, UR6, UR17, UR10, 0x2, UP0 ;  /* 0x0000001106117291 */ /* 0x000fe400080f140a */
[----:B------:R-:W-:Y:S02]  /*55e0*/  UIADD3 UR12, UP0, UR16, 0x4000, URZ ;  /* 0x00004000100c7890 */ /* 0x000fe4000ff1e03f */
[----:B------:R-:W-:-:S02]  /*55f0*/  UIADD3 UR14, UP1, UR16, 0x8000, URZ ;  /* 0x00008000100e7890 */ /* 0x000fc4000ff3e03f */
[----:B------:R-:W-:Y:S02]  /*5600*/  UIADD3 UR16, UP2, UR16, 0xc000, URZ ;  /* 0x0000c00010107890 */ /* 0x000fe4000ff5e03f */
[----:B------:R-:W-:Y:S02]  /*5610*/  UIADD3.X UR13, URZ, UR17, URZ, UP0, !UPT ;  /* 0x000000113f0d7290 */ /* 0x000fe400087fe43f */
[----:B------:R-:W-:Y:S02]  /*5620*/  UIADD3.X UR15, URZ, UR17, URZ, UP1, !UPT ;  /* 0x000000113f0f7290 */ /* 0x000fe40008ffe43f */
[----:B------:R-:W-:Y:S01]  /*5630*/  UIADD3.X UR17, URZ, UR17, URZ, UP2, !UPT ;  /* 0x000000113f117290 */ /* 0x000fe200097fe43f */
[----:B------:R-:W-:-:S11]  /*5640*/  ULDC.64 UR20, c[0x0][0x2c0] ;  /* 0x0000b00000147ab9 */ /* 0x000fd60000000a00 */
.L_x_47:
[----:B------:R-:W-:Y:S01]  /*5650*/  USHF.L.U32 UR8, UR4, 0xe, URZ ;  /* 0x0000000e04087899 */ /* 0x000fe2000800063f */
[----:B------:R-:W-:Y:S03]  /*5660*/  BAR.SYNC.DEFER_BLOCKING 0xd, 0xa0 ;  /* 0x0342800000007b1d */ /* 0x000fe60000010000 */
[----:B------:R-:W-:Y:S02]  /*5670*/  UIMAD.WIDE UR24, UR8, 0x4, UR12 ;  /* 0x00000004081878a5 */ /* 0x000fe4000f8e020c */
[----:B------:R-:W-:Y:S01]  /*5680*/  UIMAD.WIDE UR22, UR8, 0x4, UR14 ;  /* 0x00000004081678a5 */ /* 0x000fe2000f8e020e */
[----:B------:R-:W-:Y:S01]  /*5690*/  BSSY B0, `(.L_x_35) ;  /* 0x0000011000007945 */ /* 0x000fe20003800000 */
[----:B------:R-:W-:-:S03]  /*56a0*/  UIMAD.WIDE UR8, UR8, 0x4, UR16 ;  /* 0x00000004080878a5 */ /* 0x000fc6000f8e0210 */
[----:B------:R-:W-:Y:S09]  /*56b0*/  @!P0 BRA `(.L_x_36) ;  /* 0x0000000000388947 */ /* 0x000ff20003800000 */
[----:B------:R-:W1:Y:S01]  /*56c0*/  S2UR UR19, SR_CgaCtaId ;  /* 0x00000000001379c3 */ /* 0x000e620000008800 */
[----:B------:R-:W-:Y:S01]  /*56d0*/  USHF.L.U32 UR11, UR5, 0xd, URZ ;  /* 0x0000000d050b7899 */ /* 0x000fe2000800063f */
[----:B------:R-:W-:Y:S01]  /*56e0*/  UMOV UR18, 0x400 ;  /* 0x0000040000127882 */ /* 0x000fe20000000000 */
[----:B------:R-:W-:Y:S02]  /*56f0*/  UMOV UR27, 0x14f00000 ;  /* 0x14f00000001b7882 */ /* 0x000fe40000000000 */
[----:B------:R-:W-:-:S04]  /*5700*/  UIADD3 UR26, UP0, UR11, UR6, URZ ;  /* 0x000000060b1a7290 */ /* 0x000fc8000ff1e03f */
[----:B------:R-:W-:Y:S02]  /*5710*/  ULEA.HI.X.SX32 UR11, UR11, UR10, 0x1, UP0 ;  /* 0x0000000a0b0b7291 */ /* 0x000fe400080f0e3f */
[----:B------:R-:W-:-:S04]  /*5720*/  ULEA UR28, UP0, UR26, UR20, 0x2 ;  /* 0x000000141a1c7291 */ /* 0x000fc8000f80103f */
[----:B------:R-:W-:-:S03]  /*5730*/  ULEA.HI.X UR29, UR26, UR21, UR11, 0x2, UP0 ;  /* 0x000000151a1d7291 */ /* 0x000fc600080f140b */
[----:B------:R-:W-:Y:S01]  /*5740*/  UMOV UR11, 0x400 ;  /* 0x00000400000b7882 */ /* 0x000fe20000000000 */
[----:B------:R-:W-:Y:S01]  /*5750*/  UMOV UR26, 0x0 ;  /* 0x00000000001a7882 */ /* 0x000fe20000000000 */
[----:B-1----:R-:W-:-:S04]  /*5760*/  ULEA UR18, UR19, UR18, 0x18 ;  /* 0x0000001213127291 */ /* 0x002fc8000f8ec03f */
[----:B------:R-:W-:-:S09]  /*5770*/  UIADD3 UR18, UR18, 0x8000, URZ ;  /* 0x0000800012127890 */ /* 0x000fd2000fffe03f */
[----:B------:R1:W-:Y:S02]  /*5780*/  UBLKRED.G.S.ADD.F32.RN [UR28], [UR18], UR11, desc[UR26] ;  /* 0x00001a1c120073bb */ /* 0x0003e400080a140b */
[----:B-1----:R0:W-:Y:S02]  /*5790*/  UTMACMDFLUSH ;  /* 0x00000000000079b7 */ /* 0x0021e40000000000 */
.L_x_36:
[----:B------:R-:W-:Y:S05]  /*57a0*/  BSYNC B0 ;  /* 0x0000000000007941 */ /* 0x000fea0003800000 */
.L_x_35:
[----:B------:R-:W-:Y:S06]  /*57b0*/  BAR.SYNC.DEFER_BLOCKING 0xe, 0xa0 ;  /* 0x0382800000007b1d */ /* 0x000fec0000010000 */
[----:B------:R-:W-:Y:S04]  /*57c0*/  BSSY B0, `(.L_x_37) ;  /* 0x000000c000007945 */ /* 0x000fe80003800000 */
[----:B------:R-:W-:Y:S05]  /*57d0*/  @!P0 BRA `(.L_x_38) ;  /* 0x0000000000288947 */ /* 0x000fea0003800000 */
[----:B------:R-:W1:Y:S01]  /*57e0*/  S2UR UR18, SR_CgaCtaId ;  /* 0x00000000001279c3 */ /* 0x000e620000008800 */
[----:B------:R-:W-:Y:S01]  /*57f0*/  UMOV UR11, 0x400 ;  /* 0x00000400000b7882 */ /* 0x000fe20000000000 */
[----:B------:R-:W-:Y:S01]  /*5800*/  UMOV UR26, 0x0 ;  /* 0x00000000001a7882 */ /* 0x000fe20000000000 */
[----:B------:R-:W-:Y:S01]  /*5810*/  UMOV UR27, 0x14f00000 ;  /* 0x14f00000001b7882 */ /* 0x000fe20000000000 */
[----:B-1----:R-:W-:-:S03]  /*5820*/  ULEA UR11, UR18, UR11, 0x18 ;  /* 0x0000000b120b7291 */ /* 0x002fc6000f8ec03f */
[----:B------:R-:W-:Y:S01]  /*5830*/  UMOV UR18, 0x400 ;  /* 0x0000040000127882 */ /* 0x000fe20000000000 */
[----:B------:R-:W-:-:S09]  /*5840*/  UIADD3 UR11, UR11, 0xc000, URZ ;  /* 0x0000c0000b0b7890 */ /* 0x000fd2000fffe03f */
[----:B------:R1:W-:Y:S01]  /*5850*/  UBLKRED.G.S.ADD.F32.RN [UR24], [UR11], UR18, desc[UR26] ;  /* 0x00001a180b0073bb */ /* 0x0003e200080a1412 */
[----:B------:R0:W-:Y:S01]  /*5860*/  UTMACMDFLUSH ;  /* 0x00000000000079b7 */ /* 0x0001e20000000000 */
[----:B-1----:R-:W-:-:S04]  /*5870*/  DEPBAR.LE SB0, 0x1 ;  /* 0x000080400000791a */ /* 0x002fc80000000000 */
.L_x_38:
[----:B------:R-:W-:Y:S05]  /*5880*/  BSYNC B0 ;  /* 0x0000000000007941 */ /* 0x000fea0003800000 */
.L_x_37:
[----:B------:R-:W-:Y:S06]  /*5890*/  BAR.ARV 0xa, 0xa0 ;  /* 0x0282800000007b1d */ /* 0x000fec0000002000 */
[----:B------:R-:W-:Y:S04]  /*58a0*/  BSSY B0, `(.L_x_39) ;  /* 0x0000003000007945 */ /* 0x000fe80003800000 */
[----:B------:R-:W-:Y:S05]  /*58b0*/  @!P0 BRA `(.L_x_40) ;  /* 0x0000000000048947 */ /* 0x000fea0003800000 */
[----:B------:R-:W-:-:S04]  /*58c0*/  DEPBAR.LE SB0, 0x0 ;  /* 0x000080000000791a */ /* 0x000fc80000000000 */
.L_x_40:
[----:B------:R-:W-:Y:S05]  /*58d0*/  BSYNC B0 ;  /* 0x0000000000007941 */ /* 0x000fea0003800000 */
.L_x_39:
[----:B------:R-:W-:Y:S06]  /*58e0*/  BAR.ARV 0xb, 0xa0 ;  /* 0x02c2800000007b1d */ /* 0x000fec0000002000 */
[----:B------:R-:W-:Y:S02]  /*58f0*/  BSSY B0, `(.L_x_41) ;  /* 0x000000c000007945 */ /* 0x000fe40003800000 */
[----:B------:R-:W-:Y:S06]  /*5900*/  BAR.SYNC.DEFER_BLOCKING 0xd, 0xa0 ;  /* 0x0342800000007b1d */ /* 0x000fec0000010000 */
        /* <DEDUP_REMOVED lines=8> */
[----:B------:R1:W-:Y:S02]  /*5990*/  UBLKRED.G.S.ADD.F32.RN [UR22], [UR11], UR18, desc[UR24] ;  /* 0x000018160b0073bb */ /* 0x0003e400080a1412 */
[----:B-1----:R0:W-:Y:S02]  /*59a0*/  UTMACMDFLUSH ;  /* 0x00000000000079b7 */ /* 0x0021e40000000000 */
.L_x_42:
[----:B------:R-:W-:Y:S05]  /*59b0*/  BSYNC B0 ;  /* 0x0000000000007941 */ /* 0x000fea0003800000 */
.L_x_41:
        /* <DEDUP_REMOVED lines=13> */
.L_x_44:
[----:B------:R-:W-:Y:S05]  /*5a90*/  BSYNC B0 ;  /* 0x0000000000007941 */ /* 0x000fea0003800000 */
.L_x_43:
[----:B------:R-:W-:Y:S01]  /*5aa0*/  VIADD R0, R0, 0xfffffffe ;  /* 0xfffffffe00007836 */ /* 0x000fe20000000000 */
[----:B------:R-:W-:Y:S06]  /*5ab0*/  BAR.ARV 0xa, 0xa0 ;  /* 0x0282800000007b1d */ /* 0x000fec0000002000 */
[----:B------:R-:W-:Y:S01]  /*5ac0*/  BSSY B0, `(.L_x_45) ;  /* 0x0000004000007945 */ /* 0x000fe20003800000 */
[----:B------:R-:W-:-:S03]  /*5ad0*/  ISETP.NE.AND P1, PT, R0, RZ, PT ;  /* 0x000000ff0000720c */ /* 0x000fc60003f25270 */
[----:B------:R-:W-:Y:S10]  /*5ae0*/  @!P0 BRA `(.L_x_46) ;  /* 0x0000000000048947 */ /* 0x000ff40003800000 */
[----:B------:R-:W-:-:S04]  /*5af0*/  DEPBAR.LE SB0, 0x0 ;  /* 0x000080000000791a */ /* 0x000fc80000000000 */
.L_x_46:
[----:B------:R-:W-:Y:S05]  /*5b00*/  BSYNC B0 ;  /* 0x0000000000007941 */ /* 0x000fea0003800000 */
.L_x_45:
[----:B------:R-:W-:Y:S06]  /*5b10*/  BAR.ARV 0xb, 0xa0 ;  /* 0x02c2800000007b1d */ /* 0x000fec0000002000 */
[----:B------:R-:W-:Y:S02]  /*5b20*/  UIADD3 UR5, UR5, 0x2, URZ ;  /* 0x0000000205057890 */ /* 0x000fe4000fffe03f */
[----:B------:R-:W-:Y:S01]  /*5b30*/  UIADD3 UR4, UR4, 0x1, URZ ;  /* 0x0000000104047890 */ /* 0x000fe2000fffe03f */
[----:B------:R-:W-:Y:S11]  /*5b40*/  @P1 BRA `(.L_x_47) ;  /* 0xfffffff800c01947 */ /* 0x000ff6000383ffff */
[----:B------:R-:W-:-:S12]  /*5b50*/  USHF.L.U32 UR5, UR5, 0xd, URZ ;  /* 0x0000000d05057899 */ /* 0x000fd8000800063f */
.L_x_34:
[----:B------:R-:W-:-:S13]  /*5b60*/  ISETP.NE.AND P1, PT, R3, RZ, PT ;  /* 0x000000ff0300720c */ /* 0x000fda0003f25270 */
[----:B------:R-:W-:Y:S05]  /*5b70*/  @!P1 BRA `(.L_x_7) ;  /* 0x0000001800f49947 */ /* 0x000fea0003800000 */
[----:B------:R-:W-:Y:S06]  /*5b80*/  BAR.SYNC.DEFER_BLOCKING 0xd, 0xa0 ;  /* 0x0342800000007b1d */ /* 0x000fec0000010000 */
[----:B------:R-:W-:Y:S04]  /*5b90*/  BSSY B0, `(.L_x_48) ;  /* 0x0000010000007945 */ /* 0x000fe80003800000 */
[----:B------:R-:W-:Y:S05]  /*5ba0*/  @!P0 BRA `(.L_x_49) ;  /* 0x0000000000388947 */ /* 0x000fea0003800000 */
[----:B------:R-:W1:Y:S01]  /*5bb0*/  S2UR UR11, SR_CgaCtaId ;  /* 0x00000000000b79c3 */ /* 0x000e620000008800 */
[----:B------:R-:W-:Y:S01]  /*5bc0*/  UIADD3 UR12, UP0, UR5, UR6, URZ ;  /* 0x00000006050c7290 */ /* 0x000fe2000ff1e03f */
[----:B------:R-:W-:Y:S01]  /*5bd0*/  UMOV UR4, 0x400 ;  /* 0x0000040000047882 */ /* 0x000fe20000000000 */
[----:B------:R-:W-:Y:S02]  /*5be0*/  ULDC.64 UR8, c[0x0][0x2c0] ;  /* 0x0000b00000087ab9 */ /* 0x000fe40000000a00 */
[----:B------:R-:W-:Y:S02]  /*5bf0*/  ULEA.HI.X.SX32 UR13, UR5, UR10, 0x1, UP0 ;  /* 0x0000000a050d7291 */ /* 0x000fe400080f0e3f */
[----:B------:R-:W-:-:S04]  /*5c00*/  ULEA UR8, UP0, UR12, UR8, 0x2 ;  /* 0x000000080c087291 */ /* 0x000fc8000f80103f */
[----:B------:R-:W-:-:S03]  /*5c10*/  ULEA.HI.X UR9, UR12, UR9, UR13, 0x2, UP0 ;  /* 0x000000090c097291 */ /* 0x000fc600080f140d */
[----:B------:R-:W-:Y:S01]  /*5c20*/  UMOV UR12, 0x0 ;  /* 0x00000000000c7882 */ /* 0x000fe20000000000 */
[----:B------:R-:W-:Y:S01]  /*5c30*/  UMOV UR13, 0x14f00000 ;  /* 0x14f00000000d7882 */ /* 0x000fe20000000000 */
[----:B-1----:R-:W-:-:S03]  /*5c40*/  ULEA UR4, UR11, UR4, 0x18 ;  /* 0x000000040b047291 */ /* 0x002fc6000f8ec03f */
[----:B------:R-:W-:Y:S01]  /*5c50*/  UMOV UR11, 0x400 ;  /* 0x00000400000b7882 */ /* 0x000fe20000000000 */
[----:B------:R-:W-:-:S09]  /*5c60*/  UIADD3 UR4, UR4, 0x8000, URZ ;  /* 0x0000800004047890 */ /* 0x000fd2000fffe03f */
[----:B------:R1:W-:Y:S02]  /*5c70*/  UBLKRED.G.S.ADD.F32.RN [UR8], [UR4], UR11, desc[UR12] ;  /* 0x00000c08040073bb */ /* 0x0003e400080a140b */
[----:B-1----:R0:W-:Y:S02]  /*5c80*/  UTMACMDFLUSH ;  /* 0x00000000000079b7 */ /* 0x0021e40000000000 */
.L_x_49:
[----:B------:R-:W-:Y:S05]  /*5c90*/  BSYNC B0 ;  /* 0x0000000000007941 */ /* 0x000fea0003800000 */
.L_x_48:
[----:B------:R-:W-:Y:S06]  /*5ca0*/  BAR.SYNC.DEFER_BLOCKING 0xe, 0xa0 ;  /* 0x0382800000007b1d */ /* 0x000fec0000010000 */
[----:B------:R-:W-:Y:S04]  /*5cb0*/  BSSY B0, `(.L_x_50) ;  /* 0x0000012000007945 */ /* 0x000fe80003800000 */
[----:B------:R-:W-:Y:S05]  /*5cc0*/  @!P0 BRA `(.L_x_51) ;  /* 0x0000000000408947 */ /* 0x000fea0003800000 */
[----:B------:R-:W1:Y:S01]  /*5cd0*/  S2UR UR12, SR_CgaCtaId ;  /* 0x00000000000c79c3 */ /* 0x000e620000008800 */
[----:B------:R-:W-:Y:S01]  /*5ce0*/  UIADD3 UR4, UR5, 0x1000, URZ ;  /* 0x0000100005047890 */ /* 0x000fe2000fffe03f */
[----:B------:R-:W-:Y:S01]  /*5cf0*/  UMOV UR11, 0x400 ;  /* 0x00000400000b7882 */ /* 0x000fe20000000000 */
[----:B------:R-:W-:Y:S02]  /*5d00*/  ULDC.64 UR8, c[0x0][0x2c0] ;  /* 0x0000b00000087ab9 */ /* 0x000fe40000000a00 */
[----:B------:R-:W-:-:S04]  /*5d10*/  UIADD3 UR13, UP0, UR4, UR6, URZ ;  /* 0x00000006040d7290 */ /* 0x000fc8000ff1e03f */
        /* <DEDUP_REMOVED lines=11> */
.L_x_51:
[----:B------:R-:W-:Y:S05]  /*5dd0*/  BSYNC B0 ;  /* 0x0000000000007941 */ /* 0x000fea0003800000 */
.L_x_50:
[----:B------:R-:W-:Y:S06]  /*5de0*/  BAR.ARV 0xa, 0xa0 ;  /* 0x0282800000007b1d */ /* 0x000fec0000002000 */
[----:B------:R-:W-:Y:S04]  /*5df0*/  BSSY B0, `(.L_x_52) ;  /* 0x0000003000007945 */ /* 0x000fe80003800000 */
[----:B------:R-:W-:Y:S05]  /*5e00*/  @!P0 BRA `(.L_x_53) ;  /* 0x0000000000048947 */ /* 0x000fea0003800000 */
[----:B------:R-:W-:-:S04]  /*5e10*/  DEPBAR.LE SB0, 0x0 ;  /* 0x000080000000791a */ /* 0x000fc80000000000 */
.L_x_53:
[----:B------:R-:W-:Y:S05]  /*5e20*/  BSYNC B0 ;  /* 0x0000000000007941 */ /* 0x000fea0003800000 */
.L_x_52:
[----:B------:R-:W-:Y:S06]  /*5e30*/  BAR.ARV 0xb, 0xa0 ;  /* 0x02c2800000007b1d */ /* 0x000fec0000002000 */
[----:B------:R-:W-:Y:S05]  /*5e40*/  BRA `(.L_x_7) ;  /* 0x0000001800407947 */ /* 0x000fea0003800000 */
.L_x_33:
[----:B------:R-:W1:Y:S01]  /*5e50*/  S2UR UR21, SR_CTAID.Z ;  /* 0x00000000001579c3 */ /* 0x000e620000002700 */
[----:B------:R-:W-:Y:S01]  /*5e60*/  IMAD.MOV.U32 R9, RZ, RZ, 0x1 ;  /* 0x00000001ff097424 */ /* 0x000fe200078e00ff */
[----:B-1----:R-:W-:-:S13]  /*5e70*/  ISETP.LE.AND P0, PT, RZ, UR21, PT ;  /* 0x00000015ff007c0c */ /* 0x002fda000bf03270 */
[----:B------:R-:W-:Y:S05]  /*5e80*/  @!P0 BRA `(.L_x_54) ;  /* 0x0000001400a08947 */ /* 0x000fea0003800000 */
[----:B------:R-:W1:Y:S01]  /*5e90*/  S2R R15, SR_CTAID.Y ;  /* 0x00000000000f7919 */ /* 0x000e620000002600 */
[----:B------:R-:W2:Y:S01]  /*5ea0*/  LDC.64 R2, c[0x0][0x718] ;  /* 0x0001c600ff027b82 */ /* 0x000ea20000000a00 */
[----:B------:R-:W-:Y:S01]  /*5eb0*/  ULDC UR4, c[0x0][0x2e8] ;  /* 0x0000ba0000047ab9 */ /* 0x000fe20000000800 */
[----:B------:R-:W-:Y:S01]  /*5ec0*/  BSSY B0, `(.L_x_54) ;  /* 0x0000164000007945 */ /* 0x000fe20003800000 */
[----:B------:R-:W3:Y:S01]  /*5ed0*/  S2R R13, SR_CTAID.Z ;  /* 0x00000000000d7919 */ /* 0x000ee20000002700 */
[----:B------:R-:W-:-:S04]  /*5ee0*/  UISETP.NE.AND UP0, UPT, UR4, 0x1, UPT ;  /* 0x000000010400788c */ /* 0x000fc8000bf05270 */
[----:B------:R-:W4:Y:S07]  /*5ef0*/  S2UR UR20, SR_CTAID.Y ;  /* 0x00000000001479c3 */ /* 0x000f2e0000002600 */
[----:B------:R-:W-:Y:S01]  /*5f00*/  @UP0 ULDC UR6, c[0x0][0x2ec] ;  /* 0x0000bb0000060ab9 */ /* 0x000fe20000000800 */
[----:B------:R-:W5:Y:S01]  /*5f10*/  LDC.64 R10, c[0x0][0x720] ;  /* 0x0001c800ff0a7b82 */ /* 0x000f620000000a00 */
[----:B------:R-:W-:-:S07]  /*5f20*/  @UP0 ULDC UR8, c[0x0][0x2f0] ;  /* 0x0000bc0000080ab9 */ /* 0x000fce0000000800 */
[----:B------:R-:W5:Y:S01]  /*5f30*/  LDC.64 R4, c[0x0][0x700] ;  /* 0x0001c000ff047b82 */ /* 0x000f620000000a00 */
[----:B-1----:R-:W-:Y:S01]  /*5f40*/  SHF.R.S32.HI R15, RZ, 0x1f, R15 ;  /* 0x0000001fff0f7819 */ /* 0x002fe2000001140f */
[----:B----4-:R-:W-:Y:S02]  /*5f50*/  UIMAD.WIDE.U32 UR6, UR20, UR6, URZ ;  /* 0x00000006140672a5 */ /* 0x010fe4000f8e003f */
[----:B------:R-:W-:Y:S01]  /*5f60*/  UMOV UR12, UR20 ;  /* 0x00000014000c7c82 */ /* 0x000fe20008000000 */
[----:B---3--:R-:W-:Y:S01]  /*5f70*/  SHF.R.S32.HI R13, RZ, 0x1f, R13 ;  /* 0x0000001fff0d7819 */ /* 0x008fe2000001140d */
[----:B--2---:R-:W-:Y:S01]  /*5f80*/  IMAD R0, R15, R2, RZ ;  /* 0x000000020f007224 */ /* 0x004fe200078e02ff */
[----:B------:R-:W-:-:S03]  /*5f90*/  @UP0 USHF.R.U32.HI UR12, URZ, UR8, UR7 ;  /* 0x000000083f0c0299 */ /* 0x000fc60008011607 */
[----:B------:R-:W-:Y:S02]  /*5fa0*/  IMAD R7, R3, UR20, R0 ;  /* 0x0000001403077c24 */ /* 0x000fe4000f8e0200 */
[----:B------:R-:W-:-:S04]  /*5fb0*/  IMAD.WIDE.U32 R2, R2, UR20, RZ ;  /* 0x0000001402027c25 */ /* 0x000fc8000f8e00ff */
[----:B------:R-:W-:Y:S02]  /*5fc0*/  IMAD.IADD R3, R3, 0x1, R7 ;  /* 0x0000000103037824 */ /* 0x000fe400078e0207 */
[----:B------:R-:W1:Y:S01]  /*5fd0*/  LDC.64 R6, c[0x0][0x730] ;  /* 0x0001cc00ff067b82 */ /* 0x000e620000000a00 */
[----:B-----5:R-:W-:Y:S02]  /*5fe0*/  IMAD R0, R13, R10, RZ ;  /* 0x0000000a0d007224 */ /* 0x020fe400078e02ff */
[----:B------:R-:W-:-:S04]  /*5ff0*/  IMAD.WIDE.U32 R2, R10, UR21, R2 ;  /* 0x000000150a027c25 */ /* 0x000fc8000f8e0002 */
[----:B------:R-:W-:Y:S01]  /*6000*/  IMAD R11, R11, UR21, R0 ;  /* 0x000000150b0b7c24 */ /* 0x000fe2000f8e0200 */
[----:B------:R-:W-:-:S03]  /*6010*/  LEA R4, P0, R2, R4, 0x2 ;  /* 0x0000000402047211 */ /* 0x000fc600078010ff */
[----:B------:R-:W-:Y:S01]  /*6020*/  IMAD.IADD R0, R3, 0x1, R11 ;  /* 0x0000000103007824 */ /* 0x000fe200078e020b */
[----:B------:R-:W-:-:S04]  /*6030*/  R2UR UR4, R4 ;  /* 0x00000000040472ca */ /* 0x000fc800000e0000 */
[----:B------:R-:W-:Y:S02]  /*6040*/  LEA.HI.X R0, R2, R5, R0, 0x2, P0 ;  /* 0x0000000502007211 */ /* 0x000fe400000f1400 */
[----:B------:R-:W-:Y:S02]  /*6050*/  ELECT P0, URZ, PT ;  /* 0x00000000003f782f */ /* 0x000fe40003800000 */
[----:B------:R-:W-:Y:S01]  /*6060*/  R2UR UR5, R0 ;  /* 0x00000000000572ca */ /* 0x000fe200000e0000 */
[----:B-1----:R-:W-:-:S04]  /*6070*/  IMAD R2, R15, R6, RZ ;  /* 0x000000060f027224 */ /* 0x002fc800078e02ff */
[----:B------:R-:W-:Y:S02]  /*6080*/  IMAD R5, R7, UR20, R2 ;  /* 0x0000001407057c24 */ /* 0x000fe4000f8e0202 */
[----:B------:R-:W1:Y:S01]  /*6090*/  LDC.64 R2, c[0x0][0x738] ;  /* 0x0001ce00ff027b82 */ /* 0x000e620000000a00 */
[----:B------:R-:W-:-:S04]  /*60a0*/  IMAD.WIDE.U32 R6, R6, UR20, RZ ;  /* 0x0000001406067c25 */ /* 0x000fc8000f8e00ff */
[----:B------:R-:W-:Y:S02]  /*60b0*/  IMAD.IADD R7, R7, 0x1, R5 ;  /* 0x0000000107077824 */ /* 0x000fe400078e0205 */
[----:B-1----:R-:W-:Y:S02]  /*60c0*/  IMAD R0, R13, R2, RZ ;  /* 0x000000020d007224 */ /* 0x002fe400078e02ff */
[----:B------:R-:W-:-:S04]  /*60d0*/  IMAD.WIDE.U32 R6, R2, UR21, R6 ;  /* 0x0000001502067c25 */ /* 0x000fc8000f8e0006 */
[----:B------:R-:W-:Y:S02]  /*60e0*/  IMAD R3, R3, UR21, R0 ;  /* 0x0000001503037c24 */ /* 0x000fe4000f8e0200 */
[----:B------:R-:W-:Y:S01]  /*60f0*/  IMAD.MOV.U32 R0, RZ, RZ, RZ ;  /* 0x000000ffff007224 */ /* 0x000fe200078e00ff */
[----:B------:R-:W-:Y:S06]  /*6100*/  @!P0 BRA `(.L_x_55) ;  /* 0x0000001000fc8947 */ /* 0x000fec0003800000 */
[----:B------:R-:W1:Y:S01]  /*6110*/  S2R R0, SR_CgaCtaId ;  /* 0x0000000000007919 */ /* 0x000e620000008800 */
[----:B------:R-:W-:Y:S01]  /*6120*/  MOV R11, 0x400 ;  /* 0x00000400000b7802 */ /* 0x000fe20000000f00 */
[----:B------:R-:W2:Y:S01]  /*6130*/  S2R R8, SR_TID.X ;  /* 0x0000000000087919 */ /* 0x000ea20000002100 */
[----:B------:R-:W3:Y:S02]  /*6140*/  S2R R2, SR_CTAID.X ;  /* 0x0000000000027919 */ /* 0x000ee40000002500 */
[----:B-1----:R-:W-:Y:S01]  /*6150*/  LEA R11, R0, R11, 0x18 ;  /* 0x0000000b000b7211 */ /* 0x002fe200078ec0ff */
[----:B------:R-:W-:Y:S01]  /*6160*/  IMAD.MOV.U32 R0, RZ, RZ, 0x1 ;  /* 0x00000001ff007424 */ /* 0x000fe200078e00ff */
[----:B--2---:R-:W-:-:S04]  /*6170*/  LOP3.LUT R8, R8, 0x7f, RZ, 0xc0, !PT ;  /* 0x0000007f08087812 */ /* 0x004fc800078ec0ff */
[----:B------:R-:W-:Y:S02]  /*6180*/  SHF.L.U32 R0, R0, 0x1f, RZ ;  /* 0x0000001f00007819 */ /* 0x000fe400000006ff */
[----:B------:R-:W-:Y:S02]  /*6190*/  ISETP.NE.AND P0, PT, R8, RZ, PT ;  /* 0x000000ff0800720c */ /* 0x000fe40003f05270 */
[----:B------:R-:W1:Y:S02]  /*61a0*/  SYNCS.PHASECHK.TRANS64.TRYWAIT P1, [R11+URZ+0x30c20], R0 ;  /* 0x030c20000b0075a7 */ /* 0x000e64000802017f */
[----:B-1-3--:R-:W-:Y:S09]  /*61b0*/  @!P1 BRA `(.L_x_56) ;  /* 0x0000001400c49947 */ /* 0x00aff20003800000 */
.L_x_84:
[----:B------:R-:W-:Y:S02]  /*61c0*/  IMAD.IADD R10, R7, 0x1, R3 ;  /* 0x00000001070a7824 */ /* 0x000fe400078e0203 */
[----:B------:R-:W-:Y:S02]  /*61d0*/  IMAD.SHL.U32 R2, R2, 0x80, RZ ;  /* 0x0000008002027824 */ /* 0x000fe400078e00ff */
[----:B------:R-:W-:Y:S01]  /*61e0*/  IMAD.MOV.U32 R9, RZ, RZ, 0x1 ;  /* 0x00000001ff097424 */ /* 0x000fe200078e00ff */
[----:B------:R-:W-:Y:S06]  /*61f0*/  @P0 BRA `(.L_x_57) ;  /* 0x0000000000180947 */ /* 0x000fec0003800000 */
[----:B------:R-:W2:Y:S01]  /*6200*/  S2R R4, SR_TID.X ;  /* 0x0000000000047919 */ /* 0x000ea20000002100 */
[----:B-1----:R-:W-:-:S04]  /*6210*/  IMAD.MOV.U32 R0, RZ, RZ, 0x4200 ;  /* 0x00004200ff007424 */ /* 0x002fc800078e00ff */
[----:B------:R3:W-:Y:S01]  /*6220*/  SYNCS.ARRIVE.TRANS64 RZ, [R11+URZ+0x30c10], R0 ;  /* 0x030c10000bff79a7 */ /* 0x0007e2000800003f */
[----:B--2---:R-:W-:-:S13]  /*6230*/  LOP3.LUT P1, RZ, R4, 0x1f, RZ, 0xc0, !PT ;  /* 0x0000001f04ff7812 */ /* 0x004fda000782c0ff */
[----:B---3--:R-:W-:Y:S05]  /*6240*/  @!P1 BRA `(.L_x_57) ;  /* 0x0000000000049947 */ /* 0x008fea0003800000 */
[----:B------:R-:W-:Y:S01]  /*6250*/  BPT.TRAP 0x1 ;  /* 0x000000040000795c */ /* 0x000fe20000300000 */
.L_x_57:
[----:B------:R-:W2:Y:S01]  /*6260*/  LDC.64 R4, c[0x0][0x198] ;  /* 0x00006600ff047b82 */ /* 0x000ea20000000a00 */
[----:B------:R-:W-:Y:S01]  /*6270*/  R2UR UR11, R2 ;  /* 0x00000000020b72ca */ /* 0x000fe200000e0000 */
[----:B------:R-:W-:Y:S01]  /*6280*/  UMOV UR14, 0x0 ;  /* 0x00000000000e7882 */ /* 0x000fe20000000000 */
[----:B------:R-:W-:Y:S01]  /*6290*/  R2UR UR8, R11 ;  /* 0x000000000b0872ca */ /* 0x000fe200000e0000 */
[----:B------:R-:W-:Y:S01]  /*62a0*/  UMOV UR15, 0x14f00000 ;  /* 0x14f00000000f7882 */ /* 0x000fe20000000000 */
[----:B------:R-:W-:Y:S01]  /*62b0*/  UMOV UR19, URZ ;  /* 0x0000003f00137c82 */ /* 0x000fe20008000000 */
[----:B------:R-:W-:Y:S01]  /*62c0*/  UMOV UR18, URZ ;  /* 0x0000003f00127c82 */ /* 0x000fe20008000000 */
[----:B------:R-:W-:Y:S01]  /*62d0*/  UMOV UR25, 0x20 ;  /* 0x0000002000197882 */ /* 0x000fe20000000000 */
[----:B------:R-:W3:Y:S01]  /*62e0*/  LDC R12, c[0x0][0x280] ;  /* 0x0000a000ff0c7b82 */ /* 0x000ee20000000800 */
[----:B------:R-:W-:Y:S01]  /*62f0*/  UMOV UR22, 0x0 ;  /* 0x0000000000167882 */ /* 0x000fe20000000000 */
[----:B------:R-:W-:Y:S01]  /*6300*/  UMOV UR23, 0x10000000 ;  /* 0x1000000000177882 */ /* 0x000fe20000000000 */
[----:B------:R-:W-:Y:S01]  /*6310*/  UMOV UR13, UR21 ;  /* 0x00000015000d7c82 */ /* 0x000fe20008000000 */
[----:B------:R-:W-:Y:S01]  /*6320*/  UMOV UR10, UR18 ;  /* 0x00000012000a7c82 */ /* 0x000fe20008000000 */
[----:B------:R-:W-:Y:S01]  /*6330*/  UMOV UR28, UR12 ;  /* 0x0000000c001c7c82 */ /* 0x000fe20008000000 */
[----:B------:R-:W-:Y:S01]  /*6340*/  UMOV UR29, UR21 ;  /* 0x00000015001d7c82 */ /* 0x000fe20008000000 */
[----:B------:R-:W-:Y:S01]  /*6350*/  UMOV UR26, UR18 ;  /* 0x00000012001a7c82 */ /* 0x000fe20008000000 */
[----:B------:R-:W-:Y:S01]  /*6360*/  UIADD3 UR16, UR8, 0x10000, URZ ;  /* 0x0001000008107890 */ /* 0x000fe2000fffe03f */
[----:B------:R-:W-:Y:S01]  /*6370*/  IMAD.MOV.U32 R20, RZ, RZ, RZ ;  /* 0x000000ffff147224 */ /* 0x000fe200078e00ff */
[----:B------:R-:W-:-:S02]  /*6380*/  UIADD3 UR17, UR8, 0x30c10, URZ ;  /* 0x00030c1008117890 */ /* 0x000fc4000fffe03f */
[----:B------:R-:W-:Y:S02]  /*6390*/  UIADD3 UR30, UR8, 0x20000, URZ ;  /* 0x00020000081e7890 */ /* 0x000fe4000fffe03f */
[----:B------:R-:W-:Y:S01]  /*63a0*/  UIADD3 UR9, UR8, 0x30c00, URZ ;  /* 0x00030c0008097890 */ /* 0x000fe2000fffe03f */
[----:B--2---:R-:W-:Y:S01]  /*63b0*/  IMAD.MOV.U32 R8, RZ, RZ, R4 ;  /* 0x000000ffff087224 */ /* 0x004fe200078e0004 */
[----:B------:R-:W-:Y:S01]  /*63c0*/  UIADD3 UR24, UR8, 0x4000, URZ ;  /* 0x0000400008187890 */ /* 0x000fe2000fffe03f */
[----:B------:R-:W-:Y:S01]  /*63d0*/  IMAD.MOV.U32 R4, RZ, RZ, 0x8000 ;  /* 0x00008000ff047424 */ /* 0x000fe200078e00ff */
[----:B------:R-:W-:Y:S01]  /*63e0*/  UMOV UR31, UR17 ;  /* 0x00000011001f7c82 */ /* 0x000fe20008000000 */
[----:B------:R-:W-:Y:S01]  /*63f0*/  UMOV UR27, UR11 ;  /* 0x0000000b001b7c82 */ /* 0x000fe20008000000 */
[----:B-1----:R-:W-:-:S04]  /*6400*/  IADD3 R0, P1, R8, 0x2f0, RZ ;  /* 0x000002f008007810 */ /* 0x002fc80007f3e0ff */
[----:B------:R-:W-:Y:S02]  /*6410*/  R2UR UR32, R0 ;  /* 0x00000000002072ca */ /* 0x000fe400000e0000 */
[----:B------:R-:W-:-:S04]  /*6420*/  IADD3 R0, P2, R8, 0x3f0, RZ ;  /* 0x000003f008007810 */ /* 0x000fc80007f5e0ff */
[----:B------:R-:W-:Y:S01]  /*6430*/  R2UR UR34, R0 ;  /* 0x00000000002272ca */ /* 0x000fe200000e0000 */
[----:B------:R-:W-:Y:S02]  /*6440*/  IMAD.MOV.U32 R0, RZ, RZ, R5 ;  /* 0x000000ffff007224 */ /* 0x000fe400078e0005 */
[----:B------:R-:W-:Y:S02]  /*6450*/  IMAD.MOV.U32 R5, RZ, RZ, RZ ;  /* 0x000000ffff057224 */ /* 0x000fe400078e00ff */
[----:B------:R-:W-:-:S05]  /*6460*/  IMAD.X R2, RZ, RZ, R0, P1 ;  /* 0x000000ffff027224 */ /* 0x000fca00008e0600 */
[----:B------:R-:W-:Y:S01]  /*6470*/  R2UR UR33, R2 ;  /* 0x00000000022172ca */ /* 0x000fe200000e0000 */
[----:B------:R-:W-:-:S05]  /*6480*/  IMAD.X R2, RZ, RZ, R0, P2 ;  /* 0x000000ffff027224 */ /* 0x000fca00010e0600 */
[----:B------:R-:W-:Y:S02]  /*6490*/  R2UR UR35, R2 ;  /* 0x00000000022372ca */ /* 0x000fe400000e0000 */
[----:B------:R-:W-:-:S04]  /*64a0*/  IADD3 R2, P1, R8, 0xf0, RZ ;  /* 0x000000f008027810 */ /* 0x000fc80007f3e0ff */
[----:B------:R-:W-:Y:S01]  /*64b0*/  R2UR UR6, R2 ;  /* 0x00000000020672ca */ /* 0x000fe200000e0000 */
[----:B------:R-:W-:Y:S01]  /*64c0*/  IMAD.X R3, RZ, RZ, R0, P1 ;  /* 0x000000ffff037224 */ /* 0x000fe200008e0600 */
[----:B---3--:R-:W-:-:S04]  /*64d0*/  ISETP.GE.AND P1, PT, R12, 0x81, PT ;  /* 0x000000810c00780c */ /* 0x008fc80003f26270 */
[----:B------:R-:W-:-:S13]  /*64e0*/  R2UR UR7, R3 ;  /* 0x00000000030772ca */ /* 0x000fda00000e0000 */
[----:B------:R-:W-:Y:S01]  /*64f0*/  UTMALDG.4D [UR16], [UR6], desc[UR14] ;  /* 0x00000e10060075b4 */ /* 0x000fe20008019000 */
[----:B------:R1:W-:Y:S01]  /*6500*/  UBLKCP.S.G [UR30], [UR4], UR25 ;  /* 0x0000001e040073ba */ /* 0x0003e20008000219 */
[----:B------:R2:W-:Y:S01]  /*6510*/  SYNCS.ARRIVE.TRANS64 RZ, [R11+URZ+0x30c00], R4 ;  /* 0x030c00040bff79a7 */ /* 0x0005e2000800003f */
[----:B------:R2:W-:Y:S01]  /*6520*/  UTMALDG.4D [UR8], [UR32], desc[UR22] ;  /* 0x00001608200075b4 */ /* 0x0005e20008019000 */
[----:B-1----:R-:W-:Y:S02]  /*6530*/  UMOV UR25, UR9 ;  /* 0x0000000900197c82 */ /* 0x002fe40008000000 */
[----:B------:R2:W-:Y:S01]  /*6540*/  UTMALDG.4D [UR24], [UR34], desc[UR22] ;  /* 0x00001618220075b4 */ /* 0x0005e20008019000 */
[----:B------:R-:W-:Y:S05]  /*6550*/  @!P1 BRA `(.L_x_58) ;  /* 0x0000000c002c9947 */ /* 0x000fea0003800000 */
[----:B------:R-:W1:Y:S01]  /*6560*/  S2R R13, SR_TID.X ;  /* 0x00000000000d7919 */ /* 0x000e620000002100 */
[C---:B--2---:R-:W-:Y:S01]  /*6570*/  VIADD R4, R12.reuse, 0x7f ;  /* 0x0000007f0c047836 */ /* 0x044fe20000000000 */
[----:B------:R-:W-:Y:S01]  /*6580*/  ISETP.GE.AND P1, PT, R12, 0x101, PT ;  /* 0x000001010c00780c */ /* 0x000fe20003f26270 */
[----:B------:R-:W-:Y:S02]  /*6590*/  IMAD.MOV.U32 R20, RZ, RZ, RZ ;  /* 0x000000ffff147224 */ /* 0x000fe400078e00ff */
[----:B------:R-:W-:Y:S01]  /*65a0*/  IMAD.MOV.U32 R15, RZ, RZ, RZ ;  /* 0x000000ffff0f7224 */ /* 0x000fe200078e00ff */
[----:B------:R-:W-:-:S04]  /*65b0*/  SHF.R.S32.HI R9, RZ, 0x1f, R4 ;  /* 0x0000001fff097819 */ /* 0x000fc80000011404 */
[----:B------:R-:W-:Y:S01]  /*65c0*/  LEA.HI R4, R9, R4, RZ, 0x7 ;  /* 0x0000000409047211 */ /* 0x000fe200078f38ff */
[----:B------:R-:W-:-:S03]  /*65d0*/  IMAD.MOV.U32 R9, RZ, RZ, 0x1 ;  /* 0x00000001ff097424 */ /* 0x000fc600078e00ff */
[----:B------:R-:W-:-:S04]  /*65e0*/  LEA.HI.SX32 R4, R4, 0xffffffff, 0x19 ;  /* 0xffffffff04047811 */ /* 0x000fc800078fcaff */
[----:B------:R-:W-:-:S04]  /*65f0*/  VIMNMX R4, R4, 0x1, !PT ;  /* 0x0000000104047848 */ /* 0x000fc80007fe0100 */
[----:B------:R-:W-:Y:S02]  /*6600*/  LOP3.LUT R19, R4, 0x1, RZ, 0xc0, !PT ;  /* 0x0000000104137812 */ /* 0x000fe400078ec0ff */
[----:B-1----:R-:W-:Y:S01]  /*6610*/  LOP3.LUT R14, R13, 0x1f, RZ, 0xc0, !PT ;  /* 0x0000001f0d0e7812 */ /* 0x002fe200078ec0ff */
[----:B------:R-:W-:Y:S06]  /*6620*/  @!P1 BRA `(.L_x_59) ;  /* 0x0000000800009947 */ /* 0x000fec0003800000 */
[----:B------:R-:W-:Y:S02]  /*6630*/  IMAD.IADD R18, R4, 0x1, -R19 ;  /* 0x0000000104127824 */ /* 0x000fe400078e0a13 */
[----:B------:R-:W-:Y:S02]  /*6640*/  IMAD.MOV.U32 R9, RZ, RZ, 0x1 ;  /* 0x00000001ff097424 */ /* 0x000fe400078e00ff */
[----:B------:R-:W-:-:S07]  /*6650*/  IMAD.MOV.U32 R15, RZ, RZ, RZ ;  /* 0x000000ffff0f7224 */ /* 0x000fce00078e00ff */
.L_x_68:
[----:B------:R-:W-:-:S04]  /*6660*/  SHF.L.U32 R21, R9, 0x1f, RZ ;  /* 0x0000001f09157819 */ /* 0x000fc800000006ff */
[----:B-1----:R-:W1:Y:S02]  /*6670*/  SYNCS.PHASECHK.TRANS64.TRYWAIT P1, [R11+URZ+0x30c40], R21 ;  /* 0x030c40150b0075a7 */ /* 0x002e64000802017f */
[----:B-12---:R-:W-:Y:S05]  /*6680*/  @!P1 BRA `(.L_x_60) ;  /* 0x0000001000a49947 */ /* 0x006fea0003800000 */
.L_x_85:
[----:B------:R-:W-:Y:S05]  /*6690*/  @P0 BRA `(.L_x_61) ;  /* 0x0000000000140947 */ /* 0x000fea0003800000 */
[----:B------:R-:W-:Y:S01]  /*66a0*/  ISETP.NE.AND P1, PT, R14, RZ, PT ;  /* 0x000000ff0e00720c */ /* 0x000fe20003f25270 */
[----:B------:R-:W-:-:S04]  /*66b0*/  IMAD.MOV.U32 R0, RZ, RZ, 0x4200 ;  /* 0x00004200ff007424 */ /* 0x000fc800078e00ff */
[----:B------:R2:W-:Y:S08]  /*66c0*/  SYNCS.ARRIVE.TRANS64 RZ, [R11+URZ+0x30c30], R0 ;  /* 0x030c30000bff79a7 */ /* 0x0005f0000800003f */
[----:B------:R-:W-:Y:S05]  /*66d0*/  @!P1 BRA `(.L_x_61) ;  /* 0x0000000000049947 */ /* 0x000fea0003800000 */
[----:B------:R-:W-:Y:S01]  /*66e0*/  BPT.TRAP 0x1 ;  /* 0x000000040000795c */ /* 0x000fe20000300000 */
.L_x_61:
[----:B------:R-:W3:Y:S01]  /*66f0*/  LDC.64 R12, c[0x0][0x728] ;  /* 0x0001ca00ff0c7b82 */ /* 0x000ee20000000a00 */
[----:B------:R-:W-:Y:S01]  /*6700*/  IMAD.SHL.U32 R17, R15, 0x80, RZ ;  /* 0x000000800f117824 */ /* 0x000fe200078e00ff */
[----:B------:R-:W-:Y:S01]  /*6710*/  R2UR UR6, R11 ;  /* 0x000000000b0672ca */ /* 0x000fe200000e0000 */
[----:B------:R-:W-:Y:S01]  /*6720*/  UMOV UR14, 0x0 ;  /* 0x00000000000e7882 */ /* 0x000fe20000000000 */
[----:B------:R-:W-:Y:S01]  /*6730*/  UMOV UR15, 0x14f00000 ;  /* 0x14f00000000f7882 */ /* 0x000fe20000000000 */
[----:B------:R-:W-:Y:S01]  /*6740*/  UMOV UR18, URZ ;  /* 0x0000003f00127c82 */ /* 0x000fe20008000000 */
[C---:B--2---:R-:W-:Y:S01]  /*6750*/  IADD3 R0, P1, R17.reuse, R6, RZ ;  /* 0x0000000611007210 */ /* 0x044fe20007f3e0ff */
[----:B------:R-:W-:Y:S01]  /*6760*/  UMOV UR13, 0x20 ;  /* 0x00000020000d7882 */ /* 0x000fe20000000000 */
[----:B------:R-:W2:Y:S01]  /*6770*/  LDC.64 R4, c[0x0][0x198] ;  /* 0x00006600ff047b82 */ /* 0x000ea20000000a00 */
[----:B------:R-:W-:-:S06]  /*6780*/  R2UR UR19, R17 ;  /* 0x00000000111372ca */ /* 0x000fcc00000e0000 */
[----:B------:R-:W-:Y:S02]  /*6790*/  UIADD3 UR16, UR6, 0x18000, URZ ;  /* 0x0001800006107890 */ /* 0x000fe4000fffe03f */
[----:B------:R-:W-:Y:S02]  /*67a0*/  UIADD3 UR17, UR6, 0x30c30, URZ ;  /* 0x00030c3006117890 */ /* 0x000fe4000fffe03f */
[----:B------:R-:W-:Y:S01]  /*67b0*/  UIADD3 UR6, UR6, 0x20400, URZ ;  /* 0x0002040006067890 */ /* 0x000fe2000fffe03f */
[----:B---3--:R-:W-:-:S04]  /*67c0*/  LEA R2, P2, R0, R12, 0x2 ;  /* 0x0000000c00027211 */ /* 0x008fc800078410ff */
[----:B------:R-:W-:Y:S01]  /*67d0*/  UMOV UR7, UR17 ;  /* 0x0000001100077c82 */ /* 0x000fe20008000000 */
[----:B------:R-:W-:Y:S02]  /*67e0*/  R2UR UR8, R2 ;  /* 0x00000000020872ca */ /* 0x000fe400000e0000 */
[----:B------:R-:W-:Y:S01]  /*67f0*/  LEA.HI.X.SX32 R2, R17, R10, 0x1, P1 ;  /* 0x0000000a11027211 */ /* 0x000fe200008f0eff */
[----:B--2---:R-:W-:-:S03]  /*6800*/  IMAD.MOV.U32 R8, RZ, RZ, R4 ;  /* 0x000000ffff087224 */ /* 0x004fc600078e0004 */
[----:B------:R-:W-:Y:S02]  /*6810*/  LEA.HI.X R0, R0, R13, R2, 0x2, P2 ;  /* 0x0000000d00007211 */ /* 0x000fe400010f1402 */
[----:B------:R-:W-:Y:S02]  /*6820*/  IADD3 R4, P1, R8, 0x1f0, RZ ;  /* 0x000001f008047810 */ /* 0x000fe40007f3e0ff */
[----:B------:R-:W-:Y:S01]  /*6830*/  R2UR UR9, R0 ;  /* 0x00000000000972ca */ /* 0x000fe200000e0000 */
[----:B------:R-:W-:Y:S01]  /*6840*/  IMAD.MOV.U32 R0, RZ, RZ, R5 ;  /* 0x000000ffff007224 */ /* 0x000fe200078e0005 */
[----:B------:R-:W-:-:S03]  /*6850*/  R2UR UR10, R4 ;  /* 0x00000000040a72ca */ /* 0x000fc600000e0000 */
[----:B------:R-:W-:-:S05]  /*6860*/  IMAD.X R5, RZ, RZ, R0, P1 ;  /* 0x000000ffff057224 */ /* 0x000fca00008e0600 */
[----:B------:R-:W-:-:S13]  /*6870*/  R2UR UR11, R5 ;  /* 0x00000000050b72ca */ /* 0x000fda00000e0000 */
[----:B------:R2:W-:Y:S01]  /*6880*/  UTMALDG.4D [UR16], [UR10], desc[UR14] ;  /* 0x00000e100a0075b4 */ /* 0x0005e20008019000 */
[----:B------:R2:W-:Y:S01]  /*6890*/  UBLKCP.S.G [UR6], [UR8], UR13 ;  /* 0x00000006080073ba */ /* 0x0005e2000800020d */
[----:B------:R-:W3:Y:S02]  /*68a0*/  SYNCS.PHASECHK.TRANS64.TRYWAIT P1, [R11+URZ+0x30c28], R21 ;  /* 0x030c28150b0075a7 */ /* 0x000ee4000802017f */
[----:B--23--:R-:W-:Y:S05]  /*68b0*/  @!P1 BRA `(.L_x_62) ;  /* 0x00000010002c9947 */ /* 0x00cfea0003800000 */
.L_x_86:
[----:B------:R-:W-:Y:S05]  /*68c0*/  @P0 BRA `(.L_x_63) ;  /* 0x0000000000140947 */ /* 0x000fea0003800000 */
[----:B------:R-:W-:Y:S01]  /*68d0*/  ISETP.NE.AND P1, PT, R14, RZ, PT ;  /* 0x000000ff0e00720c */ /* 0x000fe20003f25270 */
[----:B------:R-:W-:-:S04]  /*68e0*/  IMAD.MOV.U32 R2, RZ, RZ, 0x4200 ;  /* 0x00004200ff027424 */ /* 0x000fc800078e00ff */
[----:B------:R3:W-:Y:S08]  /*68f0*/  SYNCS.ARRIVE.TRANS64 RZ, [R11+URZ+0x30c18], R2 ;  /* 0x030c18020bff79a7 */ /* 0x0007f0000800003f */
[----:B------:R-:W-:Y:S05]  /*6900*/  @!P1 BRA `(.L_x_63) ;  /* 0x0000000000049947 */ /* 0x000fea0003800000 */
[----:B------:R-:W-:Y:S01]  /*6910*/  BPT.TRAP 0x1 ;  /* 0x000000040000795c */ /* 0x000fe20000300000 */
.L_x_63:
[----:B------:R-:W-:Y:S01]  /*6920*/  VIADD R17, R17, 0x80 ;  /* 0x0000008011117836 */ /* 0x000fe20000000000 */
[----:B------:R-:W-:Y:S01]  /*6930*/  R2UR UR17, R11 ;  /* 0x000000000b1172ca */ /* 0x000fe200000e0000 */
[----:B------:R-:W-:Y:S01]  /*6940*/  UMOV UR14, 0x0 ;  /* 0x00000000000e7882 */ /* 0x000fe20000000000 */
[----:B---3--:R-:W-:Y:S01]  /*6950*/  IADD3 R2, P1, R8, 0xf0, RZ ;  /* 0x000000f008027810 */ /* 0x008fe20007f3e0ff */
[----:B------:R-:W-:Y:S01]  /*6960*/  UMOV UR15, 0x14f00000 ;  /* 0x14f00000000f7882 */ /* 0x000fe20000000000 */
[----:B------:R-:W-:Y:S01]  /*6970*/  R2UR UR19, R17 ;  /* 0x00000000111372ca */ /* 0x000fe200000e0000 */
[----:B------:R-:W-:Y:S01]  /*6980*/  UMOV UR18, URZ ;  /* 0x0000003f00127c82 */ /* 0x000fe20008000000 */
[----:B------:R-:W-:Y:S01]  /*6990*/  R2UR UR10, R2 ;  /* 0x00000000020a72ca */ /* 0x000fe200000e0000 */
[----:B------:R-:W-:Y:S01]  /*69a0*/  IMAD.X R3, RZ, RZ, R0, P1 ;  /* 0x000000ffff037224 */ /* 0x000fe200008e0600 */
[----:B------:R-:W-:-:S04]  /*69b0*/  UMOV UR13, 0x20 ;  /* 0x00000020000d7882 */ /* 0x000fc80000000000 */
[----:B------:R-:W-:Y:S01]  /*69c0*/  R2UR UR11, R3 ;  /* 0x00000000030b72ca */ /* 0x000fe200000e0000 */
[----:B------:R-:W-:Y:S02]  /*69d0*/  UIADD3 UR8, UR17, 0x20200, URZ ;  /* 0x0002020011087890 */ /* 0x000fe4000fffe03f */
[----:B------:R-:W-:Y:S02]  /*69e0*/  UIADD3 UR16, UR17, 0x14000, URZ ;  /* 0x0001400011107890 */ /* 0x000fe4000fffe03f */
[----:B------:R-:W-:Y:S02]  /*69f0*/  UIADD3 UR17, UR17, 0x30c18, URZ ;  /* 0x00030c1811117890 */ /* 0x000fe4000fffe03f */
[----:B------:R-:W-:-:S05]  /*6a00*/  UIMAD.WIDE UR6, UR19, 0x4, UR4 ;  /* 0x00000004130678a5 */ /* 0x000fca000f8e0204 */
[----:B------:R-:W-:Y:S02]  /*6a10*/  UMOV UR9, UR17 ;  /* 0x0000001100097c82 */ /* 0x000fe40008000000 */
[----:B------:R3:W-:Y:S02]  /*6a20*/  UTMALDG.4D [UR16], [UR10], desc[UR14] ;  /* 0x00000e100a0075b4 */ /* 0x0007e40008019000 */
[----:B------:R3:W-:Y:S01]  /*6a30*/  UBLKCP.S.G [UR8], [UR6], UR13 ;  /* 0x00000008060073ba */ /* 0x0007e2000800020d */
[----:B------:R-:W4:Y:S02]  /*6a40*/  SYNCS.PHASECHK.TRANS64.TRYWAIT P1, [R11+URZ+0x30c48], R21 ;  /* 0x030c48150b0075a7 */ /* 0x000f24000802017f */
[----:B---34-:R-:W-:Y:S05]  /*6a50*/  @!P1 BRA `(.L_x_64) ;  /* 0x0000000c00d89947 */ /* 0x018fea0003800000 */
.L_x_87:
[----:B-123--:R-:W-:Y:S01]  /*6a60*/  SHF.R.S32.HI R21, RZ, 0x1f, R17 ;  /* 0x0000001fff157819 */ /* 0x00efe20000011411 */
[----:B------:R-:W-:Y:S06]  /*6a70*/  @P0 BRA `(.L_x_65) ;  /* 0x00000000001c0947 */ /* 0x000fec0003800000 */
[----:B------:R-:W-:-:S04]  /*6a80*/  IMAD.MOV.U32 R14, RZ, RZ, 0x4200 ;  /* 0x00004200ff0e7424 */ /* 0x000fc800078e00ff */
[----:B------:R1:W-:Y:S02]  /*6a90*/  SYNCS.ARRIVE.TRANS64 RZ, [R11+URZ+0x30c38], R14 ;  /* 0x030c380e0bff79a7 */ /* 0x0003e4000800003f */
[----:B-1----:R-:W1:Y:S02]  /*6aa0*/  S2R R14, SR_TID.X ;  /* 0x00000000000e7919 */ /* 0x002e640000002100 */
[----:B-1----:R-:W-:-:S04]  /*6ab0*/  LOP3.LUT R14, R14, 0x1f, RZ, 0xc0, !PT ;  /* 0x0000001f0e0e7812 */ /* 0x002fc800078ec0ff */
[----:B------:R-:W-:-:S13]  /*6ac0*/  ISETP.NE.AND P1, PT, R14, RZ, PT ;  /* 0x000000ff0e00720c */ /* 0x000fda0003f25270 */
[----:B------:R-:W-:Y:S05]  /*6ad0*/  @!P1 BRA `(.L_x_65) ;  /* 0x0000000000049947 */ /* 0x000fea0003800000 */
[----:B------:R-:W-:Y:S01]  /*6ae0*/  BPT.TRAP 0x1 ;  /* 0x000000040000795c */ /* 0x000fe20000300000 */
.L_x_65:
[C---:B------:R-:W-:Y:S01]  /*6af0*/  R2UR UR19, R17.reuse ;  /* 0x00000000111372ca */ /* 0x040fe200000e0000 */
[----:B------:R-:W-:Y:S01]  /*6b00*/  UMOV UR8, 0x0 ;  /* 0x0000000000087882 */ /* 0x000fe20000000000 */
[----:B------:R-:W-:Y:S01]  /*6b10*/  IADD3 R17, P1, R17, R6, RZ ;  /* 0x0000000611117210 */ /* 0x000fe20007f3e0ff */
[----:B------:R-:W-:Y:S01]  /*6b20*/  UMOV UR9, 0x14f00000 ;  /* 0x14f0000000097882 */ /* 0x000fe20000000000 */
[----:B------:R-:W-:Y:S01]  /*6b30*/  R2UR UR10, R11 ;  /* 0x000000000b0a72ca */ /* 0x000fe200000e0000 */
[----:B------:R-:W-:Y:S01]  /*6b40*/  UMOV UR18, URZ ;  /* 0x0000003f00127c82 */ /* 0x000fe20008000000 */
[----:B------:R-:W-:Y:S01]  /*6b50*/  R2UR UR6, R4 ;  /* 0x00000000040672ca */ /* 0x000fe200000e0000 */
[----:B------:R-:W-:Y:S01]  /*6b60*/  IMAD.X R21, R21, 0x1, R10, P1 ;  /* 0x0000000115157824 */ /* 0x000fe200008e060a */
[----:B------:R-:W-:Y:S01]  /*6b70*/  LEA R12, P1, R17, R12, 0x2 ;  /* 0x0000000c110c7211 */ /* 0x000fe200078210ff */
[----:B------:R-:W-:Y:S01]  /*6b80*/  UMOV UR13, 0x20 ;  /* 0x00000020000d7882 */ /* 0x000fe20000000000 */
[----:B------:R-:W-:-:S02]  /*6b90*/  R2UR UR7, R5 ;  /* 0x00000000050772ca */ /* 0x000fc400000e0000 */
[----:B------:R-:W-:Y:S02]  /*6ba0*/  LEA.HI.X R21, R17, R13, R21, 0x2, P1 ;  /* 0x0000000d11157211 */ /* 0x000fe400008f1415 */
[----:B------:R-:W-:Y:S02]  /*6bb0*/  R2UR UR14, R12 ;  /* 0x000000000c0e72ca */ /* 0x000fe400000e0000 */
[----:B------:R-:W-:Y:S01]  /*6bc0*/  R2UR UR15, R21 ;  /* 0x00000000150f72ca */ /* 0x000fe200000e0000 */
[----:B------:R-:W-:Y:S01]  /*6bd0*/  UIADD3 UR16, UR10, 0x1c000, URZ ;  /* 0x0001c0000a107890 */ /* 0x000fe2000fffe03f */
[----:B------:R-:W-:Y:S01]  /*6be0*/  LOP3.LUT R9, R9, 0x1, RZ, 0x3c, !PT ;  /* 0x0000000109097812 */ /* 0x000fe200078e3cff */
[----:B------:R-:W-:Y:S02]  /*6bf0*/  UIADD3 UR17, UR10, 0x30c38, URZ ;  /* 0x00030c380a117890 */ /* 0x000fe4000fffe03f */
[----:B------:R-:W-:Y:S01]  /*6c00*/  UIADD3 UR10, UR10, 0x20600, URZ ;  /* 0x000206000a0a7890 */ /* 0x000fe2000fffe03f */
[----:B------:R-:W-:-:S04]  /*6c10*/  SHF.L.U32 R4, R9, 0x1f, RZ ;  /* 0x0000001f09047819 */ /* 0x000fc800000006ff */
[----:B------:R-:W-:Y:S02]  /*6c20*/  UMOV UR11, UR17 ;  /* 0x00000011000b7c82 */ /* 0x000fe40008000000 */
[----:B------:R1:W-:Y:S02]  /*6c30*/  UTMALDG.4D [UR16], [UR6], desc[UR8] ;  /* 0x00000810060075b4 */ /* 0x0003e40008019000 */
[----:B------:R1:W-:Y:S01]  /*6c40*/  UBLKCP.S.G [UR10], [UR14], UR13 ;  /* 0x0000000a0e0073ba */ /* 0x0003e2000800020d */
[----:B------:R-:W2:Y:S02]  /*6c50*/  SYNCS.PHASECHK.TRANS64.TRYWAIT P1, [R11+URZ+0x30c20], R4 ;  /* 0x030c20040b0075a7 */ /* 0x000ea4000802017f */
[----:B-12---:R-:W-:Y:S05]  /*6c60*/  @!P1 BRA `(.L_x_66) ;  /* 0x0000000c00689947 */ /* 0x006fea0003800000 */
.L_x_89:
[----:B------:R-:W-:Y:S05]  /*6c70*/  @P0 BRA `(.L_x_67) ;  /* 0x0000000000140947 */ /* 0x000fea0003800000 */
[----:B------:R-:W-:Y:S01]  /*6c80*/  ISETP.NE.AND P1, PT, R14, RZ, PT ;  /* 0x000000ff0e00720c */ /* 0x000fe20003f25270 */
[----:B-1----:R-:W-:-:S04]  /*6c90*/  IMAD.MOV.U32 R4, RZ, RZ, 0x4200 ;  /* 0x00004200ff047424 */ /* 0x002fc800078e00ff */
[----:B------:R2:W-:Y:S08]  /*6ca0*/  SYNCS.ARRIVE.TRANS64 RZ, [R11+URZ+0x30c10], R4 ;  /* 0x030c10040bff79a7 */ /* 0x0005f0000800003f */
[----:B------:R-:W-:Y:S05]  /*6cb0*/  @!P1 BRA `(.L_x_67) ;  /* 0x0000000000049947 */ /* 0x000fea0003800000 */
[----:B------:R-:W-:Y:S01]  /*6cc0*/  BPT.TRAP 0x1 ;  /* 0x000000040000795c */ /* 0x000fe20000300000 */
.L_x_67:
[----:B------:R-:W-:Y:S01]  /*6cd0*/  R2UR UR6, R15 ;  /* 0x000000000f0672ca */ /* 0x000fe200000e0000 */
[----:B------:R-:W-:Y:S01]  /*6ce0*/  VIADD R18, R18, 0xfffffffe ;  /* 0xfffffffe12127836 */ /* 0x000fe20000000000 */
[----:B------:R-:W-:Y:S01]  /*6cf0*/  R2UR UR17, R11 ;  /* 0x000000000b1172ca */ /* 0x000fe200000e0000 */
[----:B------:R-:W-:Y:S01]  /*6d00*/  UMOV UR22, 0x0 ;  /* 0x0000000000167882 */ /* 0x000fe20000000000 */
[----:B------:R-:W-:Y:S01]  /*6d10*/  R2UR UR14, R2 ;  /* 0x00000000020e72ca */ /* 0x000fe200000e0000 */
[----:B------:R-:W-:Y:S01]  /*6d20*/  UMOV UR23, 0x14f00000 ;  /* 0x14f0000000177882 */ /* 0x000fe20000000000 */
[----:B------:R-:W-:Y:S01]  /*6d30*/  R2UR UR15, R3 ;  /* 0x00000000030f72ca */ /* 0x000fe200000e0000 */
[----:B------:R-:W-:Y:S01]  /*6d40*/  UMOV UR18, URZ ;  /* 0x0000003f00127c82 */ /* 0x000fe20008000000 */
[----:B------:R-:W-:Y:S01]  /*6d50*/  ISETP.NE.AND P1, PT, R18, RZ, PT ;  /* 0x000000ff1200720c */ /* 0x000fe20003f25270 */
[----:B------:R-:W-:-:S04]  /*6d60*/  UMOV UR7, 0x20 ;  /* 0x0000002000077882 */ /* 0x000fc80000000000 */
[----:B------:R-:W-:Y:S02]  /*6d70*/  UIADD3 UR6, UR6, 0x2, URZ ;  /* 0x0000000206067890 */ /* 0x000fe4000fffe03f */
[----:B------:R-:W-:Y:S02]  /*6d80*/  UIADD3 UR10, UR17, 0x20000, URZ ;  /* 0x00020000110a7890 */ /* 0x000fe4000fffe03f */
[----:B------:R-:W-:Y:S02]  /*6d90*/  USHF.L.U32 UR19, UR6, 0x7, URZ ;  /* 0x0000000706137899 */ /* 0x000fe4000800063f */
[----:B------:R-:W-:Y:S01]  /*6da0*/  UIADD3 UR16, UR17, 0x10000, URZ ;  /* 0x0001000011107890 */ /* 0x000fe2000fffe03f */
[----:B------:R-:W-:Y:S01]  /*6db0*/  IMAD.U32 R15, RZ, RZ, UR6 ;  /* 0x00000006ff0f7e24 */ /* 0x000fe2000f8e00ff */
[----:B------:R-:W-:Y:S02]  /*6dc0*/  UIADD3 UR17, UR17, 0x30c10, URZ ;  /* 0x00030c1011117890 */ /* 0x000fe4000fffe03f */
[----:B------:R-:W-:-:S05]  /*6dd0*/  UIMAD.WIDE UR8, UR19, 0x4, UR4 ;  /* 0x00000004130878a5 */ /* 0x000fca000f8e0204 */
[----:B------:R-:W-:Y:S02]  /*6de0*/  UMOV UR11, UR17 ;  /* 0x00000011000b7c82 */ /* 0x000fe40008000000 */
[----:B------:R3:W-:Y:S02]  /*6df0*/  UTMALDG.4D [UR16], [UR14], desc[UR22] ;  /* 0x000016100e0075b4 */ /* 0x0007e40008019000 */
[----:B------:R3:W-:Y:S02]  /*6e00*/  UBLKCP.S.G [UR10], [UR8], UR7 ;  /* 0x0000000a080073ba */ /* 0x0007e40008000207 */
[----:B---3--:R-:W-:Y:S05]  /*6e10*/  @P1 BRA `(.L_x_68) ;  /* 0xfffffff800101947 */ /* 0x008fea000383ffff */
[----:B------:R-:W-:-:S07]  /*6e20*/  IMAD.U32 R5, RZ, RZ, UR19 ;  /* 0x00000013ff057e24 */ /* 0x000fce000f8e00ff */
.L_x_59:
[----:B------:R-:W-:-:S13]  /*6e30*/  ISETP.NE.AND P1, PT, R19, RZ, PT ;  /* 0x000000ff1300720c */ /* 0x000fda0003f25270 */
[----:B------:R-:W-:Y:S05]  /*6e40*/  @!P1 BRA `(.L_x_58) ;  /* 0x0000000000f09947 */ /* 0x000fea0003800000 */
[----:B------:R-:W-:-:S04]  /*6e50*/  SHF.L.U32 R12, R9, 0x1f, RZ ;  /* 0x0000001f090c7819 */ /* 0x000fc800000006ff */
[----:B------:R-:W3:Y:S02]  /*6e60*/  SYNCS.PHASECHK.TRANS64.TRYWAIT P1, [R11+URZ+0x30c40], R12 ;  /* 0x030c400c0b0075a7 */ /* 0x000ee4000802017f */
[----:B---3--:R-:W-:Y:S05]  /*6e70*/  @!P1 BRA `(.L_x_69) ;  /* 0x0000000800fc9947 */ /* 0x008fea0003800000 */
.L_x_90:
[----:B------:R-:W-:Y:S05]  /*6e80*/  @P0 BRA `(.L_x_70) ;  /* 0x0000000000140947 */ /* 0x000fea0003800000 */
[----:B------:R-:W-:Y:S01]  /*6e90*/  ISETP.NE.AND P1, PT, R14, RZ, PT ;  /* 0x000000ff0e00720c */ /* 0x000fe20003f25270 */
[----:B-12---:R-:W-:-:S04]  /*6ea0*/  IMAD.MOV.U32 R4, RZ, RZ, 0x4200 ;  /* 0x00004200ff047424 */ /* 0x006fc800078e00ff */
[----:B------:R4:W-:Y:S08]  /*6eb0*/  SYNCS.ARRIVE.TRANS64 RZ, [R11+URZ+0x30c30], R4 ;  /* 0x030c30040bff79a7 */ /* 0x0009f0000800003f */
[----:B------:R-:W-:Y:S05]  /*6ec0*/  @!P1 BRA `(.L_x_70) ;  /* 0x0000000000049947 */ /* 0x000fea0003800000 */
[----:B------:R-:W-:Y:S01]  /*6ed0*/  BPT.TRAP 0x1 ;  /* 0x000000040000795c */ /* 0x000fe20000300000 */
.L_x_70:
[----:B-12-4-:R-:W1:Y:S01]  /*6ee0*/  LDC.64 R4, c[0x0][0x728] ;  /* 0x0001ca00ff047b82 */ /* 0x016e620000000a00 */
[----:B------:R-:W-:Y:S01]  /*6ef0*/  IMAD.SHL.U32 R15, R15, 0x80, RZ ;  /* 0x000000800f0f7824 */ /* 0x000fe200078e00ff */
[----:B------:R-:W-:Y:S01]  /*6f00*/  R2UR UR10, R11 ;  /* 0x000000000b0a72ca */ /* 0x000fe200000e0000 */
[----:B------:R-:W-:Y:S01]  /*6f10*/  UMOV UR8, 0x0 ;  /* 0x0000000000087882 */ /* 0x000fe20000000000 */
[----:B------:R-:W-:Y:S01]  /*6f20*/  UMOV UR9, 0x14f00000 ;  /* 0x14f0000000097882 */ /* 0x000fe20000000000 */
[----:B------:R-:W-:Y:S01]  /*6f30*/  UMOV UR18, URZ ;  /* 0x0000003f00127c82 */ /* 0x000fe20008000000 */
[C---:B------:R-:W-:Y:S01]  /*6f40*/  IADD3 R13, P1, R15.reuse, R6, RZ ;  /* 0x000000060f0d7210 */ /* 0x040fe20007f3e0ff */
[----:B------:R-:W-:Y:S01]  /*6f50*/  UMOV UR13, 0x20 ;  /* 0x00000020000d7882 */ /* 0x000fe20000000000 */
[----:B------:R-:W-:-:S07]  /*6f60*/  R2UR UR19, R15 ;  /* 0x000000000f1372ca */ /* 0x000fce00000e0000 */
[----:B------:R-:W-:Y:S02]  /*6f70*/  UIADD3 UR16, UR10, 0x18000, URZ ;  /* 0x000180000a107890 */ /* 0x000fe4000fffe03f */
[----:B------:R-:W-:Y:S02]  /*6f80*/  UIADD3 UR17, UR10, 0x30c30, URZ ;  /* 0x00030c300a117890 */ /* 0x000fe4000fffe03f */
[----:B------:R-:W-:Y:S01]  /*6f90*/  UIADD3 UR10, UR10, 0x20400, URZ ;  /* 0x000204000a0a7890 */ /* 0x000fe2000fffe03f */
[----:B-1----:R-:W-:-:S04]  /*6fa0*/  LEA R4, P2, R13, R4, 0x2 ;  /* 0x000000040d047211 */ /* 0x002fc800078410ff */
[----:B------:R-:W-:Y:S01]  /*6fb0*/  UMOV UR11, UR17 ;  /* 0x00000011000b7c82 */ /* 0x000fe20008000000 */
[----:B------:R-:W-:Y:S02]  /*6fc0*/  R2UR UR14, R4 ;  /* 0x00000000040e72ca */ /* 0x000fe400000e0000 */
[----:B------:R-:W-:-:S04]  /*6fd0*/  LEA.HI.X.SX32 R4, R15, R10, 0x1, P1 ;  /* 0x0000000a0f047211 */ /* 0x000fc800008f0eff */
[----:B------:R-:W-:Y:S02]  /*6fe0*/  LEA.HI.X R5, R13, R5, R4, 0x2, P2 ;  /* 0x000000050d057211 */ /* 0x000fe400010f1404 */
[----:B------:R-:W-:Y:S02]  /*6ff0*/  IADD3 R4, P1, R8, 0x1f0, RZ ;  /* 0x000001f008047810 */ /* 0x000fe40007f3e0ff */
[----:B------:R-:W-:Y:S02]  /*7000*/  R2UR UR15, R5 ;  /* 0x00000000050f72ca */ /* 0x000fe400000e0000 */
[----:B------:R-:W-:Y:S01]  /*7010*/  R2UR UR6, R4 ;  /* 0x00000000040672ca */ /* 0x000fe200000e0000 */
[----:B------:R-:W-:-:S05]  /*7020*/  IMAD.X R4, RZ, RZ, R0, P1 ;  /* 0x000000ffff047224 */ /* 0x000fca00008e0600 */
[----:B------:R-:W-:-:S13]  /*7030*/  R2UR UR7, R4 ;  /* 0x00000000040772ca */ /* 0x000fda00000e0000 */
[----:B------:R1:W-:Y:S01]  /*7040*/  UTMALDG.4D [UR16], [UR6], desc[UR8] ;  /* 0x00000810060075b4 */ /* 0x0003e20008019000 */
[----:B------:R1:W-:Y:S01]  /*7050*/  UBLKCP.S.G [UR10], [UR14], UR13 ;  /* 0x0000000a0e0073ba */ /* 0x0003e2000800020d */
[----:B------:R-:W2:Y:S02]  /*7060*/  SYNCS.PHASECHK.TRANS64.TRYWAIT P1, [R11+URZ+0x30c28], R12 ;  /* 0x030c280c0b0075a7 */ /* 0x000ea4000802017f */
[----:B-12---:R-:W-:Y:S05]  /*7070*/  @!P1 BRA `(.L_x_71) ;  /* 0x0000000800909947 */ /* 0x006fea0003800000 */
.L_x_91:
[----:B------:R-:W-:Y:S05]  /*7080*/  @P0 BRA `(.L_x_72) ;  /* 0x0000000000140947 */ /* 0x000fea0003800000 */
[----:B------:R-:W-:Y:S01]  /*7090*/  ISETP.NE.AND P0, PT, R14, RZ, PT ;  /* 0x000000ff0e00720c */ /* 0x000fe20003f05270 */
[----:B------:R-:W-:-:S04]  /*70a0*/  IMAD.MOV.U32 R4, RZ, RZ, 0x4200 ;  /* 0x00004200ff047424 */ /* 0x000fc800078e00ff */
[----:B------:R2:W-:Y:S08]  /*70b0*/  SYNCS.ARRIVE.TRANS64 RZ, [R11+URZ+0x30c18], R4 ;  /* 0x030c18040bff79a7 */ /* 0x0005f0000800003f */
[----:B------:R-:W-:Y:S05]  /*70c0*/  @!P0 BRA `(.L_x_72) ;  /* 0x0000000000048947 */ /* 0x000fea0003800000 */
[----:B------:R-:W-:Y:S01]  /*70d0*/  BPT.TRAP 0x1 ;  /* 0x000000040000795c */ /* 0x000fe20000300000 */
.L_x_72:
[----:B------:R-:W-:Y:S01]  /*70e0*/  R2UR UR19, R15 ;  /* 0x000000000f1372ca */ /* 0x000fe200000e0000 */
[----:B------:R-:W-:Y:S01]  /*70f0*/  UMOV UR14, 0x0 ;  /* 0x00000000000e7882 */ /* 0x000fe20000000000 */
[----:B------:R-:W-:Y:S01]  /*7100*/  R2UR UR17, R11 ;  /* 0x000000000b1172ca */ /* 0x000fe200000e0000 */
[----:B------:R-:W-:Y:S01]  /*7110*/  UMOV UR15, 0x14f00000 ;  /* 0x14f00000000f7882 */ /* 0x000fe20000000000 */
[----:B------:R-:W-:Y:S01]  /*7120*/  R2UR UR10, R2 ;  /* 0x00000000020a72ca */ /* 0x000fe200000e0000 */
[----:B------:R-:W-:Y:S01]  /*7130*/  UMOV UR18, URZ ;  /* 0x0000003f00127c82 */ /* 0x000fe20008000000 */
[----:B------:R-:W-:Y:S01]  /*7140*/  R2UR UR11, R3 ;  /* 0x00000000030b72ca */ /* 0x000fe200000e0000 */
[----:B------:R-:W-:Y:S01]  /*7150*/  UMOV UR13, 0x20 ;  /* 0x00000020000d7882 */ /* 0x000fe20000000000 */
[----:B------:R-:W-:-:S05]  /*7160*/  IMAD.MOV.U32 R20, RZ, RZ, 0x1 ;  /* 0x00000001ff147424 */ /* 0x000fca00078e00ff */
[----:B------:R-:W-:Y:S02]  /*7170*/  UIADD3 UR19, UR19, 0x80, URZ ;  /* 0x0000008013137890 */ /* 0x000fe4000fffe03f */
[----:B------:R-:W-:Y:S02]  /*7180*/  UIADD3 UR8, UR17, 0x20200, URZ ;  /* 0x0002020011087890 */ /* 0x000fe4000fffe03f */
[----:B------:R-:W-:Y:S02]  /*7190*/  UIADD3 UR16, UR17, 0x14000, URZ ;  /* 0x0001400011107890 */ /* 0x000fe4000fffe03f */
[----:B------:R-:W-:Y:S01]  /*71a0*/  UIADD3 UR17, UR17, 0x30c18, URZ ;  /* 0x00030c1811117890 */ /* 0x000fe2000fffe03f */
[----:B------:R-:W-:Y:S01]  /*71b0*/  IMAD.U32 R5, RZ, RZ, UR19 ;  /* 0x00000013ff057e24 */ /* 0x000fe2000f8e00ff */
[----:B------:R-:W-:-:S05]  /*71c0*/  UIMAD.WIDE UR6, UR19, 0x4, UR4 ;  /* 0x00000004130678a5 */ /* 0x000fca000f8e0204 */
[----:B------:R-:W-:Y:S02]  /*71d0*/  UMOV UR9, UR17 ;  /* 0x0000001100097c82 */ /* 0x000fe40008000000 */
[----:B------:R4:W-:Y:S02]  /*71e0*/  UTMALDG.4D [UR16], [UR10], desc[UR14] ;  /* 0x00000e100a0075b4 */ /* 0x0009e40008019000 */
[----:B------:R4:W-:Y:S02]  /*71f0*/  UBLKCP.S.G [UR8], [UR6], UR13 ;  /* 0x00000008060073ba */ /* 0x0009e4000800020d */
[----:B----4-:R-:W-:Y:S01]  /*7200*/  NOP ;  /* 0x0000000000007918 */ /* 0x010fe20000000000 */
.L_x_58:
[----:B------:R-:W4:Y:S01]  /*7210*/  S2R R2, SR_TID.X ;  /* 0x0000000000027919 */ /* 0x000f220000002100 */
[----:B------:R-:W-:Y:S01]  /*7220*/  IMAD R13, R20, 0x8, R11 ;  /* 0x00000008140d7824 */ /* 0x000fe200078e020b */
[----:B----4-:R-:W-:Y:S02]  /*7230*/  LOP3.LUT R3, R2, 0x7f, RZ, 0xc0, !PT ;  /* 0x0000007f02037812 */ /* 0x010fe400078ec0ff */
[----:B------:R-:W-:Y:S02]  /*7240*/  SHF.L.U32 R2, R9, 0x1f, RZ ;  /* 0x0000001f09027819 */ /* 0x000fe400000006ff */
[----:B------:R-:W-:Y:S02]  /*7250*/  ISETP.NE.AND P1, PT, R3, RZ, PT ;  /* 0x000000ff0300720c */ /* 0x000fe40003f25270 */
[----:B------:R-:W4:Y:S02]  /*7260*/  SYNCS.PHASECHK.TRANS64.TRYWAIT P0, [R13+URZ+0x30c40], R2 ;  /* 0x030c40020d0075a7 */ /* 0x000f24000800017f */
[----:B----4-:R-:W-:Y:S09]  /*7270*/  @!P0 BRA `(.L_x_73) ;  /* 0x0000000800248947 */ /* 0x010ff20003800000 */
.L_x_92:
[----:B------:R-:W-:Y:S05]  /*7280*/  @P1 BRA `(.L_x_74) ;  /* 0x0000000000181947 */ /* 0x000fea0003800000 */
[----:B------:R-:W5:Y:S01]  /*7290*/  S2R R3, SR_TID.X ;  /* 0x0000000000037919 */ /* 0x000f620000002100 */
[----:B----4-:R-:W-:-:S04]  /*72a0*/  IMAD.MOV.U32 R2, RZ, RZ, 0x4200 ;  /* 0x00004200ff027424 */ /* 0x010fc800078e00ff */
[----:B------:R4:W-:Y:S01]  /*72b0*/  SYNCS.ARRIVE.TRANS64 RZ, [R13+URZ+0x30c30], R2 ;  /* 0x030c30020dff79a7 */ /* 0x0009e2000800003f */
[----:B-----5:R-:W-:-:S13]  /*72c0*/  LOP3.LUT P0, RZ, R3, 0x1f, RZ, 0xc0, !PT ;  /* 0x0000001f03ff7812 */ /* 0x020fda000780c0ff */
[----:B----4-:R-:W-:Y:S05]  /*72d0*/  @!P0 BRA `(.L_x_74) ;  /* 0x0000000000048947 */ /* 0x010fea0003800000 */
[----:B--2---:R-:W-:Y:S01]  /*72e0*/  BPT.TRAP 0x1 ;  /* 0x000000040000795c */ /* 0x004fe20000300000 */
.L_x_74:
[----:B----4-:R-:W4:Y:S01]  /*72f0*/  LDC.64 R2, c[0x0][0x728] ;  /* 0x0001ca00ff027b82 */ /* 0x010f220000000a00 */
[----:B------:R-:W-:Y:S01]  /*7300*/  IADD3 R6, P0, R5, R6, RZ ;  /* 0x0000000605067210 */ /* 0x000fe20007f1e0ff */
[C-C-:B-12---:R-:W-:Y:S01]  /*7310*/  IMAD R4, R20.reuse, 0x4000, R11.reuse ;  /* 0x0000400014047824 */ /* 0x146fe200078e020b */
[----:B------:R-:W-:Y:S01]  /*7320*/  R2UR UR17, R13 ;  /* 0x000000000d1172ca */ /* 0x000fe200000e0000 */
[----:B---3--:R-:W-:Y:S01]  /*7330*/  IMAD R11, R20, 0x200, R11 ;  /* 0x00000200140b7824 */ /* 0x008fe200078e020b */
[----:B------:R-:W-:Y:S01]  /*7340*/  LEA.HI.X.SX32 R10, R5, R10, 0x1, P0 ;  /* 0x0000000a050a7211 */ /* 0x000fe200000f0eff */
[----:B------:R-:W-:Y:S01]  /*7350*/  UMOV UR8, 0x0 ;  /* 0x0000000000087882 */ /* 0x000fe20000000000 */
[----:B------:R-:W-:Y:S01]  /*7360*/  R2UR UR16, R4 ;  /* 0x00000000041072ca */ /* 0x000fe200000e0000 */
[----:B------:R-:W-:Y:S01]  /*7370*/  UMOV UR9, 0x14f00000 ;  /* 0x14f0000000097882 */ /* 0x000fe20000000000 */
[----:B------:R-:W-:Y:S01]  /*7380*/  R2UR UR10, R11 ;  /* 0x000000000b0a72ca */ /* 0x000fe200000e0000 */
[----:B------:R-:W-:Y:S01]  /*7390*/  UMOV UR18, URZ ;  /* 0x0000003f00127c82 */ /* 0x000fe20008000000 */
[----:B------:R-:W-:Y:S01]  /*73a0*/  R2UR UR19, R5 ;  /* 0x00000000051372ca */ /* 0x000fe200000e0000 */
[----:B------:R-:W-:-:S04]  /*73b0*/  UMOV UR13, 0x20 ;  /* 0x00000020000d7882 */ /* 0x000fc80000000000 */
[----:B------:R-:W-:-:S04]  /*73c0*/  UIADD3 UR17, UR17, 0x30c30, URZ ;  /* 0x00030c3011117890 */ /* 0x000fc8000fffe03f */
[----:B------:R-:W-:Y:S02]  /*73d0*/  UIADD3 UR16, UR16, 0x18000, URZ ;  /* 0x0001800010107890 */ /* 0x000fe4000fffe03f */
[----:B------:R-:W-:Y:S01]  /*73e0*/  UIADD3 UR10, UR10, 0x20400, URZ ;  /* 0x000204000a0a7890 */ /* 0x000fe2000fffe03f */
[----:B----4-:R-:W-:Y:S01]  /*73f0*/  LEA R2, P0, R6, R2, 0x2 ;  /* 0x0000000206027211 */ /* 0x010fe200078010ff */
[----:B------:R-:W-:-:S03]  /*7400*/  UMOV UR11, UR17 ;  /* 0x00000011000b7c82 */ /* 0x000fc60008000000 */
[----:B------:R-:W-:Y:S02]  /*7410*/  LEA.HI.X R3, R6, R3, R10, 0x2, P0 ;  /* 0x0000000306037211 */ /* 0x000fe400000f140a */
[----:B------:R-:W-:Y:S02]  /*7420*/  IADD3 R8, P0, R8, 0x1f0, RZ ;  /* 0x000001f008087810 */ /* 0x000fe40007f1e0ff */
[----:B------:R-:W-:Y:S02]  /*7430*/  R2UR UR14, R2 ;  /* 0x00000000020e72ca */ /* 0x000fe400000e0000 */
[----:B------:R-:W-:Y:S01]  /*7440*/  R2UR UR6, R8 ;  /* 0x00000000080672ca */ /* 0x000fe200000e0000 */
[----:B------:R-:W-:Y:S01]  /*7450*/  IMAD.X R0, RZ, RZ, R0, P0 ;  /* 0x000000ffff007224 */ /* 0x000fe200000e0600 */
[----:B------:R-:W-:-:S04]  /*7460*/  R2UR UR15, R3 ;  /* 0x00000000030f72ca */ /* 0x000fc800000e0000 */
[----:B------:R-:W-:Y:S01]  /*7470*/  R2UR UR7, R0 ;  /* 0x00000000000772ca */ /* 0x000fe200000e0000 */
[----:B------:R-:W-:-:S05]  /*7480*/  VIADD R0, R20, 0x1 ;  /* 0x0000000114007836 */ /* 0x000fca0000000000 */
[----:B------:R-:W-:-:S04]  /*7490*/  ISETP.NE.AND P0, PT, R0, 0x2, PT ;  /* 0x000000020000780c */ /* 0x000fc80003f05270 */
[----:B------:R-:W-:Y:S02]  /*74a0*/  SEL R2, RZ, 0x1, P0 ;  /* 0x00000001ff027807 */ /* 0x000fe40000000000 */
[----:B------:R-:W-:Y:S01]  /*74b0*/  SEL R0, R0, RZ, P0 ;  /* 0x000000ff00007207 */ /* 0x000fe20000000000 */
[----:B------:R1:W-:Y:S01]  /*74c0*/  UTMALDG.4D [UR16], [UR6], desc[UR8] ;  /* 0x00000810060075b4 */ /* 0x0003e20008019000 */
[----:B------:R-:W-:Y:S01]  /*74d0*/  LOP3.LUT R9, R9, R2, RZ, 0x3c, !PT ;  /* 0x0000000209097212 */ /* 0x000fe200078e3cff */
[----:B------:R1:W-:Y:S02]  /*74e0*/  UBLKCP.S.G [UR10], [UR14], UR13 ;  /* 0x0000000a0e0073ba */ /* 0x0003e4000800020d */
[----:B-1----:R-:W-:-:S04]  /*74f0*/  NOP ;  /* 0x0000000000007918 */ /* 0x002fc80000000000 */
.L_x_55:
[----:B------:R-:W-:Y:S05]  /*7500*/  BSYNC B0 ;  /* 0x0000000000007941 */ /* 0x000fea0003800000 */
.L_x_54:
[----:B------:R-:W-:-:S03]  /*7510*/  UMOV UR6, 0xffffffff ;  /* 0xffffffff00067882 */ /* 0x000fc60000000000 */
[----:B------:R-:W-:Y:S05]  /*7520*/  BRA.DIV UR6, `(.L_x_75) ;  /* 0x00000006068c7947 */ /* 0x000fea000b800000 */
[----:B------:R-:W-:-:S13]  /*7530*/  ELECT P0, URZ, PT ;  /* 0x00000000003f782f */ /* 0x000fda0003800000 */
.L_x_95:
[----:B------:R-:W-:Y:S05]  /*7540*/  @!P0 BRA `(.L_x_7) ;  /* 0x0000000000808947 */ /* 0x000fea0003800000 */
[----:B------:R-:W-:-:S04]  /*7550*/  LOP3.LUT R16, R16, 0x2, RZ, 0xfc, !PT ;  /* 0x0000000210107812 */ /* 0x000fc800078efcff */
[----:B------:R-:W-:-:S13]  /*7560*/  ISETP.NE.AND P0, PT, R16, 0x3, PT ;  /* 0x000000031000780c */ /* 0x000fda0003f05270 */
[----:B------:R-:W-:Y:S05]  /*7570*/  @!P0 BRA `(.L_x_76) ;  /* 0x0000000000048947 */ /* 0x000fea0003800000 */
[----:B------:R-:W-:Y:S01]  /*7580*/  BPT.TRAP 0x1 ;  /* 0x000000040000795c */ /* 0x000fe20000300000 */
.L_x_76:
[----:B------:R-:W1:Y:S01]  /*7590*/  S2R R3, SR_CgaCtaId ;  /* 0x0000000000037919 */ /* 0x000e620000008800 */
[----:B------:R-:W-:Y:S02]  /*75a0*/  MOV R2, 0x400 ;  /* 0x0000040000027802 */ /* 0x000fe40000000f00 */
[----:B------:R-:W-:Y:S02]  /*75b0*/  SHF.L.U32 R5, R9, 0x1f, RZ ;  /* 0x0000001f09057819 */ /* 0x000fe400000006ff */
[----:B-1----:R-:W-:Y:S01]  /*75c0*/  LEA R7, R3, R2, 0x18 ;  /* 0x0000000203077211 */ /* 0x002fe200078ec0ff */
[----:B------:R-:W-:-:S04]  /*75d0*/  VIADD R2, R0, 0x1 ;  /* 0x0000000100027836 */ /* 0x000fc80000000000 */
[----:B------:R-:W-:Y:S01]  /*75e0*/  VIADD R3, R7, 0x30c20 ;  /* 0x00030c2007037836 */ /* 0x000fe20000000000 */
[----:B------:R-:W-:-:S03]  /*75f0*/  ISETP.NE.AND P2, PT, R2, 0x2, PT ;  /* 0x000000020200780c */ /* 0x000fc60003f45270 */
[----:B------:R-:W-:Y:S01]  /*7600*/  IMAD R6, R0, 0x8, R3 ;  /* 0x0000000800067824 */ /* 0x000fe200078e0203 */
[----:B------:R-:W-:-:S03]  /*7610*/  SEL R4, RZ, 0x1, P2 ;  /* 0x00000001ff047807 */ /* 0x000fc60001000000 */
[----:B------:R-:W1:Y:S01]  /*7620*/  SYNCS.PHASECHK.TRANS64.TRYWAIT P1, [R6+URZ], R5 ;  /* 0x00000005060075a7 */ /* 0x000e62000802017f */
[----:B------:R-:W-:Y:S02]  /*7630*/  LOP3.LUT R9, R9, R4, RZ, 0x3c, !PT ;  /* 0x0000000409097212 */ /* 0x000fe400078e3cff */
[----:B------:R-:W-:Y:S02]  /*7640*/  SEL R4, R2, RZ, P2 ;  /* 0x000000ff02047207 */ /* 0x000fe40001000000 */
[----:B------:R-:W-:-:S03]  /*7650*/  SHF.L.U32 R2, R9, 0x1f, RZ ;  /* 0x0000001f09027819 */ /* 0x000fc600000006ff */
[----:B------:R-:W-:Y:S01]  /*7660*/  IMAD R3, R4, 0x8, R3 ;  /* 0x0000000804037824 */ /* 0x000fe200078e0203 */
[----:B-1----:R-:W-:Y:S06]  /*7670*/  @!P1 BRA `(.L_x_77) ;  /* 0x00000004005c9947 */ /* 0x002fec0003800000 */
.L_x_96:
[----:B------:R-:W2:Y:S02]  /*7680*/  SYNCS.PHASECHK.TRANS64.TRYWAIT P1, [R3+URZ], R2 ;  /* 0x00000002030075a7 */ /* 0x000ea4000802017f */
[----:B--2---:R-:W-:Y:S05]  /*7690*/  @!P1 BRA `(.L_x_78) ;  /* 0x0000000400689947 */ /* 0x004fea0003800000 */
.L_x_97:
[----:B------:R-:W-:Y:S05]  /*76a0*/  @!P0 BRA `(.L_x_79) ;  /* 0x0000000000048947 */ /* 0x000fea0003800000 */
[----:B------:R-:W-:Y:S01]  /*76b0*/  BPT.TRAP 0x1 ;  /* 0x000000040000795c */ /* 0x000fe20000300000 */
.L_x_79:
[----:B--2---:R-:W-:-:S04]  /*76c0*/  VIADD R3, R7, 0x30c40 ;  /* 0x00030c4007037836 */ /* 0x004fc80000000000 */
[----:B------:R-:W-:-:S04]  /*76d0*/  IMAD R0, R0, 0x8, R3 ;  /* 0x0000000800007824 */ /* 0x000fc800078e0203 */
[----:B------:R-:W2:Y:S02]  /*76e0*/  SYNCS.PHASECHK.TRANS64.TRYWAIT P0, [R0+URZ], R5 ;  /* 0x00000005000075a7 */ /* 0x000ea4000800017f */
[----:B--2---:R-:W-:Y:S05]  /*76f0*/  @!P0 BRA `(.L_x_80) ;  /* 0x0000000400648947 */ /* 0x004fea0003800000 */
.L_x_98:
[----:B------:R-:W-:-:S07]  /*7700*/  IMAD R3, R4, 0x8, R3 ;  /* 0x0000000804037824 */ /* 0x000fce00078e0203 */
.L_x_81:
[----:B---3--:R3:W4:Y:S02]  /*7710*/  SYNCS.PHASECHK.TRANS64.TRYWAIT P0, [R3+URZ], R2 ;  /* 0x00000002030075a7 */ /* 0x008724000800017f */
[----:B----4-:R-:W-:Y:S05]  /*7720*/  @!P0 NANOSLEEP.SYNCS 0x989680 ;  /* 0x009896800000895d */ /* 0x010fea0003900000 */
[----:B------:R-:W4:Y:S02]  /*7730*/  @!P0 SYNCS.PHASECHK.TRANS64 P0, [R3+URZ], R2 ;  /* 0x00000002030085a7 */ /* 0x000f24000800007f */
[----:B----4-:R-:W-:Y:S05]  /*7740*/  @!P0 BRA `(.L_x_81) ;  /* 0xfffffffc00f08947 */ /* 0x010fea000383ffff */
.L_x_7:
[----:B------:R-:W-:Y:S05]  /*7750*/  BSYNC B6 ;  /* 0x0000000000067941 */ /* 0x000fea0003800000 */
.L_x_4:
[----:B------:R-:W-:Y:S05]  /*7760*/  EXIT ;  /* 0x000000000000794d */ /* 0x000fea0003800000 */
.L_x_12:
[----:B------:R-:W-:Y:S02]  /*7770*/  IMAD.MOV.U32 R12, RZ, RZ, RZ ;  /* 0x000000ffff0c7224 */ /* 0x000fe400078e00ff */
[----:B------:R-:W-:Y:S02]  /*7780*/  IMAD.MOV.U32 R11, RZ, RZ, 0x1f ;  /* 0x0000001fff0b7424 */ /* 0x000fe400078e00ff */
[----:B------:R-:W-:-:S07]  /*7790*/  IMAD.MOV.U32 R15, RZ, RZ, -0x1 ;  /* 0xffffffffff0f7424 */ /* 0x000fce00078e00ff */
[----:B------:R-:W-:Y:S05]  /*77a0*/  WARPSYNC.COLLECTIVE R15, `(.L_x_82) ;  /* 0x000000000f087348 */ /* 0x000fea0003c00000 */
[----:B------:R1:W2:Y:S02]  /*77b0*/  SHFL.IDX P6, R14, R13, R12, R11 ;  /* 0x0000000c0d0e7389 */ /* 0x0002a400000c000b */
[----:B-12---:R-:W-:Y:S01]  /*77c0*/  ENDCOLLECTIVE ;  /* 0x000000000000791b */ /* 0x006fe20003800000 */
.L_x_82:
[----:B------:R-:W-:Y:S05]  /*77d0*/  BRA `(.L_x_83) ;  /* 0xffffff9000f07947 */ /* 0x000fea000383ffff */
.L_x_14:
[----:B--2---:R2:W3:Y:S02]  /*77e0*/  SYNCS.PHASECHK.TRANS64.TRYWAIT P0, [R225+URZ+0x30c00], R6 ;  /* 0x030c0006e10075a7 */ /* 0x0044e4000800017f */
[----:B---3--:R-:W-:Y:S05]  /*77f0*/  @!P0 NANOSLEEP.SYNCS 0x989680 ;  /* 0x009896800000895d */ /* 0x008fea0003900000 */
[----:B------:R-:W3:Y:S02]  /*7800*/  @!P0 SYNCS.PHASECHK.TRANS64 P0, [R225+URZ+0x30c00], R6 ;  /* 0x030c0006e10085a7 */ /* 0x000ee4000800007f */
[----:B---3--:R-:W-:Y:S05]  /*7810*/  @!P0 BRA `(.L_x_14) ;  /* 0xfffffffc00f08947 */ /* 0x008fea000383ffff */
[----:B------:R-:W-:Y:S05]  /*7820*/  BRA `(.L_x_13) ;  /* 0xffffff9400147947 */ /* 0x000fea000383ffff */
.L_x_19:
[----:B--2---:R2:W3:Y:S02]  /*7830*/  SYNCS.PHASECHK.TRANS64.TRYWAIT P1, [R9+URZ+0x30c10], R22 ;  /* 0x030c1016090075a7 */ /* 0x0044e4000802017f */
[----:B---3--:R-:W-:Y:S05]  /*7840*/  @!P1 NANOSLEEP.SYNCS 0x989680 ;  /* 0x009896800000995d */ /* 0x008fea0003900000 */
[----:B------:R-:W3:Y:S02]  /*7850*/  @!P1 SYNCS.PHASECHK.TRANS64 P1, [R9+URZ+0x30c10], R22 ;  /* 0x030c1016090095a7 */ /* 0x000ee4000802007f */
[----:B---3--:R-:W-:Y:S05]  /*7860*/  @!P1 BRA `(.L_x_19) ;  /* 0xfffffffc00f09947 */ /* 0x008fea000383ffff */
[----:B------:R-:W-:Y:S05]  /*7870*/  BRA `(.L_x_18) ;  /* 0xffffff9c00487947 */ /* 0x000fea000383ffff */
.L_x_23:
[----:B------:R1:W1:Y:S02]  /*7880*/  SYNCS.PHASECHK.TRANS64.TRYWAIT P1, [R9+URZ+0x30c30], R22 ;  /* 0x030c3016090075a7 */ /* 0x000264000802017f */
[----:B-1----:R-:W-:Y:S05]  /*7890*/  @!P1 NANOSLEEP.SYNCS 0x989680 ;  /* 0x009896800000995d */ /* 0x002fea0003900000 */
[----:B------:R-:W1:Y:S02]  /*78a0*/  @!P1 SYNCS.PHASECHK.TRANS64 P1, [R9+URZ+0x30c30], R22 ;  /* 0x030c3016090095a7 */ /* 0x000e64000802007f */
[----:B-1----:R-:W-:Y:S05]  /*78b0*/  @!P1 BRA `(.L_x_23) ;  /* 0xfffffffc00f09947 */ /* 0x002fea000383ffff */
[----:B------:R-:W-:Y:S05]  /*78c0*/  BRA `(.L_x_22) ;  /* 0xffffffa000587947 */ /* 0x000fea000383ffff */
.L_x_56:
[----:B-1----:R1:W2:Y:S02]  /*78d0*/  SYNCS.PHASECHK.TRANS64.TRYWAIT P1, [R11+URZ+0x30c20], R0 ;  /* 0x030c20000b0075a7 */ /* 0x0022a4000802017f */
[----:B--2---:R-:W-:Y:S05]  /*78e0*/  @!P1 NANOSLEEP.SYNCS 0x989680 ;  /* 0x009896800000995d */ /* 0x004fea0003900000 */
[----:B------:R-:W2:Y:S02]  /*78f0*/  @!P1 SYNCS.PHASECHK.TRANS64 P1, [R11+URZ+0x30c20], R0 ;  /* 0x030c20000b0095a7 */ /* 0x000ea4000802007f */
[----:B--2---:R-:W-:Y:S05]  /*7900*/  @!P1 BRA `(.L_x_56) ;  /* 0xfffffffc00f09947 */ /* 0x004fea000383ffff */
[----:B------:R-:W-:Y:S05]  /*7910*/  BRA `(.L_x_84) ;  /* 0xffffffe800287947 */ /* 0x000fea000383ffff */
.L_x_60:
[----:B-1----:R1:W2:Y:S02]  /*7920*/  SYNCS.PHASECHK.TRANS64.TRYWAIT P1, [R11+URZ+0x30c40], R21 ;  /* 0x030c40150b0075a7 */ /* 0x0022a4000802017f */
[----:B--2---:R-:W-:Y:S05]  /*7930*/  @!P1 NANOSLEEP.SYNCS 0x989680 ;  /* 0x009896800000995d */ /* 0x004fea0003900000 */
[----:B------:R-:W2:Y:S02]  /*7940*/  @!P1 SYNCS.PHASECHK.TRANS64 P1, [R11+URZ+0x30c40], R21 ;  /* 0x030c40150b0095a7 */ /* 0x000ea4000802007f */
[----:B--2---:R-:W-:Y:S05]  /*7950*/  @!P1 BRA `(.L_x_60) ;  /* 0xfffffffc00f09947 */ /* 0x004fea000383ffff */
[----:B------:R-:W-:Y:S05]  /*7960*/  BRA `(.L_x_85) ;  /* 0xffffffec00487947 */ /* 0x000fea000383ffff */
.L_x_62:
[----:B--2---:R2:W3:Y:S02]  /*7970*/  SYNCS.PHASECHK.TRANS64.TRYWAIT P1, [R11+URZ+0x30c28], R21 ;  /* 0x030c28150b0075a7 */ /* 0x0044e4000802017f */
[----:B---3--:R-:W-:Y:S05]  /*7980*/  @!P1 NANOSLEEP.SYNCS 0x989680 ;  /* 0x009896800000995d */ /* 0x008fea0003900000 */
[----:B------:R-:W3:Y:S02]  /*7990*/  @!P1 SYNCS.PHASECHK.TRANS64 P1, [R11+URZ+0x30c28], R21 ;  /* 0x030c28150b0095a7 */ /* 0x000ee4000802007f */
[----:B---3--:R-:W-:Y:S05]  /*79a0*/  @!P1 BRA `(.L_x_62) ;  /* 0xfffffffc00f09947 */ /* 0x008fea000383ffff */
[----:B------:R-:W-:Y:S05]  /*79b0*/  BRA `(.L_x_86) ;  /* 0xffffffec00c07947 */ /* 0x000fea000383ffff */
.L_x_64:
[----:B---3--:R3:W4:Y:S02]  /*79c0*/  SYNCS.PHASECHK.TRANS64.TRYWAIT P1, [R11+URZ+0x30c48], R21 ;  /* 0x030c48150b0075a7 */ /* 0x008724000802017f */
[----:B----4-:R-:W-:Y:S05]  /*79d0*/  @!P1 NANOSLEEP.SYNCS 0x989680 ;  /* 0x009896800000995d */ /* 0x010fea0003900000 */
[----:B------:R-:W4:Y:S02]  /*79e0*/  @!P1 SYNCS.PHASECHK.TRANS64 P1, [R11+URZ+0x30c48], R21 ;  /* 0x030c48150b0095a7 */ /* 0x000f24000802007f */
[----:B----4-:R-:W-:Y:S05]  /*79f0*/  @!P1 BRA `(.L_x_64) ;  /* 0xfffffffc00f09947 */ /* 0x010fea000383ffff */
[----:B------:R-:W-:Y:S05]  /*7a00*/  BRA `(.L_x_87) ;  /* 0xfffffff000147947 */ /* 0x000fea000383ffff */
.L_x_66:
[----:B------:R-:W-:-:S07]  /*7a10*/  SHF.L.U32 R4, R9, 0x1f, RZ ;  /* 0x0000001f09047819 */ /* 0x000fce00000006ff */
.L_x_88:
[----:B-1----:R1:W2:Y:S02]  /*7a20*/  SYNCS.PHASECHK.TRANS64.TRYWAIT P1, [R11+URZ+0x30c20], R4 ;  /* 0x030c20040b0075a7 */ /* 0x0022a4000802017f */
[----:B--2---:R-:W-:Y:S05]  /*7a30*/  @!P1 NANOSLEEP.SYNCS 0x989680 ;  /* 0x009896800000995d */ /* 0x004fea0003900000 */
[----:B------:R-:W2:Y:S02]  /*7a40*/  @!P1 SYNCS.PHASECHK.TRANS64 P1, [R11+URZ+0x30c20], R4 ;  /* 0x030c20040b0095a7 */ /* 0x000ea4000802007f */
[----:B--2---:R-:W-:Y:S05]  /*7a50*/  @!P1 BRA `(.L_x_88) ;  /* 0xfffffffc00f09947 */ /* 0x004fea000383ffff */
[----:B------:R-:W-:Y:S05]  /*7a60*/  BRA `(.L_x_89) ;  /* 0xfffffff000807947 */ /* 0x000fea000383ffff */
.L_x_69:
[----:B---3--:R3:W4:Y:S02]  /*7a70*/  SYNCS.PHASECHK.TRANS64.TRYWAIT P1, [R11+URZ+0x30c40], R12 ;  /* 0x030c400c0b0075a7 */ /* 0x008724000802017f */
[----:B----4-:R-:W-:Y:S05]  /*7a80*/  @!P1 NANOSLEEP.SYNCS 0x989680 ;  /* 0x009896800000995d */ /* 0x010fea0003900000 */
[----:B------:R-:W4:Y:S02]  /*7a90*/  @!P1 SYNCS.PHASECHK.TRANS64 P1, [R11+URZ+0x30c40], R12 ;  /* 0x030c400c0b0095a7 */ /* 0x000f24000802007f */
[----:B----4-:R-:W-:Y:S05]  /*7aa0*/  @!P1 BRA `(.L_x_69) ;  /* 0xfffffffc00f09947 */ /* 0x010fea000383ffff */
[----:B------:R-:W-:Y:S05]  /*7ab0*/  BRA `(.L_x_90) ;  /* 0xfffffff000f07947 */ /* 0x000fea000383ffff */
.L_x_71:
[----:B-1----:R1:W2:Y:S02]  /*7ac0*/  SYNCS.PHASECHK.TRANS64.TRYWAIT P1, [R11+URZ+0x30c28], R12 ;  /* 0x030c280c0b0075a7 */ /* 0x0022a4000802017f */
[----:B--2---:R-:W-:Y:S05]  /*7ad0*/  @!P1 NANOSLEEP.SYNCS 0x989680 ;  /* 0x009896800000995d */ /* 0x004fea0003900000 */
[----:B------:R-:W2:Y:S02]  /*7ae0*/  @!P1 SYNCS.PHASECHK.TRANS64 P1, [R11+URZ+0x30c28], R12 ;  /* 0x030c280c0b0095a7 */ /* 0x000ea4000802007f */
[----:B--2---:R-:W-:Y:S05]  /*7af0*/  @!P1 BRA `(.L_x_71) ;  /* 0xfffffffc00f09947 */ /* 0x004fea000383ffff */
[----:B------:R-:W-:Y:S05]  /*7b00*/  BRA `(.L_x_91) ;  /* 0xfffffff4005c7947 */ /* 0x000fea000383ffff */
.L_x_73:
[----:B----4-:R4:W1:Y:S02]  /*7b10*/  SYNCS.PHASECHK.TRANS64.TRYWAIT P0, [R13+URZ+0x30c40], R2 ;  /* 0x030c40020d0075a7 */ /* 0x010864000800017f */
[----:B-1----:R-:W-:Y:S05]  /*7b20*/  @!P0 NANOSLEEP.SYNCS 0x989680 ;  /* 0x009896800000895d */ /* 0x002fea0003900000 */
[----:B------:R-:W1:Y:S02]  /*7b30*/  @!P0 SYNCS.PHASECHK.TRANS64 P0, [R13+URZ+0x30c40], R2 ;  /* 0x030c40020d0085a7 */ /* 0x000e64000800007f */
[----:B-1----:R-:W-:Y:S05]  /*7b40*/  @!P0 BRA `(.L_x_73) ;  /* 0xfffffffc00f08947 */ /* 0x002fea000383ffff */
[----:B------:R-:W-:Y:S05]  /*7b50*/  BRA `(.L_x_92) ;  /* 0xfffffff400c87947 */ /* 0x000fea000383ffff */
.L_x_75:
[----:B------:R-:W-:Y:S01]  /*7b60*/  BSSY B0, `(.L_x_93) ;  /* 0x0000006000007945 */ /* 0x000fe20003800000 */
[----:B------:R-:W-:-:S07]  /*7b70*/  IMAD.MOV.U32 R15, RZ, RZ, -0x1 ;  /* 0xffffffffff0f7424 */ /* 0x000fce00078e00ff */
[----:B------:R-:W-:Y:S05]  /*7b80*/  WARPSYNC.COLLECTIVE R15, `(.L_x_94) ;  /* 0x000000000f0c7348 */ /* 0x000fea0003c00000 */
[----:B------:R-:W-:Y:S02]  /*7b90*/  ELECT P6, UR62, PT ;  /* 0x00000000003e782f */ /* 0x000fe400038c0000 */
[----:B------:R-:W-:Y:S01]  /*7ba0*/  MOV R14, UR62 ;  /* 0x0000003e000e7c02 */ /* 0x000fe20008000f00 */
[----:B------:R-:W-:Y:S10]  /*7bb0*/  ENDCOLLECTIVE ;  /* 0x000000000000791b */ /* 0x000ff40003800000 */
.L_x_94:
[----:B------:R-:W-:Y:S05]  /*7bc0*/  BSYNC B0 ;  /* 0x0000000000007941 */ /* 0x000fea0003800000 */
.L_x_93:
[----:B------:R-:W-:Y:S01]  /*7bd0*/  PLOP3.LUT P0, PT, P6, PT, PT, 0x80, 0x0 ;  /* 0x000000000000781c */ /* 0x000fe2000370f070 */
[----:B------:R-:W-:-:S12]  /*7be0*/  BRA `(.L_x_95) ;  /* 0xfffffff800547947 */ /* 0x000fd8000383ffff */
.L_x_77:
[----:B-1----:R1:W2:Y:S02]  /*7bf0*/  SYNCS.PHASECHK.TRANS64.TRYWAIT P1, [R6+URZ], R5 ;  /* 0x00000005060075a7 */ /* 0x0022a4000802017f */
[----:B--2---:R-:W-:Y:S05]  /*7c00*/  @!P1 NANOSLEEP.SYNCS 0x989680 ;  /* 0x009896800000995d */ /* 0x004fea0003900000 */
[----:B------:R-:W2:Y:S02]  /*7c10*/  @!P1 SYNCS.PHASECHK.TRANS64 P1, [R6+URZ], R5 ;  /* 0x00000005060095a7 */ /* 0x000ea4000802007f */
[----:B--2---:R-:W-:Y:S05]  /*7c20*/  @!P1 BRA `(.L_x_77) ;  /* 0xfffffffc00f09947 */ /* 0x004fea000383ffff */
[----:B------:R-:W-:Y:S05]  /*7c30*/  BRA `(.L_x_96) ;  /* 0xfffffff800907947 */ /* 0x000fea000383ffff */
.L_x_78:
[----:B--2---:R2:W3:Y:S02]  /*7c40*/  SYNCS.PHASECHK.TRANS64.TRYWAIT P1, [R3+URZ], R2 ;  /* 0x00000002030075a7 */ /* 0x0044e4000802017f */
[----:B---3--:R-:W-:Y:S05]  /*7c50*/  @!P1 NANOSLEEP.SYNCS 0x989680 ;  /* 0x009896800000995d */ /* 0x008fea0003900000 */
[----:B------:R-:W3:Y:S02]  /*7c60*/  @!P1 SYNCS.PHASECHK.TRANS64 P1, [R3+URZ], R2 ;  /* 0x00000002030095a7 */ /* 0x000ee4000802007f */
[----:B---3--:R-:W-:Y:S05]  /*7c70*/  @!P1 BRA `(.L_x_78) ;  /* 0xfffffffc00f09947 */ /* 0x008fea000383ffff */
[----:B------:R-:W-:Y:S05]  /*7c80*/  BRA `(.L_x_97) ;  /* 0xfffffff800847947 */ /* 0x000fea000383ffff */
.L_x_80:
[----:B--2---:R2:W3:Y:S02]  /*7c90*/  SYNCS.PHASECHK.TRANS64.TRYWAIT P0, [R0+URZ], R5 ;  /* 0x00000005000075a7 */ /* 0x0044e4000800017f */
[----:B---3--:R-:W-:Y:S05]  /*7ca0*/  @!P0 NANOSLEEP.SYNCS 0x989680 ;  /* 0x009896800000895d */ /* 0x008fea0003900000 */
[----:B------:R-:W3:Y:S02]  /*7cb0*/  @!P0 SYNCS.PHASECHK.TRANS64 P0, [R0+URZ], R5 ;  /* 0x00000005000085a7 */ /* 0x000ee4000800007f */
[----:B---3--:R-:W-:Y:S05]  /*7cc0*/  @!P0 BRA `(.L_x_80) ;  /* 0xfffffffc00f08947 */ /* 0x008fea000383ffff */
[----:B------:R-:W-:Y:S05]  /*7cd0*/  BRA `(.L_x_98) ;  /* 0xfffffff800887947 */ /* 0x000fea000383ffff */
.L_x_99:
[----:B------:R-:W-:-:S00]  /*7ce0*/  BRA `(.L_x_99) ;  /* 0xfffffffc00fc7947 */ /* 0x000fc0000383ffff */
[----:B------:R-:W-:-:S00]  /*7cf0*/  NOP ;  /* 0x0000000000007918 */ /* 0x000fc00000000000 */
        /* <DEDUP_REMOVED lines=8> */
.L_x_3693:


//--------------------- .text._ZN7cutlass13device_kernelIN5flash11enable_sm90INS1_16FlashAttnBwdSm90INS1_25CollectiveMainloopBwdSm90ILi2ELi2ELi2EN4cute5tupleIJNS5_1CILi1EEES8_S8_EEENS6_IJNS7_ILi128EEESA_NS7_ILi64EEEEEENS_6half_tEfNS_4arch4Sm90ELb0ELb0ELb0ELb0ELb1ELb1ELb0ELb0ELi2ELi1ELi2ELi2ELb0EEENS1_21CollectiveEpilogueBwdISC_SD_SF_Li256ELb0ELb0ELi1EEENS1_19SingleTileSchedulerILb0ELb0ELb0ELi128EEEEEEEEEvNT_6ParamsE --------------------------
	.section	.text._ZN7cutlass13device_kernelIN5flash11enable_sm90INS1_16FlashAttnBwdSm90INS1_25CollectiveMainloopBwdSm90ILi2ELi2ELi2EN4cute5tupleIJNS5_1CILi1EEES8_S8_EEENS6_IJNS7_ILi128EEESA_NS7_ILi64EEEEEENS_6half_tEfNS_4arch4Sm90ELb0ELb0ELb0ELb0ELb1ELb1ELb0ELb0ELi2ELi1ELi2ELi2ELb0EEENS1_21CollectiveEpilogueBwdISC_SD_SF_Li256ELb0ELb0ELi1EEENS1_19SingleTileSchedulerILb0ELb0ELb0ELi128EEEEEEEEEvNT_6ParamsE,"ax",@progbits
	.align	128
.text._ZN7cutlass13device_kernelIN5flash11enable_sm90INS1_16FlashAttnBwdSm90INS1_25CollectiveMainloopBwdSm90ILi2ELi2ELi2EN4cute5tupleIJNS5_1CILi1EEES8_S8_EEENS6_IJNS7_ILi128EEESA_NS7_ILi64EEEEEENS_6half_tEfNS_4arch4Sm90ELb0ELb0ELb0ELb0ELb1ELb1ELb0ELb0ELi2ELi1ELi2ELi2ELb0EEENS1_21CollectiveEpilogueBwdISC_SD_SF_Li256ELb0ELb0ELi1EEENS1_19SingleTileSchedulerILb0ELb0ELb0ELi128EEEEEEEEEvNT_6ParamsE:
        .type           _ZN7cutlass13device_kernelIN5flash11enable_sm90INS1_16FlashAttnBwdSm90INS1_25CollectiveMainloopBwdSm90ILi2ELi2ELi2EN4cute5tupleIJNS5_1CILi1EEES8_S8_EEENS6_IJNS7_ILi128EEESA_NS7_ILi64EEEEEENS_6half_tEfNS_4arch4Sm90ELb0ELb0ELb0ELb0ELb1ELb1ELb0ELb0ELi2ELi1ELi2ELi2ELb0EEENS1_21CollectiveEpilogueBwdISC_SD_SF_Li256ELb0ELb0ELi1EEENS1_19SingleTileSchedulerILb0ELb0ELb0ELi128EEEEEEEEEvNT_6ParamsE,@function
        .size           _ZN7cutlass13device_kernelIN5flash11enable_sm90INS1_16FlashAttnBwdSm90INS1_25CollectiveMainloopBwdSm90ILi2ELi2ELi2EN4cute5tupleIJNS5_1CILi1EEES8_S8_EEENS6_IJNS7_ILi128EEESA_NS7_ILi64EEEEEENS_6half_tEfNS_4arch4Sm90ELb0ELb0ELb0ELb0ELb1ELb1ELb0ELb0ELi2ELi1ELi2ELi2ELb0EEENS1_21CollectiveEpilogueBwdISC_SD_SF_Li256ELb0ELb0ELi1EEENS1_19SingleTileSchedulerILb0ELb0ELb0ELi128EEEEEEEEEvNT_6ParamsE,(.L_x_3694 - _ZN7cutlass13device_kernelIN5flash11enable_sm90INS1_16FlashAttnBwdSm90INS1_25CollectiveMainloopBwdSm90ILi2ELi2ELi2EN4cute5tupleIJNS5_1CILi1EEES8_S8_EEENS6_IJNS7_ILi128EEESA_NS7_ILi64EEEEEENS_6half_tEfNS_4arch4Sm90ELb0ELb0ELb0ELb0ELb1ELb1ELb0ELb0ELi2ELi1ELi2ELi2ELb0EEENS1_21CollectiveEpilogueBwdISC_SD_SF_Li256ELb0ELb0ELi1EEENS1_19SingleTileSchedulerILb0ELb0ELb0ELi128EEEEEEEEEvNT_6ParamsE)
        .other          _ZN7cutlass13device_kernelIN5flash11enable_sm90INS1_16FlashAttnBwdSm90INS1_25CollectiveMainloopBwdSm90ILi2ELi2ELi2EN4cute5tupleIJNS5_1CILi1EEES8_S8_EEENS6_IJNS7_ILi128EEESA_NS7_ILi64EEEEEENS_6half_tEfNS_4arch4Sm90ELb0ELb0ELb0ELb0ELb1ELb1ELb0ELb0ELi2ELi1ELi2ELi2ELb0EEENS1_21CollectiveEpilogueBwdISC_SD_SF_Li256ELb0ELb0ELi1EEENS1_19SingleTileSchedulerILb0ELb0ELb0ELi128EEEEEEEEEvNT_6ParamsE,@"STO_CUDA_ENTRY STV_DEFAULT"
_ZN7cutlass13device_kernelIN5flash11enable_sm90INS1_16FlashAttnBwdSm90INS1_25CollectiveMainloopBwdSm90ILi2ELi2ELi2EN4cute5tupleIJNS5_1CILi1EEES8_S8_EEENS6_IJNS7_ILi128EEESA_NS7_ILi64EEEEEENS_6half_tEfNS_4arch4Sm90ELb0ELb0ELb0ELb0ELb1ELb1ELb0ELb0ELi2ELi1ELi2ELi2ELb0EEENS1_21CollectiveEpilogueBwdISC_SD_SF_Li256ELb0ELb0ELi1EEENS1_19SingleTileSchedulerILb0ELb0ELb0ELi128EEEEEEEEEvNT_6ParamsE:
        /* <DEDUP_REMOVED lines=29> */
.L_x_101:
[----:B------:R-:W-:Y:S05]  /*01d0*/  BSYNC B0 ;  /* 0x0000000000007941 */ /* 0x000fea0003800000 */
.L_x_100:
        /* <DEDUP_REMOVED lines=34> */
.L_x_102:
        /* <DEDUP_REMOVED lines=22> */
.L_x_103:
[----:B---3--:R-:W-:Y:S01]  /*0560*/  ISETP.NE.AND P0, PT, R2, RZ, PT ;  /* 0x000000ff0200720c */ /* 0x008fe20003f05270 */
[----:B------:R-:W-:Y:S01]  /*0570*/  IMAD.MOV.U32 R16, RZ, RZ, 0x1 ;  /* 0x00000001ff107424 */ /* 0x000fe200078e00ff */
[----:B------:R-:W-:Y:S01]  /*0580*/  NOP ;  /* 0x0000000000007918 */ /* 0x000fe20000000000 */
[----:B------:R-:W-:Y:S03]  /*0590*/  BSSY B6, `(.L_x_104) ;  /* 0x000079e000067945 */ /* 0x000fe60003800000 */
[----:B------:R-:W-:Y:S01]  /*05a0*/  SEL R16, R16, 0x2, !P0 ;  /* 0x0000000210107807 */ /* 0x000fe20004000000 */
[----:B-12-4-:R-:W-:Y:S06]  /*05b0*/  BAR.SYNC.DEFER_BLOCKING 0x0 ;  /* 0x0000000000007b1d */ /* 0x016fec0000010000 */
[----:B------:R-:W-:Y:S05]  /*05c0*/  @!P0 BRA `(.L_x_105) ;  /* 0x0000004c00548947 */ /* 0x000fea0003800000 */
.L_x_106:
        /* <DEDUP_REMOVED lines=35> */
.L_x_109:
        /* <DEDUP_REMOVED lines=15> */
.L_x_108:
        /* <DEDUP_REMOVED lines=22> */
.L_x_111:
        /* <DEDUP_REMOVED lines=15> */
.L_x_110:
[----:B------:R-:W-:Y:S01]  /*0b40*/  SHF.R.S32.HI R2, RZ, 0x1f, R17 ;  /* 0x0000001fff027819 */ /* 0x000fe20000011411 */
[----:B------:R-:W-:-:S03]  /*0b50*/  UMOV UR4, 0xffffffff ;  /* 0xffffffff00047882 */ /* 0x000fc60000000000 */
[----:B------:R-:W-:-:S04]  /*0b60*/  LEA.HI R3, R2, R17, RZ, 0x7 ;  /* 0x0000001102037211 */ /* 0x000fc800078f38ff */
[----:B------:R-:W-:Y:S01]  /*0b70*/  SHF.R.S32.HI R13, RZ, 0x7, R3 ;  /* 0x00000007ff0d7819 */ /* 0x000fe20000011403 */
[----:B------:R-:W-:Y:S06]  /*0b80*/  BRA.DIV UR4, `(.L_x_112) ;  /* 0x0000007604007947 */ /* 0x000fec000b800000 */
[----:B------:R1:W2:Y:S02]  /*0b90*/  SHFL.IDX PT, R14, R13, RZ, 0x1f ;  /* 0x00001fff0d0e7589 */ /* 0x0002a400000e0000 */
.L_x_199:
        /* <DEDUP_REMOVED lines=14> */
.L_x_113:
        /* <DEDUP_REMOVED lines=131> */
.L_x_126:
[----:B------:R-:W-:Y:S01]  /*14b0*/  ISETP.NE.AND P0, PT, R4, 0x3, PT ;  /* 0x000000030400780c */ /* 0x000fe20003f05270 */
[----:B------:R-:W-:-:S12]  /*14c0*/  YIELD ;  /* 0x0000000000007946 */ /* 0x000fd80003800000 */
[----:B-1----:R-:W-:Y:S05]  /*14d0*/  @!P0 BRA `(.L_x_116) ;  /* 0x0000000000048947 */ /* 0x002fea0003800000 */
[----:B------:R-:W-:Y:S01]  /*14e0*/  BPT.TRAP 0x1 ;  /* 0x000000040000795c */ /* 0x000fe20000300000 */
.L_x_116:
[----:B------:R-:W-:Y:S01]  /*14f0*/  IMAD R9, R7, 0x8, R225 ;  /* 0x0000000807097824 */ /* 0x000fe200078e02e1 */
[----:B------:R-:W-:-:S04]  /*1500*/  SHF.L.U32 R22, R6, 0x1f, RZ ;  /* 0x0000001f06167819 */ /* 0x000fc800000006ff */
[----:B------:R1:W2:Y:S01]  /*1510*/  SYNCS.PHASECHK.TRANS64.TRYWAIT P1, [R9+URZ+0x30c10], R22 ;  /* 0x030c1016090075a7 */ /* 0x0002a2000802017f */
[----:B------:R-:W-:Y:S05]  /*1520*/  @!P0 BRA `(.L_x_117) ;  /* 0x0000000000048947 */ /* 0x000fea0003800000 */
[----:B------:R-:W-:Y:S01]  /*1530*/  BPT.TRAP 0x1 ;  /* 0x000000040000795c */ /* 0x000fe20000300000 */
.L_x_117:
[----:B------:R-:W-:-:S05]  /*1540*/  VIADD R10, R225, 0x10000 ;  /* 0x00010000e10a7836 */ /* 0x000fca0000000000 */
[----:B------:R-:W-:-:S04]  /*1550*/  SHF.R.U32.HI R10, RZ, 0x4, R10 ;  /* 0x00000004ff0a7819 */ /* 0x000fc8000001160a */
[----:B------:R-:W-:Y:S01]  /*1560*/  LOP3.LUT R10, R10, 0x3fff, RZ, 0xc0, !PT ;  /* 0x00003fff0a0a7812 */ /* 0x000fe200078ec0ff */
[----:B--2---:R-:W-:Y:S06]  /*1570*/  @P1 BRA `(.L_x_118) ;  /* 0x0000000000081947 */ /* 0x004fec0003800000 */
[----:B------:R-:W2:Y:S02]  /*1580*/  SYNCS.PHASECHK.TRANS64.TRYWAIT P1, [R9+URZ+0x30c10], R22 ;  /* 0x030c1016090075a7 */ /* 0x000ea4000802017f */
[----:B--2---:R-:W-:Y:S05]  /*1590*/  @!P1 BRA `(.L_x_119) ;  /* 0x0000006800ac9947 */ /* 0x004fea0003800000 */
.L_x_118:
        /* <DEDUP_REMOVED lines=63> */
.L_x_120:
[----:B------:R1:W1:Y:S01]  /*1990*/  SYNCS.PHASECHK.TRANS64.TRYWAIT P1, [R9+URZ+0x30c30], R22 ;  /* 0x030c3016090075a7 */ /* 0x000262000802017f */
[----:B------:R-:W-:Y:S05]  /*19a0*/  @!P0 BRA `(.L_x_121) ;  /* 0x0000000000048947 */ /* 0x000fea0003800000 */
[----:B------:R-:W-:Y:S01]  /*19b0*/  BPT.TRAP 0x1 ;  /* 0x000000040000795c */ /* 0x000fe20000300000 */
.L_x_121:
[----:B------:R-:W-:-:S05]  /*19c0*/  VIADD R11, R225, 0x18000 ;  /* 0x00018000e10b7836 */ /* 0x000fca0000000000 */
[----:B------:R-:W-:-:S04]  /*19d0*/  SHF.R.U32.HI R11, RZ, 0x4, R11 ;  /* 0x00000004ff0b7819 */ /* 0x000fc8000001160b */
[----:B------:R-:W-:-:S04]  /*19e0*/  LOP3.LUT R218, R11, 0x3fff, RZ, 0xc0, !PT ;  /* 0x00003fff0bda7812 */ /* 0x000fc800078ec0ff */
[----:B------:R-:W-:Y:S01]  /*19f0*/  LOP3.LUT R12, R218, 0x10000, RZ, 0xfc, !PT ;  /* 0x00010000da0c7812 */ /* 0x000fe200078efcff */
[----:B-1----:R-:W-:Y:S06]  /*1a00*/  @P1 BRA `(.L_x_122) ;  /* 0x0000000000081947 */ /* 0x002fec0003800000 */
[----:B------:R-:W1:Y:S02]  /*1a10*/  SYNCS.PHASECHK.TRANS64.TRYWAIT P1, [R9+URZ+0x30c30], R22 ;  /* 0x030c3016090075a7 */ /* 0x000e64000802017f */
[----:B-1----:R-:W-:Y:S05]  /*1a20*/  @!P1 BRA `(.L_x_123) ;  /* 0x00000064009c9947 */ /* 0x002fea0003800000 */
.L_x_122:
        /* <DEDUP_REMOVED lines=620> */
.L_x_124:
        /* <DEDUP_REMOVED lines=68> */
.L_x_125:
        /* <DEDUP_REMOVED lines=11> */
.L_x_115:
        /* <DEDUP_REMOVED lines=51> */
.L_x_127:
        /* <DEDUP_REMOVED lines=19> */
.L_x_128:
        /* <DEDUP_REMOVED lines=18> */
.L_x_129:
        /* <DEDUP_REMOVED lines=18> */
.L_x_130:
        /* <DEDUP_REMOVED lines=103> */
.L_x_132:
[----:B------:R-:W-:Y:S05]  /*52f0*/  BSYNC B0 ;  /* 0x0000000000007941 */ /* 0x000fea0003800000 */
.L_x_131:
[----:B------:R-:W-:-:S04]  /*5300*/  DEPBAR.LE SB0, 0x0 ;  /* 0x000080000000791a */ /* 0x000fc80000000000 */
[----:B------:R-:W-:Y:S05]  /*5310*/  BRA `(.L_x_107) ;  /* 0x0000002c00147947 */ /* 0x000fea0003800000 */
.L_x_105:
        /* <DEDUP_REMOVED lines=14> */
[----:B------:R-:W-:Y:S01]  /*5400*/  ULDC UR13, c[0x0][0x288] ;  /* 0x0000a200000d7ab9 */ /* 0x000fe20000000800 */
[----:B------:R-:W-:Y:S01]  /*5410*/  ULDC.64 UR14, c[0x0][0x2e0] ;  /* 0x0000b800000e7ab9 */ /* 0x000fe20000000a00 */
[----:B------:R-:W-:-:S04]  /*5420*/  ELECT P0, URZ, PT ;  /* 0x00000000003f782f */ /* 0x000fc80003800000 */
[----:B------:R-:W2:Y:S01]  /*5430*/  LDC R4, c[0x0][0x280] ;  /* 0x0000a000ff047b82 */ /* 0x000ea20000000800 */
[----:B-1----:R-:W-:Y:S02]  /*5440*/  USHF.R.S32.HI UR8, URZ, 0x1f, UR16 ;  /* 0x0000001f3f087899 */ /* 0x002fe40008011410 */
[----:B------:R-:W-:Y:S02]  /*5450*/  UIMAD.WIDE.U32 UR4, UR16, UR10, URZ ;  /* 0x0000000a100472a5 */ /* 0x000fe4000f8e003f */
[----:B------:R-:W-:Y:S01]  /*5460*/  UIMAD UR6, UR8, UR10, URZ ;  /* 0x0000000a080672a4 */ /* 0x000fe2000f8e023f */
[----:B--2---:R-:W-:-:S03]  /*5470*/  ISETP.GE.AND P1, PT, R4, 0x1, PT ;  /* 0x000000010400780c */ /* 0x004fc60003f26270 */
[----:B------:R-:W-:Y:S02]  /*5480*/  UIMAD UR7, UR16, UR11, UR6 ;  /* 0x0000000b100772a4 */ /* 0x000fe4000f8e0206 */
[----:B------:R-:W-:Y:S02]  /*5490*/  USHF.R.S32.HI UR6, URZ, 0x1f, UR9 ;  /* 0x0000001f3f067899 */ /* 0x000fe40008011409 */
[----:B------:R-:W-:Y:S02]  /*54a0*/  UIMAD UR11, UR9, UR13, URZ ;  /* 0x0000000d090b72a4 */ /* 0x000fe4000f8e023f */
[----:B------:R-:W-:Y:S02]  /*54b0*/  UIMAD UR6, UR6, UR14, URZ ;  /* 0x0000000e060672a4 */ /* 0x000fe4000f8e023f */
[----:B------:R-:W-:Y:S02]  /*54c0*/  UIADD3 UR5, UR5, UR7, URZ ;  /* 0x0000000705057290 */ /* 0x000fe4000fffe03f */
[----:B------:R-:W-:-:S02]  /*54d0*/  UIADD3 UR10, UP0, UR11, UR16, URZ ;  /* 0x000000100b0a7290 */ /* 0x000fc4000ff1e03f */
[----:B------:R-:W-:Y:S02]  /*54e0*/  UIMAD UR12, UR9, UR15, UR6 ;  /* 0x0000000f090c72a4 */ /* 0x000fe4000f8e0206 */
[----:B------:R-:W-:Y:S02]  /*54f0*/  UIMAD.WIDE.U32 UR6, UR9, UR14, UR4 ;  /* 0x0000000e090672a5 */ /* 0x000fe4000f8e0004 */
[----:B------:R-:W-:Y:S01]  /*5500*/  ULEA.HI.X.SX32 UR11, UR11, UR8, 0x1, UP0 ;  /* 0x000000080b0b7291 */ /* 0x000fe200080f0e3f */
[----:B------:R-:W-:Y:S11]  /*5510*/  @!P1 BRA `(.L_x_107) ;  /* 0x0000002800949947 */ /* 0x000ff60003800000 */
[----:B------:R-:W1:Y:S01]  /*5520*/  S2R R5, SR_TID.X ;  /* 0x0000000000057919 */ /* 0x000e620000002100 */
[C---:B------:R-:W-:Y:S01]  /*5530*/  VIADD R0, R4.reuse, 0x7f ;  /* 0x0000007f04007836 */ /* 0x040fe20000000000 */
[----:B------:R-:W-:Y:S01]  /*5540*/  ISETP.GE.AND P1, PT, R4, 0x81, PT ;  /* 0x000000810400780c */ /* 0x000fe20003f26270 */
[----:B------:R-:W-:Y:S01]  /*5550*/  ULDC UR4, c[0x0][0x760] ;  /* 0x0001d80000047ab9 */ /* 0x000fe20000000800 */
[----:B------:R-:W2:Y:S01]  /*5560*/  S2UR UR28, SR_CTAID.X ;  /* 0x00000000001c79c3 */ /* 0x000ea20000002500 */
[----:B------:R-:W-:Y:S01]  /*5570*/  UIMAD UR13, UR13, UR4, URZ ;  /* 0x000000040d0d72a4 */ /* 0x000fe2000f8e023f */
[----:B------:R-:W-:Y:S01]  /*5580*/  SHF.R.S32.HI R3, RZ, 0x1f, R0 ;  /* 0x0000001fff037819 */ /* 0x000fe20000011400 */
[----:B------:R-:W-:Y:S01]  /*5590*/  UIADD3 UR12, UR7, UR12, URZ ;  /* 0x0000000c070c7290 */ /* 0x000fe2000fffe03f */
[----:B------:R-:W-:Y:S02]  /*55a0*/  UMOV UR4, URZ ;  /* 0x0000003f00047c82 */ /* 0x000fe40008000000 */
[----:B------:R-:W-:Y:S01]  /*55b0*/  LEA.HI R3, R3, R0, RZ, 0x7 ;  /* 0x0000000003037211 */ /* 0x000fe200078f38ff */
[----:B------:R-:W-:-:S03]  /*55c0*/  ULDC.64 UR26, c[0x0][0x208] ;  /* 0x00008200001a7ab9 */ /* 0x000fc60000000a00 */
[----:B------:R-:W-:-:S04]  /*55d0*/  SHF.R.S32.HI R2, RZ, 0x7, R3 ;  /* 0x00000007ff027819 */ /* 0x000fc80000011403 */
[----:B------:R-:W-:Y:S02]  /*55e0*/  VIMNMX R2, R2, 0x1, !PT ;  /* 0x0000000102027848 */ /* 0x000fe40007fe0100 */
[----:B-1----:R-:W-:Y:S02]  /*55f0*/  LOP3.LUT R0, R5, 0x1f, RZ, 0xc0, !PT ;  /* 0x0000001f05007812 */ /* 0x002fe400078ec0ff */
[----:B------:R-:W-:Y:S01]  /*5600*/  LOP3.LUT R5, R2, 0x1, RZ, 0xc0, !PT ;  /* 0x0000000102057812 */ /* 0x000fe200078ec0ff */
[----:B--2---:R-:W-:Y:S06]  /*5610*/  @!P1 BRA `(.L_x_134) ;  /* 0x0000000800ac9947 */ /* 0x004fec0003800000 */
        /* <DEDUP_REMOVED lines=11> */
[----:B------:R-:W-:-:S12]  /*56d0*/  UIADD3.X UR21, URZ, UR21, URZ, UP2, !UPT ;  /* 0x000000153f157290 */ /* 0x000fd800097fe43f */
.L_x_159:
[----:B------:R-:W-:Y:S01]  /*56e0*/  UIMAD UR22, UR13, UR4, URZ ;  /* 0x000000040d1672a4 */ /* 0x000fe2000f8e023f */
[----:B------:R-:W-:Y:S01]  /*56f0*/  ISETP.NE.AND P1, PT, R0, RZ, PT ;  /* 0x000000ff0000720c */ /* 0x000fe20003f25270 */
[----:B------:R-:W-:Y:S01]  /*5700*/  ULDC.64 UR8, c[0x0][0x768] ;  /* 0x0001da0000087ab9 */ /* 0x000fe20000000a00 */
[----:B------:R-:W-:Y:S01]  /*5710*/  USHF.L.U32 UR14, UR5, 0xe, URZ ;  /* 0x0000000e050e7899 */ /* 0x000fe2000800063f */
[----:B------:R-:W-:Y:S01]  /*5720*/  VIADD R4, R4, 0xfffffffe ;  /* 0xfffffffe04047836 */ /* 0x000fe20000000000 */
[----:B------:R-:W-:Y:S01]  /*5730*/  UIADD3 UR15, UP0, UR22, UR10, URZ ;  /* 0x0000000a160f7290 */ /* 0x000fe2000ff1e03f */
[----:B------:R-:W-:Y:S01]  /*5740*/  BSSY B0, `(.L_x_135) ;  /* 0x0000010000007945 */ /* 0x000fe20003800000 */
[----:B------:R-:W-:Y:S02]  /*5750*/  UIMAD.WIDE UR32, UR14, 0x4, UR16 ;  /* 0x000000040e2078a5 */ /* 0x000fe4000f8e0210 */
[----:B------:R-:W-:Y:S01]  /*5760*/  ULEA.HI.X.SX32 UR23, UR22, UR11, 0x1, UP0 ;  /* 0x0000000b16177291 */ /* 0x000fe200080f0e3f */
[----:B------:R-:W-:Y:S01]  /*5770*/  ISETP.NE.AND P2, PT, R4, RZ, PT ;  /* 0x000000ff0400720c */ /* 0x000fe20003f45270 */
[----:B------:R-:W-:-:S02]  /*5780*/  ULEA UR24, UP0, UR15, UR8, 0x2 ;  /* 0x000000080f187291 */ /* 0x000fc4000f80103f */
[----:B------:R-:W-:Y:S02]  /*5790*/  UIMAD.WIDE UR30, UR14, 0x4, UR18 ;  /* 0x000000040e1e78a5 */ /* 0x000fe4000f8e0212 */
[----:B------:R-:W-:Y:S02]  /*57a0*/  ULEA.HI.X UR23, UR15, UR9, UR23, 0x2, UP0 ;  /* 0x000000090f177291 */ /* 0x000fe400080f1417 */
[----:B-1----:R-:W-:Y:S01]  /*57b0*/  IMAD.U32 R2, RZ, RZ, UR24 ;  /* 0x00000018ff027e24 */ /* 0x002fe2000f8e00ff */
[----:B------:R-:W-:-:S03]  /*57c0*/  UIMAD.WIDE UR14, UR14, 0x4, UR20 ;  /* 0x000000040e0e78a5 */ /* 0x000fc6000f8e0214 */
[----:B------:R-:W-:Y:S01]  /*57d0*/  IMAD.U32 R3, RZ, RZ, UR23 ;  /* 0x00000017ff037e24 */ /* 0x000fe2000f8e00ff */
[----:B------:R-:W-:Y:S08]  /*57e0*/  @P1 BRA `(.L_x_136) ;  /* 0x0000000000141947 */ /* 0x000ff00003800000 */
.L_x_137:
[----:B------:R-:W2:Y:S04]  /*57f0*/  LDG.E.STRONG.GPU R6, desc[UR26][R2.64] ;  /* 0x0000001a02067981 */ /* 0x000ea8000c1ef900 */
[----:B--2---:R-:W-:Y:S01]  /*5800*/  CCTL.IVALL ;  /* 0x00000000ff00798f */ /* 0x004fe20002000000 */
[----:B------:R-:W-:Y:S05]  /*5810*/  YIELD ;  /* 0x0000000000007946 */ /* 0x000fea0003800000 */
[----:B------:R-:W-:-:S13]  /*5820*/  ISETP.NE.AND P3, PT, R6, UR28, PT ;  /* 0x0000001c06007c0c */ /* 0x000fda000bf65270 */
[----:B------:R-:W-:Y:S05]  /*5830*/  @P3 BRA `(.L_x_137) ;  /* 0xfffffffc00ec3947 */ /* 0x000fea000383ffff */
.L_x_136:
[----:B------:R-:W-:Y:S05]  /*5840*/  BSYNC B0 ;  /* 0x0000000000007941 */ /* 0x000fea0003800000 */
.L_x_135:
[----:B------:R-:W-:-:S03]  /*5850*/  UMOV UR23, 0xffffffff ;  /* 0xffffffff00177882 */ /* 0x000fc60000000000 */
[----:B------:R-:W-:Y:S05]  /*5860*/  BRA.DIV UR23, `(.L_x_138) ;  /* 0x0000002a17207947 */ /* 0x000fea000b800000 */
[----:B------:R-:W-:Y:S01]  /*5870*/  NOP ;  /* 0x0000000000007918 */ /* 0x000fe20000000000 */
.L_x_202:
[----:B------:R-:W-:Y:S05]  /*5880*/  WARPSYNC.ALL ;  /* 0x0000000000007948 */ /* 0x000fea0003800000 */
[----:B------:R-:W-:Y:S06]  /*5890*/  BAR.SYNC.DEFER_BLOCKING 0xd, 0xa0 ;  /* 0x0342800000007b1d */ /* 0x000fec0000010000 */
[----:B------:R-:W-:Y:S04]  /*58a0*/  BSSY B0, `(.L_x_139) ;  /* 0x0000011000007945 */ /* 0x000fe80003800000 */
[----:B------:R-:W-:Y:S05]  /*58b0*/  @!P0 BRA `(.L_x_140) ;  /* 0x00000000003c8947 */ /* 0x000fea0003800000 */
[----:B------:R-:W1:Y:S01]  /*58c0*/  S2UR UR34, SR_CgaCtaId ;  /* 0x00000000002279c3 */ /* 0x000e620000008800 */
[----:B------:R-:W-:Y:S01]  /*58d0*/  USHF.L.U32 UR23, UR4, 0xd, URZ ;  /* 0x0000000d04177899 */ /* 0x000fe2000800063f */
        /* <DEDUP_REMOVED lines=13> */
.L_x_140:
[----:B------:R-:W-:Y:S05]  /*59b0*/  BSYNC B0 ;  /* 0x0000000000007941 */ /* 0x000fea0003800000 */
.L_x_139:
        /* <DEDUP_REMOVED lines=13> */
.L_x_142:
[----:B------:R-:W-:Y:S05]  /*5a90*/  BSYNC B0 ;  /* 0x0000000000007941 */ /* 0x000fea0003800000 */
.L_x_141:
[----:B------:R-:W-:Y:S06]  /*5aa0*/  BAR.ARV 0xa, 0xa0 ;  /* 0x0282800000007b1d */ /* 0x000fec0000002000 */
[----:B------:R-:W-:Y:S04]  /*5ab0*/  BSSY B0, `(.L_x_143) ;  /* 0x0000003000007945 */ /* 0x000fe80003800000 */
[----:B------:R-:W-:Y:S05]  /*5ac0*/  @!P0 BRA `(.L_x_144) ;  /* 0x0000000000048947 */ /* 0x000fea0003800000 */
[----:B------:R-:W-:-:S04]  /*5ad0*/  DEPBAR.LE SB0, 0x0 ;  /* 0x000080000000791a */ /* 0x000fc80000000000 */
.L_x_144:
[----:B------:R-:W-:Y:S05]  /*5ae0*/  BSYNC B0 ;  /* 0x0000000000007941 */ /* 0x000fea0003800000 */
.L_x_143:
[----:B------:R-:W-:Y:S06]  /*5af0*/  BAR.ARV 0xb, 0xa0 ;  /* 0x02c2800000007b1d */ /* 0x000fec0000002000 */
[----:B------:R-:W-:Y:S01]  /*5b00*/  NOP ;  /* 0x0000000000007918 */ /* 0x000fe20000000000 */
[----:B------:R-:W-:Y:S04]  /*5b10*/  BSSY B0, `(.L_x_145) ;  /* 0x0000011000007945 */ /* 0x000fe80003800000 */
[----:B------:R-:W-:Y:S05]  /*5b20*/  @P1 BRA `(.L_x_146) ;  /* 0x00000000003c1947 */ /* 0x000fea0003800000 */
[----:B------:R-:W-:Y:S01]  /*5b30*/  @!PT LDS RZ, [RZ] ;  /* 0x00000000fffff984 */ /* 0x000fe20000000800 */
[----:B------:R-:W-:Y:S01]  /*5b40*/  @!PT LDS RZ, [RZ] ;  /* 0x00000000fffff984 */ /* 0x000fe20000000800 */
[----:B------:R-:W-:Y:S01]  /*5b50*/  @!PT LDS RZ, [RZ] ;  /* 0x00000000fffff984 */ /* 0x000fe20000000800 */
[----:B------:R-:W-:Y:S01]  /*5b60*/  @!PT LDS RZ, [RZ] ;  /* 0x00000000fffff984 */ /* 0x000fe20000000800 */
[----:B------:R1:W-:Y:S06]  /*5b70*/  MEMBAR.ALL.CTA ;  /* 0x0000000000007992 */ /* 0x0003ec0000008000 */
[----:B-1----:R-:W-:Y:S06]  /*5b80*/  MEMBAR.ALL.GPU ;  /* 0x0000000000007992 */ /* 0x002fec000000a000 */
[----:B------:R-:W-:-:S00]  /*5b90*/  ERRBAR ;  /* 0x00000000000079ab */ /* 0x000fc00000000000 */
[----:B------:R-:W-:Y:S06]  /*5ba0*/  CGAERRBAR ;  /* 0x00000000000075ab */ /* 0x000fec0000000000 */
[----:B012345:R-:W-:Y:S01]  /*5bb0*/  CCTL.IVALL ;  /* 0x00000000ff00798f */ /* 0x03ffe20002000000 */
[----:B------:R-:W1:Y:S01]  /*5bc0*/  S2R R6, SR_LANEID ;  /* 0x0000000000067919 */ /* 0x000e620000000000 */
[----:B------:R-:W-:Y:S02]  /*5bd0*/  VOTEU.ANY UR23, UPT, PT ;  /* 0x0000000000177886 */ /* 0x000fe400038e0100 */
[----:B------:R-:W-:-:S02]  /*5be0*/  UFLO.U32 UR24, UR23 ;  /* 0x00000017001872bd */ /* 0x000fc400080e0000 */
[----:B------:R-:W2:Y:S04]  /*5bf0*/  POPC R7, UR23 ;  /* 0x0000001700077d09 */ /* 0x000ea80008000000 */
[----:B-1----:R-:W-:-:S13]  /*5c00*/  ISETP.EQ.U32.AND P3, PT, R6, UR24, PT ;  /* 0x0000001806007c0c */ /* 0x002fda000bf62070 */
[----:B--2---:R1:W-:Y:S02]  /*5c10*/  @P3 REDG.E.ADD.S32.STRONG.GPU desc[UR26][R2.64], R7 ;  /* 0x000000070200398e */ /* 0x0043e4000c10e39a */
.L_x_146:
[----:B------:R-:W-:Y:S05]  /*5c20*/  BSYNC B0 ;  /* 0x0000000000007941 */ /* 0x000fea0003800000 */
.L_x_145:
[----:B------:R-:W-:Y:S01]  /*5c30*/  UIADD3 UR22, UR13, UR22, URZ ;  /* 0x000000160d167290 */ /* 0x000fe2000fffe03f */
[----:B------:R-:W-:Y:S03]  /*5c40*/  BSSY B0, `(.L_x_147) ;  /* 0x000000d000007945 */ /* 0x000fe60003800000 */
[----:B------:R-:W-:-:S04]  /*5c50*/  UIADD3 UR23, UP0, UR22, UR10, URZ ;  /* 0x0000000a16177290 */ /* 0x000fc8000ff1e03f */
[----:B------:R-:W-:Y:S02]  /*5c60*/  ULEA.HI.X.SX32 UR22, UR22, UR11, 0x1, UP0 ;  /* 0x0000000b16167291 */ /* 0x000fe400080f0e3f */
[----:B------:R-:W-:-:S04]  /*5c70*/  ULEA UR8, UP0, UR23, UR8, 0x2 ;  /* 0x0000000817087291 */ /* 0x000fc8000f80103f */
[----:B------:R-:W-:Y:S02]  /*5c80*/  ULEA.HI.X UR22, UR23, UR9, UR22, 0x2, UP0 ;  /* 0x0000000917167291 */ /* 0x000fe400080f1416 */
[----:B-1----:R-:W-:-:S04]  /*5c90*/  IMAD.U32 R2, RZ, RZ, UR8 ;  /* 0x00000008ff027e24 */ /* 0x002fc8000f8e00ff */
[----:B------:R-:W-:Y:S01]  /*5ca0*/  IMAD.U32 R3, RZ, RZ, UR22 ;  /* 0x00000016ff037e24 */ /* 0x000fe2000f8e00ff */
[----:B------:R-:W-:Y:S06]  /*5cb0*/  @P1 BRA `(.L_x_148) ;  /* 0x0000000000141947 */ /* 0x000fec0003800000 */
.L_x_149:
[----:B------:R-:W2:Y:S04]  /*5cc0*/  LDG.E.STRONG.GPU R6, desc[UR26][R2.64] ;  /* 0x0000001a02067981 */ /* 0x000ea8000c1ef900 */
[----:B--2---:R-:W-:Y:S01]  /*5cd0*/  CCTL.IVALL ;  /* 0x00000000ff00798f */ /* 0x004fe20002000000 */
[----:B------:R-:W-:Y:S05]  /*5ce0*/  YIELD ;  /* 0x0000000000007946 */ /* 0x000fea0003800000 */
[----:B------:R-:W-:-:S13]  /*5cf0*/  ISETP.NE.AND P3, PT, R6, UR28, PT ;  /* 0x0000001c06007c0c */ /* 0x000fda000bf65270 */
[----:B------:R-:W-:Y:S05]  /*5d00*/  @P3 BRA `(.L_x_149) ;  /* 0xfffffffc00ec3947 */ /* 0x000fea000383ffff */
.L_x_148:
[----:B------:R-:W-:Y:S05]  /*5d10*/  BSYNC B0 ;  /* 0x0000000000007941 */ /* 0x000fea0003800000 */
.L_x_147:
[----:B------:R-:W-:-:S03]  /*5d20*/  UMOV UR8, 0xffffffff ;  /* 0xffffffff00087882 */ /* 0x000fc60000000000 */
[----:B------:R-:W-:Y:S05]  /*5d30*/  BRA.DIV UR8, `(.L_x_150) ;  /* 0x0000002608087947 */ /* 0x000fea000b800000 */
[----:B------:R-:W-:Y:S01]  /*5d40*/  NOP ;  /* 0x0000000000007918 */ /* 0x000fe20000000000 */
.L_x_205:
[----:B------:R-:W-:Y:S05]  /*5d50*/  WARPSYNC.ALL ;  /* 0x0000000000007948 */ /* 0x000fea0003800000 */
        /* <DEDUP_REMOVED lines=12> */
.L_x_152:
[----:B------:R-:W-:Y:S05]  /*5e20*/  BSYNC B0 ;  /* 0x0000000000007941 */ /* 0x000fea0003800000 */
.L_x_151:
        /* <DEDUP_REMOVED lines=13> */
.L_x_154:
[----:B------:R-:W-:Y:S05]  /*5f00*/  BSYNC B0 ;  /* 0x0000000000007941 */ /* 0x000fea0003800000 */
.L_x_153:
[----:B------:R-:W-:Y:S06]  /*5f10*/  BAR.ARV 0xa, 0xa0 ;  /* 0x0282800000007b1d */ /* 0x000fec0000002000 */
[----:B------:R-:W-:Y:S04]  /*5f20*/  BSSY B0, `(.L_x_155) ;  /* 0x0000003000007945 */ /* 0x000fe80003800000 */
[----:B------:R-:W-:Y:S05]  /*5f30*/  @!P0 BRA `(.L_x_156) ;  /* 0x0000000000048947 */ /* 0x000fea0003800000 */
[----:B------:R-:W-:-:S04]  /*5f40*/  DEPBAR.LE SB0, 0x0 ;  /* 0x000080000000791a */ /* 0x000fc80000000000 */
.L_x_156:
[----:B------:R-:W-:Y:S05]  /*5f50*/  BSYNC B0 ;  /* 0x0000000000007941 */ /* 0x000fea0003800000 */
.L_x_155:
[----:B------:R-:W-:Y:S06]  /*5f60*/  BAR.ARV 0xb, 0xa0 ;  /* 0x02c2800000007b1d */ /* 0x000fec0000002000 */
[----:B------:R-:W-:Y:S01]  /*5f70*/  NOP ;  /* 0x0000000000007918 */ /* 0x000fe20000000000 */
[----:B------:R-:W-:Y:S04]  /*5f80*/  BSSY B0, `(.L_x_157) ;  /* 0x0000011000007945 */ /* 0x000fe80003800000 */
[----:B------:R-:W-:Y:S05]  /*5f90*/  @P1 BRA `(.L_x_158) ;  /* 0x00000000003c1947 */ /* 0x000fea0003800000 */
[----:B------:R-:W1:Y:S01]  /*5fa0*/  S2R R6, SR_LANEID ;  /* 0x0000000000067919 */ /* 0x000e620000000000 */
[----:B------:R-:W-:Y:S01]  /*5fb0*/  @!PT LDS RZ, [RZ] ;  /* 0x00000000fffff984 */ /* 0x000fe20000000800 */
[----:B------:R-:W-:Y:S01]  /*5fc0*/  @!PT LDS RZ, [RZ] ;  /* 0x00000000fffff984 */ /* 0x000fe20000000800 */
[----:B------:R-:W-:Y:S01]  /*5fd0*/  @!PT LDS RZ, [RZ] ;  /* 0x00000000fffff984 */ /* 0x000fe20000000800 */
[----:B------:R-:W-:Y:S01]  /*5fe0*/  @!PT LDS RZ, [RZ] ;  /* 0x00000000fffff984 */ /* 0x000fe20000000800 */
[----:B------:R2:W-:Y:S06]  /*5ff0*/  MEMBAR.ALL.CTA ;  /* 0x0000000000007992 */ /* 0x0005ec0000008000 */
[----:B--2---:R-:W-:Y:S06]  /*6000*/  MEMBAR.ALL.GPU ;  /* 0x0000000000007992 */ /* 0x004fec000000a000 */
[----:B------:R-:W-:-:S00]  /*6010*/  ERRBAR ;  /* 0x00000000000079ab */ /* 0x000fc00000000000 */
[----:B------:R-:W-:Y:S06]  /*6020*/  CGAERRBAR ;  /* 0x00000000000075ab */ /* 0x000fec0000000000 */
[----:B012345:R-:W-:Y:S01]  /*6030*/  CCTL.IVALL ;  /* 0x00000000ff00798f */ /* 0x03ffe20002000000 */
[----:B------:R-:W-:Y:S02]  /*6040*/  VOTEU.ANY UR8, UPT, PT ;  /* 0x0000000000087886 */ /* 0x000fe400038e0100 */
[----:B------:R-:W-:Y:S02]  /*6050*/  UFLO.U32 UR9, UR8 ;  /* 0x00000008000972bd */ /* 0x000fe400080e0000 */
[----:B------:R-:W2:Y:S04]  /*6060*/  POPC R7, UR8 ;  /* 0x0000000800077d09 */ /* 0x000ea80008000000 */
[----:B-1----:R-:W-:-:S13]  /*6070*/  ISETP.EQ.U32.AND P1, PT, R6, UR9, PT ;  /* 0x0000000906007c0c */ /* 0x002fda000bf22070 */
[----:B--2---:R1:W-:Y:S02]  /*6080*/  @P1 REDG.E.ADD.S32.STRONG.GPU desc[UR26][R2.64], R7 ;  /* 0x000000070200198e */ /* 0x0043e4000c10e39a */
.L_x_158:
[----:B------:R-:W-:Y:S05]  /*6090*/  BSYNC B0 ;  /* 0x0000000000007941 */ /* 0x000fea0003800000 */
.L_x_157:
[----:B------:R-:W-:Y:S02]  /*60a0*/  UIADD3 UR4, UR4, 0x2, URZ ;  /* 0x0000000204047890 */ /* 0x000fe4000fffe03f */
[----:B------:R-:W-:Y:S01]  /*60b0*/  UIADD3 UR5, UR5, 0x1, URZ ;  /* 0x0000000105057890 */ /* 0x000fe2000fffe03f */
[----:B------:R-:W-:Y:S11]  /*60c0*/  @P2 BRA `(.L_x_159) ;  /* 0xfffffff400842947 */ /* 0x000ff6000383ffff */
.L_x_134:
[----:B------:R-:W-:-:S13]  /*60d0*/  ISETP.NE.AND P1, PT, R5, RZ, PT ;  /* 0x000000ff0500720c */ /* 0x000fda0003f25270 */
[----:B------:R-:W-:Y:S05]  /*60e0*/  @!P1 BRA `(.L_x_107) ;  /* 0x0000001c00a09947 */ /* 0x000fea0003800000 */
[----:B------:R-:W-:Y:S01]  /*60f0*/  UIMAD UR5, UR13, UR4, URZ ;  /* 0x000000040d0572a4 */ /* 0x000fe2000f8e023f */
[----:B------:R-:W-:Y:S01]  /*6100*/  ISETP.NE.AND P1, PT, R0, RZ, PT ;  /* 0x000000ff0000720c */ /* 0x000fe20003f25270 */
[----:B------:R-:W-:Y:S01]  /*6110*/  ULDC.64 UR14, c[0x0][0x768] ;  /* 0x0001da00000e7ab9 */ /* 0x000fe20000000a00 */
[----:B------:R-:W-:Y:S01]  /*6120*/  BSSY B0, `(.L_x_160) ;  /* 0x000000d000007945 */ /* 0x000fe20003800000 */
[----:B------:R-:W-:-:S04]  /*6130*/  UIADD3 UR8, UP0, UR5, UR10, URZ ;  /* 0x0000000a05087290 */ /* 0x000fc8000ff1e03f */
[----:B------:R-:W-:Y:S02]  /*6140*/  ULEA.HI.X.SX32 UR5, UR5, UR11, 0x1, UP0 ;  /* 0x0000000b05057291 */ /* 0x000fe400080f0e3f */
[----:B------:R-:W-:-:S04]  /*6150*/  ULEA UR9, UP0, UR8, UR14, 0x2 ;  /* 0x0000000e08097291 */ /* 0x000fc8000f80103f */
[----:B------:R-:W-:Y:S02]  /*6160*/  ULEA.HI.X UR5, UR8, UR15, UR5, 0x2, UP0 ;  /* 0x0000000f08057291 */ /* 0x000fe400080f1405 */
[----:B-1----:R-:W-:-:S04]  /*6170*/  IMAD.U32 R2, RZ, RZ, UR9 ;  /* 0x00000009ff027e24 */ /* 0x002fc8000f8e00ff */
[----:B------:R-:W-:Y:S01]  /*6180*/  IMAD.U32 R3, RZ, RZ, UR5 ;  /* 0x00000005ff037e24 */ /* 0x000fe2000f8e00ff */
[----:B------:R-:W-:Y:S06]  /*6190*/  @P1 BRA `(.L_x_161) ;  /* 0x0000000000141947 */ /* 0x000fec0003800000 */
.L_x_162:
[----:B------:R-:W2:Y:S04]  /*61a0*/  LDG.E.STRONG.GPU R0, desc[UR26][R2.64] ;  /* 0x0000001a02007981 */ /* 0x000ea8000c1ef900 */
[----:B--2---:R-:W-:Y:S01]  /*61b0*/  CCTL.IVALL ;  /* 0x00000000ff00798f */ /* 0x004fe20002000000 */
[----:B------:R-:W-:Y:S05]  /*61c0*/  YIELD ;  /* 0x0000000000007946 */ /* 0x000fea0003800000 */
[----:B------:R-:W-:-:S13]  /*61d0*/  ISETP.NE.AND P2, PT, R0, UR28, PT ;  /* 0x0000001c00007c0c */ /* 0x000fda000bf45270 */
[----:B------:R-:W-:Y:S05]  /*61e0*/  @P2 BRA `(.L_x_162) ;  /* 0xfffffffc00ec2947 */ /* 0x000fea000383ffff */
.L_x_161:
[----:B------:R-:W-:Y:S05]  /*61f0*/  BSYNC B0 ;  /* 0x0000000000007941 */ /* 0x000fea0003800000 */
.L_x_160:
[----:B------:R-:W-:-:S03]  /*6200*/  UMOV UR5, 0xffffffff ;  /* 0xffffffff00057882 */ /* 0x000fc60000000000 */
[----:B------:R-:W-:Y:S05]  /*6210*/  BRA.DIV UR5, `(.L_x_163) ;  /* 0x0000001e05ec7947 */ /* 0x000fea000b800000 */
[----:B------:R-:W-:Y:S01]  /*6220*/  NOP ;  /* 0x0000000000007918 */ /* 0x000fe20000000000 */
.L_x_208:
[----:B------:R-:W-:Y:S01]  /*6230*/  IMAD.U32 R6, RZ, RZ, UR4 ;  /* 0x00000004ff067e24 */ /* 0x000fe2000f8e00ff */
[----:B------:R-:W-:Y:S05]  /*6240*/  WARPSYNC.ALL ;  /* 0x0000000000007948 */ /* 0x000fea0003800000 */
[----:B------:R-:W-:Y:S01]  /*6250*/  BAR.SYNC.DEFER_BLOCKING 0xd, 0xa0 ;  /* 0x0342800000007b1d */ /* 0x000fe20000010000 */
[----:B------:R-:W-:-:S05]  /*6260*/  IMAD.SHL.U32 R6, R6, 0x2000, RZ ;  /* 0x0000200006067824 */ /* 0x000fca00078e00ff */
[----:B------:R-:W-:Y:S04]  /*6270*/  BSSY B0, `(.L_x_164) ;  /* 0x0000012000007945 */ /* 0x000fe80003800000 */
[----:B------:R-:W-:Y:S05]  /*6280*/  @!P0 BRA `(.L_x_165) ;  /* 0x0000000000408947 */ /* 0x000fea0003800000 */
[----:B------:R-:W1:Y:S01]  /*6290*/  LDC.64 R8, c[0x0][0x2c0] ;  /* 0x0000b000ff087b82 */ /* 0x000e620000000a00 */
[C---:B------:R-:W-:Y:S01]  /*62a0*/  IADD3 R4, P2, R6.reuse, UR6, RZ ;  /* 0x0000000606047c10 */ /* 0x040fe2000ff5e0ff */
[----:B------:R-:W-:Y:S01]  /*62b0*/  UMOV UR5, 0x400 ;  /* 0x0000040000057882 */ /* 0x000fe20000000000 */
[----:B------:R-:W-:Y:S01]  /*62c0*/  UMOV UR16, 0x0 ;  /* 0x0000000000107882 */ /* 0x000fe20000000000 */
[----:B------:R-:W-:Y:S01]  /*62d0*/  UMOV UR17, 0x14f00000 ;  /* 0x14f0000000117882 */ /* 0x000fe20000000000 */
[----:B------:R-:W-:-:S03]  /*62e0*/  LEA.HI.X.SX32 R5, R6, UR12, 0x1, P2 ;  /* 0x0000000c06057c11 */ /* 0x000fc600090f0eff */
[----:B------:R-:W2:Y:S01]  /*62f0*/  S2UR UR8, SR_CgaCtaId ;  /* 0x00000000000879c3 */ /* 0x000ea20000008800 */
[----:B-1----:R-:W-:-:S04]  /*6300*/  LEA R0, P3, R4, R8, 0x2 ;  /* 0x0000000804007211 */ /* 0x002fc800078610ff */
[----:B------:R-:W-:Y:S02]  /*6310*/  LEA.HI.X R4, R4, R9, R5, 0x2, P3 ;  /* 0x0000000904047211 */ /* 0x000fe400018f1405 */
[----:B------:R-:W-:Y:S02]  /*6320*/  R2UR UR14, R0 ;  /* 0x00000000000e72ca */ /* 0x000fe400000e0000 */
[----:B------:R-:W-:Y:S01]  /*6330*/  R2UR UR15, R4 ;  /* 0x00000000040f72ca */ /* 0x000fe200000e0000 */
[----:B--2---:R-:W-:-:S03]  /*6340*/  ULEA UR5, UR8, UR5, 0x18 ;  /* 0x0000000508057291 */ /* 0x004fc6000f8ec03f */
[----:B------:R-:W-:Y:S01]  /*6350*/  UMOV UR8, 0x400 ;  /* 0x0000040000087882 */ /* 0x000fe20000000000 */
[----:B------:R-:W-:-:S09]  /*6360*/  UIADD3 UR5, UR5, 0x8000, URZ ;  /* 0x0000800005057890 */ /* 0x000fd2000fffe03f */
[----:B------:R1:W-:Y:S02]  /*6370*/  UBLKRED.G.S.ADD.F32.RN [UR14], [UR5], UR8, desc[UR16] ;  /* 0x0000100e050073bb */ /* 0x0003e400080a1408 */
[----:B-1----:R0:W-:Y:S02]  /*6380*/  UTMACMDFLUSH ;  /* 0x00000000000079b7 */ /* 0x0021e40000000000 */
.L_x_165:
[----:B------:R-:W-:Y:S05]  /*6390*/  BSYNC B0 ;  /* 0x0000000000007941 */ /* 0x000fea0003800000 */
.L_x_164:
[----:B------:R-:W-:Y:S06]  /*63a0*/  BAR.SYNC.DEFER_BLOCKING 0xe, 0xa0 ;  /* 0x0382800000007b1d */ /* 0x000fec0000010000 */
[----:B------:R-:W-:Y:S04]  /*63b0*/  BSSY B0, `(.L_x_166) ;  /* 0x0000013000007945 */ /* 0x000fe80003800000 */
[----:B------:R-:W-:Y:S05]  /*63c0*/  @!P0 BRA `(.L_x_167) ;  /* 0x0000000000448947 */ /* 0x000fea0003800000 */
[----:B------:R-:W1:Y:S01]  /*63d0*/  S2UR UR15, SR_CgaCtaId ;  /* 0x00000000000f79c3 */ /* 0x000e620000008800 */
[----:B------:R-:W-:Y:S01]  /*63e0*/  R2UR UR5, R6 ;  /* 0x00000000060572ca */ /* 0x000fe200000e0000 */
[----:B------:R-:W-:Y:S01]  /*63f0*/  UMOV UR14, 0x400 ;  /* 0x00000400000e7882 */ /* 0x000fe20000000000 */
[----:B------:R-:W-:Y:S01]  /*6400*/  ULDC.64 UR8, c[0x0][0x2c0] ;  /* 0x0000b00000087ab9 */ /* 0x000fe20000000a00 */
[----:B------:R-:W-:-:S10]  /*6410*/  UMOV UR17, 0x14f00000 ;  /* 0x14f0000000117882 */ /* 0x000fd40000000000 */
[----:B------:R-:W-:-:S04]  /*6420*/  UIADD3 UR5, UR5, 0x1000, URZ ;  /* 0x0000100005057890 */ /* 0x000fc8000fffe03f */
[----:B------:R-:W-:-:S04]  /*6430*/  UIADD3 UR16, UP0, UR5, UR6, URZ ;  /* 0x0000000605107290 */ /* 0x000fc8000ff1e03f */
[----:B------:R-:W-:Y:S02]  /*6440*/  ULEA.HI.X.SX32 UR5, UR5, UR12, 0x1, UP0 ;  /* 0x0000000c05057291 */ /* 0x000fe400080f0e3f */
[----:B-1----:R-:W-:Y:S02]  /*6450*/  ULEA UR14, UR15, UR14, 0x18 ;  /* 0x0000000e0f0e7291 */ /* 0x002fe4000f8ec03f */
[----:B------:R-:W-:Y:S02]  /*6460*/  ULEA UR8, UP0, UR16, UR8, 0x2 ;  /* 0x0000000810087291 */ /* 0x000fe4000f80103f */
[----:B------:R-:W-:Y:S02]  /*6470*/  UIADD3 UR14, UR14, 0xc000, URZ ;  /* 0x0000c0000e0e7890 */ /* 0x000fe4000fffe03f */
[----:B------:R-:W-:-:S03]  /*6480*/  ULEA.HI.X UR9, UR16, UR9, UR5, 0x2, UP0 ;  /* 0x0000000910097291 */ /* 0x000fc600080f1405 */
[----:B------:R-:W-:Y:S01]  /*6490*/  UMOV UR5, 0x400 ;  /* 0x0000040000057882 */ /* 0x000fe20000000000 */
[----:B------:R-:W-:-:S05]  /*64a0*/  UMOV UR16, 0x0 ;  /* 0x0000000000107882 */ /* 0x000fca0000000000 */
[----:B------:R1:W-:Y:S01]  /*64b0*/  UBLKRED.G.S.ADD.F32.RN [UR8], [UR14], UR5, desc[UR16] ;  /* 0x000010080e0073bb */ /* 0x0003e200080a1405 */
[----:B------:R0:W-:Y:S01]  /*64c0*/  UTMACMDFLUSH ;  /* 0x00000000000079b7 */ /* 0x0001e20000000000 */
[----:B-1----:R-:W-:-:S04]  /*64d0*/  DEPBAR.LE SB0, 0x1 ;  /* 0x000080400000791a */ /* 0x002fc80000000000 */
.L_x_167:
[----:B------:R-:W-:Y:S05]  /*64e0*/  BSYNC B0 ;  /* 0x0000000000007941 */ /* 0x000fea0003800000 */
.L_x_166:
[----:B------:R-:W-:Y:S06]  /*64f0*/  BAR.ARV 0xa, 0xa0 ;  /* 0x0282800000007b1d */ /* 0x000fec0000002000 */
[----:B------:R-:W-:Y:S04]  /*6500*/  BSSY B0, `(.L_x_168) ;  /* 0x0000003000007945 */ /* 0x000fe80003800000 */
[----:B------:R-:W-:Y:S05]  /*6510*/  @!P0 BRA `(.L_x_169) ;  /* 0x0000000000048947 */ /* 0x000fea0003800000 */
[----:B------:R-:W-:-:S04]  /*6520*/  DEPBAR.LE SB0, 0x0 ;  /* 0x000080000000791a */ /* 0x000fc80000000000 */
.L_x_169:
[----:B------:R-:W-:Y:S05]  /*6530*/  BSYNC B0 ;  /* 0x0000000000007941 */ /* 0x000fea0003800000 */
.L_x_168:
[----:B------:R-:W-:Y:S06]  /*6540*/  BAR.ARV 0xb, 0xa0 ;  /* 0x02c2800000007b1d */ /* 0x000fec0000002000 */
[----:B------:R-:W-:Y:S01]  /*6550*/  NOP ;  /* 0x0000000000007918 */ /* 0x000fe20000000000 */
        /* <DEDUP_REMOVED lines=15> */
[----:B--2---:R4:W-:Y:S01]  /*6650*/  @P0 REDG.E.ADD.S32.STRONG.GPU desc[UR26][R2.64], R5 ;  /* 0x000000050200098e */ /* 0x0049e2000c10e39a */
[----:B------:R-:W-:Y:S05]  /*6660*/  BRA `(.L_x_107) ;  /* 0x0000001800407947 */ /* 0x000fea0003800000 */
.L_x_133:
        /* <DEDUP_REMOVED lines=55> */
.L_x_209:
        /* <DEDUP_REMOVED lines=10> */
.L_x_173:
        /* <DEDUP_REMOVED lines=64> */
.L_x_184:
[----:B------:R-:W-:-:S04]  /*6e80*/  SHF.L.U32 R21, R9, 0x1f, RZ ;  /* 0x0000001f09157819 */ /* 0x000fc800000006ff */
[----:B-1----:R-:W1:Y:S02]  /*6e90*/  SYNCS.PHASECHK.TRANS64.TRYWAIT P1, [R11+URZ+0x30c40], R21 ;  /* 0x030c40150b0075a7 */ /* 0x002e64000802017f */
[----:B-12---:R-:W-:Y:S05]  /*6ea0*/  @!P1 BRA `(.L_x_176) ;  /* 0x0000001000f89947 */ /* 0x006fea0003800000 */
.L_x_210:
[----:B------:R-:W-:Y:S05]  /*6eb0*/  @P0 BRA `(.L_x_177) ;  /* 0x0000000000140947 */ /* 0x000fea0003800000 */
[----:B------:R-:W-:Y:S01]  /*6ec0*/  ISETP.NE.AND P1, PT, R14, RZ, PT ;  /* 0x000000ff0e00720c */ /* 0x000fe20003f25270 */
[----:B------:R-:W-:-:S04]  /*6ed0*/  IMAD.MOV.U32 R0, RZ, RZ, 0x4200 ;  /* 0x00004200ff007424 */ /* 0x000fc800078e00ff */
[----:B------:R2:W-:Y:S08]  /*6ee0*/  SYNCS.ARRIVE.TRANS64 RZ, [R11+URZ+0x30c30], R0 ;  /* 0x030c30000bff79a7 */ /* 0x0005f0000800003f */
[----:B------:R-:W-:Y:S05]  /*6ef0*/  @!P1 BRA `(.L_x_177) ;  /* 0x0000000000049947 */ /* 0x000fea0003800000 */
[----:B------:R-:W-:Y:S01]  /*6f00*/  BPT.TRAP 0x1 ;  /* 0x000000040000795c */ /* 0x000fe20000300000 */
.L_x_177:
        /* <DEDUP_REMOVED lines=29> */
.L_x_211:
[----:B------:R-:W-:Y:S05]  /*70e0*/  @P0 BRA `(.L_x_179) ;  /* 0x0000000000140947 */ /* 0x000fea0003800000 */
[----:B------:R-:W-:Y:S01]  /*70f0*/  ISETP.NE.AND P1, PT, R14, RZ, PT ;  /* 0x000000ff0e00720c */ /* 0x000fe20003f25270 */
[----:B------:R-:W-:-:S04]  /*7100*/  IMAD.MOV.U32 R2, RZ, RZ, 0x4200 ;  /* 0x00004200ff027424 */ /* 0x000fc800078e00ff */
[----:B------:R3:W-:Y:S08]  /*7110*/  SYNCS.ARRIVE.TRANS64 RZ, [R11+URZ+0x30c18], R2 ;  /* 0x030c18020bff79a7 */ /* 0x0007f0000800003f */
[----:B------:R-:W-:Y:S05]  /*7120*/  @!P1 BRA `(.L_x_179) ;  /* 0x0000000000049947 */ /* 0x000fea0003800000 */
[----:B------:R-:W-:Y:S01]  /*7130*/  BPT.TRAP 0x1 ;  /* 0x000000040000795c */ /* 0x000fe20000300000 */
.L_x_179:
        /* <DEDUP_REMOVED lines=20> */
.L_x_212:
        /* <DEDUP_REMOVED lines=9> */
.L_x_181:
        /* <DEDUP_REMOVED lines=24> */
.L_x_214:
[----:B------:R-:W-:Y:S05]  /*7490*/  @P0 BRA `(.L_x_183) ;  /* 0x0000000000140947 */ /* 0x000fea0003800000 */
[----:B------:R-:W-:Y:S01]  /*74a0*/  ISETP.NE.AND P1, PT, R14, RZ, PT ;  /* 0x000000ff0e00720c */ /* 0x000fe20003f25270 */
[----:B-1----:R-:W-:-:S04]  /*74b0*/  IMAD.MOV.U32 R4, RZ, RZ, 0x4200 ;  /* 0x00004200ff047424 */ /* 0x002fc800078e00ff */
[----:B------:R2:W-:Y:S08]  /*74c0*/  SYNCS.ARRIVE.TRANS64 RZ, [R11+URZ+0x30c10], R4 ;  /* 0x030c10040bff79a7 */ /* 0x0005f0000800003f */
[----:B------:R-:W-:Y:S05]  /*74d0*/  @!P1 BRA `(.L_x_183) ;  /* 0x0000000000049947 */ /* 0x000fea0003800000 */
[----:B------:R-:W-:Y:S01]  /*74e0*/  BPT.TRAP 0x1 ;  /* 0x000000040000795c */ /* 0x000fe20000300000 */
.L_x_183:
        /* <DEDUP_REMOVED lines=22> */
.L_x_175:
[----:B------:R-:W-:-:S13]  /*7650*/  ISETP.NE.AND P1, PT, R19, RZ, PT ;  /* 0x000000ff1300720c */ /* 0x000fda0003f25270 */
[----:B------:R-:W-:Y:S05]  /*7660*/  @!P1 BRA `(.L_x_174) ;  /* 0x0000000000f09947 */ /* 0x000fea0003800000 */
[----:B------:R-:W-:-:S04]  /*7670*/  SHF.L.U32 R12, R9, 0x1f, RZ ;  /* 0x0000001f090c7819 */ /* 0x000fc800000006ff */
[----:B------:R-:W3:Y:S02]  /*7680*/  SYNCS.PHASECHK.TRANS64.TRYWAIT P1, [R11+URZ+0x30c40], R12 ;  /* 0x030c400c0b0075a7 */ /* 0x000ee4000802017f */
[----:B---3--:R-:W-:Y:S05]  /*7690*/  @!P1 BRA `(.L_x_185) ;  /* 0x0000000c00509947 */ /* 0x008fea0003800000 */
.L_x_215:
[----:B------:R-:W-:Y:S05]  /*76a0*/  @P0 BRA `(.L_x_186) ;  /* 0x0000000000140947 */ /* 0x000fea0003800000 */
[----:B------:R-:W-:Y:S01]  /*76b0*/  ISETP.NE.AND P1, PT, R14, RZ, PT ;  /* 0x000000ff0e00720c */ /* 0x000fe20003f25270 */
[----:B-12---:R-:W-:-:S04]  /*76c0*/  IMAD.MOV.U32 R4, RZ, RZ, 0x4200 ;  /* 0x00004200ff047424 */ /* 0x006fc800078e00ff */
[----:B------:R4:W-:Y:S08]  /*76d0*/  SYNCS.ARRIVE.TRANS64 RZ, [R11+URZ+0x30c30], R4 ;  /* 0x030c30040bff79a7 */ /* 0x0009f0000800003f */
[----:B------:R-:W-:Y:S05]  /*76e0*/  @!P1 BRA `(.L_x_186) ;  /* 0x0000000000049947 */ /* 0x000fea0003800000 */
[----:B------:R-:W-:Y:S01]  /*76f0*/  BPT.TRAP 0x1 ;  /* 0x000000040000795c */ /* 0x000fe20000300000 */
.L_x_186:
        /* <DEDUP_REMOVED lines=26> */
.L_x_216:
[----:B------:R-:W-:Y:S05]  /*78a0*/  @P0 BRA `(.L_x_188) ;  /* 0x0000000000140947 */ /* 0x000fea0003800000 */
[----:B------:R-:W-:Y:S01]  /*78b0*/  ISETP.NE.AND P0, PT, R14, RZ, PT ;  /* 0x000000ff0e00720c */ /* 0x000fe20003f05270 */
[----:B------:R-:W-:-:S04]  /*78c0*/  IMAD.MOV.U32 R4, RZ, RZ, 0x4200 ;  /* 0x00004200ff047424 */ /* 0x000fc800078e00ff */
[----:B------:R2:W-:Y:S08]  /*78d0*/  SYNCS.ARRIVE.TRANS64 RZ, [R11+URZ+0x30c18], R4 ;  /* 0x030c18040bff79a7 */ /* 0x0005f0000800003f */
[----:B------:R-:W-:Y:S05]  /*78e0*/  @!P0 BRA `(.L_x_188) ;  /* 0x0000000000048947 */ /* 0x000fea0003800000 */
[----:B------:R-:W-:Y:S01]  /*78f0*/  BPT.TRAP 0x1 ;  /* 0x000000040000795c */ /* 0x000fe20000300000 */
.L_x_188:
        /* <DEDUP_REMOVED lines=19> */
.L_x_174:
[----:B------:R-:W4:Y:S01]  /*7a30*/  S2R R2, SR_TID.X ;  /* 0x0000000000027919 */ /* 0x000f220000002100 */
[----:B------:R-:W-:Y:S01]  /*7a40*/  IMAD R13, R20, 0x8, R11 ;  /* 0x00000008140d7824 */ /* 0x000fe200078e020b */
[----:B----4-:R-:W-:Y:S02]  /*7a50*/  LOP3.LUT R3, R2, 0x7f, RZ, 0xc0, !PT ;  /* 0x0000007f02037812 */ /* 0x010fe400078ec0ff */
[----:B------:R-:W-:Y:S02]  /*7a60*/  SHF.L.U32 R2, R9, 0x1f, RZ ;  /* 0x0000001f09027819 */ /* 0x000fe400000006ff */
[----:B------:R-:W-:Y:S02]  /*7a70*/  ISETP.NE.AND P1, PT, R3, RZ, PT ;  /* 0x000000ff0300720c */ /* 0x000fe40003f25270 */
[----:B------:R-:W4:Y:S02]  /*7a80*/  SYNCS.PHASECHK.TRANS64.TRYWAIT P0, [R13+URZ+0x30c40], R2 ;  /* 0x030c40020d0075a7 */ /* 0x000f24000800017f */
[----:B----4-:R-:W-:Y:S09]  /*7a90*/  @!P0 BRA `(.L_x_189) ;  /* 0x0000000800788947 */ /* 0x010ff20003800000 */
.L_x_217:
[----:B------:R-:W-:Y:S05]  /*7aa0*/  @P1 BRA `(.L_x_190) ;  /* 0x0000000000181947 */ /* 0x000fea0003800000 */
[----:B------:R-:W5:Y:S01]  /*7ab0*/  S2R R3, SR_TID.X ;  /* 0x0000000000037919 */ /* 0x000f620000002100 */
[----:B----4-:R-:W-:-:S04]  /*7ac0*/  IMAD.MOV.U32 R2, RZ, RZ, 0x4200 ;  /* 0x00004200ff027424 */ /* 0x010fc800078e00ff */
[----:B------:R4:W-:Y:S01]  /*7ad0*/  SYNCS.ARRIVE.TRANS64 RZ, [R13+URZ+0x30c30], R2 ;  /* 0x030c30020dff79a7 */ /* 0x0009e2000800003f */
[----:B-----5:R-:W-:-:S13]  /*7ae0*/  LOP3.LUT P0, RZ, R3, 0x1f, RZ, 0xc0, !PT ;  /* 0x0000001f03ff7812 */ /* 0x020fda000780c0ff */
[----:B----4-:R-:W-:Y:S05]  /*7af0*/  @!P0 BRA `(.L_x_190) ;  /* 0x0000000000048947 */ /* 0x010fea0003800000 */
[----:B--2---:R-:W-:Y:S01]  /*7b00*/  BPT.TRAP 0x1 ;  /* 0x000000040000795c */ /* 0x004fe20000300000 */
.L_x_190:
        /* <DEDUP_REMOVED lines=33> */
.L_x_171:
[----:B------:R-:W-:Y:S05]  /*7d20*/  BSYNC B0 ;  /* 0x0000000000007941 */ /* 0x000fea0003800000 */
.L_x_170:
[----:B------:R-:W-:-:S03]  /*7d30*/  UMOV UR6, 0xffffffff ;  /* 0xffffffff00067882 */ /* 0x000fc60000000000 */
[----:B------:R-:W-:Y:S05]  /*7d40*/  BRA.DIV UR6, `(.L_x_191) ;  /* 0x0000000606e07947 */ /* 0x000fea000b800000 */
[----:B------:R-:W-:-:S13]  /*7d50*/  ELECT P0, URZ, PT ;  /* 0x00000000003f782f */ /* 0x000fda0003800000 */
.L_x_220:
[----:B------:R-:W-:Y:S05]  /*7d60*/  @!P0 BRA `(.L_x_107) ;  /* 0x0000000000808947 */ /* 0x000fea0003800000 */
[----:B------:R-:W-:-:S04]  /*7d70*/  LOP3.LUT R16, R16, 0x2, RZ, 0xfc, !PT ;  /* 0x0000000210107812 */ /* 0x000fc800078efcff */
[----:B------:R-:W-:-:S13]  /*7d80*/  ISETP.NE.AND P0, PT, R16, 0x3, PT ;  /* 0x000000031000780c */ /* 0x000fda0003f05270 */
[----:B------:R-:W-:Y:S05]  /*7d90*/  @!P0 BRA `(.L_x_192) ;  /* 0x0000000000048947 */ /* 0x000fea0003800000 */
[----:B------:R-:W-:Y:S01]  /*7da0*/  BPT.TRAP 0x1 ;  /* 0x000000040000795c */ /* 0x000fe20000300000 */
.L_x_192:
        /* <DEDUP_REMOVED lines=15> */
.L_x_221:
[----:B------:R-:W2:Y:S02]  /*7ea0*/  SYNCS.PHASECHK.TRANS64.TRYWAIT P1, [R3+URZ], R2 ;  /* 0x00000002030075a7 */ /* 0x000ea4000802017f */
[----:B--2---:R-:W-:Y:S05]  /*7eb0*/  @!P1 BRA `(.L_x_194) ;  /* 0x0000000400bc9947 */ /* 0x004fea0003800000 */
.L_x_222:
[----:B------:R-:W-:Y:S05]  /*7ec0*/  @!P0 BRA `(.L_x_195) ;  /* 0x0000000000048947 */ /* 0x000fea0003800000 */
[----:B------:R-:W-:Y:S01]  /*7ed0*/  BPT.TRAP 0x1 ;  /* 0x000000040000795c */ /* 0x000fe20000300000 */
.L_x_195:
[----:B--2---:R-:W-:-:S04]  /*7ee0*/  VIADD R3, R7, 0x30c40 ;  /* 0x00030c4007037836 */ /* 0x004fc80000000000 */
[----:B------:R-:W-:-:S04]  /*7ef0*/  IMAD R0, R0, 0x8, R3 ;  /* 0x0000000800007824 */ /* 0x000fc800078e0203 */
[----:B------:R-:W2:Y:S02]  /*7f00*/  SYNCS.PHASECHK.TRANS64.TRYWAIT P0, [R0+URZ], R5 ;  /* 0x00000005000075a7 */ /* 0x000ea4000800017f */
[----:B--2---:R-:W-:Y:S05]  /*7f10*/  @!P0 BRA `(.L_x_196) ;  /* 0x0000000400b88947 */ /* 0x004fea0003800000 */
.L_x_223:
[----:B------:R-:W-:-:S07]  /*7f20*/  IMAD R3, R4, 0x8, R3 ;  /* 0x0000000804037824 */ /* 0x000fce00078e0203 */
.L_x_197:
[----:B---3--:R3:W4:Y:S02]  /*7f30*/  SYNCS.PHASECHK.TRANS64.TRYWAIT P0, [R3+URZ], R2 ;  /* 0x00000002030075a7 */ /* 0x008724000800017f */
[----:B----4-:R-:W-:Y:S05]  /*7f40*/  @!P0 NANOSLEEP.SYNCS 0x989680 ;  /* 0x009896800000895d */ /* 0x010fea0003900000 */
[----:B------:R-:W4:Y:S02]  /*7f50*/  @!P0 SYNCS.PHASECHK.TRANS64 P0, [R3+URZ], R2 ;  /* 0x00000002030085a7 */ /* 0x000f24000800007f */
[----:B----4-:R-:W-:Y:S05]  /*7f60*/  @!P0 BRA `(.L_x_197) ;  /* 0xfffffffc00f08947 */ /* 0x010fea000383ffff */
.L_x_107:
[----:B------:R-:W-:Y:S05]  /*7f70*/  BSYNC B6 ;  /* 0x0000000000067941 */ /* 0x000fea0003800000 */
.L_x_104:
[----:B------:R-:W-:Y:S05]  /*7f80*/  EXIT ;  /* 0x000000000000794d */ /* 0x000fea0003800000 */
.L_x_112:
[----:B------:R-:W-:Y:S02]  /*7f90*/  IMAD.MOV.U32 R12, RZ, RZ, RZ ;  /* 0x000000ffff0c7224 */ /* 0x000fe400078e00ff */
[----:B------:R-:W-:Y:S02]  /*7fa0*/  IMAD.MOV.U32 R11, RZ, RZ, 0x1f ;  /* 0x0000001fff0b7424 */ /* 0x000fe400078e00ff */
[----:B------:R-:W-:-:S07]  /*7fb0*/  IMAD.MOV.U32 R15, RZ, RZ, -0x1 ;  /* 0xffffffffff0f7424 */ /* 0x000fce00078e00ff */
[----:B------:R-:W-:Y:S05]  /*7fc0*/  WARPSYNC.COLLECTIVE R15, `(.L_x_198) ;  /* 0x000000000f087348 */ /* 0x000fea0003c00000 */
[----:B------:R1:W2:Y:S02]  /*7fd0*/  SHFL.IDX P6, R14, R13, R12, R11 ;  /* 0x0000000c0d0e7389 */ /* 0x0002a400000c000b */
[----:B-12---:R-:W-:Y:S01]  /*7fe0*/  ENDCOLLECTIVE ;  /* 0x000000000000791b */ /* 0x006fe20003800000 */
.L_x_198:
[----:B------:R-:W-:Y:S05]  /*7ff0*/  BRA `(.L_x_199) ;  /* 0xffffff8800e87947 */ /* 0x000fea000383ffff */
.L_x_114:
[----:B--2---:R2:W3:Y:S02]  /*8000*/  SYNCS.PHASECHK.TRANS64.TRYWAIT P0, [R225+URZ+0x30c00], R6 ;  /* 0x030c0006e10075a7 */ /* 0x0044e4000800017f */
[----:B---3--:R-:W-:Y:S05]  /*8010*/  @!P0 NANOSLEEP.SYNCS 0x989680 ;  /* 0x009896800000895d */ /* 0x008fea0003900000 */
[----:B------:R-:W3:Y:S02]  /*8020*/  @!P0 SYNCS.PHASECHK.TRANS64 P0, [R225+URZ+0x30c00], R6 ;  /* 0x030c0006e10085a7 */ /* 0x000ee4000800007f */
[----:B---3--:R-:W-:Y:S05]  /*8030*/  @!P0 BRA `(.L_x_114) ;  /* 0xfffffffc00f08947 */ /* 0x008fea000383ffff */
[----:B------:R-:W-:Y:S05]  /*8040*/  BRA `(.L_x_113) ;  /* 0xffffff8c000c7947 */ /* 0x000fea000383ffff */
.L_x_119:
[----:B--2---:R2:W3:Y:S02]  /*8050*/  SYNCS.PHASECHK.TRANS64.TRYWAIT P1, [R9+URZ+0x30c10], R22 ;  /* 0x030c1016090075a7 */ /* 0x0044e4000802017f */
[----:B---3--:R-:W-:Y:S05]  /*8060*/  @!P1 NANOSLEEP.SYNCS 0x989680 ;  /* 0x009896800000995d */ /* 0x008fea0003900000 */
[----:B------:R-:W3:Y:S02]  /*8070*/  @!P1 SYNCS.PHASECHK.TRANS64 P1, [R9+URZ+0x30c10], R22 ;  /* 0x030c1016090095a7 */ /* 0x000ee4000802007f */
[----:B---3--:R-:W-:Y:S05]  /*8080*/  @!P1 BRA `(.L_x_119) ;  /* 0xfffffffc00f09947 */ /* 0x008fea000383ffff */
[----:B------:R-:W-:Y:S05]  /*8090*/  BRA `(.L_x_118) ;  /* 0xffffff9400407947 */ /* 0x000fea000383ffff */
.L_x_123:
[----:B------:R1:W1:Y:S02]  /*80a0*/  SYNCS.PHASECHK.TRANS64.TRYWAIT P1, [R9+URZ+0x30c30], R22 ;  /* 0x030c3016090075a7 */ /* 0x000264000802017f */
[----:B-1----:R-:W-:Y:S05]  /*80b0*/  @!P1 NANOSLEEP.SYNCS 0x989680 ;  /* 0x009896800000995d */ /* 0x002fea0003900000 */
[----:B------:R-:W1:Y:S02]  /*80c0*/  @!P1 SYNCS.PHASECHK.TRANS64 P1, [R9+URZ+0x30c30], R22 ;  /* 0x030c3016090095a7 */ /* 0x000e64000802007f */
[----:B-1----:R-:W-:Y:S05]  /*80d0*/  @!P1 BRA `(.L_x_123) ;  /* 0xfffffffc00f09947 */ /* 0x002fea000383ffff */
[----:B------:R-:W-:Y:S05]  /*80e0*/  BRA `(.L_x_122) ;  /* 0xffffff9800507947 */ /* 0x000fea000383ffff */
.L_x_138:
[----:B------:R-:W-:Y:S01]  /*80f0*/  BSSY B0, `(.L_x_200) ;  /* 0x0000005000007945 */ /* 0x000fe20003800000 */
[----:B------:R-:W-:-:S07]  /*8100*/  IMAD.MOV.U32 R15, RZ, RZ, -0x1 ;  /* 0xffffffffff0f7424 */ /* 0x000fce00078e00ff */
[----:B------:R-:W-:Y:S05]  /*8110*/  WARPSYNC.COLLECTIVE R15, `(.L_x_201) ;  /* 0x000000000f087348 */ /* 0x000fea0003c00000 */
[----:B------:R-:W-:Y:S01]  /*8120*/  NOP ;  /* 0x0000000000007918 */ /* 0x000fe20000000000 */
[----:B------:R-:W-:Y:S01]  /*8130*/  ENDCOLLECTIVE ;  /* 0x000000000000791b */ /* 0x000fe20003800000 */
.L_x_201:
[----:B------:R-:W-:Y:S05]  /*8140*/  BSYNC B0 ;  /* 0x0000000000007941 */ /* 0x000fea0003800000 */
.L_x_200:
[----:B------:R-:W-:Y:S05]  /*8150*/  BRA `(.L_x_202) ;  /* 0xffffffd400c87947 */ /* 0x000fea000383ffff */
.L_x_150:
[----:B------:R-:W-:Y:S01]  /*8160*/  BSSY B0, `(.L_x_203) ;  /* 0x0000005000007945 */ /* 0x000fe20003800000 */
[----:B------:R-:W-:-:S07]  /*8170*/  IMAD.MOV.U32 R15, RZ, RZ, -0x1 ;  /* 0xffffffffff0f7424 */ /* 0x000fce00078e00ff */
[----:B------:R-:W-:Y:S05]  /*8180*/  WARPSYNC.COLLECTIVE R15, `(.L_x_204) ;  /* 0x000000000f087348 */ /* 0x000fea0003c00000 */
[----:B------:R-:W-:Y:S01]  /*8190*/  NOP ;  /* 0x0000000000007918 */ /* 0x000fe20000000000 */
[----:B------:R-:W-:Y:S01]  /*81a0*/  ENDCOLLECTIVE ;  /* 0x000000000000791b */ /* 0x000fe20003800000 */
.L_x_204:
[----:B------:R-:W-:Y:S05]  /*81b0*/  BSYNC B0 ;  /* 0x0000000000007941 */ /* 0x000fea0003800000 */
.L_x_203:
[----:B------:R-:W-:Y:S05]  /*81c0*/  BRA `(.L_x_205) ;  /* 0xffffffd800e07947 */ /* 0x000fea000383ffff */
.L_x_163:
[----:B------:R-:W-:Y:S01]  /*81d0*/  BSSY B0, `(.L_x_206) ;  /* 0x0000005000007945 */ /* 0x000fe20003800000 */
[----:B------:R-:W-:-:S07]  /*81e0*/  IMAD.MOV.U32 R15, RZ, RZ, -0x1 ;  /* 0xffffffffff0f7424 */ /* 0x000fce00078e00ff */
[----:B------:R-:W-:Y:S05]  /*81f0*/  WARPSYNC.COLLECTIVE R15, `(.L_x_207) ;  /* 0x000000000f087348 */ /* 0x000fea0003c00000 */
[----:B------:R-:W-:Y:S01]  /*8200*/  NOP ;  /* 0x0000000000007918 */ /* 0x000fe20000000000 */
[----:B------:R-:W-:Y:S01]  /*8210*/  ENDCOLLECTIVE ;  /* 0x000000000000791b */ /* 0x000fe20003800000 */
.L_x_207:
[----:B------:R-:W-:Y:S05]  /*8220*/  BSYNC B0 ;  /* 0x0000000000007941 */ /* 0x000fea0003800000 */
.L_x_206:
[----:B------:R-:W-:Y:S05]  /*8230*/  BRA `(.L_x_208) ;  /* 0xffffffdc00fc7947 */ /* 0x000fea000383ffff */
.L_x_172:
[----:B-1----:R1:W2:Y:S02]  /*8240*/  SYNCS.PHASECHK.TRANS64.TRYWAIT P1, [R11+URZ+0x30c20], R0 ;  /* 0x030c20000b0075a7 */ /* 0x0022a4000802017f */
[----:B--2---:R-:W-:Y:S05]  /*8250*/  @!P1 NANOSLEEP.SYNCS 0x989680 ;  /* 0x009896800000995d */ /* 0x004fea0003900000 */
[----:B------:R-:W2:Y:S02]  /*8260*/  @!P1 SYNCS.PHASECHK.TRANS64 P1, [R11+URZ+0x30c20], R0 ;  /* 0x030c20000b0095a7 */ /* 0x000ea4000802007f */
[----:B--2---:R-:W-:Y:S05]  /*8270*/  @!P1 BRA `(.L_x_172) ;  /* 0xfffffffc00f09947 */ /* 0x004fea000383ffff */
[----:B------:R-:W-:Y:S05]  /*8280*/  BRA `(.L_x_209) ;  /* 0xffffffe400d47947 */ /* 0x000fea000383ffff */
.L_x_176:
[----:B-1----:R1:W2:Y:S02]  /*8290*/  SYNCS.PHASECHK.TRANS64.TRYWAIT P1, [R11+URZ+0x30c40], R21 ;  /* 0x030c40150b0075a7 */ /* 0x0022a4000802017f */
[----:B--2---:R-:W-:Y:S05]  /*82a0*/  @!P1 NANOSLEEP.SYNCS 0x989680 ;  /* 0x009896800000995d */ /* 0x004fea0003900000 */
[----:B------:R-:W2:Y:S02]  /*82b0*/  @!P1 SYNCS.PHASECHK.TRANS64 P1, [R11+URZ+0x30c40], R21 ;  /* 0x030c40150b0095a7 */ /* 0x000ea4000802007f */
[----:B--2---:R-:W-:Y:S05]  /*82c0*/  @!P1 BRA `(.L_x_176) ;  /* 0xfffffffc00f09947 */ /* 0x004fea000383ffff */
[----:B------:R-:W-:Y:S05]  /*82d0*/  BRA `(.L_x_210) ;  /* 0xffffffe800f47947 */ /* 0x000fea000383ffff */
.L_x_178:
[----:B--2---:R2:W3:Y:S02]  /*82e0*/  SYNCS.PHASECHK.TRANS64.TRYWAIT P1, [R11+URZ+0x30c28], R21 ;  /* 0x030c28150b0075a7 */ /* 0x0044e4000802017f */
[----:B---3--:R-:W-:Y:S05]  /*82f0*/  @!P1 NANOSLEEP.SYNCS 0x989680 ;  /* 0x009896800000995d */ /* 0x008fea0003900000 */
[----:B------:R-:W3:Y:S02]  /*8300*/  @!P1 SYNCS.PHASECHK.TRANS64 P1, [R11+URZ+0x30c28], R21 ;  /* 0x030c28150b0095a7 */ /* 0x000ee4000802007f */
[----:B---3--:R-:W-:Y:S05]  /*8310*/  @!P1 BRA `(.L_x_178) ;  /* 0xfffffffc00f09947 */ /* 0x008fea000383ffff */
[----:B------:R-:W-:Y:S05]  /*8320*/  BRA `(.L_x_211) ;  /* 0xffffffec006c7947 */ /* 0x000fea000383ffff */
.L_x_180:
[----:B---3--:R3:W4:Y:S02]  /*8330*/  SYNCS.PHASECHK.TRANS64.TRYWAIT P1, [R11+URZ+0x30c48], R21 ;  /* 0x030c48150b0075a7 */ /* 0x008724000802017f */
[----:B----4-:R-:W-:Y:S05]  /*8340*/  @!P1 NANOSLEEP.SYNCS 0x989680 ;  /* 0x009896800000995d */ /* 0x010fea0003900000 */
[----:B------:R-:W4:Y:S02]  /*8350*/  @!P1 SYNCS.PHASECHK.TRANS64 P1, [R11+URZ+0x30c48], R21 ;  /* 0x030c48150b0095a7 */ /* 0x000f24000802007f */
[----:B----4-:R-:W-:Y:S05]  /*8360*/  @!P1 BRA `(.L_x_180) ;  /* 0xfffffffc00f09947 */ /* 0x010fea000383ffff */
[----:B------:R-:W-:Y:S05]  /*8370*/  BRA `(.L_x_212) ;  /* 0xffffffec00c07947 */ /* 0x000fea000383ffff */
.L_x_182:
[----:B------:R-:W-:-:S07]  /*8380*/  SHF.L.U32 R4, R9, 0x1f, RZ ;  /* 0x0000001f09047819 */ /* 0x000fce00000006ff */
.L_x_213:
[----:B-1----:R1:W2:Y:S02]  /*8390*/  SYNCS.PHASECHK.TRANS64.TRYWAIT P1, [R11+URZ+0x30c20], R4 ;  /* 0x030c20040b0075a7 */ /* 0x0022a4000802017f */
[----:B--2---:R-:W-:Y:S05]  /*83a0*/  @!P1 NANOSLEEP.SYNCS 0x989680 ;  /* 0x009896800000995d */ /* 0x004fea0003900000 */
[----:B------:R-:W2:Y:S02]  /*83b0*/  @!P1 SYNCS.PHASECHK.TRANS64 P1, [R11+URZ+0x30c20], R4 ;  /* 0x030c20040b0095a7 */ /* 0x000ea4000802007f */
[----:B--2---:R-:W-:Y:S05]  /*83c0*/  @!P1 BRA `(.L_x_213) ;  /* 0xfffffffc00f09947 */ /* 0x004fea000383ffff */
[----:B------:R-:W-:Y:S05]  /*83d0*/  BRA `(.L_x_214) ;  /* 0xfffffff0002c7947 */ /* 0x000fea000383ffff */
.L_x_185:
[----:B---3--:R3:W4:Y:S02]  /*83e0*/  SYNCS.PHASECHK.TRANS64.TRYWAIT P1, [R11+URZ+0x30c40], R12 ;  /* 0x030c400c0b0075a7 */ /* 0x008724000802017f */
[----:B----4-:R-:W-:Y:S05]  /*83f0*/  @!P1 NANOSLEEP.SYNCS 0x989680 ;  /* 0x009896800000995d */ /* 0x010fea0003900000 */
[----:B------:R-:W4:Y:S02]  /*8400*/  @!P1 SYNCS.PHASECHK.TRANS64 P1, [R11+URZ+0x30c40], R12 ;  /* 0x030c400c0b0095a7 */ /* 0x000f24000802007f */
[----:B----4-:R-:W-:Y:S05]  /*8410*/  @!P1 BRA `(.L_x_185) ;  /* 0xfffffffc00f09947 */ /* 0x010fea000383ffff */
[----:B------:R-:W-:Y:S05]  /*8420*/  BRA `(.L_x_215) ;  /* 0xfffffff0009c7947 */ /* 0x000fea000383ffff */
.L_x_187:
[----:B-1----:R1:W2:Y:S02]  /*8430*/  SYNCS.PHASECHK.TRANS64.TRYWAIT P1, [R11+URZ+0x30c28], R12 ;  /* 0x030c280c0b0075a7 */ /* 0x0022a4000802017f */
[----:B--2---:R-:W-:Y:S05]  /*8440*/  @!P1 NANOSLEEP.SYNCS 0x989680 ;  /* 0x009896800000995d */ /* 0x004fea0003900000 */
[----:B------:R-:W2:Y:S02]  /*8450*/  @!P1 SYNCS.PHASECHK.TRANS64 P1, [R11+URZ+0x30c28], R12 ;  /* 0x030c280c0b0095a7 */ /* 0x000ea4000802007f */
[----:B--2---:R-:W-:Y:S05]  /*8460*/  @!P1 BRA `(.L_x_187) ;  /* 0xfffffffc00f09947 */ /* 0x004fea000383ffff */
[----:B------:R-:W-:Y:S05]  /*8470*/  BRA `(.L_x_216) ;  /* 0xfffffff400087947 */ /* 0x000fea000383ffff */
.L_x_189:
[----:B----4-:R4:W1:Y:S02]  /*8480*/  SYNCS.PHASECHK.TRANS64.TRYWAIT P0, [R13+URZ+0x30c40], R2 ;  /* 0x030c40020d0075a7 */ /* 0x010864000800017f */
[----:B-1----:R-:W-:Y:S05]  /*8490*/  @!P0 NANOSLEEP.SYNCS 0x989680 ;  /* 0x009896800000895d */ /* 0x002fea0003900000 */
[----:B------:R-:W1:Y:S02]  /*84a0*/  @!P0 SYNCS.PHASECHK.TRANS64 P0, [R13+URZ+0x30c40], R2 ;  /* 0x030c40020d0085a7 */ /* 0x000e64000800007f */
[----:B-1----:R-:W-:Y:S05]  /*84b0*/  @!P0 BRA `(.L_x_189) ;  /* 0xfffffffc00f08947 */ /* 0x002fea000383ffff */
[----:B------:R-:W-:Y:S05]  /*84c0*/  BRA `(.L_x_217) ;  /* 0xfffffff400747947 */ /* 0x000fea000383ffff */
.L_x_191:
[----:B------:R-:W-:Y:S01]  /*84d0*/  BSSY B0, `(.L_x_218) ;  /* 0x0000006000007945 */ /* 0x000fe20003800000 */
[----:B------:R-:W-:-:S07]  /*84e0*/  IMAD.MOV.U32 R15, RZ, RZ, -0x1 ;  /* 0xffffffffff0f7424 */ /* 0x000fce00078e00ff */
[----:B------:R-:W-:Y:S05]  /*84f0*/  WARPSYNC.COLLECTIVE R15, `(.L_x_219) ;  /* 0x000000000f0c7348 */ /* 0x000fea0003c00000 */
[----:B------:R-:W-:Y:S02]  /*8500*/  ELECT P6, UR62, PT ;  /* 0x00000000003e782f */ /* 0x000fe400038c0000 */
[----:B------:R-:W-:Y:S01]  /*8510*/  MOV R14, UR62 ;  /* 0x0000003e000e7c02 */ /* 0x000fe20008000f00 */
[----:B------:R-:W-:Y:S10]  /*8520*/  ENDCOLLECTIVE ;  /* 0x000000000000791b */ /* 0x000ff40003800000 */
.L_x_219:
[----:B------:R-:W-:Y:S05]  /*8530*/  BSYNC B0 ;  /* 0x0000000000007941 */ /* 0x000fea0003800000 */
.L_x_218:
[----:B------:R-:W-:Y:S01]  /*8540*/  PLOP3.LUT P0, PT, P6, PT, PT, 0x80, 0x0 ;  /* 0x000000000000781c */ /* 0x000fe2000370f070 */
[----:B------:R-:W-:-:S12]  /*8550*/  BRA `(.L_x_220) ;  /* 0xfffffff800007947 */ /* 0x000fd8000383ffff */
.L_x_193:
[----:B-1----:R1:W2:Y:S02]  /*8560*/  SYNCS.PHASECHK.TRANS64.TRYWAIT P1, [R6+URZ], R5 ;  /* 0x00000005060075a7 */ /* 0x0022a4000802017f */
[----:B--2---:R-:W-:Y:S05]  /*8570*/  @!P1 NANOSLEEP.SYNCS 0x989680 ;  /* 0x009896800000995d */ /* 0x004fea0003900000 */
[----:B------:R-:W2:Y:S02]  /*8580*/  @!P1 SYNCS.PHASECHK.TRANS64 P1, [R6+URZ], R5 ;  /* 0x00000005060095a7 */ /* 0x000ea4000802007f */
[----:B--2---:R-:W-:Y:S05]  /*8590*/  @!P1 BRA `(.L_x_193) ;  /* 0xfffffffc00f09947 */ /* 0x004fea000383ffff */
[----:B------:R-:W-:Y:S05]  /*85a0*/  BRA `(.L_x_221) ;  /* 0xfffffff8003c7947 */ /* 0x000fea000383ffff */
.L_x_194:
[----:B--2---:R2:W3:Y:S02]  /*85b0*/  SYNCS.PHASECHK.TRANS64.TRYWAIT P1, [R3+URZ], R2 ;  /* 0x00000002030075a7 */ /* 0x0044e4000802017f */
[----:B---3--:R-:W-:Y:S05]  /*85c0*/  @!P1 NANOSLEEP.SYNCS 0x989680 ;  /* 0x009896800000995d */ /* 0x008fea0003900000 */
[----:B------:R-:W3:Y:S02]  /*85d0*/  @!P1 SYNCS.PHASECHK.TRANS64 P1, [R3+URZ], R2 ;  /* 0x00000002030095a7 */ /* 0x000ee4000802007f */
[----:B---3--:R-:W-:Y:S05]  /*85e0*/  @!P1 BRA `(.L_x_194) ;  /* 0xfffffffc00f09947 */ /* 0x008fea000383ffff */
[----:B------:R-:W-:Y:S05]  /*85f0*/  BRA `(.L_x_222) ;  /* 0xfffffff800307947 */ /* 0x000fea000383ffff */
.L_x_196:
[----:B--2---:R2:W3:Y:S02]  /*8600*/  SYNCS.PHASECHK.TRANS64.TRYWAIT P0, [R0+URZ], R5 ;  /* 0x00000005000075a7 */ /* 0x0044e4000800017f */
[----:B---3--:R-:W-:Y:S05]  /*8610*/  @!P0 NANOSLEEP.SYNCS 0x989680 ;  /* 0x009896800000895d */ /* 0x008fea0003900000 */
[----:B------:R-:W3:Y:S02]  /*8620*/  @!P0 SYNCS.PHASECHK.TRANS64 P0, [R0+URZ], R5 ;  /* 0x00000005000085a7 */ /* 0x000ee4000800007f */
[----:B---3--:R-:W-:Y:S05]  /*8630*/  @!P0 BRA `(.L_x_196) ;  /* 0xfffffffc00f08947 */ /* 0x008fea000383ffff */
[----:B------:R-:W-:Y:S05]  /*8640*/  BRA `(.L_x_223) ;  /* 0xfffffff800347947 */ /* 0x000fea000383ffff */
.L_x_224:
        /* <DEDUP_REMOVED lines=11> */
.L_x_3694:


//--------------------- .text._ZN7cutlass13device_kernelIN5flash11enable_sm90INS1_16FlashAttnBwdSm90INS1_25CollectiveMainloopBwdSm90ILi2ELi2ELi2EN4cute5tupleIJNS5_1CILi1EEES8_S8_EEENS6_IJNS7_ILi128EEESA_NS7_ILi64EEEEEENS_6half_tEfNS_4arch4Sm90ELb0ELb0ELb0ELb0ELb0ELb1ELb0ELb0ELi2ELi1ELi2ELi2ELb0EEENS1_24CollectiveEpilogueBwdGQAISC_fSF_Li256ELb0ELb0EEENS1_19SingleTileSchedulerILb0ELb0ELb0ELi128EEEEEEEEEvNT_6ParamsE --------------------------
	.section	.text._ZN7cutlass13device_kernelIN5flash11enable_sm90INS1_16FlashAttnBwdSm90INS1_25CollectiveMainloopBwdSm90ILi2ELi2ELi2EN4cute5tupleIJNS5_1CILi1EEES8_S8_EEENS6_IJNS7_ILi128EEESA_NS7_ILi64EEEEEENS_6half_tEfNS_4arch4Sm90ELb0ELb0ELb0ELb0ELb0ELb1ELb0ELb0ELi2ELi1ELi2ELi2ELb0EEENS1_24CollectiveEpilogueBwdGQAISC_fSF_Li256ELb0ELb0EEENS1_19SingleTileSchedulerILb0ELb0ELb0ELi128EEEEEEEEEvNT_6ParamsE,"ax",@progbits
	.align	128
.text._ZN7cutlass13device_kernelIN5flash11enable_sm90INS1_16FlashAttnBwdSm90INS1_25CollectiveMainloopBwdSm90ILi2ELi2ELi2EN4cute5tupleIJNS5_1CILi1EEES8_S8_EEENS6_IJNS7_ILi128EEESA_NS7_ILi64EEEEEENS_6half_tEfNS_4arch4Sm90ELb0ELb0ELb0ELb0ELb0ELb1ELb0ELb0ELi2ELi1ELi2ELi2ELb0EEENS1_24CollectiveEpilogueBwdGQAISC_fSF_Li256ELb0ELb0EEENS1_19SingleTileSchedulerILb0ELb0ELb0ELi128EEEEEEEEEvNT_6ParamsE:
        .type           _ZN7cutlass13device_kernelIN5flash11enable_sm90INS1_16FlashAttnBwdSm90INS1_25CollectiveMainloopBwdSm90ILi2ELi2ELi2EN4cute5tupleIJNS5_1CILi1EEES8_S8_EEENS6_IJNS7_ILi128EEESA_NS7_ILi64EEEEEENS_6half_tEfNS_4arch4Sm90ELb0ELb0ELb0ELb0ELb0ELb1ELb0ELb0ELi2ELi1ELi2ELi2ELb0EEENS1_24CollectiveEpilogueBwdGQAISC_fSF_Li256ELb0ELb0EEENS1_19SingleTileSchedulerILb0ELb0ELb0ELi128EEEEEEEEEvNT_6ParamsE,@function
        .size           _ZN7cutlass13device_kernelIN5flash11enable_sm90INS1_16FlashAttnBwdSm90INS1_25CollectiveMainloopBwdSm90ILi2ELi2ELi2EN4cute5tupleIJNS5_1CILi1EEES8_S8_EEENS6_IJNS7_ILi128EEESA_NS7_ILi64EEEEEENS_6half_tEfNS_4arch4Sm90ELb0ELb0ELb0ELb0ELb0ELb1ELb0ELb0ELi2ELi1ELi2ELi2ELb0EEENS1_24CollectiveEpilogueBwdGQAISC_fSF_Li256ELb0ELb0EEENS1_19SingleTileSchedulerILb0ELb0ELb0ELi128EEEEEEEEEvNT_6ParamsE,(.L_x_3695 - _ZN7cutlass13device_kernelIN5flash11enable_sm90INS1_16FlashAttnBwdSm90INS1_25CollectiveMainloopBwdSm90ILi2ELi2ELi2EN4cute5tupleIJNS5_1CILi1EEES8_S8_EEENS6_IJNS7_ILi128EEESA_NS7_ILi64EEEEEENS_6half_tEfNS_4arch4Sm90ELb0ELb0ELb0ELb0ELb0ELb1ELb0ELb0ELi2ELi1ELi2ELi2ELb0EEENS1_24CollectiveEpilogueBwdGQAISC_fSF_Li256ELb0ELb0EEENS1_19SingleTileSchedulerILb0ELb0ELb0ELi128EEEEEEEEEvNT_6ParamsE)
        .other          _ZN7cutlass13device_kernelIN5flash11enable_sm90INS1_16FlashAttnBwdSm90INS1_25CollectiveMainloopBwdSm90ILi2ELi2ELi2EN4cute5tupleIJNS5_1CILi1EEES8_S8_EEENS6_IJNS7_ILi128EEESA_NS7_ILi64EEEEEENS_6half_tEfNS_4arch4Sm90ELb0ELb0ELb0ELb0ELb0ELb1ELb0ELb0ELi2ELi1ELi2ELi2ELb0EEENS1_24CollectiveEpilogueBwdGQAISC_fSF_Li256ELb0ELb0EEENS1_19SingleTileSchedulerILb0ELb0ELb0ELi128EEEEEEEEEvNT_6ParamsE,@"STO_CUDA_ENTRY STV_DEFAULT"
_ZN7cutlass13device_kernelIN5flash11enable_sm90INS1_16FlashAttnBwdSm90INS1_25CollectiveMainloopBwdSm90ILi2ELi2ELi2EN4cute5tupleIJNS5_1CILi1EEES8_S8_EEENS6_IJNS7_ILi128EEESA_NS7_ILi64EEEEEENS_6half_tEfNS_4arch4Sm90ELb0ELb0ELb0ELb0ELb0ELb1ELb0ELb0ELi2ELi1ELi2ELi2ELb0EEENS1_24CollectiveEpilogueBwdGQAISC_fSF_Li256ELb0ELb0EEENS1_19SingleTileSchedulerILb0ELb0ELb0ELi128EEEEEEEEEvNT_6ParamsE:
        /* <DEDUP_REMOVED lines=14> */
[----:B------:R-:W-:-:S02]  /*00e0*/  UIADD3.X UR7, URZ, UR5, URZ, UP0, !UPT ;  /* 0x000000053f077290 */ /* 0x000fc400087fe43f */
[----:B------:R-:W-:Y:S02]  /*00f0*/  UIADD3.X UR9, URZ, UR5, URZ, UP1, !UPT ;  /* 0x000000053f097290 */ /* 0x000fe40008ffe43f */
[----:B------:R-:W-:Y:S02]  /*0100*/  UIADD3.X UR11, URZ, UR5, URZ, UP2, !UPT ;  /* 0x000000053f0b7290 */ /* 0x000fe400097fe43f */
[----:B------:R-:W-:-:S03]  /*0110*/  UIADD3.X UR5, URZ, UR5, URZ, UP3, !UPT ;  /* 0x000000053f057290 */ /* 0x000fc60009ffe43f */
[----:B------:R1:W-:Y:S02]  /*0120*/  UTMACCTL.PF [UR6] ;  /* 0x00000000060079b9 */ /* 0x0003e40008040000 */
[----:B------:R1:W-:Y:S02]  /*0130*/  UTMACCTL.PF [UR8] ;  /* 0x00000000080079b9 */ /* 0x0003e40008040000 */
[----:B------:R1:W-:Y:S02]  /*0140*/  UTMACCTL.PF [UR10] ;  /* 0x000000000a0079b9 */ /* 0x0003e40008040000 */
[----:B------:R1:W-:Y:S02]  /*0150*/  UTMACCTL.PF [UR4] ;  /* 0x00000000040079b9 */ /* 0x0003e40008040000 */
[----:B-1----:R-:W-:Y:S01]  /*0160*/  NOP ;  /* 0x0000000000007918 */ /* 0x002fe20000000000 */
.L_x_226:
[----:B------:R-:W-:Y:S05]  /*0170*/  BSYNC B0 ;  /* 0x0000000000007941 */ /* 0x000fea0003800000 */
.L_x_225:
        /* <DEDUP_REMOVED lines=34> */
.L_x_227:
        /* <DEDUP_REMOVED lines=22> */
.L_x_228:
[----:B---3--:R-:W-:Y:S01]  /*0500*/  ISETP.NE.AND P0, PT, R2, RZ, PT ;  /* 0x000000ff0200720c */ /* 0x008fe20003f05270 */
[----:B------:R-:W-:Y:S01]  /*0510*/  IMAD.MOV.U32 R16, RZ, RZ, 0x1 ;  /* 0x00000001ff107424 */ /* 0x000fe200078e00ff */
[----:B------:R-:W-:Y:S01]  /*0520*/  NOP ;  /* 0x0000000000007918 */ /* 0x000fe20000000000 */
[----:B------:R-:W-:Y:S03]  /*0530*/  BSSY B6, `(.L_x_229) ;  /* 0x00006f6000067945 */ /* 0x000fe60003800000 */
[----:B------:R-:W-:Y:S01]  /*0540*/  SEL R16, R16, 0x2, !P0 ;  /* 0x0000000210107807 */ /* 0x000fe20004000000 */
[----:B-12-4-:R-:W-:Y:S06]  /*0550*/  BAR.SYNC.DEFER_BLOCKING 0x0 ;  /* 0x0000000000007b1d */ /* 0x016fec0000010000 */
[----:B------:R-:W-:Y:S05]  /*0560*/  @!P0 BRA `(.L_x_230) ;  /* 0x0000004800bc8947 */ /* 0x000fea0003800000 */
.L_x_231:
        /* <DEDUP_REMOVED lines=13> */
[----:B----4-:R-:W-:Y:S05]  /*0640*/  @!P0 BRA `(.L_x_232) ;  /* 0x0000006c00908947 */ /* 0x010fea0003800000 */
        /* <DEDUP_REMOVED lines=21> */
.L_x_234:
        /* <DEDUP_REMOVED lines=15> */
.L_x_233:
        /* <DEDUP_REMOVED lines=22> */
.L_x_236:
[----:B------:R1:W2:Y:S01]  /*09f0*/  LDC.64 R14, c[0x4][R17] ;  /* 0x01000000110e7b82 */ /* 0x0002a20000000a00 */
        /* <DEDUP_REMOVED lines=14> */
.L_x_235:
[----:B------:R-:W-:Y:S01]  /*0ae0*/  SHF.R.S32.HI R3, RZ, 0x1f, R18 ;  /* 0x0000001fff037819 */ /* 0x000fe20000011412 */
[----:B------:R-:W-:-:S03]  /*0af0*/  UMOV UR4, 0xffffffff ;  /* 0xffffffff00047882 */ /* 0x000fc60000000000 */
[----:B------:R-:W-:-:S04]  /*0b00*/  LEA.HI R0, R3, R18, RZ, 0x7 ;  /* 0x0000001203007211 */ /* 0x000fc800078f38ff */
[----:B------:R-:W-:Y:S01]  /*0b10*/  SHF.R.S32.HI R13, RZ, 0x7, R0 ;  /* 0x00000007ff0d7819 */ /* 0x000fe20000011400 */
[----:B------:R-:W-:Y:S06]  /*0b20*/  BRA.DIV UR4, `(.L_x_237) ;  /* 0x0000006a04607947 */ /* 0x000fec000b800000 */
[----:B------:R1:W2:Y:S02]  /*0b30*/  SHFL.IDX PT, R14, R13, RZ, 0x1f ;  /* 0x00001fff0d0e7589 */ /* 0x0002a400000e0000 */
.L_x_306:
[----:B------:R-:W-:Y:S02]  /*0b40*/  SHF.L.U32 R7, RZ, 0x1f, RZ ;  /* 0x0000001fff077819 */ /* 0x000fe400000006ff */
[----:B--2---:R-:W-:Y:S02]  /*0b50*/  LEA.HI R4, R14, R14, RZ, 0x1 ;  /* 0x0000000e0e047211 */ /* 0x004fe400078f08ff */
[----:B------:R-:W2:Y:S01]  /*0b60*/  SYNCS.PHASECHK.TRANS64.TRYWAIT P0, [R2+URZ+0x30c00], R7 ;  /* 0x030c0007020075a7 */ /* 0x000ea2000800017f */
[----:B------:R-:W-:Y:S02]  /*0b70*/  LOP3.LUT R5, R0, 0xffffff80, RZ, 0xc0, !PT ;  /* 0xffffff8000057812 */ /* 0x000fe400078ec0ff */
[----:B------:R-:W-:-:S05]  /*0b80*/  LOP3.LUT R225, R4, 0xffffe, RZ, 0xc0, !PT ;  /* 0x000ffffe04e17812 */ /* 0x000fca00078ec0ff */
[----:B------:R-:W-:Y:S01]  /*0b90*/  IMAD.IADD R225, R14, 0x1, -R225 ;  /* 0x000000010ee17824 */ /* 0x000fe200078e0ae1 */
[----:B--2---:R-:W-:Y:S06]  /*0ba0*/  @P0 BRA `(.L_x_238) ;  /* 0x0000000000080947 */ /* 0x004fec0003800000 */
[----:B------:R-:W2:Y:S02]  /*0bb0*/  SYNCS.PHASECHK.TRANS64.TRYWAIT P0, [R2+URZ+0x30c00], R7 ;  /* 0x030c0007020075a7 */ /* 0x000ea4000800017f */
[----:B--2---:R-:W-:Y:S05]  /*0bc0*/  @!P0 BRA `(.L_x_239) ;  /* 0x0000006800548947 */ /* 0x004fea0003800000 */
.L_x_238:
[----:B------:R-:W3:Y:S01]  /*0bd0*/  LDC R11, c[0x0][0x280] ;  /* 0x0000a000ff0b7b82 */ /* 0x000ee20000000800 */
[----:B------:R-:W-:Y:S01]  /*0be0*/  IMAD.IADD R4, R18, 0x1, -R5 ;  /* 0x0000000112047824 */ /* 0x000fe200078e0a05 */
[----:B------:R-:W-:Y:S02]  /*0bf0*/  CS2R R152, SRZ ;  /* 0x0000000000987805 */ /* 0x000fe4000001ff00 */
[----:B------:R-:W-:Y:S02]  /*0c00*/  CS2R R184, SRZ ;  /* 0x0000000000b87805 */ /* 0x000fe4000001ff00 */
[----:B------:R-:W-:Y:S01]  /*0c10*/  CS2R R186, SRZ ;  /* 0x0000000000ba7805 */ /* 0x000fe2000001ff00 */
[----:B------:R-:W-:Y:S01]  /*0c20*/  IMAD R5, R13, 0x400, R4 ;  /* 0x000004000d057824 */ /* 0x000fe200078e0204 */
[----:B------:R-:W-:Y:S02]  /*0c30*/  CS2R R188, SRZ ;  /* 0x0000000000bc7805 */ /* 0x000fe4000001ff00 */
[----:B------:R-:W-:-:S02]  /*0c40*/  CS2R R190, SRZ ;  /* 0x0000000000be7805 */ /* 0x000fc4000001ff00 */
[----:B------:R-:W-:Y:S01]  /*0c50*/  CS2R R192, SRZ ;  /* 0x0000000000c07805 */ /* 0x000fe2000001ff00 */
[----:B------:R-:W-:Y:S01]  /*0c60*/  IMAD.SHL.U32 R5, R5, 0x4, RZ ;  /* 0x0000000405057824 */ /* 0x000fe200078e00ff */
        /* <DEDUP_REMOVED lines=14> */
[----:B---3--:R-:W-:Y:S02]  /*0d50*/  ISETP.GE.AND P0, PT, R11, 0x1, PT ;  /* 0x000000010b00780c */ /* 0x008fe40003f06270 */
        /* <DEDUP_REMOVED lines=11> */
[----:B------:R-:W-:Y:S01]  /*0e10*/  CS2R R182, SRZ ;  /* 0x0000000000b67805 */ /* 0x000fe2000001ff00 */
[----:B------:R-:W-:Y:S01]  /*0e20*/  IMAD R0, R5, 0x4, R2 ;  /* 0x0000000405007824 */ /* 0x000fe200078e0202 */
[----:B------:R-:W-:Y:S06]  /*0e30*/  @!P0 BRA `(.L_x_240) ;  /* 0x0000003800408947 */ /* 0x000fec0003800000 */
[-C--:B------:R-:W-:Y:S01]  /*0e40*/  LEA.HI R8, R3, R18.reuse, RZ, 0x4 ;  /* 0x0000001203087211 */ /* 0x080fe200078f20ff */
[----:B------:R-:W-:Y:S01]  /*0e50*/  VIADD R11, R11, 0x7f ;  /* 0x0000007f0b0b7836 */ /* 0x000fe20000000000 */
[CC--:B--2---:R-:W-:Y:S01]  /*0e60*/  LEA.HI R7, R3.reuse, R18.reuse, RZ, 0x2 ;  /* 0x0000001203077211 */ /* 0x0c4fe200078f10ff */
[----:B------:R-:W-:Y:S01]  /*0e70*/  IMAD.SHL.U32 R5, R18, 0x40, RZ ;  /* 0x0000004012057824 */ /* 0x000fe200078e00ff */
[CC--:B------:R-:W-:Y:S01]  /*0e80*/  LEA.HI R6, R3.reuse, R18.reuse, RZ, 0x5 ;  /* 0x0000001203067211 */ /* 0x0c0fe200078f28ff */
[----:B------:R-:W2:Y:S01]  /*0e90*/  S2R R19, SR_CTAID.X ;  /* 0x0000000000137919 */ /* 0x000ea20000002500 */
[----:B------:R-:W-:Y:S01]  /*0ea0*/  LEA.HI R10, R3, R18, RZ, 0x3 ;  /* 0x00000012030a7211 */ /* 0x000fe200078f18ff */
[----:B------:R-:W2:Y:S01]  /*0eb0*/  LDC R20, c[0x0][0x290] ;  /* 0x0000a400ff147b82 */ /* 0x000ea20000000800 */
[----:B------:R-:W-:Y:S02]  /*0ec0*/  LOP3.LUT R3, R7, 0xfffffffc, RZ, 0xc0, !PT ;  /* 0xfffffffc07037812 */ /* 0x000fe400078ec0ff */
[----:B------:R-:W-:-:S02]  /*0ed0*/  CS2R R214, SRZ ;  /* 0x0000000000d67805 */ /* 0x000fc4000001ff00 */
[----:B------:R-:W-:Y:S02]  /*0ee0*/  SHF.R.S32.HI R9, RZ, 0x4, R8 ;  /* 0x00000004ff097819 */ /* 0x000fe40000011408 */
[----:B------:R-:W-:Y:S02]  /*0ef0*/  CS2R R212, SRZ ;  /* 0x0000000000d47805 */ /* 0x000fe4000001ff00 */
[----:B------:R-:W-:Y:S01]  /*0f00*/  LOP3.LUT R7, R6, 0xffffffe0, RZ, 0xc0, !PT ;  /* 0xffffffe006077812 */ /* 0x000fe200078ec0ff */
[----:B------:R-:W-:Y:S01]  /*0f10*/  IMAD.IADD R3, R18, 0x1, -R3 ;  /* 0x0000000112037824 */ /* 0x000fe200078e0a03 */
[----:B------:R-:W-:Y:S02]  /*0f20*/  SHF.R.S32.HI R6, RZ, 0x5, R6 ;  /* 0x00000005ff067819 */ /* 0x000fe40000011406 */
[----:B------:R-:W-:Y:S02]  /*0f30*/  CS2R R210, SRZ ;  /* 0x0000000000d27805 */ /* 0x000fe4000001ff00 */
[----:B------:R-:W-:Y:S01]  /*0f40*/  LEA.HI R8, R8, R9, RZ, 0x1 ;  /* 0x0000000908087211 */ /* 0x000fe200078f08ff */
[----:B------:R-:W-:Y:S01]  /*0f50*/  IMAD.IADD R7, R18, 0x1, -R7 ;  /* 0x0000000112077824 */ /* 0x000fe200078e0a07 */
[----:B------:R-:W-:Y:S01]  /*0f60*/  SHF.R.S32.HI R14, RZ, 0x1f, R11 ;  /* 0x0000001fff0e7819 */ /* 0x000fe2000001140b */
[----:B------:R-:W-:Y:S01]  /*0f70*/  IMAD.SHL.U32 R12, R6, 0x10, RZ ;  /* 0x00000010060c7824 */ /* 0x000fe200078e00ff */
[----:B------:R-:W-:-:S02]  /*0f80*/  LOP3.LUT R6, R8, 0x7ffffe, RZ, 0xc0, !PT ;  /* 0x007ffffe08067812 */ /* 0x000fc400078ec0ff */
[----:B------:R-:W-:Y:S02]  /*0f90*/  CS2R R208, SRZ ;  /* 0x0000000000d07805 */ /* 0x000fe4000001ff00 */
[----:B------:R-:W-:Y:S02]  /*0fa0*/  LOP3.LUT R5, R5, 0x1c0, RZ, 0xc0, !PT ;  /* 0x000001c005057812 */ /* 0x000fe400078ec0ff */
[----:B------:R-:W-:Y:S02]  /*0fb0*/  CS2R R206, SRZ ;  /* 0x0000000000ce7805 */ /* 0x000fe4000001ff00 */
[----:B------:R-:W-:Y:S01]  /*0fc0*/  LEA.HI R235, R14, R11, RZ, 0x7 ;  /* 0x0000000b0eeb7211 */ /* 0x000fe200078f38ff */
[----:B------:R-:W-:Y:S01]  /*0fd0*/  IMAD.IADD R14, R9, 0x1, -R6 ;  /* 0x00000001090e7824 */ /* 0x000fe200078e0a06 */
[----:B------:R-:W-:Y:S02]  /*0fe0*/  LEA.HI R8, R13, R13, RZ, 0x1 ;  /* 0x0000000d0d087211 */ /* 0x000fe400078f08ff */
[----:B------:R-:W-:-:S02]  /*0ff0*/  CS2R R204, SRZ ;  /* 0x0000000000cc7805 */ /* 0x000fc4000001ff00 */
[----:B------:R-:W-:Y:S02]  /*1000*/  SHF.R.S32.HI R6, RZ, 0x1f, R7 ;  /* 0x0000001fff067819 */ /* 0x000fe40000011407 */
[----:B------:R-:W-:Y:S02]  /*1010*/  CS2R R202, SRZ ;  /* 0x0000000000ca7805 */ /* 0x000fe4000001ff00 */
[----:B------:R-:W-:Y:S02]  /*1020*/  LOP3.LUT R11, R5, 0x30, R12, 0xf8, !PT ;  /* 0x00000030050b7812 */ /* 0x000fe400078ef80c */
[----:B------:R-:W-:Y:S02]  /*1030*/  CS2R R200, SRZ ;  /* 0x0000000000c87805 */ /* 0x000fe4000001ff00 */
[----:B------:R-:W-:Y:S02]  /*1040*/  LOP3.LUT R12, R8, 0xfffffffe, RZ, 0xc0, !PT ;  /* 0xfffffffe080c7812 */ /* 0x000fe400078ec0ff */
[----:B------:R-:W-:-:S02]  /*1050*/  CS2R R198, SRZ ;  /* 0x0000000000c67805 */ /* 0x000fc4000001ff00 */
[CC--:B------:R-:W-:Y:S02]  /*1060*/  LEA.HI R8, R6.reuse, R7.reuse, RZ, 0x3 ;  /* 0x0000000706087211 */ /* 0x0c0fe400078f18ff */
[----:B------:R-:W-:Y:S02]  /*1070*/  CS2R R196, SRZ ;  /* 0x0000000000c47805 */ /* 0x000fe4000001ff00 */
[----:B------:R-:W-:Y:S01]  /*1080*/  LOP3.LUT R11, R11, 0x8, R10, 0xf8, !PT ;  /* 0x000000080b0b7812 */ /* 0x000fe200078ef80a */
[C---:B------:R-:W-:Y:S01]  /*1090*/  IMAD.IADD R226, R13.reuse, 0x1, -R12 ;  /* 0x000000010de27824 */ /* 0x040fe200078e0a0c */
[----:B------:R-:W-:Y:S01]  /*10a0*/  LEA.HI R10, R6, R7, RZ, 0x2 ;  /* 0x00000007060a7211 */ /* 0x000fe200078f10ff */
[----:B-1----:R-:W-:Y:S01]  /*10b0*/  IMAD R13, R13, 0x10, R14 ;  /* 0x000000100d0d7824 */ /* 0x002fe200078e020e */
[----:B------:R-:W-:Y:S01]  /*10c0*/  SHF.R.S32.HI R6, RZ, 0x3, R8 ;  /* 0x00000003ff067819 */ /* 0x000fe20000011408 */
[----:B--2---:R-:W-:Y:S01]  /*10d0*/  IMAD R19, R19, -0x80, R20 ;  /* 0xffffff8013137824 */ /* 0x004fe200078e0214 */
[----:B------:R-:W-:-:S02]  /*10e0*/  SHF.R.S32.HI R9, RZ, 0x1f, R8 ;  /* 0x0000001fff097819 */ /* 0x000fc40000011408 */
[----:B------:R-:W-:Y:S02]  /*10f0*/  CS2R R194, SRZ ;  /* 0x0000000000c27805 */ /* 0x000fe4000001ff00 */
[----:B------:R-:W-:Y:S02]  /*1100*/  SHF.R.S32.HI R7, RZ, 0x1f, R4 ;  /* 0x0000001fff077819 */ /* 0x000fe40000011404 */
[----:B------:R-:W-:Y:S02]  /*1110*/  CS2R R192, SRZ ;  /* 0x0000000000c07805 */ /* 0x000fe4000001ff00 */
[----:B------:R-:W-:Y:S02]  /*1120*/  SHF.R.U32.HI R12, RZ, 0x3, R5 ;  /* 0x00000003ff0c7819 */ /* 0x000fe40000011605 */
[----:B------:R-:W-:Y:S02]  /*1130*/  CS2R R190, SRZ ;  /* 0x0000000000be7805 */ /* 0x000fe4000001ff00 */
[----:B------:R-:W-:-:S02]  /*1140*/  LEA.HI R8, R9, R6, RZ, 0x4 ;  /* 0x0000000609087211 */ /* 0x000fc400078f20ff */
[----:B------:R-:W-:Y:S02]  /*1150*/  CS2R R188, SRZ ;  /* 0x0000000000bc7805 */ /* 0x000fe4000001ff00 */
[CC--:B------:R-:W-:Y:S02]  /*1160*/  LEA.HI R5, R7.reuse, R4.reuse, RZ, 0x2 ;  /* 0x0000000407057211 */ /* 0x0c0fe400078f10ff */
[----:B------:R-:W-:Y:S02]  /*1170*/  CS2R R186, SRZ ;  /* 0x0000000000ba7805 */ /* 0x000fe4000001ff00 */
[----:B------:R-:W-:Y:S02]  /*1180*/  LEA.HI R17, R7, R4, RZ, 0x5 ;  /* 0x0000000407117211 */ /* 0x000fe400078f28ff */
[----:B------:R-:W-:Y:S02]  /*1190*/  CS2R R184, SRZ ;  /* 0x0000000000b87805 */ /* 0x000fe4000001ff00 */
[----:B------:R-:W-:-:S02]  /*11a0*/  LOP3.LUT R12, R11, R12, RZ, 0x3c, !PT ;  /* 0x0000000c0b0c7212 */ /* 0x000fc400078e3cff */
[----:B------:R-:W-:Y:S02]  /*11b0*/  CS2R R182, SRZ ;  /* 0x0000000000b67805 */ /* 0x000fe4000001ff00 */
[----:B------:R-:W-:Y:S02]  /*11c0*/  LOP3.LUT R7, R8, 0x1ffffff0, RZ, 0xc0, !PT ;  /* 0x1ffffff008077812 */ /* 0x000fe400078ec0ff */
[----:B------:R-:W-:Y:S02]  /*11d0*/  CS2R R180, SRZ ;  /* 0x0000000000b47805 */ /* 0x000fe4000001ff00 */
[----:B------:R-:W-:Y:S01]  /*11e0*/  SHF.R.S32.HI R11, RZ, 0x2, R10 ;  /* 0x00000002ff0b7819 */ /* 0x000fe2000001140a */
[----:B------:R-:W-:Y:S01]  /*11f0*/  IMAD.U32 R236, R13, 0x200, R12 ;  /* 0x000002000dec7824 */ /* 0x000fe200078e000c */
[----:B------:R-:W-:Y:S01]  /*1200*/  LOP3.LUT R9, R5, 0x7ffffffc, RZ, 0xc0, !PT ;  /* 0x7ffffffc05097812 */ /* 0x000fe200078ec0ff */
[----:B------:R-:W-:Y:S01]  /*1210*/  IMAD.IADD R7, R6, 0x1, -R7 ;  /* 0x0000000106077824 */ /* 0x000fe200078e0a07 */
[----:B------:R-:W-:Y:S01]  /*1220*/  LEA.HI R10, R10, R11, RZ, 0x1 ;  /* 0x0000000b0a0a7211 */ /* 0x000fe200078f08ff */
[C---:B------:R-:W-:Y:S01]  /*1230*/  VIADD R6, R11.reuse, 0x8 ;  /* 0x000000080b067836 */ /* 0x040fe20000000000 */
[----:B------:R-:W-:Y:S01]  /*1240*/  SHF.R.S32.HI R18, RZ, 0x5, R17 ;  /* 0x00000005ff127819 */ /* 0x000fe20000011411 */
[C---:B------:R-:W-:Y:S01]  /*1250*/  VIADD R12, R11.reuse, 0x10 ;  /* 0x000000100b0c7836 */ /* 0x040fe20000000000 */
[----:B------:R-:W-:Y:S01]  /*1260*/  LOP3.LUT R10, R10, 0xfffffffe, RZ, 0xc0, !PT ;  /* 0xfffffffe0a0a7812 */ /* 0x000fe200078ec0ff */
[C---:B------:R-:W-:Y:S01]  /*1270*/  VIADD R14, R11.reuse, 0x18 ;  /* 0x000000180b0e7836 */ /* 0x040fe20000000000 */
[----:B------:R-:W-:Y:S01]  /*1280*/  LEA.HI R8, R6, R6, RZ, 0x1 ;  /* 0x0000000606087211 */ /* 0x000fe200078f08ff */
[----:B------:R-:W-:Y:S01]  /*1290*/  IMAD.IADD R4, R4, 0x1, -R9 ;  /* 0x0000000104047824 */ /* 0x000fe200078e0a09 */
[----:B------:R-:W-:Y:S01]  /*12a0*/  LEA.HI R13, R12, R12, RZ, 0x1 ;  /* 0x0000000c0c0d7211 */ /* 0x000fe200078f08ff */
[----:B------:R-:W-:Y:S01]  /*12b0*/  IMAD.IADD R10, R11, 0x1, -R10 ;  /* 0x000000010b0a7824 */ /* 0x000fe200078e0a0a */
[----:B------:R-:W-:Y:S01]  /*12c0*/  LOP3.LUT R9, R8, 0xfffffffe, RZ, 0xc0, !PT ;  /* 0xfffffffe08097812 */ /* 0x000fe200078ec0ff */
[----:B------:R-:W-:Y:S01]  /*12d0*/  IMAD R19, R18, -0x10, R19 ;  /* 0xfffffff012137824 */ /* 0x000fe200078e0213 */
[----:B------:R-:W-:-:S02]  /*12e0*/  LOP3.LUT R11, R13, 0xfffffffe, RZ, 0xc0, !PT ;  /* 0xfffffffe0d0b7812 */ /* 0x000fc400078ec0ff */
[----:B------:R-:W-:Y:S02]  /*12f0*/  CS2R R178, SRZ ;  /* 0x0000000000b27805 */ /* 0x000fe4000001ff00 */
[----:B------:R-:W-:Y:S01]  /*1300*/  LEA.HI R15, R14, R14, RZ, 0x1 ;  /* 0x0000000e0e0f7211 */ /* 0x000fe200078f08ff */
[----:B------:R-:W-:Y:S01]  /*1310*/  IMAD.IADD R9, R6, 0x1, -R9 ;  /* 0x0000000106097824 */ /* 0x000fe200078e0a09 */
[--C-:B------:R-:W-:Y:S01]  /*1320*/  SHF.R.S32.HI R6, RZ, 0x1, R8.reuse ;  /* 0x00000001ff067819 */ /* 0x100fe20000011408 */
[----:B------:R-:W-:Y:S01]  /*1330*/  IMAD.IADD R12, R12, 0x1, -R11 ;  /* 0x000000010c0c7824 */ /* 0x000fe200078e0a0b */
[----:B------:R-:W-:Y:S02]  /*1340*/  SHF.R.S32.HI R11, RZ, 0x1f, R8 ;  /* 0x0000001fff0b7819 */ /* 0x000fe40000011408 */
[----:B------:R-:W-:Y:S02]  /*1350*/  CS2R R176, SRZ ;  /* 0x0000000000b07805 */ /* 0x000fe4000001ff00 */
[----:B------:R-:W-:-:S02]  /*1360*/  LOP3.LUT R17, R15, 0xfffffffe, RZ, 0xc0, !PT ;  /* 0xfffffffe0f117812 */ /* 0x000fc400078ec0ff */
[----:B------:R-:W-:Y:S02]  /*1370*/  CS2R R174, SRZ ;  /* 0x0000000000ae7805 */ /* 0x000fe4000001ff00 */
[--C-:B------:R-:W-:Y:S02]  /*1380*/  SHF.R.S32.HI R8, RZ, 0x1, R13.reuse ;  /* 0x00000001ff087819 */ /* 0x100fe4000001140d */
[----:B------:R-:W-:Y:S02]  /*1390*/  CS2R R172, SRZ ;  /* 0x0000000000ac7805 */ /* 0x000fe4000001ff00 */
[----:B------:R-:W-:Y:S01]  /*13a0*/  SHF.R.S32.HI R13, RZ, 0x1f, R13 ;  /* 0x0000001fff0d7819 */ /* 0x000fe2000001140d */
[----:B------:R-:W-:Y:S01]  /*13b0*/  IMAD.IADD R17, R14, 0x1, -R17 ;  /* 0x000000010e117824 */ /* 0x000fe200078e0a11 */
[----:B------:R-:W-:Y:S02]  /*13c0*/  LEA.HI R11, R11, R6, RZ, 0x4 ;  /* 0x000000060b0b7211 */ /* 0x000fe400078f20ff */
[----:B------:R-:W-:-:S02]  /*13d0*/  CS2R R170, SRZ ;  /* 0x0000000000aa7805 */ /* 0x000fc4000001ff00 */
[----:B------:R-:W-:Y:S02]  /*13e0*/  SHF.R.S32.HI R18, RZ, 0x2, R5 ;  /* 0x00000002ff127819 */ /* 0x000fe40000011405 */
[----:B------:R-:W-:Y:S02]  /*13f0*/  CS2R R168, SRZ ;  /* 0x0000000000a87805 */ /* 0x000fe4000001ff00 */
[----:B------:R-:W-:Y:S02]  /*1400*/  LEA.HI R13, R13, R8, RZ, 0x4 ;  /* 0x000000080d0d7211 */ /* 0x000fe400078f20ff */
[----:B------:R-:W-:Y:S02]  /*1410*/  CS2R R166, SRZ ;  /* 0x0000000000a67805 */ /* 0x000fe4000001ff00 */
[----:B------:R-:W-:Y:S02]  /*1420*/  SHF.R.S32.HI R14, RZ, 0x1, R15 ;  /* 0x00000001ff0e7819 */ /* 0x000fe4000001140f */
[----:B------:R-:W-:-:S02]  /*1430*/  CS2R R164, SRZ ;  /* 0x0000000000a47805 */ /* 0x000fc4000001ff00 */
[----:B------:R-:W-:Y:S02]  /*1440*/  SHF.R.S32.HI R5, RZ, 0x1f, R5 ;  /* 0x0000001fff057819 */ /* 0x000fe40000011405 */
[----:B------:R-:W-:Y:S02]  /*1450*/  CS2R R162, SRZ ;  /* 0x0000000000a27805 */ /* 0x000fe4000001ff00 */
[----:B------:R-:W-:Y:S02]  /*1460*/  SHF.R.S32.HI R15, RZ, 0x1f, R15 ;  /* 0x0000001fff0f7819 */ /* 0x000fe4000001140f */
[----:B------:R-:W-:Y:S02]  /*1470*/  CS2R R160, SRZ ;  /* 0x0000000000a07805 */ /* 0x000fe4000001ff00 */
[----:B------:R-:W-:Y:S02]  /*1480*/  LOP3.LUT R11, R11, 0x1ffffff0, RZ, 0xc0, !PT ;  /* 0x1ffffff00b0b7812 */ /* 0x000fe400078ec0ff */
[----:B------:R-:W-:-:S02]  /*1490*/  CS2R R158, SRZ ;  /* 0x00000000009e7805 */ /* 0x000fc4000001ff00 */
[----:B------:R-:W-:Y:S02]  /*14a0*/  LOP3.LUT R13, R13, 0x1ffffff0, RZ, 0xc0, !PT ;  /* 0x1ffffff00d0d7812 */ /* 0x000fe400078ec0ff */
[----:B------:R-:W-:Y:S02]  /*14b0*/  CS2R R156, SRZ ;  /* 0x00000000009c7805 */ /* 0x000fe4000001ff00 */
[----:B------:R-:W-:Y:S01]  /*14c0*/  LEA.HI R5, R5, R18, RZ, 0x3 ;  /* 0x0000001205057211 */ /* 0x000fe200078f18ff */
[----:B------:R-:W-:Y:S01]  /*14d0*/  IMAD.IADD R6, R6, 0x1, -R11 ;  /* 0x0000000106067824 */ /* 0x000fe200078e0a0b */
[----:B------:R-:W-:Y:S01]  /*14e0*/  LEA.HI R15, R15, R14, RZ, 0x4 ;  /* 0x0000000e0f0f7211 */ /* 0x000fe200078f20ff */
[----:B------:R-:W-:Y:S01]  /*14f0*/  IMAD.IADD R13, R8, 0x1, -R13 ;  /* 0x00000001080d7824 */ /* 0x000fe200078e0a0d */
[----:B------:R-:W-:Y:S01]  /*1500*/  LOP3.LUT R5, R5, 0xfffffff8, RZ, 0xc0, !PT ;  /* 0xfffffff805057812 */ /* 0x000fe200078ec0ff */
[----:B------:R-:W-:Y:S01]  /*1510*/  IMAD R8, R7, 0x8, R10 ;  /* 0x0000000807087824 */ /* 0x000fe200078e020a */
[----:B------:R-:W-:Y:S01]  /*1520*/  LOP3.LUT R15, R15, 0x1ffffff0, RZ, 0xc0, !PT ;  /* 0x1ffffff00f0f7812 */ /* 0x000fe200078ec0ff */
[----:B------:R-:W-:Y:S01]  /*1530*/  IMAD R7, R6, 0x8, R9 ;  /* 0x0000000806077824 */ /* 0x000fe200078e0209 */
[----:B------:R-:W-:Y:S01]  /*1540*/  IADD3 R5, R19, R5, -R18 ;  /* 0x0000000513057210 */ /* 0x000fe20007ffe812 */
[----:B------:R-:W-:Y:S01]  /*1550*/  IMAD R6, R13, 0x8, R12 ;  /* 0x000000080d067824 */ /* 0x000fe200078e020c */
[----:B------:R1:W-:Y:S01]  /*1560*/  STL [R1+0x8], R8 ;  /* 0x0000080801007387 */ /* 0x0003e20000100800 */
[----:B------:R-:W-:Y:S01]  /*1570*/  IMAD.IADD R14, R14, 0x1, -R15 ;  /* 0x000000010e0e7824 */ /* 0x000fe200078e0a0f */
[----:B------:R-:W-:Y:S01]  /*1580*/  CS2R R154, SRZ ;  /* 0x00000000009a7805 */ /* 0x000fe2000001ff00 */
[----:B------:R-:W-:Y:S01]  /*1590*/  IMAD R226, R226, -0x40, R5 ;  /* 0xffffffc0e2e27824 */ /* 0x000fe200078e0205 */
[----:B------:R-:W-:Y:S01]  /*15a0*/  STL [R1+0x4], R7 ;  /* 0x0000040701007387 */ /* 0x000fe20000100800 */
[----:B------:R-:W-:Y:S01]  /*15b0*/  IMAD R237, R14, 0x8, R17 ;  /* 0x000000080eed7824 */ /* 0x000fe200078e0211 */
[----:B------:R-:W-:-:S02]  /*15c0*/  LOP3.LUT R5, R16, 0x1, RZ, 0xfc, !PT ;  /* 0x0000000110057812 */ /* 0x000fc400078efcff */
[----:B------:R-:W-:Y:S01]  /*15d0*/  CS2R R152, SRZ ;  /* 0x0000000000987805 */ /* 0x000fe2000001ff00 */
[----:B------:R2:W-:Y:S01]  /*15e0*/  STL [R1], R6 ;  /* 0x0000000601007387 */ /* 0x0005e20000100800 */
[----:B------:R-:W-:Y:S01]  /*15f0*/  SHF.R.S32.HI R235, RZ, 0x7, R235 ;  /* 0x00000007ffeb7819 */ /* 0x000fe200000114eb */
[----:B-1----:R-:W-:Y:S01]  /*1600*/  IMAD.MOV.U32 R8, RZ, RZ, RZ ;  /* 0x000000ffff087224 */ /* 0x002fe200078e00ff */
[----:B--2---:R-:W-:-:S07]  /*1610*/  CS2R R6, SRZ ;  /* 0x0000000000067805 */ /* 0x004fce000001ff00 */
.L_x_251:
[----:B------:R-:W-:-:S13]  /*1620*/  ISETP.NE.AND P0, PT, R5, 0x3, PT ;  /* 0x000000030500780c */ /* 0x000fda0003f05270 */
[----:B---3--:R-:W-:Y:S05]  /*1630*/  @!P0 BRA `(.L_x_241) ;  /* 0x0000000000048947 */ /* 0x008fea0003800000 */
[----:B------:R-:W-:Y:S01]  /*1640*/  BPT.TRAP 0x1 ;  /* 0x000000040000795c */ /* 0x000fe20000300000 */
.L_x_241:
[----:B------:R-:W-:Y:S01]  /*1650*/  IMAD R9, R8, 0x8, R2 ;  /* 0x0000000808097824 */ /* 0x000fe200078e0202 */
[----:B------:R-:W-:-:S04]  /*1660*/  SHF.L.U32 R12, R7, 0x1f, RZ ;  /* 0x0000001f070c7819 */ /* 0x000fc800000006ff */
[----:B------:R1:W2:Y:S01]  /*1670*/  SYNCS.PHASECHK.TRANS64.TRYWAIT P1, [R9+URZ+0x30c10], R12 ;  /* 0x030c100c090075a7 */ /* 0x0002a2000802017f */
[----:B------:R-:W-:Y:S05]  /*1680*/  @!P0 BRA `(.L_x_242) ;  /* 0x0000000000048947 */ /* 0x000fea0003800000 */
[----:B------:R-:W-:Y:S01]  /*1690*/  BPT.TRAP 0x1 ;  /* 0x000000040000795c */ /* 0x000fe20000300000 */
.L_x_242:
[----:B------:R-:W-:-:S05]  /*16a0*/  VIADD R10, R2, 0x10000 ;  /* 0x00010000020a7836 */ /* 0x000fca0000000000 */
[----:B------:R-:W-:-:S04]  /*16b0*/  SHF.R.U32.HI R10, RZ, 0x4, R10 ;  /* 0x00000004ff0a7819 */ /* 0x000fc8000001160a */
[----:B------:R-:W-:Y:S01]  /*16c0*/  LOP3.LUT R10, R10, 0x3fff, RZ, 0xc0, !PT ;  /* 0x00003fff0a0a7812 */ /* 0x000fe200078ec0ff */
[----:B--2---:R-:W-:Y:S06]  /*16d0*/  @P1 BRA `(.L_x_243) ;  /* 0x0000000000081947 */ /* 0x004fec0003800000 */
[----:B------:R-:W2:Y:S02]  /*16e0*/  SYNCS.PHASECHK.TRANS64.TRYWAIT P1, [R9+URZ+0x30c10], R12 ;  /* 0x030c100c090075a7 */ /* 0x000ea4000802017f */
[----:B--2---:R-:W-:Y:S05]  /*16f0*/  @!P1 BRA `(.L_x_244) ;  /* 0x0000005c009c9947 */ /* 0x004fea0003800000 */
.L_x_243:
[----:B------:R-:W-:Y:S05]  /*1700*/  WARPSYNC.ALL ;  /* 0x0000000000007948 */ /* 0x000fea0003800000 */
[----:B------:R-:W-:Y:S01]  /*1710*/  LOP3.LUT R11, R10, 0x10000, RZ, 0xfc, !PT ;  /* 0x000100000a0b7812 */ /* 0x000fe200078efcff */
[----:B------:R-:W-:Y:S01]  /*1720*/  IMAD R13, R225, 0x2000, R2 ;  /* 0x00002000e10d7824 */ /* 0x000fe200078e0202 */
[----:B------:R-:W3:Y:S04]  /*1730*/  LDL R15, [R1+0x4] ;  /* 0x00000400010f7983 */ /* 0x000ee80000100800 */
[----:B------:R-:W-:Y:S01]  /*1740*/  R2UR UR9, R13 ;  /* 0x000000000d0972ca */ /* 0x000fe200000e0000 */
[----:B------:R-:W-:Y:S01]  /*1750*/  IMAD R11, R8, 0x400, R11 ;  /* 0x00000400080b7824 */ /* 0x000fe200078e020b */
[----:B------:R-:W4:Y:S04]  /*1760*/  LDL R16, [R1+0x8] ;  /* 0x0000080001107983 */ /* 0x000f280000100800 */
[----:B------:R-:W-:Y:S01]  /*1770*/  R2UR UR8, R11 ;  /* 0x000000000b0872ca */ /* 0x000fe200000e0000 */
[----:B------:R-:W5:Y:S06]  /*1780*/  LDL R14, [R1] ;  /* 0x00000000010e7983 */ /* 0x000f6c0000100800 */
[----:B------:R-:W-:-:S04]  /*1790*/  USHF.R.U32.HI UR4, URZ, 0x4, UR9 ;  /* 0x000000043f047899 */ /* 0x000fc80008011609 */
[----:B------:R-:W-:Y:S01]  /*17a0*/  ULOP3.LUT UR4, UR4, 0x3fff, URZ, 0xc0, !UPT ;  /* 0x00003fff04047892 */ /* 0x000fe2000f8ec03f */
[----:B------:R-:W-:-:S03]  /*17b0*/  WARPGROUP.ARRIVE ;  /* 0x00000000000079c5 */ /* 0x000fc60000000000 */
[----:B------:R-:W-:Y:S01]  /*17c0*/  ULOP3.LUT UR10, UR4, 0x10000, URZ, 0xfc, !UPT ;  /* 0x00010000040a7892 */ /* 0x000fe2000f8efc3f */
[----:B------:R-:W-:Y:S01]  /*17d0*/  UMOV UR6, UR8 ;  /* 0x0000000800067c82 */ /* 0x000fe20008000000 */
[----:B------:R-:W-:Y:S01]  /*17e0*/  UMOV UR7, 0x40000040 ;  /* 0x4000004000077882 */ /* 0x000fe20000000000 */
[----:B------:R-:W-:-:S04]  /*17f0*/  UMOV UR5, 0x40000040 ;  /* 0x4000004000057882 */ /* 0x000fc80000000000 */
        /* <DEDUP_REMOVED lines=20> */
[C---:B---3--:R-:W-:Y:S02]  /*1940*/  IMAD R13, R8.reuse, 0x80, R15 ;  /* 0x00000080080d7824 */ /* 0x048fe400078e020f */
[C---:B----4-:R-:W-:Y:S02]  /*1950*/  IMAD R11, R8.reuse, 0x80, R16 ;  /* 0x00000080080b7824 */ /* 0x050fe400078e0210 */
[----:B-----5:R-:W-:-:S02]  /*1960*/  IMAD R15, R8, 0x80, R14 ;  /* 0x00000080080f7824 */ /* 0x020fc400078e020e */
[----:B------:R-:W-:Y:S02]  /*1970*/  IMAD R17, R8, 0x80, R237 ;  /* 0x0000008008117824 */ /* 0x000fe400078e02ed */
[C---:B------:R-:W-:Y:S02]  /*1980*/  IMAD R11, R4.reuse, 0x2, R11 ;  /* 0x00000002040b7824 */ /* 0x040fe400078e020b */
[C---:B------:R-:W-:Y:S02]  /*1990*/  IMAD R13, R4.reuse, 0x2, R13 ;  /* 0x00000002040d7824 */ /* 0x040fe400078e020d */
[C---:B------:R-:W-:Y:S02]  /*19a0*/  IMAD R15, R4.reuse, 0x2, R15 ;  /* 0x00000002040f7824 */ /* 0x040fe400078e020f */
[----:B------:R-:W-:Y:S02]  /*19b0*/  IMAD R17, R4, 0x2, R17 ;  /* 0x0000000204117824 */ /* 0x000fe400078e0211 */
[----:B------:R-:W-:Y:S01]  /*19c0*/  IMAD R20, R11, 0x4, R2 ;  /* 0x000000040b147824 */ /* 0x000fe200078e0202 */
[----:B------:R-:W-:-:S02]  /*19d0*/  WARPGROUP.DEPBAR.LE gsb0, 0x0 ;  /* 0x00008000000079c5 */ /* 0x000fc40000010000 */
[----:B------:R-:W-:-:S06]  /*19e0*/  WARPGROUP.ARRIVE ;  /* 0x00000000000079c5 */ /* 0x000fcc0000000000 */
[----:B------:R-:W-:Y:S01]  /*19f0*/  HGMMA.64x128x16.F32 R88, gdesc[UR4], R88, gsb0 ;  /* 0x01e00000045879f0 */ /* 0x000fe20008000858 */
[--C-:B------:R-:W-:Y:S02]  /*1a00*/  IMAD R234, R13, 0x4, R2.reuse ;  /* 0x000000040dea7824 */ /* 0x100fe400078e0202 */
[--C-:B------:R-:W-:Y:S02]  /*1a10*/  IMAD R222, R15, 0x4, R2.reuse ;  /* 0x000000040fde7824 */ /* 0x100fe400078e0202 */
[----:B------:R-:W-:Y:S02]  /*1a20*/  IMAD R216, R17, 0x4, R2 ;  /* 0x0000000411d87824 */ /* 0x000fe400078e0202 */
[----:B------:R-:W-:-:S04]  /*1a30*/  VIADD R220, R2, 0x20000 ;  /* 0x0002000002dc7836 */ /* 0x000fc80000000000 */
[--C-:B------:R-:W-:Y:S02]  /*1a40*/  IMAD R217, R11, 0x4, R220.reuse ;  /* 0x000000040bd97824 */ /* 0x100fe400078e02dc */
[--C-:B------:R-:W-:Y:S02]  /*1a50*/  IMAD R221, R13, 0x4, R220.reuse ;  /* 0x000000040ddd7824 */ /* 0x100fe400078e02dc */
[--C-:B------:R-:W-:Y:S02]  /*1a60*/  IMAD R219, R15, 0x4, R220.reuse ;  /* 0x000000040fdb7824 */ /* 0x100fe400078e02dc */
[----:B------:R-:W-:Y:S01]  /*1a70*/  IMAD R220, R17, 0x4, R220 ;  /* 0x0000000411dc7824 */ /* 0x000fe200078e02dc */
[----:B------:R-:W-:Y:S02]  /*1a80*/  WARPGROUP.DEPBAR.LE gsb0, 0x0 ;  /* 0x00008000000079c5 */ /* 0x000fe40000010000 */
[----:B------:R-:W3:Y:S04]  /*1a90*/  LDS R20, [R20+0x20000] ;  /* 0x0200000014147984 */ /* 0x000ee80000000800 */
[----:B------:R-:W4:Y:S04]  /*1aa0*/  LDS R234, [R234+0x20000] ;  /* 0x02000000eaea7984 */ /* 0x000f280000000800 */
[----:B------:R-:W1:Y:S04]  /*1ab0*/  LDS R222, [R222+0x20000] ;  /* 0x02000000dede7984 */ /* 0x000e680000000800 */
[----:B------:R-:W1:Y:S01]  /*1ac0*/  LDS R216, [R216+0x20000] ;  /* 0x02000000d8d87984 */ /* 0x000e620000000800 */
[----:B------:R-:W-:Y:S05]  /*1ad0*/  @!P0 BRA `(.L_x_245) ;  /* 0x0000000000048947 */ /* 0x000fea0003800000 */
[----:B------:R-:W-:Y:S01]  /*1ae0*/  BPT.TRAP 0x1 ;  /* 0x000000040000795c */ /* 0x000fe20000300000 */
.L_x_245:
[----:B------:R1:W1:Y:S01]  /*1af0*/  SYNCS.PHASECHK.TRANS64.TRYWAIT P1, [R9+URZ+0x30c30], R12 ;  /* 0x030c300c090075a7 */ /* 0x000262000802017f */
[----:B------:R-:W-:Y:S05]  /*1b00*/  @!P0 BRA `(.L_x_246) ;  /* 0x0000000000048947 */ /* 0x000fea0003800000 */
[----:B------:R-:W-:Y:S01]  /*1b10*/  BPT.TRAP 0x1 ;  /* 0x000000040000795c */ /* 0x000fe20000300000 */
.L_x_246:
[----:B------:R-:W-:-:S05]  /*1b20*/  VIADD R11, R2, 0x18000 ;  /* 0x00018000020b7836 */ /* 0x000fca0000000000 */
[----:B------:R-:W-:-:S04]  /*1b30*/  SHF.R.U32.HI R11, RZ, 0x4, R11 ;  /* 0x00000004ff0b7819 */ /* 0x000fc8000001160b */
[----:B------:R-:W-:-:S04]  /*1b40*/  LOP3.LUT R218, R11, 0x3fff, RZ, 0xc0, !PT ;  /* 0x00003fff0bda7812 */ /* 0x000fc800078ec0ff */
[----:B------:R-:W-:Y:S01]  /*1b50*/  LOP3.LUT R11, R218, 0x10000, RZ, 0xfc, !PT ;  /* 0x00010000da0b7812 */ /* 0x000fe200078efcff */
[----:B-1----:R-:W-:Y:S06]  /*1b60*/  @P1 BRA `(.L_x_247) ;  /* 0x0000000000081947 */ /* 0x002fec0003800000 */
[----:B------:R-:W1:Y:S02]  /*1b70*/  SYNCS.PHASECHK.TRANS64.TRYWAIT P1, [R9+URZ+0x30c30], R12 ;  /* 0x030c300c090075a7 */ /* 0x000e64000802017f */
[----:B-1----:R-:W-:Y:S05]  /*1b80*/  @!P1 BRA `(.L_x_248) ;  /* 0x00000058008c9947 */ /* 0x002fea0003800000 */
.L_x_247:
        /* <DEDUP_REMOVED lines=16> */
[----:B------:R-:W-:Y:S01]  /*1c90*/  VIADD R232, R3, 0x8 ;  /* 0x0000000803e87836 */ /* 0x000fe20000000000 */
[----:B------:R-:W-:Y:S01]  /*1ca0*/  ULDC UR10, c[0x0][0x744] ;  /* 0x0001d100000a7ab9 */ /* 0x000fe20000000800 */
[----:B------:R-:W5:Y:S01]  /*1cb0*/  SHFL.IDX PT, R11, R20, R3, 0x1f ;  /* 0x00001f03140b7589 */ /* 0x000f6200000e0000 */
[----:B------:R-:W-:Y:S01]  /*1cc0*/  UMOV UR6, UR8 ;  /* 0x0000000800067c82 */ /* 0x000fe20008000000 */
[----:B------:R-:W-:Y:S01]  /*1cd0*/  UMOV UR4, UR9 ;  /* 0x0000000900047c82 */ /* 0x000fe20008000000 */
[----:B------:R-:W-:Y:S01]  /*1ce0*/  FSEL R22, R95, -INF , P1 ;  /* 0xff8000005f167808 */ /* 0x000fe20000800000 */
[----:B------:R-:W-:Y:S01]  /*1cf0*/  HGMMA.64x128x16.F32 R24, gdesc[UR4], RZ, !UPT, gsb0 ;  /* 0x01e00000041879f0 */ /* 0x000fe2000c0008ff */
[----:B------:R-:W-:Y:S01]  /*1d00*/  UIADD3 UR6, UR8, 0x2, URZ ;  /* 0x0000000208067890 */ /* 0x000fe2000fffe03f */
[----:B------:R-:W4:Y:S01]  /*1d10*/  SHFL.IDX PT, R13, R20, R232, 0x1f ;  /* 0x00001fe8140d7589 */ /* 0x000f2200000e0000 */
[----:B------:R-:W-:Y:S01]  /*1d20*/  UIADD3 UR4, UR9, 0x2, URZ ;  /* 0x0000000209047890 */ /* 0x000fe2000fffe03f */
[C---:B------:R-:W-:Y:S01]  /*1d30*/  VIADD R227, R3.reuse, 0x1c ;  /* 0x0000001c03e37836 */ /* 0x040fe20000000000 */
[----:B------:R-:W-:Y:S01]  /*1d40*/  UMOV UR7, 0x40000040 ;  /* 0x4000004000077882 */ /* 0x000fe20000000000 */
[----:B------:R-:W-:Y:S01]  /*1d50*/  UMOV UR5, 0x40000040 ;  /* 0x4000004000057882 */ /* 0x000fe20000000000 */
[----:B------:R-:W-:Y:S01]  /*1d60*/  FSEL R19, R96, -INF , P2 ;  /* 0xff80000060137808 */ /* 0x000fe20001000000 */
[C---:B------:R-:W-:Y:S01]  /*1d70*/  VIADD R228, R3.reuse, 0x18 ;  /* 0x0000001803e47836 */ /* 0x040fe20000000000 */
[----:B------:R-:W-:Y:S01]  /*1d80*/  FSEL R21, R98, -INF , P1 ;  /* 0xff80000062157808 */ /* 0x000fe20000800000 */
[C---:B------:R-:W-:Y:S01]  /*1d90*/  VIADD R233, R3.reuse, 0x4 ;  /* 0x0000000403e97836 */ /* 0x040fe20000000000 */
[----:B------:R-:W-:Y:S01]  /*1da0*/  FSEL R88, R88, -INF , P2 ;  /* 0xff80000058587808 */ /* 0x000fe20001000000 */
[--C-:B-1----:R-:W-:Y:S01]  /*1db0*/  FFMA.FTZ R23, R18, UR10, -R15.reuse ;  /* 0x0000000a12177c23 */ /* 0x102fe2000801080f */
[----:B------:R-:W-:Y:S01]  /*1dc0*/  FFMA.FTZ R17, R22, UR10, -R15 ;  /* 0x0000000a16117c23 */ /* 0x000fe2000801080f */
[----:B------:R-:W-:Y:S01]  /*1dd0*/  VIADD R229, R3, 0x14 ;  /* 0x0000001403e57836 */ /* 0x000fe20000000000 */
[----:B--2---:R-:W1:Y:S01]  /*1de0*/  SHFL.IDX PT, R12, R20, R233, 0x1f ;  /* 0x00001fe9140c7589 */ /* 0x004e6200000e0000 */
        /* <DEDUP_REMOVED lines=10> */
[----:B----4-:R-:W-:Y:S01]  /*1e90*/  FFMA.FTZ R14, R94, UR10, -R13 ;  /* 0x0000000a5e0e7c23 */ /* 0x010fe2000801080d */
[----:B------:R-:W-:Y:S01]  /*1ea0*/  FSEL R94, R103, -INF , P1 ;  /* 0xff800000675e7808 */ /* 0x000fe20000800000 */
[----:B--2---:R-:W2:Y:S01]  /*1eb0*/  SHFL.IDX PT, R23, R20, R227, 0x1f ;  /* 0x00001fe314177589 */ /* 0x004ea200000e0000 */
[----:B------:R-:W-:-:S02]  /*1ec0*/  FSEL R102, R102, -INF , P1 ;  /* 0xff80000066667808 */ /* 0x000fc40000800000 */
[----:B------:R-:W-:Y:S01]  /*1ed0*/  FSEL R90, R90, -INF , P1 ;  /* 0xff8000005a5a7808 */ /* 0x000fe20000800000 */
[----:B------:R-:W-:Y:S01]  /*1ee0*/  SHFL.IDX PT, R98, R234, R230, 0x1f ;  /* 0x00001fe6ea627589 */ /* 0x000fe200000e0000 */
[----:B------:R-:W-:Y:S01]  /*1ef0*/  FSEL R89, R89, -INF , P2 ;  /* 0xff80000059597808 */ /* 0x000fe20001000000 */
[----:B------:R4:W-:Y:S01]  /*1f00*/  MUFU.EX2 R16, R22 ;  /* 0x0000001600107308 */ /* 0x0009e20000000800 */
[----:B-1----:R-:W-:Y:S01]  /*1f10*/  FSEL R88, R101, -INF , P2 ;  /* 0xff80000065587808 */ /* 0x002fe20001000000 */
[----:B------:R-:W-:Y:S01]  /*1f20*/  FFMA.FTZ R11, R90, UR10, -R11 ;  /* 0x0000000a5a0b7c23 */ /* 0x000fe2000801080b */
[----:B------:R-:W-:Y:S01]  /*1f30*/  FSEL R92, R92, -INF , P2 ;  /* 0xff8000005c5c7808 */ /* 0x000fe20001000000 */
[----:B------:R-:W1:Y:S01]  /*1f40*/  SHFL.IDX PT, R90, R234, R3, 0x1f ;  /* 0x00001f03ea5a7589 */ /* 0x000e6200000e0000 */
[----:B------:R-:W-:Y:S01]  /*1f50*/  FFMA.FTZ R89, R89, UR10, -R12 ;  /* 0x0000000a59597c23 */ /* 0x000fe2000801080c */
[----:B------:R-:W-:Y:S02]  /*1f60*/  FSEL R97, R97, -INF , P2 ;  /* 0xff80000061617808 */ /* 0x000fe40001000000 */
[----:B------:R-:W-:Y:S01]  /*1f70*/  FFMA.FTZ R92, R92, UR10, -R13 ;  /* 0x0000000a5c5c7c23 */ /* 0x000fe2000801080d */
[----:B------:R2:W-:Y:S01]  /*1f80*/  MUFU.EX2 R224, R89 ;  /* 0x0000005900e07308 */ /* 0x0005e20000000800 */
[--C-:B---3--:R-:W-:Y:S01]  /*1f90*/  FFMA.FTZ R100, R100, UR10, -R21.reuse ;  /* 0x0000000a64647c23 */ /* 0x108fe20008010815 */
[----:B----4-:R-:W-:Y:S01]  /*1fa0*/  FFMA.FTZ R22, R102, UR10, -R21 ;  /* 0x0000000a66167c23 */ /* 0x010fe20008010815 */
[----:B------:R-:W-:Y:S01]  /*1fb0*/  FSEL R99, R99, -INF , P1 ;  /* 0xff80000063637808 */ /* 0x000fe20000800000 */
[----:B------:R-:W-:Y:S01]  /*1fc0*/  SHFL.IDX PT, R96, R234, R231, 0x1f ;  /* 0x00001fe7ea607589 */ /* 0x000fe200000e0000 */
[----:B-----5:R-:W-:Y:S01]  /*1fd0*/  FFMA.FTZ R97, R97, UR10, -R18 ;  /* 0x0000000a61617c23 */ /* 0x020fe20008010812 */
[----:B------:R-:W-:-:S02]  /*1fe0*/  FSEL R91, R91, -INF , P1 ;  /* 0xff8000005b5b7808 */ /* 0x000fc40000800000 */
[----:B------:R3:W-:Y:S01]  /*1ff0*/  MUFU.EX2 R21, R100 ;  /* 0x0000006400157308 */ /* 0x0007e20000000800 */
[--C-:B--2---:R-:W-:Y:S01]  /*2000*/  FFMA.FTZ R95, R88, UR10, -R23.reuse ;  /* 0x0000000a585f7c23 */ /* 0x104fe20008010817 */
[----:B------:R-:W-:Y:S01]  /*2010*/  FFMA.FTZ R88, R94, UR10, -R23 ;  /* 0x0000000a5e587c23 */ /* 0x000fe20008010817 */
[----:B------:R-:W-:Y:S01]  /*2020*/  FSEL R89, R104, -INF , P2 ;  /* 0xff80000068597808 */ /* 0x000fe20001000000 */
[----:B------:R-:W2:Y:S01]  /*2030*/  SHFL.IDX PT, R94, R234, R232, 0x1f ;  /* 0x00001fe8ea5e7589 */ /* 0x000ea200000e0000 */
[----:B------:R-:W-:Y:S01]  /*2040*/  FFMA.FTZ R99, R99, UR10, -R18 ;  /* 0x0000000a63637c23 */ /* 0x000fe20008010812 */
[----:B------:R-:W-:Y:S01]  /*2050*/  FSEL R93, R108, -INF , P2 ;  /* 0xff8000006c5d7808 */ /* 0x000fe20001000000 */
[----:B------:R-:W-:Y:S01]  /*2060*/  FFMA.FTZ R12, R91, UR10, -R12 ;  /* 0x0000000a5b0c7c23 */ /* 0x000fe2000801080c */
[----:B------:R4:W-:Y:S01]  /*2070*/  MUFU.EX2 R13, R92 ;  /* 0x0000005c000d7308 */ /* 0x0009e20000000800 */
[----:B---3--:R-:W3:Y:S01]  /*2080*/  SHFL.IDX PT, R100, R234, R229, 0x1f ;  /* 0x00001fe5ea647589 */ /* 0x008ee200000e0000 */
[----:B------:R-:W-:Y:S01]  /*2090*/  FSEL R91, R106, -INF , P1 ;  /* 0xff8000006a5b7808 */ /* 0x000fe20000800000 */
[--C-:B-1----:R-:W-:Y:S01]  /*20a0*/  FFMA.FTZ R89, R89, UR10, -R90.reuse ;  /* 0x0000000a59597c23 */ /* 0x102fe2000801085a */
[----:B------:R-:W-:Y:S01]  /*20b0*/  FSEL R103, R114, -INF , P1 ;  /* 0xff80000072677808 */ /* 0x000fe20000800000 */
[----:B------:R-:W-:Y:S01]  /*20c0*/  SHFL.IDX PT, R104, R234, R227, 0x1f ;  /* 0x00001fe3ea687589 */ /* 0x000fe200000e0000 */
[----:B------:R-:W-:Y:S01]  /*20d0*/  FSEL R115, R115, -INF , P1 ;  /* 0xff80000073737808 */ /* 0x000fe20000800000 */
[----:B------:R-:W-:Y:S01]  /*20e0*/  FFMA.FTZ R90, R91, UR10, -R90 ;  /* 0x0000000a5b5a7c23 */ /* 0x000fe2000801085a */
[----:B------:R1:W-:Y:S01]  /*20f0*/  MUFU.EX2 R18, R97 ;  /* 0x0000006100127308 */ /* 0x0003e20000000800 */
[----:B----4-:R-:W4:Y:S01]  /*2100*/  SHFL.IDX PT, R92, R234, R233, 0x1f ;  /* 0x00001fe9ea5c7589 */ /* 0x010f2200000e0000 */
[----:B------:R-:W-:-:S02]  /*2110*/  FSEL R91, R105, -INF , P2 ;  /* 0xff800000695b7808 */ /* 0x000fc40001000000 */
[----:B------:R-:W-:Y:S01]  /*2120*/  FSEL R107, R107, -INF , P1 ;  /* 0xff8000006b6b7808 */ /* 0x000fe20000800000 */
[----:B------:R-:W5:Y:S01]  /*2130*/  SHFL.IDX PT, R101, R234, R228, 0x1f ;  /* 0x00001fe4ea657589 */ /* 0x000f6200000e0000 */
[----:B------:R-:W-:Y:S02]  /*2140*/  FSEL R119, R119, -INF , P1 ;  /* 0xff80000077777808 */ /* 0x000fe40000800000 */
[----:B------:R3:W-:Y:S01]  /*2150*/  MUFU.EX2 R20, R99 ;  /* 0x0000006300147308 */ /* 0x0007e20000000800 */
[----:B-1----:R-:W-:Y:S01]  /*2160*/  FSEL R97, R110, -INF , P1 ;  /* 0xff8000006e617808 */ /* 0x002fe20000800000 */
[----:B------:R-:W1:Y:S01]  /*2170*/  SHFL.IDX PT, R108, R222, R233, 0x1f ;  /* 0x00001fe9de6c7589 */ /* 0x000e6200000e0000 */
[----:B------:R-:W-:Y:S01]  /*2180*/  FSEL R111, R111, -INF , P1 ;  /* 0xff8000006f6f7808 */ /* 0x000fe20000800000 */
[--C-:B--2---:R-:W-:Y:S01]  /*2190*/  FFMA.FTZ R93, R93, UR10, -R94.reuse ;  /* 0x0000000a5d5d7c23 */ /* 0x104fe2000801085e */
[----:B------:R-:W-:Y:S01]  /*21a0*/  FSEL R102, R116, -INF , P2 ;  /* 0xff80000074667808 */ /* 0x000fe20001000000 */
[----:B------:R-:W-:Y:S01]  /*21b0*/  FFMA.FTZ R94, R97, UR10, -R94 ;  /* 0x0000000a615e7c23 */ /* 0x000fe2000801085e */
[----:B------:R-:W2:Y:S01]  /*21c0*/  SHFL.IDX PT, R106, R222, R3, 0x1f ;  /* 0x00001f03de6a7589 */ /* 0x000ea200000e0000 */
[----:B------:R-:W-:Y:S01]  /*21d0*/  FSEL R97, R112, -INF , P2 ;  /* 0xff80000070617808 */ /* 0x000fe20001000000 */
[----:B------:R4:W-:Y:S01]  /*21e0*/  MUFU.EX2 R23, R95 ;  /* 0x0000005f00177308 */ /* 0x0009e20000000800 */
[----:B---3--:R-:W-:Y:S01]  /*21f0*/  FSEL R99, R113, -INF , P2 ;  /* 0xff80000071637808 */ /* 0x008fe20001000000 */
[----:B------:R-:W3:Y:S01]  /*2200*/  SHFL.IDX PT, R112, R222, R231, 0x1f ;  /* 0x00001fe7de707589 */ /* 0x000ee200000e0000 */
[----:B------:R-:W-:Y:S01]  /*2210*/  FSEL R118, R118, -INF , P1 ;  /* 0xff80000076767808 */ /* 0x000fe20000800000 */
[--C-:B------:R-:W-:Y:S01]  /*2220*/  FFMA.FTZ R97, R97, UR10, -R98.reuse ;  /* 0x0000000a61617c23 */ /* 0x100fe20008010862 */
[----:B------:R-:W-:Y:S01]  /*2230*/  FFMA.FTZ R98, R103, UR10, -R98 ;  /* 0x0000000a67627c23 */ /* 0x000fe20008010862 */
[--C-:B------:R-:W-:Y:S01]  /*2240*/  FFMA.FTZ R99, R99, UR10, -R100.reuse ;  /* 0x0000000a63637c23 */ /* 0x100fe20008010864 */
[----:B------:R-:W-:Y:S01]  /*2250*/  FFMA.FTZ R100, R115, UR10, -R100 ;  /* 0x0000000a73647c23 */ /* 0x000fe20008010864 */
[----:B------:R-:W-:Y:S01]  /*2260*/  FSEL R103, R117, -INF , P2 ;  /* 0xff80000075677808 */ /* 0x000fe20001000000 */
[----:B------:R-:W3:Y:S01]  /*2270*/  SHFL.IDX PT, R114, R222, R230, 0x1f ;  /* 0x00001fe6de727589 */ /* 0x000ee200000e0000 */
[--C-:B----4-:R-:W-:Y:S01]  /*2280*/  FFMA.FTZ R91, R91, UR10, -R92.reuse ;  /* 0x0000000a5b5b7c23 */ /* 0x110fe2000801085c */
[----:B------:R-:W-:Y:S01]  /*2290*/  FSEL R95, R109, -INF , P2 ;  /* 0xff8000006d5f7808 */ /* 0x000fe20001000000 */
[----:B------:R-:W-:Y:S01]  /*22a0*/  FFMA.FTZ R92, R107, UR10, -R92 ;  /* 0x0000000a6b5c7c23 */ /* 0x000fe2000801085c */
[----:B------:R-:W4:Y:S01]  /*22b0*/  SHFL.IDX PT, R115, R222, R229, 0x1f ;  /* 0x00001fe5de737589 */ /* 0x000f2200000e0000 */
[--C-:B------:R-:W-:Y:S01]  /*22c0*/  FFMA.FTZ R103, R103, UR10, -R104.reuse ;  /* 0x0000000a67677c23 */ /* 0x100fe20008010868 */
[----:B------:R-:W-:Y:S01]  /*22d0*/  FFMA.FTZ R104, R119, UR10, -R104 ;  /* 0x0000000a77687c23 */ /* 0x000fe20008010868 */
[----:B------:R-:W-:Y:S01]  /*22e0*/  FSEL R107, R121, -INF , P2 ;  /* 0xff800000796b7808 */ /* 0x000fe20001000000 */
[----:B------:R-:W4:Y:S01]  /*22f0*/  SHFL.IDX PT, R109, R222, R232, 0x1f ;  /* 0x00001fe8de6d7589 */ /* 0x000f2200000e0000 */
[----:B------:R-:W-:Y:S01]  /*2300*/  FSEL R123, R123, -INF , P1 ;  /* 0xff8000007b7b7808 */ /* 0x000fe20000800000 */
[--C-:B------:R-:W-:Y:S01]  /*2310*/  FFMA.FTZ R95, R95, UR10, -R96.reuse ;  /* 0x0000000a5f5f7c23 */ /* 0x100fe20008010860 */
[----:B------:R-:W-:Y:S01]  /*2320*/  FFMA.FTZ R96, R111, UR10, -R96 ;  /* 0x0000000a6f607c23 */ /* 0x000fe20008010860 */
[----:B------:R-:W4:Y:S01]  /*2330*/  SHFL.IDX PT, R119, R222, R228, 0x1f ;  /* 0x00001fe4de777589 */ /* 0x000f2200000e0000 */
[----:B------:R-:W-:Y:S01]  /*2340*/  FSEL R105, R120, -INF , P2 ;  /* 0xff80000078697808 */ /* 0x000fe20001000000 */
[--C-:B-----5:R-:W-:Y:S01]  /*2350*/  FFMA.FTZ R102, R102, UR10, -R101.reuse ;  /* 0x0000000a66667c23 */ /* 0x120fe20008010865 */
[----:B------:R-:W-:Y:S01]  /*2360*/  FSEL R111, R122, -INF , P1 ;  /* 0xff8000007a6f7808 */ /* 0x000fe20000800000 */
[--C-:B-1----:R-:W-:Y:S01]  /*2370*/  FFMA.FTZ R107, R107, UR10, -R108.reuse ;  /* 0x0000000a6b6b7c23 */ /* 0x102fe2000801086c */
[----:B------:R-:W-:Y:S01]  /*2380*/  FSEL R110, R124, -INF , P2 ;  /* 0xff8000007c6e7808 */ /* 0x000fe20001000000 */
[----:B------:R-:W-:Y:S01]  /*2390*/  FFMA.FTZ R101, R118, UR10, -R101 ;  /* 0x0000000a76657c23 */ /* 0x000fe20008010865 */
[----:B------:R-:W-:Y:S01]  /*23a0*/  FFMA.FTZ R108, R123, UR10, -R108 ;  /* 0x0000000a7b6c7c23 */ /* 0x000fe2000801086c */
[----:B------:R-:W1:Y:S01]  /*23b0*/  SHFL.IDX PT, R124, R216, R232, 0x1f ;  /* 0x00001fe8d87c7589 */ /* 0x000e6200000e0000 */
[----:B------:R-:W-:Y:S01]  /*23c0*/  FSEL R118, R131, -INF , P1 ;  /* 0xff80000083767808 */ /* 0x000fe20000800000 */
[--C-:B--2---:R-:W-:Y:S01]  /*23d0*/  FFMA.FTZ R105, R105, UR10, -R106.reuse ;  /* 0x0000000a69697c23 */ /* 0x104fe2000801086a */
[----:B------:R-:W-:Y:S01]  /*23e0*/  FFMA.FTZ R106, R111, UR10, -R106 ;  /* 0x0000000a6f6a7c23 */ /* 0x000fe2000801086a */
[----:B------:R-:W2:Y:S01]  /*23f0*/  SHFL.IDX PT, R123, R216, R3, 0x1f ;  /* 0x00001f03d87b7589 */ /* 0x000ea200000e0000 */
[----:B------:R-:W-:Y:S01]  /*2400*/  FSEL R111, R125, -INF , P2 ;  /* 0xff8000007d6f7808 */ /* 0x000fe20001000000 */
[----:B------:R-:W5:Y:S01]  /*2410*/  MUFU.EX2 R11, R11 ;  /* 0x0000000b000b7308 */ /* 0x000f620000000800 */
[----:B------:R-:W-:Y:S01]  /*2420*/  FSEL R127, R127, -INF , P1 ;  /* 0xff8000007f7f7808 */ /* 0x000fe20000800000 */
[----:B------:R-:W5:Y:S01]  /*2430*/  SHFL.IDX PT, R131, R216, R233, 0x1f ;  /* 0x00001fe9d8837589 */ /* 0x000f6200000e0000 */
[----:B------:R-:W-:Y:S01]  /*2440*/  FSEL R113, R128, -INF , P2 ;  /* 0xff80000080717808 */ /* 0x000fe20001000000 */
[--C-:B---3--:R-:W-:Y:S01]  /*2450*/  FFMA.FTZ R111, R111, UR10, -R112.reuse ;  /* 0x0000000a6f6f7c23 */ /* 0x108fe20008010870 */
[----:B------:R-:W-:Y:S01]  /*2460*/  FSEL R116, R129, -INF , P2 ;  /* 0xff80000081747808 */ /* 0x000fe20001000000 */
[----:B------:R-:W-:Y:S01]  /*2470*/  FFMA.FTZ R112, R127, UR10, -R112 ;  /* 0x0000000a7f707c23 */ /* 0x000fe20008010870 */
[----:B------:R-:W-:Y:S01]  /*2480*/  FSEL R117, R130, -INF , P1 ;  /* 0xff80000082757808 */ /* 0x000fe20000800000 */
[--C-:B------:R-:W-:Y:S01]  /*2490*/  FFMA.FTZ R113, R113, UR10, -R114.reuse ;  /* 0x0000000a71717c23 */ /* 0x100fe20008010872 */
[----:B------:R-:W3:Y:S01]  /*24a0*/  SHFL.IDX PT, R127, R216, R231, 0x1f ;  /* 0x00001fe7d87f7589 */ /* 0x000ee200000e0000 */
[--C-:B----4-:R-:W-:Y:S01]  /*24b0*/  FFMA.FTZ R116, R116, UR10, -R115.reuse ;  /* 0x0000000a74747c23 */ /* 0x110fe20008010873 */
[----:B------:R-:W-:Y:S01]  /*24c0*/  FFMA.FTZ R115, R118, UR10, -R115 ;  /* 0x0000000a76737c23 */ /* 0x000fe20008010873 */
[----:B------:R-:W-:Y:S01]  /*24d0*/  FFMA.FTZ R114, R117, UR10, -R114 ;  /* 0x0000000a75727c23 */ /* 0x000fe20008010872 */
[----:B------:R-:W-:Y:S01]  /*24e0*/  FSEL R117, R132, -INF , P2 ;  /* 0xff80000084757808 */ /* 0x000fe20001000000 */
[----:B------:R-:W-:Y:S01]  /*24f0*/  FFMA.FTZ R110, R110, UR10, -R109 ;  /* 0x0000000a6e6e7c23 */ /* 0x000fe2000801086d */
[----:B------:R-:W-:-:S02]  /*2500*/  WARPGROUP.DEPBAR.LE gsb0, 0x0 ;  /* 0x00008000000079c5 */ /* 0x000fc40000010000 */
[----:B------:R-:W-:Y:S01]  /*2510*/  WARPGROUP.ARRIVE ;  /* 0x00000000000079c5 */ /* 0x000fe20000000000 */
[----:B------:R-:W-:Y:S01]  /*2520*/  FSEL R118, R134, -INF , P1 ;  /* 0xff80000086767808 */ /* 0x000fe20000800000 */
[----:B------:R-:W4:Y:S01]  /*2530*/  SHFL.IDX PT, R122, R222, R227, 0x1f ;  /* 0x00001fe3de7a7589 */ /* 0x000f2200000e0000 */
[----:B------:R-:W-:Y:S01]  /*2540*/  FSEL R126, R126, -INF , P1 ;  /* 0xff8000007e7e7808 */ /* 0x000fe20000800000 */
[--C-:B------:R-:W-:Y:S01]  /*2550*/  FFMA.FTZ R117, R117, UR10, -R119.reuse ;  /* 0x0000000a75757c23 */ /* 0x100fe20008010877 */
[----:B------:R-:W-:Y:S01]  /*2560*/  FSEL R138, R138, -INF , P1 ;  /* 0xff8000008a8a7808 */ /* 0x000fe20000800000 */
[----:B------:R-:W-:Y:S01]  /*2570*/  HGMMA.64x128x16.F32 R24, gdesc[UR4], R24, gsb0 ;  /* 0x01e00000041879f0 */ /* 0x000fe20008000818 */
[----:B------:R-:W-:Y:S01]  /*2580*/  UIADD3 UR6, UR8, 0x4, URZ ;  /* 0x0000000408067890 */ /* 0x000fe2000fffe03f */
[----:B------:R-:W-:Y:S01]  /*2590*/  FFMA.FTZ R118, R118, UR10, -R119 ;  /* 0x0000000a76767c23 */ /* 0x000fe20008010877 */
[----:B------:R-:W-:Y:S01]  /*25a0*/  UIADD3 UR4, UR9, 0x4, URZ ;  /* 0x0000000409047890 */ /* 0x000fe2000fffe03f */
[----:B------:R-:W-:Y:S01]  /*25b0*/  FFMA.FTZ R109, R126, UR10, -R109 ;  /* 0x0000000a7e6d7c23 */ /* 0x000fe2000801086d */
[----:B------:R-:W-:Y:S01]  /*25c0*/  UMOV UR7, 0x40000040 ;  /* 0x4000004000077882 */ /* 0x000fe20000000000 */
[----:B------:R-:W-:Y:S01]  /*25d0*/  UMOV UR5, 0x40000040 ;  /* 0x4000004000057882 */ /* 0x000fe20000000000 */
[----:B------:R-:W-:Y:S01]  /*25e0*/  FSEL R119, R140, -INF , P2 ;  /* 0xff8000008c777808 */ /* 0x000fe20001000000 */
[----:B------:R-:W4:Y:S01]  /*25f0*/  SHFL.IDX PT, R129, R216, R229, 0x1f ;  /* 0x00001fe5d8817589 */ /* 0x000f2200000e0000 */
[----:B------:R-:W-:Y:S01]  /*2600*/  FSEL R126, R136, -INF , P2 ;  /* 0xff800000887e7808 */ /* 0x000fe20001000000 */
[----:B------:R-:W-:Y:S01]  /*2610*/  MUFU.EX2 R12, R12 ;  /* 0x0000000c000c7308 */ /* 0x000fe20000000800 */
[----:B------:R-:W-:Y:S01]  /*2620*/  FSEL R132, R137, -INF , P2 ;  /* 0xff80000089847808 */ /* 0x000fe20001000000 */
[----:B-1----:R-:W-:Y:S01]  /*2630*/  FFMA.FTZ R128, R119, UR10, -R124 ;  /* 0x0000000a77807c23 */ /* 0x002fe2000801087c */
[----:B------:R-:W-:Y:S01]  /*2640*/  FSEL R120, R139, -INF , P1 ;  /* 0xff8000008b787808 */ /* 0x000fe20000800000 */
[--C-:B--2---:R-:W-:Y:S01]  /*2650*/  FFMA.FTZ R126, R126, UR10, -R123.reuse ;  /* 0x0000000a7e7e7c23 */ /* 0x104fe2000801087b */
[----:B------:R-:W1:Y:S01]  /*2660*/  SHFL.IDX PT, R119, R216, R227, 0x1f ;  /* 0x00001fe3d8777589 */ /* 0x000e6200000e0000 */
[----:B------:R-:W-:Y:S01]  /*2670*/  FFMA.FTZ R123, R138, UR10, -R123 ;  /* 0x0000000a8a7b7c23 */ /* 0x000fe2000801087b */
[--C-:B-----5:R-:W-:Y:S01]  /*2680*/  FFMA.FTZ R132, R132, UR10, -R131.reuse ;  /* 0x0000000a84847c23 */ /* 0x120fe20008010883 */
[----:B------:R-:W-:Y:S01]  /*2690*/  FFMA.FTZ R131, R120, UR10, -R131 ;  /* 0x0000000a78837c23 */ /* 0x000fe20008010883 */
[----:B------:R-:W-:Y:S01]  /*26a0*/  FSEL R130, R141, -INF , P2 ;  /* 0xff8000008d827808 */ /* 0x000fe20001000000 */
[----:B------:R-:W2:Y:S01]  /*26b0*/  SHFL.IDX PT, R134, R216, R230, 0x1f ;  /* 0x00001fe6d8867589 */ /* 0x000ea200000e0000 */
[----:B------:R-:W-:Y:S01]  /*26c0*/  FSEL R120, R143, -INF , P1 ;  /* 0xff8000008f787808 */ /* 0x000fe20000800000 */
[----:B------:R-:W-:Y:S01]  /*26d0*/  MUFU.EX2 R22, R22 ;  /* 0x0000001600167308 */ /* 0x000fe20000000800 */
[----:B------:R-:W-:Y:S01]  /*26e0*/  FSEL R133, R133, -INF , P2 ;  /* 0xff80000085857808 */ /* 0x000fe20001000000 */
[--C-:B---3--:R-:W-:Y:S01]  /*26f0*/  FFMA.FTZ R130, R130, UR10, -R127.reuse ;  /* 0x0000000a82827c23 */ /* 0x108fe2000801087f */
[----:B------:R-:W-:Y:S01]  /*2700*/  FSEL R136, R147, -INF , P1 ;  /* 0xff80000093887808 */ /* 0x000fe20000800000 */
[----:B------:R-:W-:Y:S01]  /*2710*/  FFMA.FTZ R127, R120, UR10, -R127 ;  /* 0x0000000a787f7c23 */ /* 0x000fe2000801087f */
[----:B------:R-:W-:Y:S01]  /*2720*/  FSEL R120, R145, -INF , P2 ;  /* 0xff80000091787808 */ /* 0x000fe20001000000 */
[--C-:B----4-:R-:W-:Y:S01]  /*2730*/  FFMA.FTZ R222, R133, UR10, -R122.reuse ;  /* 0x0000000a85de7c23 */ /* 0x110fe2000801087a */
[----:B------:R-:W-:Y:S01]  /*2740*/  FSEL R135, R135, -INF , P1 ;  /* 0xff80000087877808 */ /* 0x000fe20000800000 */
[----:B------:R-:W-:Y:S01]  /*2750*/  MUFU.EX2 R88, R88 ;  /* 0x0000005800587308 */ /* 0x000fe20000000800 */
[----:B------:R-:W-:Y:S01]  /*2760*/  FSEL R121, R142, -INF , P1 ;  /* 0xff8000008e797808 */ /* 0x000fe20000800000 */
[--C-:B------:R-:W-:Y:S01]  /*2770*/  FFMA.FTZ R133, R120, UR10, -R129.reuse ;  /* 0x0000000a78857c23 */ /* 0x100fe20008010881 */
[----:B------:R-:W-:Y:S01]  /*2780*/  FFMA.FTZ R129, R136, UR10, -R129 ;  /* 0x0000000a88817c23 */ /* 0x000fe20008010881 */
[----:B------:R-:W-:Y:S01]  /*2790*/  FSEL R120, R149, -INF , P2 ;  /* 0xff80000095787808 */ /* 0x000fe20001000000 */
[----:B------:R-:W-:Y:S01]  /*27a0*/  FFMA.FTZ R122, R135, UR10, -R122 ;  /* 0x0000000a877a7c23 */ /* 0x000fe2000801087a */
[----:B------:R-:W-:Y:S01]  /*27b0*/  FSEL R136, R151, -INF , P1 ;  /* 0xff80000097887808 */ /* 0x000fe20000800000 */
[----:B------:R-:W-:Y:S01]  /*27c0*/  FFMA.FTZ R124, R121, UR10, -R124 ;  /* 0x0000000a797c7c23 */ /* 0x000fe2000801087c */
[----:B------:R-:W-:Y:S01]  /*27d0*/  FSEL R125, R146, -INF , P1 ;  /* 0xff800000927d7808 */ /* 0x000fe20000800000 */
[--C-:B-1----:R-:W-:Y:S01]  /*27e0*/  FFMA.FTZ R120, R120, UR10, -R119.reuse ;  /* 0x0000000a78787c23 */ /* 0x102fe20008010877 */
[----:B------:R-:W1:Y:S01]  /*27f0*/  SHFL.IDX PT, R121, R216, R228, 0x1f ;  /* 0x00001fe4d8797589 */ /* 0x000e6200000e0000 */
[----:B------:R-:W-:Y:S01]  /*2800*/  FFMA.FTZ R119, R136, UR10, -R119 ;  /* 0x0000000a88777c23 */ /* 0x000fe20008010877 */
[----:B------:R-:W-:Y:S01]  /*2810*/  FSEL R135, R144, -INF , P2 ;  /* 0xff80000090877808 */ /* 0x000fe20001000000 */
[----:B------:R-:W3:Y:S01]  /*2820*/  MUFU.EX2 R14, R14 ;  /* 0x0000000e000e7308 */ /* 0x000ee20000000800 */
[----:B------:R-:W-:Y:S01]  /*2830*/  FSEL R148, R148, -INF , P2 ;  /* 0xff80000094947808 */ /* 0x000fe20001000000 */
[----:B------:R-:W-:Y:S01]  /*2840*/  VIADD R234, R2, 0x20c00 ;  /* 0x00020c0002ea7836 */ /* 0x000fe20000000000 */
[----:B------:R-:W-:Y:S01]  /*2850*/  FSEL R150, R150, -INF , P1 ;  /* 0xff80000096967808 */ /* 0x000fe20000800000 */
[--C-:B--2---:R-:W-:Y:S01]  /*2860*/  FFMA.FTZ R135, R135, UR10, -R134.reuse ;  /* 0x0000000a87877c23 */ /* 0x104fe20008010886 */
[----:B------:R-:W-:-:S03]  /*2870*/  FFMA.FTZ R134, R125, UR10, -R134 ;  /* 0x0000000a7d867c23 */ /* 0x000fc60008010886 */
[----:B------:R-:W-:Y:S08]  /*2880*/  MUFU.EX2 R17, R17 ;  /* 0x0000001100117308 */ /* 0x000ff00000000800 */
[----:B------:R-:W-:Y:S01]  /*2890*/  MUFU.EX2 R116, R116 ;  /* 0x0000007400747308 */ /* 0x000fe20000000800 */
[--C-:B-1----:R-:W-:Y:S01]  /*28a0*/  FFMA.FTZ R125, R148, UR10, -R121.reuse ;  /* 0x0000000a947d7c23 */ /* 0x102fe20008010879 */
[----:B------:R-:W-:-:S06]  /*28b0*/  FFMA.FTZ R121, R150, UR10, -R121 ;  /* 0x0000000a96797c23 */ /* 0x000fcc0008010879 */
[----:B------:R-:W-:Y:S08]  /*28c0*/  MUFU.EX2 R114, R114 ;  /* 0x0000007200727308 */ /* 0x000ff00000000800 */
[----:B------:R-:W1:Y:S08]  /*28d0*/  MUFU.EX2 R89, R89 ;  /* 0x0000005900597308 */ /* 0x000e700000000800 */
[----:B------:R-:W2:Y:S08]  /*28e0*/  MUFU.EX2 R91, R91 ;  /* 0x0000005b005b7308 */ /* 0x000eb00000000800 */
[----:B------:R-:W4:Y:S08]  /*28f0*/  MUFU.EX2 R110, R110 ;  /* 0x0000006e006e7308 */ /* 0x000f300000000800 */
[----:B------:R-:W5:Y:S08]  /*2900*/  MUFU.EX2 R109, R109 ;  /* 0x0000006d006d7308 */ /* 0x000f700000000800 */
[----:B------:R-:W-:Y:S08]  /*2910*/  MUFU.EX2 R111, R111 ;  /* 0x0000006f006f7308 */ /* 0x000ff00000000800 */
[----:B------:R-:W-:Y:S08]  /*2920*/  MUFU.EX2 R112, R112 ;  /* 0x0000007000707308 */ /* 0x000ff00000000800 */
[----:B------:R-:W5:Y:S08]  /*2930*/  MUFU.EX2 R113, R113 ;  /* 0x0000007100717308 */ /* 0x000f700000000800 */
[----:B------:R-:W-:Y:S01]  /*2940*/  MUFU.EX2 R117, R117 ;  /* 0x0000007500757308 */ /* 0x000fe20000000800 */
[----:B------:R-:W-:-:S02]  /*2950*/  WARPGROUP.DEPBAR.LE gsb0, 0x0 ;  /* 0x00008000000079c5 */ /* 0x000fc40000010000 */
[----:B------:R-:W-:-:S05]  /*2960*/  WARPGROUP.ARRIVE ;  /* 0x00000000000079c5 */ /* 0x000fca0000000000 */
[----:B------:R-:W5:Y:S01]  /*2970*/  MUFU.EX2 R19, R19 ;  /* 0x0000001300137308 */ /* 0x000f620000000800 */
[----:B------:R-:W-:Y:S01]  /*2980*/  HGMMA.64x128x16.F32 R24, gdesc[UR4], R24, gsb0 ;  /* 0x01e00000041879f0 */ /* 0x000fe20008000818 */
[----:B------:R-:W-:Y:S02]  /*2990*/  UIADD3 UR6, UR8, 0x6, URZ ;  /* 0x0000000608067890 */ /* 0x000fe4000fffe03f */
[----:B------:R-:W-:Y:S01]  /*29a0*/  UIADD3 UR4, UR9, 0x6, URZ ;  /* 0x0000000609047890 */ /* 0x000fe2000fffe03f */
[----:B------:R-:W-:Y:S01]  /*29b0*/  UMOV UR7, 0x40000040 ;  /* 0x4000004000077882 */ /* 0x000fe20000000000 */
[----:B------:R-:W-:Y:S02]  /*29c0*/  UMOV UR5, 0x40000040 ;  /* 0x4000004000057882 */ /* 0x000fe40000000000 */
[----:B------:R-:W-:Y:S08]  /*29d0*/  MUFU.EX2 R105, R105 ;  /* 0x0000006900697308 */ /* 0x000ff00000000800 */
[----:B------:R-:W-:Y:S08]  /*29e0*/  MUFU.EX2 R106, R106 ;  /* 0x0000006a006a7308 */ /* 0x000ff00000000800 */
[----:B------:R-:W-:Y:S08]  /*29f0*/  MUFU.EX2 R107, R107 ;  /* 0x0000006b006b7308 */ /* 0x000ff00000000800 */
[----:B------:R-:W-:Y:S08]  /*2a00*/  MUFU.EX2 R108, R108 ;  /* 0x0000006c006c7308 */ /* 0x000ff00000000800 */
[----:B------:R-:W-:Y:S08]  /*2a10*/  MUFU.EX2 R118, R118 ;  /* 0x0000007600767308 */ /* 0x000ff00000000800 */
        /* <DEDUP_REMOVED lines=34> */
[----:B------:R-:W3:Y:S04]  /*2c40*/  LDS R217, [R217+0x400] ;  /* 0x00040000d9d97984 */ /* 0x000ee80000000800 */
[----:B------:R-:W-:Y:S04]  /*2c50*/  LDS R221, [R221+0x400] ;  /* 0x00040000dddd7984 */ /* 0x000fe80000000800 */
[----:B------:R-:W-:Y:S04]  /*2c60*/  LDS R220, [R220+0x400] ;  /* 0x00040000dcdc7984 */ /* 0x000fe80000000800 */
[----:B------:R-:W-:Y:S04]  /*2c70*/  LDS R219, [R219+0x400] ;  /* 0x00040000dbdb7984 */ /* 0x000fe80000000800 */
[----:B---3--:R-:W3:Y:S04]  /*2c80*/  SHFL.IDX PT, R137, R217, R3, 0x1f ;  /* 0x00001f03d9897589 */ /* 0x008ee800000e0000 */
[----:B------:R-:W1:Y:S04]  /*2c90*/  SHFL.IDX PT, R138, R217, R233, 0x1f ;  /* 0x00001fe9d98a7589 */ /* 0x000e6800000e0000 */
[----:B------:R-:W2:Y:S04]  /*2ca0*/  SHFL.IDX PT, R141, R217, R232, 0x1f ;  /* 0x00001fe8d98d7589 */ /* 0x000ea800000e0000 */
[----:B------:R-:W4:Y:S04]  /*2cb0*/  SHFL.IDX PT, R143, R217, R229, 0x1f ;  /* 0x00001fe5d98f7589 */ /* 0x000f2800000e0000 */
[----:B------:R-:W5:Y:S04]  /*2cc0*/  SHFL.IDX PT, R139, R217, R231, 0x1f ;  /* 0x00001fe7d98b7589 */ /* 0x000f6800000e0000 */
[----:B------:R-:W5:Y:S01]  /*2cd0*/  SHFL.IDX PT, R140, R217, R230, 0x1f ;  /* 0x00001fe6d98c7589 */ /* 0x000f6200000e0000 */
[--C-:B---3--:R-:W-:Y:S01]  /*2ce0*/  FADD.FTZ R24, R24, -R137.reuse ;  /* 0x8000008918187221 */ /* 0x108fe20000010000 */
[----:B------:R-:W-:-:S02]  /*2cf0*/  FADD.FTZ R26, R26, -R137 ;  /* 0x800000891a1a7221 */ /* 0x000fc40000010000 */
[----:B------:R-:W3:Y:S01]  /*2d00*/  SHFL.IDX PT, R145, R217, R228, 0x1f ;  /* 0x00001fe4d9917589 */ /* 0x000ee200000e0000 */
[--C-:B-1----:R-:W-:Y:S01]  /*2d10*/  FADD.FTZ R136, R25, -R138.reuse ;  /* 0x8000008a19887221 */ /* 0x102fe20000010000 */
[----:B------:R-:W-:Y:S02]  /*2d20*/  FADD.FTZ R137, R27, -R138 ;  /* 0x8000008a1b897221 */ /* 0x000fe40000010000 */
[----:B------:R-:W1:Y:S01]  /*2d30*/  SHFL.IDX PT, R217, R217, R227, 0x1f ;  /* 0x00001fe3d9d97589 */ /* 0x000e6200000e0000 */
[----:B------:R-:W-:Y:S01]  /*2d40*/  FMUL.FTZ R26, R11, R26 ;  /* 0x0000001a0b1a7220 */ /* 0x000fe20000410000 */
[--C-:B--2---:R-:W-:Y:S01]  /*2d50*/  FADD.FTZ R138, R28, -R141.reuse ;  /* 0x8000008d1c8a7221 */ /* 0x104fe20000010000 */
[----:B------:R-:W-:Y:S01]  /*2d60*/  FADD.FTZ R25, R30, -R141 ;  /* 0x8000008d1e197221 */ /* 0x000fe20000010000 */
[----:B------:R-:W2:Y:S01]  /*2d70*/  SHFL.IDX PT, R146, R221, R3, 0x1f ;  /* 0x00001f03dd927589 */ /* 0x000ea200000e0000 */
[----:B------:R-:W-:Y:S01]  /*2d80*/  MUFU.EX2 R30, R126 ;  /* 0x0000007e001e7308 */ /* 0x000fe20000000800 */
[--C-:B----4-:R-:W-:Y:S01]  /*2d90*/  FADD.FTZ R141, R33, -R143.reuse ;  /* 0x8000008f218d7221 */ /* 0x110fe20000010000 */
[----:B------:R-:W-:Y:S01]  /*2da0*/  FADD.FTZ R143, R35, -R143 ;  /* 0x8000008f238f7221 */ /* 0x000fe20000010000 */
[----:B------:R-:W4:Y:S01]  /*2db0*/  SHFL.IDX PT, R33, R221, R230, 0x1f ;  /* 0x00001fe6dd217589 */ /* 0x000f2200000e0000 */
[----:B------:R-:W-:Y:S01]  /*2dc0*/  FMUL.FTZ R25, R14, R25 ;  /* 0x000000190e197220 */ /* 0x000fe20000410000 */
[--C-:B-----5:R-:W-:Y:S01]  /*2dd0*/  FADD.FTZ R142, R29, -R139.reuse ;  /* 0x8000008b1d8e7221 */ /* 0x120fe20000010000 */
[----:B------:R-:W-:Y:S01]  /*2de0*/  FADD.FTZ R27, R31, -R139 ;  /* 0x8000008b1f1b7221 */ /* 0x000fe20000010000 */
[----:B------:R-:W5:Y:S01]  /*2df0*/  SHFL.IDX PT, R35, R221, R229, 0x1f ;  /* 0x00001fe5dd237589 */ /* 0x000f6200000e0000 */
[----:B------:R1:W-:Y:S01]  /*2e00*/  MUFU.EX2 R29, R122 ;  /* 0x0000007a001d7308 */ /* 0x0003e20000000800 */
[--C-:B------:R-:W-:Y:S01]  /*2e10*/  FADD.FTZ R139, R32, -R140.reuse ;  /* 0x8000008c208b7221 */ /* 0x100fe20000010000 */
[----:B------:R-:W-:Y:S01]  /*2e20*/  FADD.FTZ R140, R34, -R140 ;  /* 0x8000008c228c7221 */ /* 0x000fe20000010000 */
[----:B------:R-:W5:Y:S01]  /*2e30*/  SHFL.IDX PT, R32, R221, R233, 0x1f ;  /* 0x00001fe9dd207589 */ /* 0x000f6200000e0000 */
[----:B------:R-:W-:-:S03]  /*2e40*/  FMUL.FTZ R141, R18, R141 ;  /* 0x0000008d128d7220 */ /* 0x000fc60000410000 */
[----:B------:R-:W5:Y:S01]  /*2e50*/  SHFL.IDX PT, R34, R221, R228, 0x1f ;  /* 0x00001fe4dd227589 */ /* 0x000f6200000e0000 */
[--C-:B---3--:R-:W-:Y:S01]  /*2e60*/  FADD.FTZ R144, R36, -R145.reuse ;  /* 0x8000009124907221 */ /* 0x108fe20000010000 */
[----:B------:R-:W-:Y:S01]  /*2e70*/  FADD.FTZ R38, R38, -R145 ;  /* 0x8000009126267221 */ /* 0x000fe20000010000 */
[----:B------:R-:W-:Y:S01]  /*2e80*/  MUFU.EX2 R31, R123 ;  /* 0x0000007b001f7308 */ /* 0x000fe20000000800 */
[----:B-1----:R-:W1:Y:S01]  /*2e90*/  SHFL.IDX PT, R122, R221, R232, 0x1f ;  /* 0x00001fe8dd7a7589 */ /* 0x002e6200000e0000 */
[--C-:B------:R-:W-:Y:S01]  /*2ea0*/  FADD.FTZ R37, R37, -R217.reuse ;  /* 0x800000d925257221 */ /* 0x100fe20000010000 */
[----:B------:R-:W-:Y:S01]  /*2eb0*/  FADD.FTZ R39, R39, -R217 ;  /* 0x800000d927277221 */ /* 0x000fe20000010000 */
[----:B------:R-:W-:Y:S01]  /*2ec0*/  FMUL.FTZ R38, R22, R38 ;  /* 0x0000002616267220 */ /* 0x000fe20000410000 */
[----:B------:R-:W3:Y:S01]  /*2ed0*/  SHFL.IDX PT, R216, R219, R232, 0x1f ;  /* 0x00001fe8dbd87589 */ /* 0x000ee200000e0000 */
[--C-:B--2---:R-:W-:Y:S01]  /*2ee0*/  FADD.FTZ R40, R40, -R146.reuse ;  /* 0x8000009228287221 */ /* 0x104fe20000010000 */
[----:B------:R-:W-:Y:S01]  /*2ef0*/  FADD.FTZ R42, R42, -R146 ;  /* 0x800000922a2a7221 */ /* 0x000fe20000010000 */
[----:B------:R-:W2:Y:S01]  /*2f00*/  MUFU.EX2 R28, R222 ;  /* 0x000000de001c7308 */ /* 0x000ea20000000800 */
        /* <DEDUP_REMOVED lines=11> */
[----:B------:R-:W-:Y:S01]  /*2fc0*/  FMUL.FTZ R40, R89, R40 ;  /* 0x0000002859287220 */ /* 0x000fe20000410000 */
[--C-:B------:R-:W-:Y:S01]  /*2fd0*/  FADD.FTZ R52, R52, -R34.reuse ;  /* 0x8000002234347221 */ /* 0x100fe20000010000 */
[----:B------:R-:W-:Y:S01]  /*2fe0*/  FADD.FTZ R54, R54, -R34 ;  /* 0x8000002236367221 */ /* 0x000fe20000010000 */
[----:B------:R-:W5:Y:S01]  /*2ff0*/  SHFL.IDX PT, R126, R219, R228, 0x1f ;  /* 0x00001fe4db7e7589 */ /* 0x000f6200000e0000 */
[----:B------:R-:W5:Y:S01]  /*3000*/  MUFU.EX2 R32, R132 ;  /* 0x0000008400207308 */ /* 0x000f620000000800 */
[--C-:B-1----:R-:W-:Y:S01]  /*3010*/  FADD.FTZ R44, R44, -R122.reuse ;  /* 0x8000007a2c2c7221 */ /* 0x102fe20000010000 */
[----:B------:R-:W-:Y:S01]  /*3020*/  FADD.FTZ R46, R46, -R122 ;  /* 0x8000007a2e2e7221 */ /* 0x000fe20000010000 */
[----:B--2---:R-:W-:Y:S01]  /*3030*/  SHFL.IDX PT, R131, R220, R227, 0x1f ;  /* 0x00001fe3dc837589 */ /* 0x004fe200000e0000 */
[----:B------:R-:W-:Y:S01]  /*3040*/  FMUL.FTZ R41, R91, R41 ;  /* 0x000000295b297220 */ /* 0x000fe20000410000 */
[--C-:B---3--:R-:W-:Y:S01]  /*3050*/  FADD.FTZ R60, R60, -R216.reuse ;  /* 0x800000d83c3c7221 */ /* 0x108fe20000010000 */
[----:B------:R-:W-:Y:S01]  /*3060*/  FADD.FTZ R62, R62, -R216 ;  /* 0x800000d83e3e7221 */ /* 0x000fe20000010000 */
[----:B------:R-:W1:Y:S01]  /*3070*/  SHFL.IDX PT, R122, R219, R229, 0x1f ;  /* 0x00001fe5db7a7589 */ /* 0x000e6200000e0000 */
[----:B------:R-:W-:Y:S01]  /*3080*/  MUFU.EX2 R34, R128 ;  /* 0x0000008000227308 */ /* 0x000fe20000000800 */
[----:B------:R-:W-:Y:S01]  /*3090*/  FMUL.FTZ R60, R110, R60 ;  /* 0x0000003c6e3c7220 */ /* 0x000fe20000410000 */
[----:B------:R-:W-:Y:S01]  /*30a0*/  FMUL.FTZ R62, R109, R62 ;  /* 0x0000003e6d3e7220 */ /* 0x000fe20000410000 */
[----:B------:R-:W2:Y:S01]  /*30b0*/  SHFL.IDX PT, R218, R219, R233, 0x1f ;  /* 0x00001fe9dbda7589 */ /* 0x000ea200000e0000 */
[--C-:B----4-:R-:W-:Y:S01]  /*30c0*/  FADD.FTZ R216, R81, -R145.reuse ;  /* 0x8000009151d87221 */ /* 0x110fe20000010000 */
[----:B------:R-:W-:Y:S01]  /*30d0*/  FADD.FTZ R145, R83, -R145 ;  /* 0x8000009153917221 */ /* 0x000fe20000010000 */
[----:B------:R-:W-:Y:S01]  /*30e0*/  F2FP.F16.F32.PACK_AB R83, R39, R38 ;  /* 0x000000262753723e */ /* 0x000fe200000000ff */
[----:B------:R-:W3:Y:S01]  /*30f0*/  SHFL.IDX PT, R151, R219, R231, 0x1f ;  /* 0x00001fe7db977589 */ /* 0x000ee200000e0000 */
[----:B------:R4:W3:Y:S01]  /*3100*/  MUFU.EX2 R35, R124 ;  /* 0x0000007c00237308 */ /* 0x0008e20000000800 */
[--C-:B-----5:R-:W-:Y:S01]  /*3110*/  FADD.FTZ R45, R45, -R36.reuse ;  /* 0x800000242d2d7221 */ /* 0x120fe20000010000 */
[----:B------:R-:W-:Y:S01]  /*3120*/  FADD.FTZ R47, R47, -R36 ;  /* 0x800000242f2f7221 */ /* 0x000fe20000010000 */
[----:B------:R-:W5:Y:S01]  /*3130*/  SHFL.IDX PT, R123, R219, R227, 0x1f ;  /* 0x00001fe3db7b7589 */ /* 0x000f6200000e0000 */
[--C-:B------:R-:W-:Y:S01]  /*3140*/  FADD.FTZ R66, R66, -R148.reuse ;  /* 0x8000009442427221 */ /* 0x100fe20000010000 */
[----:B------:R-:W-:Y:S01]  /*3150*/  FADD.FTZ R64, R64, -R148 ;  /* 0x8000009440407221 */ /* 0x000fe20000010000 */
[----:B------:R-:W-:Y:S01]  /*3160*/  FMUL.FTZ R37, R23, R37 ;  /* 0x0000002517257220 */ /* 0x000fe20000410000 */
[----:B------:R-:W5:Y:S01]  /*3170*/  SHFL.IDX PT, R149, R220, R228, 0x1f ;  /* 0x00001fe4dc957589 */ /* 0x000f6200000e0000 */
[----:B------:R5:W5:Y:S01]  /*3180*/  MUFU.EX2 R36, R130 ;  /* 0x0000008200247308 */ /* 0x000b620000000800 */
[----:B----4-:R-:W-:Y:S01]  /*3190*/  FADD.FTZ R124, R68, -R126 ;  /* 0x8000007e447c7221 */ /* 0x010fe20000010000 */
[----:B------:R-:W-:Y:S01]  /*31a0*/  FMUL.FTZ R64, R113, R64 ;  /* 0x0000004071407220 */ /* 0x000fe20000410000 */
[----:B------:R4:W5:Y:S01]  /*31b0*/  SHFL.IDX PT, R217, R219, R3, 0x1f ;  /* 0x00001f03dbd97589 */ /* 0x00096200000e0000 */
[----:B------:R-:W-:Y:S01]  /*31c0*/  FMUL.FTZ R81, R19, R140 ;  /* 0x0000008c13517220 */ /* 0x000fe20000410000 */
[----:B------:R-:W-:Y:S01]  /*31d0*/  FMUL.FTZ R68, R20, R143 ;  /* 0x0000008f14447220 */ /* 0x000fe20000410000 */
[----:B------:R-:W-:Y:S01]  /*31e0*/  FMUL.FTZ R42, R90, R42 ;  /* 0x0000002a5a2a7220 */ /* 0x000fe20000410000 */
[----:B------:R-:W5:Y:S01]  /*31f0*/  SHFL.IDX PT, R150, R220, R232, 0x1f ;  /* 0x00001fe8dc967589 */ /* 0x000f6200000e0000 */
[--C-:B-1----:R-:W-:Y:S01]  /*3200*/  FADD.FTZ R65, R65, -R122.reuse ;  /* 0x8000007a41417221 */ /* 0x102fe20000010000 */
[----:B------:R-:W-:Y:S01]  /*3210*/  FADD.FTZ R122, R67, -R122 ;  /* 0x8000007a437a7221 */ /* 0x000fe20000010000 */
[----:B------:R-:W-:Y:S01]  /*3220*/  FADD.FTZ R67, R70, -R126 ;  /* 0x8000007e46437221 */ /* 0x000fe20000010000 */
[----:B------:R-:W1:Y:S01]  /*3230*/  SHFL.IDX PT, R147, R220, R231, 0x1f ;  /* 0x00001fe7dc937589 */ /* 0x000e6200000e0000 */
[----:B------:R-:W1:Y:S01]  /*3240*/  MUFU.EX2 R38, R119 ;  /* 0x0000007700267308 */ /* 0x000e620000000800 */
[----:B----4-:R-:W-:Y:S01]  /*3250*/  FADD.FTZ R219, R85, -R131 ;  /* 0x8000008355db7221 */ /* 0x010fe20000010000 */
[----:B------:R-:W-:Y:S01]  /*3260*/  FMUL.FTZ R85, R12, R137 ;  /* 0x000000890c557220 */ /* 0x000fe20000410000 */
[----:B------:R-:W4:Y:S01]  /*3270*/  SHFL.IDX PT, R146, R220, R233, 0x1f ;  /* 0x00001fe9dc927589 */ /* 0x000f2200000e0000 */
[--C-:B--2---:R-:W-:Y:S01]  /*3280*/  FADD.FTZ R57, R57, -R218.reuse ;  /* 0x800000da39397221 */ /* 0x104fe20000010000 */
[----:B------:R-:W-:Y:S01]  /*3290*/  FADD.FTZ R59, R59, -R218 ;  /* 0x800000da3b3b7221 */ /* 0x000fe20000010000 */
[--C-:B---3--:R-:W-:Y:S01]  /*32a0*/  FADD.FTZ R61, R61, -R151.reuse ;  /* 0x800000973d3d7221 */ /* 0x108fe20000010000 */
[----:B------:R-:W2:Y:S01]  /*32b0*/  SHFL.IDX PT, R132, R220, R230, 0x1f ;  /* 0x00001fe6dc847589 */ /* 0x000ea200000e0000 */
[----:B------:R-:W-:Y:S01]  /*32c0*/  F2FP.F16.F32.PACK_AB R85, R85, R26 ;  /* 0x0000001a5555723e */ /* 0x000fe200000000ff */
[----:B------:R-:W-:Y:S01]  /*32d0*/  FMUL.FTZ R26, R17, R27 ;  /* 0x0000001b111a7220 */ /* 0x000fe20000410000 */
[----:B------:R-:W-:Y:S01]  /*32e0*/  FADD.FTZ R63, R63, -R151 ;  /* 0x800000973f3f7221 */ /* 0x000fe20000010000 */
[----:B------:R-:W3:Y:S01]  /*32f0*/  SHFL.IDX PT, R128, R220, R3, 0x1f ;  /* 0x00001f03dc807589 */ /* 0x000ee200000e0000 */
[----:B-----5:R-:W-:Y:S01]  /*3300*/  FADD.FTZ R70, R69, -R123 ;  /* 0x8000007b45467221 */ /* 0x020fe20000010000 */
[----:B------:R-:W-:Y:S01]  /*3310*/  FADD.FTZ R131, R87, -R131 ;  /* 0x8000008357837221 */ /* 0x000fe20000010000 */
[----:B------:R-:W-:Y:S01]  /*3320*/  FADD.FTZ R218, R84, -R149 ;  /* 0x8000009554da7221 */ /* 0x000fe20000010000 */
[----:B------:R-:W5:Y:S01]  /*3330*/  SHFL.IDX PT, R221, R221, R227, 0x1f ;  /* 0x00001fe3dddd7589 */ /* 0x000f6200000e0000 */
[----:B------:R-:W-:Y:S01]  /*3340*/  F2FP.F16.F32.PACK_AB R87, R26, R25 ;  /* 0x000000191a57723e */ /* 0x000fe200000000ff */
[----:B------:R-:W-:Y:S01]  /*3350*/  FADD.FTZ R123, R71, -R123 ;  /* 0x8000007b477b7221 */ /* 0x000fe20000010000 */
[----:B------:R-:W-:Y:S01]  /*3360*/  FADD.FTZ R149, R86, -R149 ;  /* 0x8000009556957221 */ /* 0x000fe20000010000 */
[----:B------:R-:W-:Y:S01]  /*3370*/  FMUL.FTZ R25, R116, R65 ;  /* 0x0000004174197220 */ /* 0x000fe20000410000 */
[----:B------:R-:W-:Y:S01]  /*3380*/  FMUL.FTZ R86, R13, R138 ;  /* 0x0000008a0d567220 */ /* 0x000fe20000410000 */
[----:B------:R-:W-:Y:S01]  /*3390*/  FMUL.FTZ R71, R15, R142 ;  /* 0x0000008e0f477220 */ /* 0x000fe20000410000 */
[----:B------:R-:W-:Y:S01]  /*33a0*/  FMUL.FTZ R65, R114, R66 ;  /* 0x0000004272417220 */ /* 0x000fe20000410000 */
[--C-:B------:R-:W-:Y:S01]  /*33b0*/  FADD.FTZ R56, R56, -R217.reuse ;  /* 0x800000d938387221 */ /* 0x100fe20000010000 */
[----:B------:R-:W-:Y:S01]  /*33c0*/  FADD.FTZ R58, R58, -R217 ;  /* 0x800000d93a3a7221 */ /* 0x000fe20000010000 */
[----:B------:R-:W-:Y:S01]  /*33d0*/  FMUL.FTZ R61, R111, R61 ;  /* 0x0000003d6f3d7220 */ /* 0x000fe20000410000 */
[----:B------:R-:W-:Y:S01]  /*33e0*/  FMUL.FTZ R63, R112, R63 ;  /* 0x0000003f703f7220 */ /* 0x000fe20000410000 */
[----:B------:R-:W-:Y:S01]  /*33f0*/  FMUL.FTZ R66, R117, R124 ;  /* 0x0000007c75427220 */ /* 0x000fe20000410000 */
[----:B------:R-:W-:Y:S01]  /*3400*/  FMUL.FTZ R27, R28, R70 ;  /* 0x000000461c1b7220 */ /* 0x000fe20000410000 */
[----:B------:R-:W-:Y:S01]  /*3410*/  FADD.FTZ R148, R76, -R150 ;  /* 0x800000964c947221 */ /* 0x000fe20000010000 */
[--C-:B-1----:R-:W-:Y:S01]  /*3420*/  FADD.FTZ R151, R77, -R147.reuse ;  /* 0x800000934d977221 */ /* 0x102fe20000010000 */
[----:B------:R-:W-:Y:S01]  /*3430*/  FADD.FTZ R217, R79, -R147 ;  /* 0x800000934fd97221 */ /* 0x000fe20000010000 */
[----:B----4-:R-:W-:Y:S01]  /*3440*/  FADD.FTZ R130, R73, -R146 ;  /* 0x8000009249827221 */ /* 0x010fe20000010000 */
[----:B------:R-:W-:Y:S01]  /*3450*/  FADD.FTZ R150, R78, -R150 ;  /* 0x800000964e967221 */ /* 0x000fe20000010000 */
[----:B--2---:R-:W-:Y:S01]  /*3460*/  FADD.FTZ R147, R80, -R132 ;  /* 0x8000008450937221 */ /* 0x004fe20000010000 */
[----:B---3--:R-:W-:Y:S01]  /*3470*/  FADD.FTZ R126, R72, -R128 ;  /* 0x80000080487e7221 */ /* 0x008fe20000010000 */
[----:B------:R-:W-:Y:S01]  /*3480*/  FADD.FTZ R132, R82, -R132 ;  /* 0x8000008452847221 */ /* 0x000fe20000010000 */
[----:B------:R-:W-:Y:S01]  /*3490*/  F2FP.F16.F32.PACK_AB R86, R71, R86 ;  /* 0x000000564756723e */ /* 0x000fe200000000ff */
[----:B------:R-:W-:Y:S01]  /*34a0*/  FMUL.FTZ R82, R21, R144 ;  /* 0x0000009015527220 */ /* 0x000fe20000410000 */
[--C-:B-----5:R-:W-:Y:S01]  /*34b0*/  FADD.FTZ R53, R53, -R221.reuse ;  /* 0x800000dd35357221 */ /* 0x120fe20000010000 */
[----:B------:R-:W-:Y:S01]  /*34c0*/  FADD.FTZ R55, R55, -R221 ;  /* 0x800000dd37377221 */ /* 0x000fe20000010000 */
[----:B------:R-:W-:Y:S01]  /*34d0*/  FMUL.FTZ R84, R223, R24 ;  /* 0x00000018df547220 */ /* 0x000fe20000410000 */
        /* <DEDUP_REMOVED lines=215> */
.L_x_249:
        /* <DEDUP_REMOVED lines=68> */
.L_x_250:
[----:B------:R-:W-:Y:S02]  /*4690*/  VIADD R6, R6, 0x1 ;  /* 0x0000000106067836 */ /* 0x000fe40000000000 */
[----:B------:R-:W-:Y:S02]  /*46a0*/  VIADD R8, R8, 0x1 ;  /* 0x0000000108087836 */ /* 0x000fe40000000000 */
[----:B------:R-:W-:Y:S01]  /*46b0*/  VIADD R9, R9, 0x30c20 ;  /* 0x00030c2009097836 */ /* 0x000fe20000000000 */
[----:B------:R-:W-:Y:S02]  /*46c0*/  ISETP.GE.AND P1, PT, R6, R235, PT ;  /* 0x000000eb0600720c */ /* 0x000fe40003f26270 */
[----:B------:R-:W-:Y:S02]  /*46d0*/  ISETP.NE.AND P0, PT, R8, 0x2, PT ;  /* 0x000000020800780c */ /* 0x000fe40003f05270 */
[----:B------:R-:W-:Y:S02]  /*46e0*/  PRMT R9, RZ, 0x654, R9 ;  /* 0x00000654ff097816 */ /* 0x000fe40000000009 */
[----:B-1----:R-:W-:-:S02]  /*46f0*/  SEL R10, RZ, 0x1, P0 ;  /* 0x00000001ff0a7807 */ /* 0x002fc40000000000 */
[----:B------:R3:W-:Y:S01]  /*4700*/  SYNCS.ARRIVE.TRANS64.RED.A1T0 RZ, [R9+URZ], RZ ;  /* 0x000000ff09ff79a7 */ /* 0x0007e2000810043f */
[----:B------:R-:W-:Y:S02]  /*4710*/  SEL R8, R8, RZ, P0 ;  /* 0x000000ff08087207 */ /* 0x000fe40000000000 */
[----:B------:R-:W-:Y:S02]  /*4720*/  LOP3.LUT R7, R7, R10, RZ, 0x3c, !PT ;  /* 0x0000000a07077212 */ /* 0x000fe400078e3cff */
[----:B------:R-:W-:Y:S05]  /*4730*/  @!P1 BRA `(.L_x_251) ;  /* 0xffffffcc00b89947 */ /* 0x000fea000383ffff */
.L_x_240:
[----:B------:R-:W4:Y:S01]  /*4740*/  S2UR UR8, SR_CTAID.Y ;  /* 0x00000000000879c3 */ /* 0x000f220000002600 */
[----:B------:R-:W-:Y:S01]  /*4750*/  ULDC UR5, c[0x0][0x850] ;  /* 0x0002140000057ab9 */ /* 0x000fe20000000800 */
[----:B------:R-:W-:Y:S01]  /*4760*/  ULDC.64 UR10, c[0x0][0x818] ;  /* 0x00020600000a7ab9 */ /* 0x000fe20000000a00 */
[----:B------:R-:W-:Y:S01]  /*4770*/  UISETP.NE.AND UP0, UPT, UR5, 0x1, UPT ;  /* 0x000000010500788c */ /* 0x000fe2000bf05270 */
[----:B------:R-:W-:-:S04]  /*4780*/  ULDC.64 UR12, c[0x0][0x840] ;  /* 0x00021000000c7ab9 */ /* 0x000fc80000000a00 */
[----:B------:R-:W5:Y:S06]  /*4790*/  S2UR UR4, SR_CTAID.X ;  /* 0x00000000000479c3 */ /* 0x000f6c0000002500 */
[----:B------:R-:W-:Y:S01]  /*47a0*/  @UP0 ULDC UR6, c[0x0][0x854] ;  /* 0x0002150000060ab9 */ /* 0x000fe20000000800 */
[----:B------:R-:W-:Y:S01]  /*47b0*/  @UP0 ULDC UR9, c[0x0][0x858] ;  /* 0x0002160000090ab9 */ /* 0x000fe20000000800 */
[----:B------:R-:W3:Y:S01]  /*47c0*/  S2UR UR16, SR_CTAID.Z ;  /* 0x00000000001079c3 */ /* 0x000ee20000002700 */
[----:B----4-:R-:W-:-:S07]  /*47d0*/  UIMAD.WIDE.U32 UR6, UR8, UR6, URZ ;  /* 0x00000006080672a5 */ /* 0x010fce000f8e003f */
[----:B------:R-:W4:Y:S01]  /*47e0*/  LDC.64 R14, c[0x0][0x848] ;  /* 0x00021200ff0e7b82 */ /* 0x000f220000000a00 */
[----:B------:R-:W-:Y:S02]  /*47f0*/  @UP0 USHF.R.U32.HI UR8, URZ, UR9, UR7 ;  /* 0x000000093f080299 */ /* 0x000fe40008011607 */
[----:B-----5:R-:W-:-:S05]  /*4800*/  USHF.L.U32 UR4, UR4, 0xd, URZ ;  /* 0x0000000d04047899 */ /* 0x020fca000800063f */
[----:B-1----:R-:W1:Y:S01]  /*4810*/  LDC.64 R12, c[0x0][0x820] ;  /* 0x00020800ff0c7b82 */ /* 0x002e620000000a00 */
[----:B------:R-:W-:Y:S02]  /*4820*/  USHF.R.S32.HI UR6, URZ, 0x1f, UR8 ;  /* 0x0000001f3f067899 */ /* 0x000fe40008011408 */
[----:B------:R-:W-:Y:S02]  /*4830*/  USHF.R.S32.HI UR5, URZ, 0x1f, UR4 ;  /* 0x0000001f3f057899 */ /* 0x000fe40008011404 */
[----:B------:R-:W-:Y:S02]  /*4840*/  UIMAD UR7, UR6, UR10, URZ ;  /* 0x0000000a060772a4 */ /* 0x000fe4000f8e023f */
[----:B------:R-:W-:Y:S02]  /*4850*/  UIMAD UR6, UR6, UR12, URZ ;  /* 0x0000000c060672a4 */ /* 0x000fe4000f8e023f */
[----:B------:R-:W-:Y:S02]  /*4860*/  UIMAD.WIDE.U32 UR14, UR8, UR10, UR4 ;  /* 0x0000000a080e72a5 */ /* 0x000fe4000f8e0004 */
[----:B------:R-:W-:-:S02]  /*4870*/  UIMAD.WIDE.U32 UR4, UR8, UR12, UR4 ;  /* 0x0000000c080472a5 */ /* 0x000fc4000f8e0004 */
[----:B------:R-:W-:Y:S02]  /*4880*/  UIMAD UR6, UR8, UR13, UR6 ;  /* 0x0000000d080672a4 */ /* 0x000fe4000f8e0206 */
[----:B------:R-:W-:Y:S01]  /*4890*/  UIMAD UR7, UR8, UR11, UR7 ;  /* 0x0000000b080772a4 */ /* 0x000fe2000f8e0207 */
[----:B------:R-:W-:Y:S01]  /*48a0*/  IMAD.U32 R5, RZ, RZ, UR15 ;  /* 0x0000000fff057e24 */ /* 0x000fe2000f8e00ff */
[----:B------:R-:W-:Y:S02]  /*48b0*/  UIADD3 UR6, UR5, UR6, URZ ;  /* 0x0000000605067290 */ /* 0x000fe4000fffe03f */
[----:B--2---:R-:W-:Y:S01]  /*48c0*/  IMAD.U32 R7, RZ, RZ, UR5 ;  /* 0x00000005ff077e24 */ /* 0x004fe2000f8e00ff */
[----:B---3--:R-:W-:Y:S01]  /*48d0*/  USHF.R.S32.HI UR8, URZ, 0x1f, UR16 ;  /* 0x0000001f3f087899 */ /* 0x008fe20008011410 */
[----:B------:R-:W-:Y:S01]  /*48e0*/  IMAD.U32 R6, RZ, RZ, UR4 ;  /* 0x00000004ff067e24 */ /* 0x000fe2000f8e00ff */
[----:B------:R-:W-:Y:S01]  /*48f0*/  UIADD3 UR7, UR15, UR7, URZ ;  /* 0x000000070f077290 */ /* 0x000fe2000fffe03f */
[----:B------:R-:W-:Y:S01]  /*4900*/  IMAD.U32 R4, RZ, RZ, UR14 ;  /* 0x0000000eff047e24 */ /* 0x000fe2000f8e00ff */
[----:B------:R-:W-:Y:S01]  /*4910*/  ULDC UR4, c[0x0][0x740] ;  /* 0x0001d00000047ab9 */ /* 0x000fe20000000800 */
[----:B------:R-:W-:-:S02]  /*4920*/  IMAD.U32 R7, RZ, RZ, UR6 ;  /* 0x00000006ff077e24 */ /* 0x000fc4000f8e00ff */
[----:B------:R-:W-:Y:S01]  /*4930*/  FMUL.FTZ R184, R184, UR4 ;  /* 0x00000004b8b87c20 */ /* 0x000fe20008410000 */
[C---:B----4-:R-:W-:Y:S02]  /*4940*/  IMAD R10, R14.reuse, UR8, RZ ;  /* 0x000000080e0a7c24 */ /* 0x050fe4000f8e02ff */
[----:B------:R-:W-:Y:S01]  /*4950*/  FMUL.FTZ R185, R185, UR4 ;  /* 0x00000004b9b97c20 */ /* 0x000fe20008410000 */
[----:B------:R-:W-:-:S04]  /*4960*/  IMAD.WIDE.U32 R6, R14, UR16, R6 ;  /* 0x000000100e067c25 */ /* 0x000fc8000f8e0006 */
[----:B------:R-:W-:Y:S01]  /*4970*/  FMUL.FTZ R186, R186, UR4 ;  /* 0x00000004baba7c20 */ /* 0x000fe20008410000 */
[----:B------:R-:W2:Y:S01]  /*4980*/  S2R R14, SR_TID.X ;  /* 0x00000000000e7919 */ /* 0x000ea20000002100 */
[----:B------:R-:W-:Y:S01]  /*4990*/  FMUL.FTZ R187, R187, UR4 ;  /* 0x00000004bbbb7c20 */ /* 0x000fe20008410000 */
[----:B------:R-:W-:Y:S02]  /*49a0*/  IMAD.U32 R5, RZ, RZ, UR7 ;  /* 0x00000007ff057e24 */ /* 0x000fe4000f8e00ff */
[----:B------:R-:W-:Y:S01]  /*49b0*/  FMUL.FTZ R188, R188, UR4 ;  /* 0x00000004bcbc7c20 */ /* 0x000fe20008410000 */
[C---:B-1----:R-:W-:Y:S02]  /*49c0*/  IMAD R8, R12.reuse, UR8, RZ ;  /* 0x000000080c087c24 */ /* 0x042fe4000f8e02ff */
[----:B------:R-:W-:Y:S01]  /*49d0*/  FMUL.FTZ R189, R189, UR4 ;  /* 0x00000004bdbd7c20 */ /* 0x000fe20008410000 */
[----:B------:R-:W-:-:S04]  /*49e0*/  IMAD.WIDE.U32 R4, R12, UR16, R4 ;  /* 0x000000100c047c25 */ /* 0x000fc8000f8e0004 */
[----:B------:R-:W-:Y:S01]  /*49f0*/  FMUL.FTZ R190, R190, UR4 ;  /* 0x00000004bebe7c20 */ /* 0x000fe20008410000 */
[----:B------:R-:W-:Y:S01]  /*4a00*/  FMUL.FTZ R191, R191, UR4 ;  /* 0x00000004bfbf7c20 */ /* 0x000fe20008410000 */
[----:B------:R-:W-:Y:S01]  /*4a10*/  FMUL.FTZ R192, R192, UR4 ;  /* 0x00000004c0c07c20 */ /* 0x000fe20008410000 */
[----:B------:R-:W-:Y:S02]  /*4a20*/  IMAD R3, R13, UR16, R8 ;  /* 0x000000100d037c24 */ /* 0x000fe4000f8e0208 */
[----:B------:R-:W-:Y:S01]  /*4a30*/  FMUL.FTZ R193, R193, UR4 ;  /* 0x00000004c1c17c20 */ /* 0x000fe20008410000 */
[----:B------:R-:W-:Y:S02]  /*4a40*/  IMAD R9, R15, UR16, R10 ;  /* 0x000000100f097c24 */ /* 0x000fe4000f8e020a */
        /* <DEDUP_REMOVED lines=22> */
[----:B------:R-:W-:Y:S05]  /*4bb0*/  WARPSYNC.ALL ;  /* 0x0000000000007948 */ /* 0x000fea0003800000 */
[----:B------:R-:W-:-:S02]  /*4bc0*/  IMAD.IADD R8, R5, 0x1, R3 ;  /* 0x0000000105087824 */ /* 0x000fc400078e0203 */
[----:B------:R-:W-:Y:S01]  /*4bd0*/  IMAD.IADD R3, R7, 0x1, R9 ;  /* 0x0000000107037824 */ /* 0x000fe200078e0209 */
[----:B------:R-:W-:Y:S01]  /*4be0*/  BAR.SYNC.DEFER_BLOCKING 0x1, 0x100 ;  /* 0x0044000000007b1d */ /* 0x000fe20000010000 */
[----:B--2---:R-:W-:-:S07]  /*4bf0*/  ISETP.NE.AND P1, PT, R14, 0x80, PT ;  /* 0x000000800e00780c */ /* 0x004fce0003f25270 */
[----:B------:R-:W1:Y:S01]  /*4c00*/  LDC.64 R10, c[0x0][0x800] ;  /* 0x00020000ff0a7b82 */ /* 0x000e620000000a00 */
[----:B------:R-:W-:Y:S07]  /*4c10*/  BSSY B0, `(.L_x_252) ;  /* 0x0000024000007945 */ /* 0x000fee0003800000 */
[----:B------:R-:W2:Y:S01]  /*4c20*/  LDC.64 R12, c[0x0][0x828] ;  /* 0x00020a00ff0c7b82 */ /* 0x000ea20000000a00 */
[----:B------:R3:W-:Y:S04]  /*4c30*/  STS.128 [R0], R152 ;  /* 0x0000009800007388 */ /* 0x0007e80000000c00 */
[----:B------:R3:W-:Y:S01]  /*4c40*/  STS.128 [R0+0x800], R156 ;  /* 0x0008009c00007388 */ /* 0x0007e20000000c00 */
[----:B-1----:R-:W-:-:S03]  /*4c50*/  LEA R10, P0, R4, R10, 0x2 ;  /* 0x0000000a040a7211 */ /* 0x002fc600078010ff */
[----:B------:R3:W-:Y:S01]  /*4c60*/  STS.128 [R0+0x1000], R160 ;  /* 0x001000a000007388 */ /* 0x0007e20000000c00 */
[----:B------:R-:W-:-:S03]  /*4c70*/  LEA.HI.X R8, R4, R11, R8, 0x2, P0 ;  /* 0x0000000b04087211 */ /* 0x000fc600000f1408 */
[----:B------:R3:W-:Y:S01]  /*4c80*/  STS.128 [R0+0x1800], R164 ;  /* 0x001800a400007388 */ /* 0x0007e20000000c00 */
[----:B--2---:R-:W-:-:S03]  /*4c90*/  LEA R12, P2, R6, R12, 0x2 ;  /* 0x0000000c060c7211 */ /* 0x004fc600078410ff */
[----:B------:R3:W-:Y:S01]  /*4ca0*/  STS.128 [R0+0x2000], R168 ;  /* 0x002000a800007388 */ /* 0x0007e20000000c00 */
[----:B------:R-:W-:-:S03]  /*4cb0*/  LEA.HI.X R3, R6, R13, R3, 0x2, P2 ;  /* 0x0000000d06037211 */ /* 0x000fc600010f1403 */
        /* <DEDUP_REMOVED lines=8> */
[----:B-1----:R-:W1:Y:S02]  /*4d40*/  FENCE.VIEW.ASYNC.S ;  /* 0x00000000000073c6 */ /* 0x002e640000000000 */
[----:B-1----:R-:W-:Y:S06]  /*4d50*/  BAR.SYNC.DEFER_BLOCKING 0x1, 0x100 ;  /* 0x0044000000007b1d */ /* 0x002fec0000010000 */
[----:B------:R-:W-:Y:S05]  /*4d60*/  @P1 BRA `(.L_x_253) ;  /* 0x0000000000381947 */ /* 0x000fea0003800000 */
[----:B------:R-:W-:Y:S01]  /*4d70*/  R2UR UR4, R12 ;  /* 0x000000000c0472ca */ /* 0x000fe200000e0000 */
[----:B------:R-:W-:Y:S01]  /*4d80*/  UMOV UR7, 0x800 ;  /* 0x0000080000077882 */ /* 0x000fe20000000000 */
[----:B------:R-:W-:Y:S01]  /*4d90*/  R2UR UR5, R3 ;  /* 0x00000000030572ca */ /* 0x000fe200000e0000 */
[----:B------:R-:W-:Y:S01]  /*4da0*/  UMOV UR8, 0x0 ;  /* 0x0000000000087882 */ /* 0x000fe20000000000 */
[----:B------:R-:W-:Y:S01]  /*4db0*/  R2UR UR6, R2 ;  /* 0x00000000020672ca */ /* 0x000fe200000e0000 */
[----:B------:R-:W-:Y:S01]  /*4dc0*/  UMOV UR9, 0x14f00000 ;  /* 0x14f0000000097882 */ /* 0x000fe20000000000 */
[----:B------:R-:W-:-:S13]  /*4dd0*/  PLOP3.LUT P0, PT, PT, PT, PT, 0x80, 0x0 ;  /* 0x000000000000781c */ /* 0x000fda0003f0f070 */
.L_x_254:
[----:B------:R-:W-:Y:S01]  /*4de0*/  @P0 ELECT P2, URZ, PT ;  /* 0x00000000003f082f */ /* 0x000fe20003840000 */
[----:B------:R1:W-:-:S12]  /*4df0*/  UBLKRED.G.S.ADD.F32.RN [UR4], [UR6], UR7, desc[UR8] ;  /* 0x00000804060073bb */ /* 0x0003d800080a1407 */
[----:B------:R-:W-:Y:S02]  /*4e00*/  @P2 PLOP3.LUT P0, PT, P2, PT, PT, 0x8, 0x0 ;  /* 0x000000000000281c */ /* 0x000fe4000170e170 */
[----:B------:R-:W-:-:S11]  /*4e10*/  PLOP3.LUT P2, PT, PT, PT, PT, 0x8, 0x0 ;  /* 0x000000000000781c */ /* 0x000fd60003f4e170 */
[----:B-1----:R-:W-:Y:S05]  /*4e20*/  @P0 BRA.U.ANY `(.L_x_254) ;  /* 0xfffffffd00ec0947 */ /* 0x002fea000393ffff */
[----:B------:R0:W-:Y:S01]  /*4e30*/  UTMACMDFLUSH ;  /* 0x00000000000079b7 */ /* 0x0001e20000000000 */
[----:B------:R-:W-:-:S04]  /*4e40*/  DEPBAR.LE SB0, 0x0 ;  /* 0x000080000000791a */ /* 0x000fc80000000000 */
.L_x_253:
[----:B------:R-:W-:Y:S05]  /*4e50*/  BSYNC B0 ;  /* 0x0000000000007941 */ /* 0x000fea0003800000 */
.L_x_252:
[----:B------:R-:W-:Y:S06]  /*4e60*/  BAR.SYNC.DEFER_BLOCKING 0x1, 0x100 ;  /* 0x0044000000007b1d */ /* 0x000fec0000010000 */
[----:B------:R4:W-:Y:S04]  /*4e70*/  STS.128 [R0], R184 ;  /* 0x000000b800007388 */ /* 0x0009e80000000c00 */
        /* <DEDUP_REMOVED lines=22> */
.L_x_255:
[----:B------:R-:W-:Y:S01]  /*4fe0*/  @P0 ELECT P1, URZ, PT ;  /* 0x00000000003f082f */ /* 0x000fe20003820000 */
[----:B------:R1:W-:-:S12]  /*4ff0*/  UBLKRED.G.S.ADD.F32.RN [UR4], [UR6], UR7, desc[UR8] ;  /* 0x00000804060073bb */ /* 0x0003d800080a1407 */
[----:B------:R-:W-:Y:S02]  /*5000*/  @P1 PLOP3.LUT P0, PT, P1, PT, PT, 0x8, 0x0 ;  /* 0x000000000000181c */ /* 0x000fe40000f0e170 */
[----:B------:R-:W-:-:S11]  /*5010*/  PLOP3.LUT P1, PT, PT, PT, PT, 0x8, 0x0 ;  /* 0x000000000000781c */ /* 0x000fd60003f2e170 */
[----:B-1----:R-:W-:Y:S05]  /*5020*/  @P0 BRA.U.ANY `(.L_x_255) ;  /* 0xfffffffd00ec0947 */ /* 0x002fea000393ffff */
[----:B------:R0:W-:Y:S01]  /*5030*/  UTMACMDFLUSH ;  /* 0x00000000000079b7 */ /* 0x0001e20000000000 */
[----:B------:R-:W-:-:S04]  /*5040*/  DEPBAR.LE SB0, 0x0 ;  /* 0x000080000000791a */ /* 0x000fc80000000000 */
[----:B------:R-:W-:Y:S05]  /*5050*/  BRA `(.L_x_232) ;  /* 0x00000024000c7947 */ /* 0x000fea0003800000 */
.L_x_230:
        /* <DEDUP_REMOVED lines=51> */
.L_x_270:
        /* <DEDUP_REMOVED lines=21> */
.L_x_259:
[----:B------:R-:W-:Y:S05]  /*54e0*/  BSYNC B0 ;  /* 0x0000000000007941 */ /* 0x000fea0003800000 */
.L_x_258:
        /* <DEDUP_REMOVED lines=13> */
.L_x_261:
[----:B------:R-:W-:Y:S05]  /*55c0*/  BSYNC B0 ;  /* 0x0000000000007941 */ /* 0x000fea0003800000 */
.L_x_260:
[----:B------:R-:W-:Y:S06]  /*55d0*/  BAR.ARV 0xa, 0xa0 ;  /* 0x0282800000007b1d */ /* 0x000fec0000002000 */
[----:B------:R-:W-:Y:S04]  /*55e0*/  BSSY B0, `(.L_x_262) ;  /* 0x0000003000007945 */ /* 0x000fe80003800000 */
[----:B------:R-:W-:Y:S05]  /*55f0*/  @!P0 BRA `(.L_x_263) ;  /* 0x0000000000048947 */ /* 0x000fea0003800000 */
[----:B------:R-:W-:-:S04]  /*5600*/  DEPBAR.LE SB0, 0x0 ;  /* 0x000080000000791a */ /* 0x000fc80000000000 */
.L_x_263:
[----:B------:R-:W-:Y:S05]  /*5610*/  BSYNC B0 ;  /* 0x0000000000007941 */ /* 0x000fea0003800000 */
.L_x_262:
        /* <DEDUP_REMOVED lines=13> */
.L_x_265:
[----:B------:R-:W-:Y:S05]  /*56f0*/  BSYNC B0 ;  /* 0x0000000000007941 */ /* 0x000fea0003800000 */
.L_x_264:
        /* <DEDUP_REMOVED lines=13> */
.L_x_267:
[----:B------:R-:W-:Y:S05]  /*57d0*/  BSYNC B0 ;  /* 0x0000000000007941 */ /* 0x000fea0003800000 */
.L_x_266:
[----:B------:R-:W-:Y:S01]  /*57e0*/  VIADD R0, R0, 0xfffffffe ;  /* 0xfffffffe00007836 */ /* 0x000fe20000000000 */
[----:B------:R-:W-:Y:S06]  /*57f0*/  BAR.ARV 0xa, 0xa0 ;  /* 0x0282800000007b1d */ /* 0x000fec0000002000 */
[----:B------:R-:W-:Y:S01]  /*5800*/  BSSY B0, `(.L_x_268) ;  /* 0x0000004000007945 */ /* 0x000fe20003800000 */
[----:B------:R-:W-:-:S03]  /*5810*/  ISETP.NE.AND P1, PT, R0, RZ, PT ;  /* 0x000000ff0000720c */ /* 0x000fc60003f25270 */
[----:B------:R-:W-:Y:S10]  /*5820*/  @!P0 BRA `(.L_x_269) ;  /* 0x0000000000048947 */ /* 0x000ff40003800000 */
[----:B------:R-:W-:-:S04]  /*5830*/  DEPBAR.LE SB0, 0x0 ;  /* 0x000080000000791a */ /* 0x000fc80000000000 */
.L_x_269:
[----:B------:R-:W-:Y:S05]  /*5840*/  BSYNC B0 ;  /* 0x0000000000007941 */ /* 0x000fea0003800000 */
.L_x_268:
[----:B------:R-:W-:Y:S06]  /*5850*/  BAR.ARV 0xb, 0xa0 ;  /* 0x02c2800000007b1d */ /* 0x000fec0000002000 */
[----:B------:R-:W-:Y:S02]  /*5860*/  UIADD3 UR5, UR5, 0x2, URZ ;  /* 0x0000000205057890 */ /* 0x000fe4000fffe03f */
[----:B------:R-:W-:Y:S01]  /*5870*/  UIADD3 UR4, UR4, 0x1, URZ ;  /* 0x0000000104047890 */ /* 0x000fe2000fffe03f */
[----:B------:R-:W-:Y:S11]  /*5880*/  @P1 BRA `(.L_x_270) ;  /* 0xfffffff800c01947 */ /* 0x000ff6000383ffff */
[----:B------:R-:W-:-:S12]  /*5890*/  USHF.L.U32 UR5, UR5, 0xd, URZ ;  /* 0x0000000d05057899 */ /* 0x000fd8000800063f */
.L_x_257:
        /* <DEDUP_REMOVED lines=19> */
.L_x_272:
[----:B------:R-:W-:Y:S05]  /*59d0*/  BSYNC B0 ;  /* 0x0000000000007941 */ /* 0x000fea0003800000 */
.L_x_271:
        /* <DEDUP_REMOVED lines=19> */
.L_x_274:
[----:B------:R-:W-:Y:S05]  /*5b10*/  BSYNC B0 ;  /* 0x0000000000007941 */ /* 0x000fea0003800000 */
.L_x_273:
[----:B------:R-:W-:Y:S06]  /*5b20*/  BAR.ARV 0xa, 0xa0 ;  /* 0x0282800000007b1d */ /* 0x000fec0000002000 */
[----:B------:R-:W-:Y:S04]  /*5b30*/  BSSY B0, `(.L_x_275) ;  /* 0x0000003000007945 */ /* 0x000fe80003800000 */
[----:B------:R-:W-:Y:S05]  /*5b40*/  @!P0 BRA `(.L_x_276) ;  /* 0x0000000000048947 */ /* 0x000fea0003800000 */
[----:B------:R-:W-:-:S04]  /*5b50*/  DEPBAR.LE SB0, 0x0 ;  /* 0x000080000000791a */ /* 0x000fc80000000000 */
.L_x_276:
[----:B------:R-:W-:Y:S05]  /*5b60*/  BSYNC B0 ;  /* 0x0000000000007941 */ /* 0x000fea0003800000 */
.L_x_275:
[----:B------:R-:W-:Y:S06]  /*5b70*/  BAR.ARV 0xb, 0xa0 ;  /* 0x02c2800000007b1d */ /* 0x000fec0000002000 */
[----:B------:R-:W-:Y:S05]  /*5b80*/  BRA `(.L_x_232) ;  /* 0x0000001800407947 */ /* 0x000fea0003800000 */
.L_x_256:
        /* <DEDUP_REMOVED lines=55> */
.L_x_307:
[----:B------:R-:W-:Y:S02]  /*5f00*/  IMAD.IADD R10, R7, 0x1, R3 ;  /* 0x00000001070a7824 */ /* 0x000fe400078e0203 */
[----:B-1----:R-:W-:Y:S02]  /*5f10*/  IMAD.SHL.U32 R0, R2, 0x80, RZ ;  /* 0x0000008002007824 */ /* 0x002fe400078e00ff */
[----:B------:R-:W-:Y:S01]  /*5f20*/  IMAD.MOV.U32 R9, RZ, RZ, 0x1 ;  /* 0x00000001ff097424 */ /* 0x000fe200078e00ff */
[----:B------:R-:W-:Y:S06]  /*5f30*/  @P0 BRA `(.L_x_280) ;  /* 0x0000000000180947 */ /* 0x000fec0003800000 */
[----:B------:R-:W1:Y:S01]  /*5f40*/  S2R R4, SR_TID.X ;  /* 0x0000000000047919 */ /* 0x000e620000002100 */
[----:B------:R-:W-:-:S04]  /*5f50*/  IMAD.MOV.U32 R2, RZ, RZ, 0x4200 ;  /* 0x00004200ff027424 */ /* 0x000fc800078e00ff */
[----:B------:R2:W-:Y:S01]  /*5f60*/  SYNCS.ARRIVE.TRANS64 RZ, [R11+URZ+0x30c10], R2 ;  /* 0x030c10020bff79a7 */ /* 0x0005e2000800003f */
[----:B-1----:R-:W-:-:S13]  /*5f70*/  LOP3.LUT P1, RZ, R4, 0x1f, RZ, 0xc0, !PT ;  /* 0x0000001f04ff7812 */ /* 0x002fda000782c0ff */
[----:B--2---:R-:W-:Y:S05]  /*5f80*/  @!P1 BRA `(.L_x_280) ;  /* 0x0000000000049947 */ /* 0x004fea0003800000 */
[----:B------:R-:W-:Y:S01]  /*5f90*/  BPT.TRAP 0x1 ;  /* 0x000000040000795c */ /* 0x000fe20000300000 */
.L_x_280:
[----:B------:R-:W1:Y:S01]  /*5fa0*/  LDC.64 R2, c[0x0][0x198] ;  /* 0x00006600ff027b82 */ /* 0x000e620000000a00 */
[----:B------:R-:W-:Y:S01]  /*5fb0*/  R2UR UR11, R0 ;  /* 0x00000000000b72ca */ /* 0x000fe200000e0000 */
[----:B------:R-:W-:Y:S01]  /*5fc0*/  UMOV UR14, 0x0 ;  /* 0x00000000000e7882 */ /* 0x000fe20000000000 */
[----:B------:R-:W-:Y:S01]  /*5fd0*/  R2UR UR8, R11 ;  /* 0x000000000b0872ca */ /* 0x000fe200000e0000 */
[----:B------:R-:W-:Y:S01]  /*5fe0*/  UMOV UR15, 0x14f00000 ;  /* 0x14f00000000f7882 */ /* 0x000fe20000000000 */
[----:B------:R-:W-:Y:S01]  /*5ff0*/  UMOV UR19, URZ ;  /* 0x0000003f00137c82 */ /* 0x000fe20008000000 */
[----:B------:R-:W-:Y:S01]  /*6000*/  UMOV UR18, URZ ;  /* 0x0000003f00127c82 */ /* 0x000fe20008000000 */
[----:B------:R-:W-:Y:S01]  /*6010*/  IMAD.MOV.U32 R4, RZ, RZ, 0x8000 ;  /* 0x00008000ff047424 */ /* 0x000fe200078e00ff */
[----:B------:R-:W2:Y:S01]  /*6020*/  LDC R12, c[0x0][0x280] ;  /* 0x0000a000ff0c7b82 */ /* 0x000ea20000000800 */
[----:B------:R-:W-:Y:S01]  /*6030*/  UMOV UR25, 0x20 ;  /* 0x0000002000197882 */ /* 0x000fe20000000000 */
[----:B------:R-:W-:Y:S01]  /*6040*/  UMOV UR22, 0x0 ;  /* 0x0000000000167882 */ /* 0x000fe20000000000 */
[----:B------:R-:W-:Y:S01]  /*6050*/  UMOV UR23, 0x10000000 ;  /* 0x1000000000177882 */ /* 0x000fe20000000000 */
[----:B------:R-:W-:Y:S01]  /*6060*/  UMOV UR13, UR21 ;  /* 0x00000015000d7c82 */ /* 0x000fe20008000000 */
[----:B------:R-:W-:Y:S01]  /*6070*/  UMOV UR10, UR18 ;  /* 0x00000012000a7c82 */ /* 0x000fe20008000000 */
[----:B------:R-:W-:Y:S01]  /*6080*/  UMOV UR28, UR12 ;  /* 0x0000000c001c7c82 */ /* 0x000fe20008000000 */
[----:B------:R-:W-:Y:S01]  /*6090*/  UMOV UR29, UR21 ;  /* 0x00000015001d7c82 */ /* 0x000fe20008000000 */
[----:B------:R-:W-:Y:S01]  /*60a0*/  UIADD3 UR16, UR8, 0x10000, URZ ;  /* 0x0001000008107890 */ /* 0x000fe2000fffe03f */
[----:B------:R-:W-:Y:S01]  /*60b0*/  IMAD.MOV.U32 R20, RZ, RZ, RZ ;  /* 0x000000ffff147224 */ /* 0x000fe200078e00ff */
[----:B------:R-:W-:Y:S01]  /*60c0*/  UIADD3 UR17, UR8, 0x30c10, URZ ;  /* 0x00030c1008117890 */ /* 0x000fe2000fffe03f */
[----:B------:R-:W-:Y:S01]  /*60d0*/  IMAD.MOV.U32 R5, RZ, RZ, RZ ;  /* 0x000000ffff057224 */ /* 0x000fe200078e00ff */
[----:B------:R-:W-:-:S02]  /*60e0*/  UIADD3 UR30, UR8, 0x20000, URZ ;  /* 0x00020000081e7890 */ /* 0x000fc4000fffe03f */
[----:B------:R-:W-:Y:S01]  /*60f0*/  UIADD3 UR9, UR8, 0x30c00, URZ ;  /* 0x00030c0008097890 */ /* 0x000fe2000fffe03f */
[----:B-1----:R-:W-:Y:S01]  /*6100*/  IMAD.MOV.U32 R8, RZ, RZ, R2 ;  /* 0x000000ffff087224 */ /* 0x002fe200078e0002 */
[----:B------:R-:W-:Y:S01]  /*6110*/  UIADD3 UR24, UR8, 0x4000, URZ ;  /* 0x0000400008187890 */ /* 0x000fe2000fffe03f */
[----:B------:R-:W-:Y:S01]  /*6120*/  UMOV UR31, UR17 ;  /* 0x00000011001f7c82 */ /* 0x000fe20008000000 */
[----:B------:R-:W-:Y:S02]  /*6130*/  UMOV UR26, UR18 ;  /* 0x00000012001a7c82 */ /* 0x000fe40008000000 */
[----:B------:R-:W-:Y:S01]  /*6140*/  IADD3 R0, P1, R8, 0x2f0, RZ ;  /* 0x000002f008007810 */ /* 0x000fe20007f3e0ff */
[----:B------:R-:W-:-:S03]  /*6150*/  UMOV UR27, UR11 ;  /* 0x0000000b001b7c82 */ /* 0x000fc60008000000 */
[----:B------:R-:W-:Y:S02]  /*6160*/  R2UR UR32, R0 ;  /* 0x00000000002072ca */ /* 0x000fe400000e0000 */
[----:B------:R-:W-:-:S04]  /*6170*/  IADD3 R0, P2, R8, 0x3f0, RZ ;  /* 0x000003f008007810 */ /* 0x000fc80007f5e0ff */
[----:B------:R-:W-:Y:S01]  /*6180*/  R2UR UR34, R0 ;  /* 0x00000000002272ca */ /* 0x000fe200000e0000 */
[----:B------:R-:W-:-:S04]  /*6190*/  IMAD.MOV.U32 R0, RZ, RZ, R3 ;  /* 0x000000ffff007224 */ /* 0x000fc800078e0003 */
[----:B------:R-:W-:-:S05]  /*61a0*/  IMAD.X R2, RZ, RZ, R0, P1 ;  /* 0x000000ffff027224 */ /* 0x000fca00008e0600 */
[----:B------:R-:W-:Y:S01]  /*61b0*/  R2UR UR33, R2 ;  /* 0x00000000022172ca */ /* 0x000fe200000e0000 */
[----:B------:R-:W-:-:S05]  /*61c0*/  IMAD.X R2, RZ, RZ, R0, P2 ;  /* 0x000000ffff027224 */ /* 0x000fca00010e0600 */
[----:B------:R-:W-:Y:S02]  /*61d0*/  R2UR UR35, R2 ;  /* 0x00000000022372ca */ /* 0x000fe400000e0000 */
[----:B------:R-:W-:-:S04]  /*61e0*/  IADD3 R2, P1, R8, 0xf0, RZ ;  /* 0x000000f008027810 */ /* 0x000fc80007f3e0ff */
[----:B------:R-:W-:Y:S01]  /*61f0*/  R2UR UR6, R2 ;  /* 0x00000000020672ca */ /* 0x000fe200000e0000 */
[----:B------:R-:W-:Y:S01]  /*6200*/  IMAD.X R3, RZ, RZ, R0, P1 ;  /* 0x000000ffff037224 */ /* 0x000fe200008e0600 */
[----:B--2---:R-:W-:-:S04]  /*6210*/  ISETP.GE.AND P1, PT, R12, 0x81, PT ;  /* 0x000000810c00780c */ /* 0x004fc80003f26270 */
        /* <DEDUP_REMOVED lines=24> */
.L_x_291:
[----:B------:R-:W-:-:S04]  /*63a0*/  SHF.L.U32 R21, R9, 0x1f, RZ ;  /* 0x0000001f09157819 */ /* 0x000fc800000006ff */
[----:B-1----:R-:W1:Y:S02]  /*63b0*/  SYNCS.PHASECHK.TRANS64.TRYWAIT P1, [R11+URZ+0x30c40], R21 ;  /* 0x030c40150b0075a7 */ /* 0x002e64000802017f */
[----:B-12---:R-:W-:Y:S05]  /*63c0*/  @!P1 BRA `(.L_x_283) ;  /* 0x0000001000a49947 */ /* 0x006fea0003800000 */
.L_x_308:
[----:B------:R-:W-:Y:S05]  /*63d0*/  @P0 BRA `(.L_x_284) ;  /* 0x0000000000140947 */ /* 0x000fea0003800000 */
[----:B------:R-:W-:Y:S01]  /*63e0*/  ISETP.NE.AND P1, PT, R14, RZ, PT ;  /* 0x000000ff0e00720c */ /* 0x000fe20003f25270 */
[----:B------:R-:W-:-:S04]  /*63f0*/  IMAD.MOV.U32 R0, RZ, RZ, 0x4200 ;  /* 0x00004200ff007424 */ /* 0x000fc800078e00ff */
[----:B------:R2:W-:Y:S08]  /*6400*/  SYNCS.ARRIVE.TRANS64 RZ, [R11+URZ+0x30c30], R0 ;  /* 0x030c30000bff79a7 */ /* 0x0005f0000800003f */
[----:B------:R-:W-:Y:S05]  /*6410*/  @!P1 BRA `(.L_x_284) ;  /* 0x0000000000049947 */ /* 0x000fea0003800000 */
[----:B------:R-:W-:Y:S01]  /*6420*/  BPT.TRAP 0x1 ;  /* 0x000000040000795c */ /* 0x000fe20000300000 */
.L_x_284:
        /* <DEDUP_REMOVED lines=29> */
.L_x_309:
[----:B------:R-:W-:Y:S05]  /*6600*/  @P0 BRA `(.L_x_286) ;  /* 0x0000000000140947 */ /* 0x000fea0003800000 */
[----:B------:R-:W-:Y:S01]  /*6610*/  ISETP.NE.AND P1, PT, R14, RZ, PT ;  /* 0x000000ff0e00720c */ /* 0x000fe20003f25270 */
[----:B------:R-:W-:-:S04]  /*6620*/  IMAD.MOV.U32 R2, RZ, RZ, 0x4200 ;  /* 0x00004200ff027424 */ /* 0x000fc800078e00ff */
[----:B------:R3:W-:Y:S08]  /*6630*/  SYNCS.ARRIVE.TRANS64 RZ, [R11+URZ+0x30c18], R2 ;  /* 0x030c18020bff79a7 */ /* 0x0007f0000800003f */
[----:B------:R-:W-:Y:S05]  /*6640*/  @!P1 BRA `(.L_x_286) ;  /* 0x0000000000049947 */ /* 0x000fea0003800000 */
[----:B------:R-:W-:Y:S01]  /*6650*/  BPT.TRAP 0x1 ;  /* 0x000000040000795c */ /* 0x000fe20000300000 */
.L_x_286:
        /* <DEDUP_REMOVED lines=20> */
.L_x_310:
        /* <DEDUP_REMOVED lines=9> */
.L_x_288:
        /* <DEDUP_REMOVED lines=24> */
.L_x_312:
[----:B------:R-:W-:Y:S05]  /*69b0*/  @P0 BRA `(.L_x_290) ;  /* 0x0000000000140947 */ /* 0x000fea0003800000 */
[----:B------:R-:W-:Y:S01]  /*69c0*/  ISETP.NE.AND P1, PT, R14, RZ, PT ;  /* 0x000000ff0e00720c */ /* 0x000fe20003f25270 */
[----:B-1----:R-:W-:-:S04]  /*69d0*/  IMAD.MOV.U32 R4, RZ, RZ, 0x4200 ;  /* 0x00004200ff047424 */ /* 0x002fc800078e00ff */
[----:B------:R2:W-:Y:S08]  /*69e0*/  SYNCS.ARRIVE.TRANS64 RZ, [R11+URZ+0x30c10], R4 ;  /* 0x030c10040bff79a7 */ /* 0x0005f0000800003f */
[----:B------:R-:W-:Y:S05]  /*69f0*/  @!P1 BRA `(.L_x_290) ;  /* 0x0000000000049947 */ /* 0x000fea0003800000 */
[----:B------:R-:W-:Y:S01]  /*6a00*/  BPT.TRAP 0x1 ;  /* 0x000000040000795c */ /* 0x000fe20000300000 */
.L_x_290:
        /* <DEDUP_REMOVED lines=22> */
.L_x_282:
[----:B------:R-:W-:-:S13]  /*6b70*/  ISETP.NE.AND P1, PT, R19, RZ, PT ;  /* 0x000000ff1300720c */ /* 0x000fda0003f25270 */
[----:B------:R-:W-:Y:S05]  /*6b80*/  @!P1 BRA `(.L_x_281) ;  /* 0x0000000000f09947 */ /* 0x000fea0003800000 */
[----:B------:R-:W-:-:S04]  /*6b90*/  SHF.L.U32 R12, R9, 0x1f, RZ ;  /* 0x0000001f090c7819 */ /* 0x000fc800000006ff */
[----:B------:R-:W3:Y:S02]  /*6ba0*/  SYNCS.PHASECHK.TRANS64.TRYWAIT P1, [R11+URZ+0x30c40], R12 ;  /* 0x030c400c0b0075a7 */ /* 0x000ee4000802017f */
[----:B---3--:R-:W-:Y:S05]  /*6bb0*/  @!P1 BRA `(.L_x_292) ;  /* 0x0000000800fc9947 */ /* 0x008fea0003800000 */
.L_x_313:
[----:B------:R-:W-:Y:S05]  /*6bc0*/  @P0 BRA `(.L_x_293) ;  /* 0x0000000000140947 */ /* 0x000fea0003800000 */
[----:B------:R-:W-:Y:S01]  /*6bd0*/  ISETP.NE.AND P1, PT, R14, RZ, PT ;  /* 0x000000ff0e00720c */ /* 0x000fe20003f25270 */
[----:B-12---:R-:W-:-:S04]  /*6be0*/  IMAD.MOV.U32 R4, RZ, RZ, 0x4200 ;  /* 0x00004200ff047424 */ /* 0x006fc800078e00ff */
[----:B------:R4:W-:Y:S08]  /*6bf0*/  SYNCS.ARRIVE.TRANS64 RZ, [R11+URZ+0x30c30], R4 ;  /* 0x030c30040bff79a7 */ /* 0x0009f0000800003f */
[----:B------:R-:W-:Y:S05]  /*6c00*/  @!P1 BRA `(.L_x_293) ;  /* 0x0000000000049947 */ /* 0x000fea0003800000 */
[----:B------:R-:W-:Y:S01]  /*6c10*/  BPT.TRAP 0x1 ;  /* 0x000000040000795c */ /* 0x000fe20000300000 */
.L_x_293:
        /* <DEDUP_REMOVED lines=26> */
.L_x_314:
[----:B------:R-:W-:Y:S05]  /*6dc0*/  @P0 BRA `(.L_x_295) ;  /* 0x0000000000140947 */ /* 0x000fea0003800000 */
[----:B------:R-:W-:Y:S01]  /*6dd0*/  ISETP.NE.AND P0, PT, R14, RZ, PT ;  /* 0x000000ff0e00720c */ /* 0x000fe20003f05270 */
[----:B------:R-:W-:-:S04]  /*6de0*/  IMAD.MOV.U32 R4, RZ, RZ, 0x4200 ;  /* 0x00004200ff047424 */ /* 0x000fc800078e00ff */
[----:B------:R2:W-:Y:S08]  /*6df0*/  SYNCS.ARRIVE.TRANS64 RZ, [R11+URZ+0x30c18], R4 ;  /* 0x030c18040bff79a7 */ /* 0x0005f0000800003f */
[----:B------:R-:W-:Y:S05]  /*6e00*/  @!P0 BRA `(.L_x_295) ;  /* 0x0000000000048947 */ /* 0x000fea0003800000 */
[----:B------:R-:W-:Y:S01]  /*6e10*/  BPT.TRAP 0x1 ;  /* 0x000000040000795c */ /* 0x000fe20000300000 */
.L_x_295:
        /* <DEDUP_REMOVED lines=19> */
.L_x_281:
[----:B------:R-:W4:Y:S01]  /*6f50*/  S2R R2, SR_TID.X ;  /* 0x0000000000027919 */ /* 0x000f220000002100 */
[----:B------:R-:W-:Y:S01]  /*6f60*/  IMAD R13, R20, 0x8, R11 ;  /* 0x00000008140d7824 */ /* 0x000fe200078e020b */
[----:B----4-:R-:W-:Y:S02]  /*6f70*/  LOP3.LUT R3, R2, 0x7f, RZ, 0xc0, !PT ;  /* 0x0000007f02037812 */ /* 0x010fe400078ec0ff */
[----:B------:R-:W-:Y:S02]  /*6f80*/  SHF.L.U32 R2, R9, 0x1f, RZ ;  /* 0x0000001f09027819 */ /* 0x000fe400000006ff */
[----:B------:R-:W-:Y:S02]  /*6f90*/  ISETP.NE.AND P1, PT, R3, RZ, PT ;  /* 0x000000ff0300720c */ /* 0x000fe40003f25270 */
[----:B------:R-:W4:Y:S02]  /*6fa0*/  SYNCS.PHASECHK.TRANS64.TRYWAIT P0, [R13+URZ+0x30c40], R2 ;  /* 0x030c40020d0075a7 */ /* 0x000f24000800017f */
[----:B----4-:R-:W-:Y:S09]  /*6fb0*/  @!P0 BRA `(.L_x_296) ;  /* 0x0000000800248947 */ /* 0x010ff20003800000 */
.L_x_315:
[----:B------:R-:W-:Y:S05]  /*6fc0*/  @P1 BRA `(.L_x_297) ;  /* 0x0000000000181947 */ /* 0x000fea0003800000 */
[----:B------:R-:W5:Y:S01]  /*6fd0*/  S2R R3, SR_TID.X ;  /* 0x0000000000037919 */ /* 0x000f620000002100 */
[----:B----4-:R-:W-:-:S04]  /*6fe0*/  IMAD.MOV.U32 R2, RZ, RZ, 0x4200 ;  /* 0x00004200ff027424 */ /* 0x010fc800078e00ff */
[----:B------:R4:W-:Y:S01]  /*6ff0*/  SYNCS.ARRIVE.TRANS64 RZ, [R13+URZ+0x30c30], R2 ;  /* 0x030c30020dff79a7 */ /* 0x0009e2000800003f */
[----:B-----5:R-:W-:-:S13]  /*7000*/  LOP3.LUT P0, RZ, R3, 0x1f, RZ, 0xc0, !PT ;  /* 0x0000001f03ff7812 */ /* 0x020fda000780c0ff */
[----:B----4-:R-:W-:Y:S05]  /*7010*/  @!P0 BRA `(.L_x_297) ;  /* 0x0000000000048947 */ /* 0x010fea0003800000 */
[----:B--2---:R-:W-:Y:S01]  /*7020*/  BPT.TRAP 0x1 ;  /* 0x000000040000795c */ /* 0x004fe20000300000 */
.L_x_297:
        /* <DEDUP_REMOVED lines=33> */
.L_x_278:
[----:B------:R-:W-:Y:S05]  /*7240*/  BSYNC B0 ;  /* 0x0000000000007941 */ /* 0x000fea0003800000 */
.L_x_277:
[----:B------:R-:W-:-:S03]  /*7250*/  UMOV UR6, 0xffffffff ;  /* 0xffffffff00067882 */ /* 0x000fc60000000000 */
[----:B------:R-:W-:Y:S05]  /*7260*/  BRA.DIV UR6, `(.L_x_298) ;  /* 0x00000006068c7947 */ /* 0x000fea000b800000 */
[----:B------:R-:W-:-:S13]  /*7270*/  ELECT P0, URZ, PT ;  /* 0x00000000003f782f */ /* 0x000fda0003800000 */
.L_x_318:
[----:B------:R-:W-:Y:S05]  /*7280*/  @!P0 BRA `(.L_x_232) ;  /* 0x0000000000808947 */ /* 0x000fea0003800000 */
[----:B------:R-:W-:-:S04]  /*7290*/  LOP3.LUT R16, R16, 0x2, RZ, 0xfc, !PT ;  /* 0x0000000210107812 */ /* 0x000fc800078efcff */
[----:B------:R-:W-:-:S13]  /*72a0*/  ISETP.NE.AND P0, PT, R16, 0x3, PT ;  /* 0x000000031000780c */ /* 0x000fda0003f05270 */
[----:B------:R-:W-:Y:S05]  /*72b0*/  @!P0 BRA `(.L_x_299) ;  /* 0x0000000000048947 */ /* 0x000fea0003800000 */
[----:B------:R-:W-:Y:S01]  /*72c0*/  BPT.TRAP 0x1 ;  /* 0x000000040000795c */ /* 0x000fe20000300000 */
.L_x_299:
        /* <DEDUP_REMOVED lines=15> */
.L_x_319:
[----:B------:R-:W2:Y:S02]  /*73c0*/  SYNCS.PHASECHK.TRANS64.TRYWAIT P1, [R3+URZ], R2 ;  /* 0x00000002030075a7 */ /* 0x000ea4000802017f */
[----:B--2---:R-:W-:Y:S05]  /*73d0*/  @!P1 BRA `(.L_x_301) ;  /* 0x0000000400689947 */ /* 0x004fea0003800000 */
.L_x_320:
[----:B------:R-:W-:Y:S05]  /*73e0*/  @!P0 BRA `(.L_x_302) ;  /* 0x0000000000048947 */ /* 0x000fea0003800000 */
[----:B------:R-:W-:Y:S01]  /*73f0*/  BPT.TRAP 0x1 ;  /* 0x000000040000795c */ /* 0x000fe20000300000 */
.L_x_302:
[----:B--2---:R-:W-:-:S04]  /*7400*/  VIADD R3, R7, 0x30c40 ;  /* 0x00030c4007037836 */ /* 0x004fc80000000000 */
[----:B------:R-:W-:-:S04]  /*7410*/  IMAD R0, R0, 0x8, R3 ;  /* 0x0000000800007824 */ /* 0x000fc800078e0203 */
[----:B------:R-:W2:Y:S02]  /*7420*/  SYNCS.PHASECHK.TRANS64.TRYWAIT P0, [R0+URZ], R5 ;  /* 0x00000005000075a7 */ /* 0x000ea4000800017f */
[----:B--2---:R-:W-:Y:S05]  /*7430*/  @!P0 BRA `(.L_x_303) ;  /* 0x0000000400648947 */ /* 0x004fea0003800000 */
.L_x_321:
[----:B------:R-:W-:-:S07]  /*7440*/  IMAD R3, R4, 0x8, R3 ;  /* 0x0000000804037824 */ /* 0x000fce00078e0203 */
.L_x_304:
[----:B---3--:R3:W4:Y:S02]  /*7450*/  SYNCS.PHASECHK.TRANS64.TRYWAIT P0, [R3+URZ], R2 ;  /* 0x00000002030075a7 */ /* 0x008724000800017f */
[----:B----4-:R-:W-:Y:S05]  /*7460*/  @!P0 NANOSLEEP.SYNCS 0x989680 ;  /* 0x009896800000895d */ /* 0x010fea0003900000 */
[----:B------:R-:W4:Y:S02]  /*7470*/  @!P0 SYNCS.PHASECHK.TRANS64 P0, [R3+URZ], R2 ;  /* 0x00000002030085a7 */ /* 0x000f24000800007f */
[----:B----4-:R-:W-:Y:S05]  /*7480*/  @!P0 BRA `(.L_x_304) ;  /* 0xfffffffc00f08947 */ /* 0x010fea000383ffff */
.L_x_232:
[----:B------:R-:W-:Y:S05]  /*7490*/  BSYNC B6 ;  /* 0x0000000000067941 */ /* 0x000fea0003800000 */
.L_x_229:
[----:B------:R-:W-:Y:S05]  /*74a0*/  EXIT ;  /* 0x000000000000794d */ /* 0x000fea0003800000 */
.L_x_237:
[----:B------:R-:W-:Y:S02]  /*74b0*/  IMAD.MOV.U32 R12, RZ, RZ, RZ ;  /* 0x000000ffff0c7224 */ /* 0x000fe400078e00ff */
[----:B------:R-:W-:Y:S02]  /*74c0*/  IMAD.MOV.U32 R11, RZ, RZ, 0x1f ;  /* 0x0000001fff0b7424 */ /* 0x000fe400078e00ff */
[----:B------:R-:W-:-:S07]  /*74d0*/  IMAD.MOV.U32 R15, RZ, RZ, -0x1 ;  /* 0xffffffffff0f7424 */ /* 0x000fce00078e00ff */
[----:B------:R-:W-:Y:S05]  /*74e0*/  WARPSYNC.COLLECTIVE R15, `(.L_x_305) ;  /* 0x000000000f087348 */ /* 0x000fea0003c00000 */
[----:B------:R1:W2:Y:S02]  /*74f0*/  SHFL.IDX P6, R14, R13, R12, R11 ;  /* 0x0000000c0d0e7389 */ /* 0x0002a400000c000b */
[----:B-12---:R-:W-:Y:S01]  /*7500*/  ENDCOLLECTIVE ;  /* 0x000000000000791b */ /* 0x006fe20003800000 */
.L_x_305:
[----:B------:R-:W-:Y:S05]  /*7510*/  BRA `(.L_x_306) ;  /* 0xffffff9400887947 */ /* 0x000fea000383ffff */
.L_x_239:
[----:B--2---:R2:W3:Y:S02]  /*7520*/  SYNCS.PHASECHK.TRANS64.TRYWAIT P0, [R2+URZ+0x30c00], R7 ;  /* 0x030c0007020075a7 */ /* 0x0044e4000800017f */
[----:B---3--:R-:W-:Y:S05]  /*7530*/  @!P0 NANOSLEEP.SYNCS 0x989680 ;  /* 0x009896800000895d */ /* 0x008fea0003900000 */
[----:B------:R-:W3:Y:S02]  /*7540*/  @!P0 SYNCS.PHASECHK.TRANS64 P0, [R2+URZ+0x30c00], R7 ;  /* 0x030c0007020085a7 */ /* 0x000ee4000800007f */
[----:B---3--:R-:W-:Y:S05]  /*7550*/  @!P0 BRA `(.L_x_239) ;  /* 0xfffffffc00f08947 */ /* 0x008fea000383ffff */
[----:B------:R-:W-:Y:S05]  /*7560*/  BRA `(.L_x_238) ;  /* 0xffffff9400987947 */ /* 0x000fea000383ffff */
.L_x_244:
[----:B--2---:R2:W3:Y:S02]  /*7570*/  SYNCS.PHASECHK.TRANS64.TRYWAIT P1, [R9+URZ+0x30c10], R12 ;  /* 0x030c100c090075a7 */ /* 0x0044e4000802017f */
[----:B---3--:R-:W-:Y:S05]  /*7580*/  @!P1 NANOSLEEP.SYNCS 0x989680 ;  /* 0x009896800000995d */ /* 0x008fea0003900000 */
[----:B------:R-:W3:Y:S02]  /*7590*/  @!P1 SYNCS.PHASECHK.TRANS64 P1, [R9+URZ+0x30c10], R12 ;  /* 0x030c100c090095a7 */ /* 0x000ee4000802007f */
[----:B---3--:R-:W-:Y:S05]  /*75a0*/  @!P1 BRA `(.L_x_244) ;  /* 0xfffffffc00f09947 */ /* 0x008fea000383ffff */
[----:B------:R-:W-:Y:S05]  /*75b0*/  BRA `(.L_x_243) ;  /* 0xffffffa000507947 */ /* 0x000fea000383ffff */
.L_x_248:
[----:B------:R1:W1:Y:S02]  /*75c0*/  SYNCS.PHASECHK.TRANS64.TRYWAIT P1, [R9+URZ+0x30c30], R12 ;  /* 0x030c300c090075a7 */ /* 0x000264000802017f */
[----:B-1----:R-:W-:Y:S05]  /*75d0*/  @!P1 NANOSLEEP.SYNCS 0x989680 ;  /* 0x009896800000995d */ /* 0x002fea0003900000 */
[----:B------:R-:W1:Y:S02]  /*75e0*/  @!P1 SYNCS.PHASECHK.TRANS64 P1, [R9+URZ+0x30c30], R12 ;  /* 0x030c300c090095a7 */ /* 0x000e64000802007f */
[----:B-1----:R-:W-:Y:S05]  /*75f0*/  @!P1 BRA `(.L_x_248) ;  /* 0xfffffffc00f09947 */ /* 0x002fea000383ffff */
[----:B------:R-:W-:Y:S05]  /*7600*/  BRA `(.L_x_247) ;  /* 0xffffffa400607947 */ /* 0x000fea000383ffff */
.L_x_279:
[----:B-1----:R1:W2:Y:S02]  /*7610*/  SYNCS.PHASECHK.TRANS64.TRYWAIT P1, [R11+URZ+0x30c20], R0 ;  /* 0x030c20000b0075a7 */ /* 0x0022a4000802017f */
[----:B--2---:R-:W-:Y:S05]  /*7620*/  @!P1 NANOSLEEP.SYNCS 0x989680 ;  /* 0x009896800000995d */ /* 0x004fea0003900000 */
[----:B------:R-:W2:Y:S02]  /*7630*/  @!P1 SYNCS.PHASECHK.TRANS64 P1, [R11+URZ+0x30c20], R0 ;  /* 0x030c20000b0095a7 */ /* 0x000ea4000802007f */
[----:B--2---:R-:W-:Y:S05]  /*7640*/  @!P1 BRA `(.L_x_279) ;  /* 0xfffffffc00f09947 */ /* 0x004fea000383ffff */
[----:B------:R-:W-:Y:S05]  /*7650*/  BRA `(.L_x_307) ;  /* 0xffffffe800287947 */ /* 0x000fea000383ffff */
.L_x_283:
[----:B-1----:R1:W2:Y:S02]  /*7660*/  SYNCS.PHASECHK.TRANS64.TRYWAIT P1, [R11+URZ+0x30c40], R21 ;  /* 0x030c40150b0075a7 */ /* 0x0022a4000802017f */
[----:B--2---:R-:W-:Y:S05]  /*7670*/  @!P1 NANOSLEEP.SYNCS 0x989680 ;  /* 0x009896800000995d */ /* 0x004fea0003900000 */
[----:B------:R-:W2:Y:S02]  /*7680*/  @!P1 SYNCS.PHASECHK.TRANS64 P1, [R11+URZ+0x30c40], R21 ;  /* 0x030c40150b0095a7 */ /* 0x000ea4000802007f */
[----:B--2---:R-:W-:Y:S05]  /*7690*/  @!P1 BRA `(.L_x_283) ;  /* 0xfffffffc00f09947 */ /* 0x004fea000383ffff */
[----:B------:R-:W-:Y:S05]  /*76a0*/  BRA `(.L_x_308) ;  /* 0xffffffec00487947 */ /* 0x000fea000383ffff */
.L_x_285:
[----:B--2---:R2:W3:Y:S02]  /*76b0*/  SYNCS.PHASECHK.TRANS64.TRYWAIT P1, [R11+URZ+0x30c28], R21 ;  /* 0x030c28150b0075a7 */ /* 0x0044e4000802017f */
[----:B---3--:R-:W-:Y:S05]  /*76c0*/  @!P1 NANOSLEEP.SYNCS 0x989680 ;  /* 0x009896800000995d */ /* 0x008fea0003900000 */
[----:B------:R-:W3:Y:S02]  /*76d0*/  @!P1 SYNCS.PHASECHK.TRANS64 P1, [R11+URZ+0x30c28], R21 ;  /* 0x030c28150b0095a7 */ /* 0x000ee4000802007f */
[----:B---3--:R-:W-:Y:S05]  /*76e0*/  @!P1 BRA `(.L_x_285) ;  /* 0xfffffffc00f09947 */ /* 0x008fea000383ffff */
[----:B------:R-:W-:Y:S05]  /*76f0*/  BRA `(.L_x_309) ;  /* 0xffffffec00c07947 */ /* 0x000fea000383ffff */
.L_x_287:
[----:B---3--:R3:W4:Y:S02]  /*7700*/  SYNCS.PHASECHK.TRANS64.TRYWAIT P1, [R11+URZ+0x30c48], R21 ;  /* 0x030c48150b0075a7 */ /* 0x008724000802017f */
[----:B----4-:R-:W-:Y:S05]  /*7710*/  @!P1 NANOSLEEP.SYNCS 0x989680 ;  /* 0x009896800000995d */ /* 0x010fea0003900000 */
[----:B------:R-:W4:Y:S02]  /*7720*/  @!P1 SYNCS.PHASECHK.TRANS64 P1, [R11+URZ+0x30c48], R21 ;  /* 0x030c48150b0095a7 */ /* 0x000f24000802007f */
[----:B----4-:R-:W-:Y:S05]  /*7730*/  @!P1 BRA `(.L_x_287) ;  /* 0xfffffffc00f09947 */ /* 0x010fea000383ffff */
[----:B------:R-:W-:Y:S05]  /*7740*/  BRA `(.L_x_310) ;  /* 0xfffffff000147947 */ /* 0x000fea000383ffff */
.L_x_289:
[----:B------:R-:W-:-:S07]  /*7750*/  SHF.L.U32 R4, R9, 0x1f, RZ ;  /* 0x0000001f09047819 */ /* 0x000fce00000006ff */
.L_x_311:
[----:B-1----:R1:W2:Y:S02]  /*7760*/  SYNCS.PHASECHK.TRANS64.TRYWAIT P1, [R11+URZ+0x30c20], R4 ;  /* 0x030c20040b0075a7 */ /* 0x0022a4000802017f */
[----:B--2---:R-:W-:Y:S05]  /*7770*/  @!P1 NANOSLEEP.SYNCS 0x989680 ;  /* 0x009896800000995d */ /* 0x004fea0003900000 */
[----:B------:R-:W2:Y:S02]  /*7780*/  @!P1 SYNCS.PHASECHK.TRANS64 P1, [R11+URZ+0x30c20], R4 ;  /* 0x030c20040b0095a7 */ /* 0x000ea4000802007f */
[----:B--2---:R-:W-:Y:S05]  /*7790*/  @!P1 BRA `(.L_x_311) ;  /* 0xfffffffc00f09947 */ /* 0x004fea000383ffff */
[----:B------:R-:W-:Y:S05]  /*77a0*/  BRA `(.L_x_312) ;  /* 0xfffffff000807947 */ /* 0x000fea000383ffff */
.L_x_292:
[----:B---3--:R3:W4:Y:S02]  /*77b0*/  SYNCS.PHASECHK.TRANS64.TRYWAIT P1, [R11+URZ+0x30c40], R12 ;  /* 0x030c400c0b0075a7 */ /* 0x008724000802017f */
[----:B----4-:R-:W-:Y:S05]  /*77c0*/  @!P1 NANOSLEEP.SYNCS 0x989680 ;  /* 0x009896800000995d */ /* 0x010fea0003900000 */
[----:B------:R-:W4:Y:S02]  /*77d0*/  @!P1 SYNCS.PHASECHK.TRANS64 P1, [R11+URZ+0x30c40], R12 ;  /* 0x030c400c0b0095a7 */ /* 0x000f24000802007f */
[----:B----4-:R-:W-:Y:S05]  /*77e0*/  @!P1 BRA `(.L_x_292) ;  /* 0xfffffffc00f09947 */ /* 0x010fea000383ffff */
[----:B------:R-:W-:Y:S05]  /*77f0*/  BRA `(.L_x_313) ;  /* 0xfffffff000f07947 */ /* 0x000fea000383ffff */
.L_x_294:
[----:B-1----:R1:W2:Y:S02]  /*7800*/  SYNCS.PHASECHK.TRANS64.TRYWAIT P1, [R11+URZ+0x30c28], R12 ;  /* 0x030c280c0b0075a7 */ /* 0x0022a4000802017f */
[----:B--2---:R-:W-:Y:S05]  /*7810*/  @!P1 NANOSLEEP.SYNCS 0x989680 ;  /* 0x009896800000995d */ /* 0x004fea0003900000 */
[----:B------:R-:W2:Y:S02]  /*7820*/  @!P1 SYNCS.PHASECHK.TRANS64 P1, [R11+URZ+0x30c28], R12 ;  /* 0x030c280c0b0095a7 */ /* 0x000ea4000802007f */
[----:B--2---:R-:W-:Y:S05]  /*7830*/  @!P1 BRA `(.L_x_294) ;  /* 0xfffffffc00f09947 */ /* 0x004fea000383ffff */
[----:B------:R-:W-:Y:S05]  /*7840*/  BRA `(.L_x_314) ;  /* 0xfffffff4005c7947 */ /* 0x000fea000383ffff */
.L_x_296:
[----:B----4-:R4:W1:Y:S02]  /*7850*/  SYNCS.PHASECHK.TRANS64.TRYWAIT P0, [R13+URZ+0x30c40], R2 ;  /* 0x030c40020d0075a7 */ /* 0x010864000800017f */
[----:B-1----:R-:W-:Y:S05]  /*7860*/  @!P0 NANOSLEEP.SYNCS 0x989680 ;  /* 0x009896800000895d */ /* 0x002fea0003900000 */
[----:B------:R-:W1:Y:S02]  /*7870*/  @!P0 SYNCS.PHASECHK.TRANS64 P0, [R13+URZ+0x30c40], R2 ;  /* 0x030c40020d0085a7 */ /* 0x000e64000800007f */
[----:B-1----:R-:W-:Y:S05]  /*7880*/  @!P0 BRA `(.L_x_296) ;  /* 0xfffffffc00f08947 */ /* 0x002fea000383ffff */
[----:B------:R-:W-:Y:S05]  /*7890*/  BRA `(.L_x_315) ;  /* 0xfffffff400c87947 */ /* 0x000fea000383ffff */
.L_x_298:
[----:B------:R-:W-:Y:S01]  /*78a0*/  BSSY B0, `(.L_x_316) ;  /* 0x0000006000007945 */ /* 0x000fe20003800000 */
[----:B------:R-:W-:-:S07]  /*78b0*/  IMAD.MOV.U32 R15, RZ, RZ, -0x1 ;  /* 0xffffffffff0f7424 */ /* 0x000fce00078e00ff */
[----:B------:R-:W-:Y:S05]  /*78c0*/  WARPSYNC.COLLECTIVE R15, `(.L_x_317) ;  /* 0x000000000f0c7348 */ /* 0x000fea0003c00000 */
[----:B------:R-:W-:Y:S02]  /*78d0*/  ELECT P6, UR62, PT ;  /* 0x00000000003e782f */ /* 0x000fe400038c0000 */
[----:B------:R-:W-:Y:S01]  /*78e0*/  MOV R14, UR62 ;  /* 0x0000003e000e7c02 */ /* 0x000fe20008000f00 */
[----:B------:R-:W-:Y:S10]  /*78f0*/  ENDCOLLECTIVE ;  /* 0x000000000000791b */ /* 0x000ff40003800000 */
.L_x_317:
[----:B------:R-:W-:Y:S05]  /*7900*/  BSYNC B0 ;  /* 0x0000000000007941 */ /* 0x000fea0003800000 */
.L_x_316:
[----:B------:R-:W-:Y:S01]  /*7910*/  PLOP3.LUT P0, PT, P6, PT, PT, 0x80, 0x0 ;  /* 0x000000000000781c */ /* 0x000fe2000370f070 */
[----:B------:R-:W-:-:S12]  /*7920*/  BRA `(.L_x_318) ;  /* 0xfffffff800547947 */ /* 0x000fd8000383ffff */
.L_x_300:
[----:B-1----:R1:W2:Y:S02]  /*7930*/  SYNCS.PHASECHK.TRANS64.TRYWAIT P1, [R6+URZ], R5 ;  /* 0x00000005060075a7 */ /* 0x0022a4000802017f */
[----:B--2---:R-:W-:Y:S05]  /*7940*/  @!P1 NANOSLEEP.SYNCS 0x989680 ;  /* 0x009896800000995d */ /* 0x004fea0003900000 */
[----:B------:R-:W2:Y:S02]  /*7950*/  @!P1 SYNCS.PHASECHK.TRANS64 P1, [R6+URZ], R5 ;  /* 0x00000005060095a7 */ /* 0x000ea4000802007f */
[----:B--2---:R-:W-:Y:S05]  /*7960*/  @!P1 BRA `(.L_x_300) ;  /* 0xfffffffc00f09947 */ /* 0x004fea000383ffff */
[----:B------:R-:W-:Y:S05]  /*7970*/  BRA `(.L_x_319) ;  /* 0xfffffff800907947 */ /* 0x000fea000383ffff */
.L_x_301:
[----:B--2---:R2:W3:Y:S02]  /*7980*/  SYNCS.PHASECHK.TRANS64.TRYWAIT P1, [R3+URZ], R2 ;  /* 0x00000002030075a7 */ /* 0x0044e4000802017f */
[----:B---3--:R-:W-:Y:S05]  /*7990*/  @!P1 NANOSLEEP.SYNCS 0x989680 ;  /* 0x009896800000995d */ /* 0x008fea0003900000 */
[----:B------:R-:W3:Y:S02]  /*79a0*/  @!P1 SYNCS.PHASECHK.TRANS64 P1, [R3+URZ], R2 ;  /* 0x00000002030095a7 */ /* 0x000ee4000802007f */
[----:B---3--:R-:W-:Y:S05]  /*79b0*/  @!P1 BRA `(.L_x_301) ;  /* 0xfffffffc00f09947 */ /* 0x008fea000383ffff */
[----:B------:R-:W-:Y:S05]  /*79c0*/  BRA `(.L_x_320) ;  /* 0xfffffff800847947 */ /* 0x000fea000383ffff */
.L_x_303:
[----:B--2---:R2:W3:Y:S02]  /*79d0*/  SYNCS.PHASECHK.TRANS64.TRYWAIT P0, [R0+URZ], R5 ;  /* 0x00000005000075a7 */ /* 0x0044e4000800017f */
[----:B---3--:R-:W-:Y:S05]  /*79e0*/  @!P0 NANOSLEEP.SYNCS 0x989680 ;  /* 0x009896800000895d */ /* 0x008fea0003900000 */
[----:B------:R-:W3:Y:S02]  /*79f0*/  @!P0 SYNCS.PHASECHK.TRANS64 P0, [R0+URZ], R5 ;  /* 0x00000005000085a7 */ /* 0x000ee4000800007f */
[----:B---3--:R-:W-:Y:S05]  /*7a00*/  @!P0 BRA `(.L_x_303) ;  /* 0xfffffffc00f08947 */ /* 0x008fea000383ffff */
[----:B------:R-:W-:Y:S05]  /*7a10*/  BRA `(.L_x_321) ;  /* 0xfffffff800887947 */ /* 0x000fea000383ffff */
.L_x_322:
        /* <DEDUP_REMOVED lines=14> */
.L_x_3695:


//--------------------- .text._ZN7cutlass13device_kernelIN5flash11enable_sm90INS1_16FlashAttnBwdSm90INS1_25CollectiveMainloopBwdSm90ILi2ELi2ELi2EN4cute5tupleIJNS5_1CILi1EEES8_S8_EEENS6_IJNS7_ILi128EEESA_NS7_ILi64EEEEEENS_6half_tEfNS_4arch4Sm90ELb0ELb0ELb0ELb0ELb1ELb1ELb0ELb0ELi2ELi1ELi2ELi2ELb0EEENS1_24CollectiveEpilogueBwdGQAISC_fSF_Li256ELb0ELb1EEENS1_19SingleTileSchedulerILb0ELb0ELb0ELi128EEEEEEEEEvNT_6ParamsE --------------------------
	.section	.text._ZN7cutlass13device_kernelIN5flash11enable_sm90INS1_16FlashAttnBwdSm90INS1_25CollectiveMainloopBwdSm90ILi2ELi2ELi2EN4cute5tupleIJNS5_1CILi1EEES8_S8_EEENS6_IJNS7_ILi128EEESA_NS7_ILi64EEEEEENS_6half_tEfNS_4arch4Sm90ELb0ELb0ELb0ELb0ELb1ELb1ELb0ELb0ELi2ELi1ELi2ELi2ELb0EEENS1_24CollectiveEpilogueBwdGQAISC_fSF_Li256ELb0ELb1EEENS1_19SingleTileSchedulerILb0ELb0ELb0ELi128EEEEEEEEEvNT_6ParamsE,"ax",@progbits
	.align	128
.text._ZN7cutlass13device_kernelIN5flash11enable_sm90INS1_16FlashAttnBwdSm90INS1_25CollectiveMainloopBwdSm90ILi2ELi2ELi2EN4cute5tupleIJNS5_1CILi1EEES8_S8_EEENS6_IJNS7_ILi128EEESA_NS7_ILi64EEEEEENS_6half_tEfNS_4arch4Sm90ELb0ELb0ELb0ELb0ELb1ELb1ELb0ELb0ELi2ELi1ELi2ELi2ELb0EEENS1_24CollectiveEpilogueBwdGQAISC_fSF_Li256ELb0ELb1EEENS1_19SingleTileSchedulerILb0ELb0ELb0ELi128EEEEEEEEEvNT_6ParamsE:
        .type           _ZN7cutlass13device_kernelIN5flash11enable_sm90INS1_16FlashAttnBwdSm90INS1_25CollectiveMainloopBwdSm90ILi2ELi2ELi2EN4cute5tupleIJNS5_1CILi1EEES8_S8_EEENS6_IJNS7_ILi128EEESA_NS7_ILi64EEEEEENS_6half_tEfNS_4arch4Sm90ELb0ELb0ELb0ELb0ELb1ELb1ELb0ELb0ELi2ELi1ELi2ELi2ELb0EEENS1_24CollectiveEpilogueBwdGQAISC_fSF_Li256ELb0ELb1EEENS1_19SingleTileSchedulerILb0ELb0ELb0ELi128EEEEEEEEEvNT_6ParamsE,@function
        .size           _ZN7cutlass13device_kernelIN5flash11enable_sm90INS1_16FlashAttnBwdSm90INS1_25CollectiveMainloopBwdSm90ILi2ELi2ELi2EN4cute5tupleIJNS5_1CILi1EEES8_S8_EEENS6_IJNS7_ILi128EEESA_NS7_ILi64EEEEEENS_6half_tEfNS_4arch4Sm90ELb0ELb0ELb0ELb0ELb1ELb1ELb0ELb0ELi2ELi1ELi2ELi2ELb0EEENS1_24CollectiveEpilogueBwdGQAISC_fSF_Li256ELb0ELb1EEENS1_19SingleTileSchedulerILb0ELb0ELb0ELi128EEEEEEEEEvNT_6ParamsE,(.L_x_3696 - _ZN7cutlass13device_kernelIN5flash11enable_sm90INS1_16FlashAttnBwdSm90INS1_25CollectiveMainloopBwdSm90ILi2ELi2ELi2EN4cute5tupleIJNS5_1CILi1EEES8_S8_EEENS6_IJNS7_ILi128EEESA_NS7_ILi64EEEEEENS_6half_tEfNS_4arch4Sm90ELb0ELb0ELb0ELb0ELb1ELb1ELb0ELb0ELi2ELi1ELi2ELi2ELb0EEENS1_24CollectiveEpilogueBwdGQAISC_fSF_Li256ELb0ELb1EEENS1_19SingleTileSchedulerILb0ELb0ELb0ELi128EEEEEEEEEvNT_6ParamsE)
        .other          _ZN7cutlass13device_kernelIN5flash11enable_sm90INS1_16FlashAttnBwdSm90INS1_25CollectiveMainloopBwdSm90ILi2ELi2ELi2EN4cute5tupleIJNS5_1CILi1EEES8_S8_EEENS6_IJNS7_ILi128EEESA_NS7_ILi64EEEEEENS_6half_tEfNS_4arch4Sm90ELb0ELb0ELb0ELb0ELb1ELb1ELb0ELb0ELi2ELi1ELi2ELi2ELb0EEENS1_24CollectiveEpilogueBwdGQAISC_fSF_Li256ELb0ELb1EEENS1_19SingleTileSchedulerILb0ELb0ELb0ELi128EEEEEEEEEvNT_6ParamsE,@"STO_CUDA_ENTRY STV_DEFAULT"
_ZN7cutlass13device_kernelIN5flash11enable_sm90INS1_16FlashAttnBwdSm90INS1_25CollectiveMainloopBwdSm90ILi2ELi2ELi2EN4cute5tupleIJNS5_1CILi1EEES8_S8_EEENS6_IJNS7_ILi128EEESA_NS7_ILi64EEEEEENS_6half_tEfNS_4arch4Sm90ELb0ELb0ELb0ELb0ELb1ELb1ELb0ELb0ELi2ELi1ELi2ELi2ELb0EEENS1_24CollectiveEpilogueBwdGQAISC_fSF_Li256ELb0ELb1EEENS1_19SingleTileSchedulerILb0ELb0ELb0ELi128EEEEEEEEEvNT_6ParamsE:
        /* <DEDUP_REMOVED lines=23> */
.L_x_324:
[----:B------:R-:W-:Y:S05]  /*0170*/  BSYNC B0 ;  /* 0x0000000000007941 */ /* 0x000fea0003800000 */
.L_x_323:
        /* <DEDUP_REMOVED lines=34> */
.L_x_325:
        /* <DEDUP_REMOVED lines=22> */
.L_x_326:
[----:B---3--:R-:W-:Y:S01]  /*0500*/  ISETP.NE.AND P0, PT, R2, RZ, PT ;  /* 0x000000ff0200720c */ /* 0x008fe20003f05270 */
[----:B------:R-:W-:Y:S01]  /*0510*/  IMAD.MOV.U32 R16, RZ, RZ, 0x1 ;  /* 0x00000001ff107424 */ /* 0x000fe200078e00ff */
[----:B------:R-:W-:Y:S01]  /*0520*/  NOP ;  /* 0x0000000000007918 */ /* 0x000fe20000000000 */
[----:B------:R-:W-:Y:S01]  /*0530*/  ULDC.64 UR36, c[0x0][0x208] ;  /* 0x0000820000247ab9 */ /* 0x000fe20000000a00 */
[----:B------:R-:W-:Y:S02]  /*0540*/  BSSY B6, `(.L_x_327) ;  /* 0x00007bb000067945 */ /* 0x000fe40003800000 */
[----:B------:R-:W-:Y:S01]  /*0550*/  SEL R16, R16, 0x2, !P0 ;  /* 0x0000000210107807 */ /* 0x000fe20004000000 */
[----:B-12-4-:R-:W-:Y:S06]  /*0560*/  BAR.SYNC.DEFER_BLOCKING 0x0 ;  /* 0x0000000000007b1d */ /* 0x016fec0000010000 */
[----:B------:R-:W-:Y:S05]  /*0570*/  @!P0 BRA `(.L_x_328) ;  /* 0x0000004c00cc8947 */ /* 0x000fea0003800000 */
.L_x_329:
        /* <DEDUP_REMOVED lines=35> */
.L_x_332:
        /* <DEDUP_REMOVED lines=15> */
.L_x_331:
        /* <DEDUP_REMOVED lines=22> */
.L_x_334:
        /* <DEDUP_REMOVED lines=15> */
.L_x_333:
[----:B------:R-:W-:Y:S01]  /*0af0*/  SHF.R.S32.HI R3, RZ, 0x1f, R18 ;  /* 0x0000001fff037819 */ /* 0x000fe20000011412 */
[----:B------:R-:W-:-:S03]  /*0b00*/  UMOV UR4, 0xffffffff ;  /* 0xffffffff00047882 */ /* 0x000fc60000000000 */
[----:B------:R-:W-:-:S04]  /*0b10*/  LEA.HI R0, R3, R18, RZ, 0x7 ;  /* 0x0000001203007211 */ /* 0x000fc800078f38ff */
[----:B------:R-:W-:Y:S01]  /*0b20*/  SHF.R.S32.HI R13, RZ, 0x7, R0 ;  /* 0x00000007ff0d7819 */ /* 0x000fe20000011400 */
[----:B------:R-:W-:Y:S06]  /*0b30*/  BRA.DIV UR4, `(.L_x_335) ;  /* 0x0000007604747947 */ /* 0x000fec000b800000 */
[----:B------:R1:W2:Y:S02]  /*0b40*/  SHFL.IDX PT, R14, R13, RZ, 0x1f ;  /* 0x00001fff0d0e7589 */ /* 0x0002a400000e0000 */
.L_x_432:
        /* <DEDUP_REMOVED lines=9> */
.L_x_336:
        /* <DEDUP_REMOVED lines=165> */
.L_x_349:
[----:B------:R-:W-:-:S13]  /*1630*/  ISETP.NE.AND P0, PT, R5, 0x3, PT ;  /* 0x000000030500780c */ /* 0x000fda0003f05270 */
[----:B---3--:R-:W-:Y:S05]  /*1640*/  @!P0 BRA `(.L_x_339) ;  /* 0x0000000000048947 */ /* 0x008fea0003800000 */
[----:B------:R-:W-:Y:S01]  /*1650*/  BPT.TRAP 0x1 ;  /* 0x000000040000795c */ /* 0x000fe20000300000 */
.L_x_339:
[----:B------:R-:W-:Y:S01]  /*1660*/  IMAD R9, R8, 0x8, R2 ;  /* 0x0000000808097824 */ /* 0x000fe200078e0202 */
[----:B------:R-:W-:-:S04]  /*1670*/  SHF.L.U32 R12, R7, 0x1f, RZ ;  /* 0x0000001f070c7819 */ /* 0x000fc800000006ff */
[----:B------:R1:W2:Y:S01]  /*1680*/  SYNCS.PHASECHK.TRANS64.TRYWAIT P1, [R9+URZ+0x30c10], R12 ;  /* 0x030c100c090075a7 */ /* 0x0002a2000802017f */
[----:B------:R-:W-:Y:S05]  /*1690*/  @!P0 BRA `(.L_x_340) ;  /* 0x0000000000048947 */ /* 0x000fea0003800000 */
[----:B------:R-:W-:Y:S01]  /*16a0*/  BPT.TRAP 0x1 ;  /* 0x000000040000795c */ /* 0x000fe20000300000 */
.L_x_340:
[----:B------:R-:W-:-:S05]  /*16b0*/  VIADD R10, R2, 0x10000 ;  /* 0x00010000020a7836 */ /* 0x000fca0000000000 */
[----:B------:R-:W-:-:S04]  /*16c0*/  SHF.R.U32.HI R10, RZ, 0x4, R10 ;  /* 0x00000004ff0a7819 */ /* 0x000fc8000001160a */
[----:B------:R-:W-:Y:S01]  /*16d0*/  LOP3.LUT R10, R10, 0x3fff, RZ, 0xc0, !PT ;  /* 0x00003fff0a0a7812 */ /* 0x000fe200078ec0ff */
[----:B--2---:R-:W-:Y:S06]  /*16e0*/  @P1 BRA `(.L_x_341) ;  /* 0x0000000000081947 */ /* 0x004fec0003800000 */
[----:B------:R-:W2:Y:S02]  /*16f0*/  SYNCS.PHASECHK.TRANS64.TRYWAIT P1, [R9+URZ+0x30c10], R12 ;  /* 0x030c100c090075a7 */ /* 0x000ea4000802017f */
[----:B--2---:R-:W-:Y:S05]  /*1700*/  @!P1 BRA `(.L_x_342) ;  /* 0x0000006800b09947 */ /* 0x004fea0003800000 */
.L_x_341:
        /* <DEDUP_REMOVED lines=63> */
.L_x_343:
[----:B------:R1:W1:Y:S01]  /*1b00*/  SYNCS.PHASECHK.TRANS64.TRYWAIT P1, [R9+URZ+0x30c30], R12 ;  /* 0x030c300c090075a7 */ /* 0x000262000802017f */
[----:B------:R-:W-:Y:S05]  /*1b10*/  @!P0 BRA `(.L_x_344) ;  /* 0x0000000000048947 */ /* 0x000fea0003800000 */
[----:B------:R-:W-:Y:S01]  /*1b20*/  BPT.TRAP 0x1 ;  /* 0x000000040000795c */ /* 0x000fe20000300000 */
.L_x_344:
[----:B------:R-:W-:-:S05]  /*1b30*/  VIADD R11, R2, 0x18000 ;  /* 0x00018000020b7836 */ /* 0x000fca0000000000 */
[----:B------:R-:W-:-:S04]  /*1b40*/  SHF.R.U32.HI R11, RZ, 0x4, R11 ;  /* 0x00000004ff0b7819 */ /* 0x000fc8000001160b */
[----:B------:R-:W-:-:S04]  /*1b50*/  LOP3.LUT R218, R11, 0x3fff, RZ, 0xc0, !PT ;  /* 0x00003fff0bda7812 */ /* 0x000fc800078ec0ff */
[----:B------:R-:W-:Y:S01]  /*1b60*/  LOP3.LUT R11, R218, 0x10000, RZ, 0xfc, !PT ;  /* 0x00010000da0b7812 */ /* 0x000fe200078efcff */
[----:B-1----:R-:W-:Y:S06]  /*1b70*/  @P1 BRA `(.L_x_345) ;  /* 0x0000000000081947 */ /* 0x002fec0003800000 */
[----:B------:R-:W1:Y:S02]  /*1b80*/  SYNCS.PHASECHK.TRANS64.TRYWAIT P1, [R9+URZ+0x30c30], R12 ;  /* 0x030c300c090075a7 */ /* 0x000e64000802017f */
[----:B-1----:R-:W-:Y:S05]  /*1b90*/  @!P1 BRA `(.L_x_346) ;  /* 0x0000006400a09947 */ /* 0x002fea0003800000 */
.L_x_345:
        /* <DEDUP_REMOVED lines=620> */
.L_x_347:
        /* <DEDUP_REMOVED lines=68> */
.L_x_348:
        /* <DEDUP_REMOVED lines=11> */
.L_x_338:
[----:B------:R-:W4:Y:S01]  /*4750*/  LDC R15, c[0x0][0x850] ;  /* 0x00021400ff0f7b82 */ /* 0x000f220000000800 */
[----:B------:R-:W5:Y:S01]  /*4760*/  S2R R10, SR_CTAID.Y ;  /* 0x00000000000a7919 */ /* 0x000f620000002600 */
[----:B------:R-:W-:Y:S01]  /*4770*/  ULDC.64 UR4, c[0x0][0x818] ;  /* 0x0002060000047ab9 */ /* 0x000fe20000000a00 */
[----:B------:R-:W-:Y:S01]  /*4780*/  ULDC.64 UR6, c[0x0][0x840] ;  /* 0x0002100000067ab9 */ /* 0x000fe20000000a00 */
[----:B------:R-:W1:Y:S01]  /*4790*/  S2R R20, SR_CTAID.X ;  /* 0x0000000000147919 */ /* 0x000e620000002500 */
[----:B------:R-:W3:Y:S01]  /*47a0*/  S2R R21, SR_CTAID.Z ;  /* 0x0000000000157919 */ /* 0x000ee20000002700 */
[----:B----4-:R-:W-:-:S13]  /*47b0*/  ISETP.NE.AND P0, PT, R15, 0x1, PT ;  /* 0x000000010f00780c */ /* 0x010fda0003f05270 */
[----:B------:R-:W5:Y:S01]  /*47c0*/  @P0 LDC R3, c[0x0][0x854] ;  /* 0x00021500ff030b82 */ /* 0x000f620000000800 */
[----:B-1----:R-:W-:-:S05]  /*47d0*/  IMAD.SHL.U32 R6, R20, 0x2000, RZ ;  /* 0x0000200014067824 */ /* 0x002fca00078e00ff */
[----:B--2---:R-:W-:Y:S02]  /*47e0*/  SHF.R.S32.HI R7, RZ, 0x1f, R6 ;  /* 0x0000001fff077819 */ /* 0x004fe40000011406 */
[----:B------:R-:W1:Y:S01]  /*47f0*/  @P0 LDC R5, c[0x0][0x858] ;  /* 0x00021600ff050b82 */ /* 0x000e620000000800 */
[----:B-----5:R-:W-:-:S04]  /*4800*/  @P0 IMAD.HI.U32 R4, R10, R3, RZ ;  /* 0x000000030a040227 */ /* 0x020fc800078e00ff */
[----:B------:R-:W-:Y:S01]  /*4810*/  IMAD.MOV.U32 R3, RZ, RZ, R10 ;  /* 0x000000ffff037224 */ /* 0x000fe200078e000a */
[----:B-1----:R-:W-:-:S04]  /*4820*/  @P0 SHF.R.U32.HI R3, RZ, R5, R4 ;  /* 0x00000005ff030219 */ /* 0x002fc80000011604 */
[----:B------:R-:W-:Y:S01]  /*4830*/  SHF.R.S32.HI R11, RZ, 0x1f, R3 ;  /* 0x0000001fff0b7819 */ /* 0x000fe20000011403 */
[----:B------:R-:W-:-:S04]  /*4840*/  IMAD.WIDE.U32 R4, R3, UR4, R6 ;  /* 0x0000000403047c25 */ /* 0x000fc8000f8e0006 */
[C---:B------:R-:W-:Y:S02]  /*4850*/  IMAD R8, R11.reuse, UR4, RZ ;  /* 0x000000040b087c24 */ /* 0x040fe4000f8e02ff */
[----:B------:R-:W-:Y:S02]  /*4860*/  IMAD R12, R11, UR6, RZ ;  /* 0x000000060b0c7c24 */ /* 0x000fe4000f8e02ff */
[C---:B---3--:R-:W-:Y:S01]  /*4870*/  IMAD R9, R3.reuse, UR5, R8 ;  /* 0x0000000503097c24 */ /* 0x048fe2000f8e0208 */
[----:B------:R-:W-:Y:S01]  /*4880*/  SHF.R.S32.HI R8, RZ, 0x1f, R21 ;  /* 0x0000001fff087819 */ /* 0x000fe20000011415 */
[----:B------:R-:W-:Y:S01]  /*4890*/  IMAD.WIDE.U32 R6, R3, UR6, R6 ;  /* 0x0000000603067c25 */ /* 0x000fe2000f8e0006 */
[----:B------:R-:W-:-:S03]  /*48a0*/  ULDC.64 UR4, c[0x0][0x820] ;  /* 0x0002080000047ab9 */ /* 0x000fc60000000a00 */
[----:B------:R-:W-:Y:S01]  /*48b0*/  IMAD R13, R3, UR7, R12 ;  /* 0x00000007030d7c24 */ /* 0x000fe2000f8e020c */
[----:B------:R-:W-:Y:S01]  /*48c0*/  ULDC.64 UR6, c[0x0][0x848] ;  /* 0x0002120000067ab9 */ /* 0x000fe20000000a00 */
[----:B------:R-:W-:Y:S02]  /*48d0*/  IMAD.IADD R5, R5, 0x1, R9 ;  /* 0x0000000105057824 */ /* 0x000fe400078e0209 */
[C---:B------:R-:W-:Y:S02]  /*48e0*/  IMAD R9, R8.reuse, UR4, RZ ;  /* 0x0000000408097c24 */ /* 0x040fe4000f8e02ff */
[----:B------:R-:W-:Y:S02]  /*48f0*/  IMAD R8, R8, UR6, RZ ;  /* 0x0000000608087c24 */ /* 0x000fe4000f8e02ff */
[----:B------:R-:W-:Y:S02]  /*4900*/  IMAD.IADD R7, R7, 0x1, R13 ;  /* 0x0000000107077824 */ /* 0x000fe400078e020d */
[----:B------:R-:W-:-:S02]  /*4910*/  IMAD R13, R21, UR7, R8 ;  /* 0x00000007150d7c24 */ /* 0x000fc4000f8e0208 */
[----:B------:R-:W1:Y:S01]  /*4920*/  S2R R8, SR_TID.X ;  /* 0x0000000000087919 */ /* 0x000e620000002100 */
[----:B------:R-:W-:Y:S01]  /*4930*/  IMAD.WIDE.U32 R4, R21, UR4, R4 ;  /* 0x0000000415047c25 */ /* 0x000fe2000f8e0004 */
[----:B------:R-:W-:-:S03]  /*4940*/  ULDC UR4, c[0x0][0x740] ;  /* 0x0001d00000047ab9 */ /* 0x000fc60000000800 */
[----:B------:R-:W-:Y:S01]  /*4950*/  FMUL.FTZ R184, R184, UR4 ;  /* 0x00000004b8b87c20 */ /* 0x000fe20008410000 */
[----:B------:R-:W-:Y:S02]  /*4960*/  IMAD R9, R21, UR5, R9 ;  /* 0x0000000515097c24 */ /* 0x000fe4000f8e0209 */
[----:B------:R-:W-:Y:S01]  /*4970*/  FMUL.FTZ R185, R185, UR4 ;  /* 0x00000004b9b97c20 */ /* 0x000fe20008410000 */
[----:B------:R-:W-:-:S04]  /*4980*/  IMAD.WIDE.U32 R6, R21, UR6, R6 ;  /* 0x0000000615067c25 */ /* 0x000fc8000f8e0006 */
        /* <DEDUP_REMOVED lines=34> */
[----:B-1----:R-:W-:-:S05]  /*4bb0*/  ISETP.NE.AND P1, PT, R8, 0x80, PT ;  /* 0x000000800800780c */ /* 0x002fca0003f25270 */
[----:B------:R-:W-:Y:S02]  /*4bc0*/  ULDC UR4, c[0x0][0x870] ;  /* 0x00021c0000047ab9 */ /* 0x000fe40000000800 */
[----:B------:R-:W1:Y:S01]  /*4bd0*/  LDC.64 R16, c[0x0][0x800] ;  /* 0x00020000ff107b82 */ /* 0x000e620000000a00 */
[----:B------:R-:W-:Y:S01]  /*4be0*/  IMAD R9, R20, UR4, RZ ;  /* 0x0000000414097c24 */ /* 0x000fe2000f8e02ff */
[----:B------:R-:W-:Y:S01]  /*4bf0*/  ULDC UR4, c[0x0][0x80c] ;  /* 0x0002030000047ab9 */ /* 0x000fe20000000800 */
[----:B------:R-:W-:Y:S01]  /*4c00*/  BSSY B0, `(.L_x_350) ;  /* 0x000001f000007945 */ /* 0x000fe20003800000 */
[----:B------:R-:W-:Y:S02]  /*4c10*/  IMAD R8, R21, UR4, RZ ;  /* 0x0000000415087c24 */ /* 0x000fe4000f8e02ff */
[----:B------:R-:W-:Y:S01]  /*4c20*/  IMAD R9, R9, UR4, RZ ;  /* 0x0000000409097c24 */ /* 0x000fe2000f8e02ff */
[----:B------:R-:W-:Y:S01]  /*4c30*/  ULDC.64 UR4, c[0x0][0x868] ;  /* 0x00021a0000047ab9 */ /* 0x000fe20000000a00 */
[----:B------:R-:W2:Y:S01]  /*4c40*/  LDC.64 R18, c[0x0][0x828] ;  /* 0x00020a00ff127b82 */ /* 0x000ea20000000a00 */
[----:B------:R-:W-:-:S02]  /*4c50*/  SHF.R.S32.HI R12, RZ, 0x1f, R8 ;  /* 0x0000001fff0c7819 */ /* 0x000fc40000011408 */
[--C-:B------:R-:W-:Y:S01]  /*4c60*/  IADD3 R8, P0, P2, R9, R8, R3.reuse ;  /* 0x0000000809087210 */ /* 0x100fe20007a1e003 */
[----:B------:R-:W-:Y:S01]  /*4c70*/  IMAD.MOV R3, RZ, RZ, -R3 ;  /* 0x000000ffff037224 */ /* 0x000fe200078e0a03 */
[----:B------:R-:W-:-:S03]  /*4c80*/  SHF.R.S32.HI R9, RZ, 0x1f, R9 ;  /* 0x0000001fff097819 */ /* 0x000fc60000011409 */
[----:B------:R-:W-:Y:S01]  /*4c90*/  IMAD R10, R15, R3, R10 ;  /* 0x000000030f0a7224 */ /* 0x000fe200078e020a */
[----:B------:R3:W-:Y:S01]  /*4ca0*/  STS.128 [R0], R152 ;  /* 0x0000009800007388 */ /* 0x0007e20000000c00 */
[----:B------:R-:W-:Y:S01]  /*4cb0*/  IADD3.X R9, R9, R12, R11, P0, P2 ;  /* 0x0000000c09097210 */ /* 0x000fe200007e440b */
[C---:B------:R-:W-:Y:S02]  /*4cc0*/  IMAD.SHL.U32 R12, R8.reuse, 0x4, RZ ;  /* 0x00000004080c7824 */ /* 0x040fe400078e00ff */
[----:B------:R3:W-:Y:S01]  /*4cd0*/  STS.128 [R0+0x800], R156 ;  /* 0x0008009c00007388 */ /* 0x0007e20000000c00 */
[----:B------:R-:W-:Y:S02]  /*4ce0*/  SHF.L.U64.HI R11, R8, 0x2, R9 ;  /* 0x00000002080b7819 */ /* 0x000fe40000010209 */
[----:B------:R-:W-:Y:S01]  /*4cf0*/  IADD3 R8, P3, R12, UR4, RZ ;  /* 0x000000040c087c10 */ /* 0x000fe2000ff7e0ff */
[----:B------:R3:W-:Y:S01]  /*4d00*/  STS.128 [R0+0x1000], R160 ;  /* 0x001000a000007388 */ /* 0x0007e20000000c00 */
[----:B-1----:R-:W-:-:S02]  /*4d10*/  LEA R16, P2, R4, R16, 0x2 ;  /* 0x0000001004107211 */ /* 0x002fc400078410ff */
[----:B------:R-:W-:Y:S01]  /*4d20*/  IADD3.X R9, R11, UR5, RZ, P3, !PT ;  /* 0x000000050b097c10 */ /* 0x000fe20009ffe4ff */
[----:B------:R3:W-:Y:S01]  /*4d30*/  STS.128 [R0+0x1800], R164 ;  /* 0x001800a400007388 */ /* 0x0007e20000000c00 */
[----:B--2---:R-:W-:-:S03]  /*4d40*/  LEA R18, P0, R6, R18, 0x2 ;  /* 0x0000001206127211 */ /* 0x004fc600078010ff */
[----:B------:R3:W-:Y:S04]  /*4d50*/  STS.128 [R0+0x2000], R168 ;  /* 0x002000a800007388 */ /* 0x0007e80000000c00 */
[----:B------:R3:W-:Y:S04]  /*4d60*/  STS.128 [R0+0x2800], R172 ;  /* 0x002800ac00007388 */ /* 0x0007e80000000c00 */
[----:B------:R3:W-:Y:S04]  /*4d70*/  STS.128 [R0+0x3000], R176 ;  /* 0x003000b000007388 */ /* 0x0007e80000000c00 */
[----:B------:R3:W-:Y:S01]  /*4d80*/  STS.128 [R0+0x3800], R180 ;  /* 0x003800b400007388 */ /* 0x0007e20000000c00 */
[----:B------:R-:W-:Y:S05]  /*4d90*/  @P1 BRA `(.L_x_351) ;  /* 0x0000000000141947 */ /* 0x000fea0003800000 */
.L_x_352:
[----:B------:R-:W2:Y:S04]  /*4da0*/  LDG.E.STRONG.GPU R3, desc[UR36][R8.64] ;  /* 0x0000002408037981 */ /* 0x000ea8000c1ef900 */
[----:B--2---:R-:W-:Y:S01]  /*4db0*/  CCTL.IVALL ;  /* 0x00000000ff00798f */ /* 0x004fe20002000000 */
[----:B------:R-:W-:Y:S05]  /*4dc0*/  YIELD ;  /* 0x0000000000007946 */ /* 0x000fea0003800000 */
[----:B------:R-:W-:-:S13]  /*4dd0*/  ISETP.NE.AND P3, PT, R3, R10, PT ;  /* 0x0000000a0300720c */ /* 0x000fda0003f65270 */
[----:B------:R-:W-:Y:S05]  /*4de0*/  @P3 BRA `(.L_x_352) ;  /* 0xfffffffc00ec3947 */ /* 0x000fea000383ffff */
.L_x_351:
[----:B------:R-:W-:Y:S05]  /*4df0*/  BSYNC B0 ;  /* 0x0000000000007941 */ /* 0x000fea0003800000 */
.L_x_350:
[----:B------:R-:W-:Y:S01]  /*4e00*/  UMOV UR4, 0xffffffff ;  /* 0xffffffff00047882 */ /* 0x000fe20000000000 */
[----:B------:R-:W-:Y:S02]  /*4e10*/  LEA.HI.X R14, R4, R17, R14, 0x2, P2 ;  /* 0x00000011040e7211 */ /* 0x000fe400010f140e */
[----:B------:R-:W-:Y:S01]  /*4e20*/  LEA.HI.X R13, R6, R19, R13, 0x2, P0 ;  /* 0x00000013060d7211 */ /* 0x000fe200000f140d */
[----:B------:R-:W-:Y:S06]  /*4e30*/  BRA.DIV UR4, `(.L_x_353) ;  /* 0x00000036040c7947 */ /* 0x000fec000b800000 */
[----:B------:R-:W-:Y:S01]  /*4e40*/  NOP ;  /* 0x0000000000007918 */ /* 0x000fe20000000000 */
.L_x_435:
[----:B------:R-:W-:Y:S01]  /*4e50*/  @!PT LDS RZ, [RZ] ;  /* 0x00000000fffff984 */ /* 0x000fe20000000800 */
[----:B------:R-:W-:Y:S01]  /*4e60*/  @!PT LDS RZ, [RZ] ;  /* 0x00000000fffff984 */ /* 0x000fe20000000800 */
[----:B------:R-:W-:Y:S01]  /*4e70*/  @!PT LDS RZ, [RZ] ;  /* 0x00000000fffff984 */ /* 0x000fe20000000800 */
[----:B------:R-:W-:Y:S01]  /*4e80*/  @!PT LDS RZ, [RZ] ;  /* 0x00000000fffff984 */ /* 0x000fe20000000800 */
[----:B------:R1:W-:Y:S06]  /*4e90*/  MEMBAR.ALL.CTA ;  /* 0x0000000000007992 */ /* 0x0003ec0000008000 */
[----:B-1----:R-:W1:Y:S01]  /*4ea0*/  FENCE.VIEW.ASYNC.S ;  /* 0x00000000000073c6 */ /* 0x002e620000000000 */
[----:B------:R-:W-:Y:S05]  /*4eb0*/  WARPSYNC.ALL ;  /* 0x0000000000007948 */ /* 0x000fea0003800000 */
[----:B------:R-:W-:Y:S01]  /*4ec0*/  BSSY B0, `(.L_x_354) ;  /* 0x0000011000007945 */ /* 0x000fe20003800000 */
        /* <DEDUP_REMOVED lines=9> */
.L_x_356:
[----:B------:R-:W-:Y:S01]  /*4f60*/  @P0 ELECT P2, URZ, PT ;  /* 0x00000000003f082f */ /* 0x000fe20003840000 */
[----:B------:R1:W-:-:S12]  /*4f70*/  UBLKRED.G.S.ADD.F32.RN [UR4], [UR6], UR7, desc[UR8] ;  /* 0x00000804060073bb */ /* 0x0003d800080a1407 */
[----:B------:R-:W-:Y:S02]  /*4f80*/  @P2 PLOP3.LUT P0, PT, P2, PT, PT, 0x8, 0x0 ;  /* 0x000000000000281c */ /* 0x000fe4000170e170 */
[----:B------:R-:W-:-:S11]  /*4f90*/  PLOP3.LUT P2, PT, PT, PT, PT, 0x8, 0x0 ;  /* 0x000000000000781c */ /* 0x000fd60003f4e170 */
[----:B-1----:R-:W-:Y:S05]  /*4fa0*/  @P0 BRA.U.ANY `(.L_x_356) ;  /* 0xfffffffd00ec0947 */ /* 0x002fea000393ffff */
[----:B------:R0:W-:Y:S01]  /*4fb0*/  UTMACMDFLUSH ;  /* 0x00000000000079b7 */ /* 0x0001e20000000000 */
[----:B------:R-:W-:-:S04]  /*4fc0*/  DEPBAR.LE SB0, 0x0 ;  /* 0x000080000000791a */ /* 0x000fc80000000000 */
.L_x_355:
[----:B------:R-:W-:Y:S05]  /*4fd0*/  BSYNC B0 ;  /* 0x0000000000007941 */ /* 0x000fea0003800000 */
.L_x_354:
        /* <DEDUP_REMOVED lines=12> */
[----:B------:R-:W-:-:S05]  /*50a0*/  IMAD.MOV.U32 R3, RZ, RZ, 0x1 ;  /* 0x00000001ff037424 */ /* 0x000fca00078e00ff */
[----:B------:R1:W-:Y:S02]  /*50b0*/  REDG.E.ADD.S32.STRONG.GPU desc[UR36][R8.64], R3 ;  /* 0x000000030800798e */ /* 0x0003e4000c10e3a4 */
.L_x_358:
[----:B------:R-:W-:Y:S05]  /*50c0*/  BSYNC B0 ;  /* 0x0000000000007941 */ /* 0x000fea0003800000 */
.L_x_357:
[----:B------:R-:W-:Y:S06]  /*50d0*/  BAR.SYNC.DEFER_BLOCKING 0x1, 0x100 ;  /* 0x0044000000007b1d */ /* 0x000fec0000010000 */
[----:B------:R-:W-:Y:S01]  /*50e0*/  ULDC.64 UR4, c[0x0][0x860] ;  /* 0x0002180000047ab9 */ /* 0x000fe20000000a00 */
[----:B------:R-:W-:Y:S01]  /*50f0*/  BSSY B0, `(.L_x_359) ;  /* 0x0000011000007945 */ /* 0x000fe20003800000 */
[----:B------:R-:W-:-:S04]  /*5100*/  IADD3 R4, P0, R12, UR4, RZ ;  /* 0x000000040c047c10 */ /* 0x000fc8000ff1e0ff */
[----:B------:R-:W-:Y:S01]  /*5110*/  IADD3.X R5, R11, UR5, RZ, P0, !PT ;  /* 0x000000050b057c10 */ /* 0x000fe200087fe4ff */
        /* <DEDUP_REMOVED lines=8> */
[----:B------:R-:W-:Y:S05]  /*51a0*/  @P1 BRA `(.L_x_360) ;  /* 0x0000000000141947 */ /* 0x000fea0003800000 */
.L_x_361:
[----:B--23--:R-:W2:Y:S04]  /*51b0*/  LDG.E.STRONG.GPU R0, desc[UR36][R4.64] ;  /* 0x0000002404007981 */ /* 0x00cea8000c1ef900 */
[----:B--2---:R-:W-:Y:S01]  /*51c0*/  CCTL.IVALL ;  /* 0x00000000ff00798f */ /* 0x004fe20002000000 */
[----:B------:R-:W-:Y:S05]  /*51d0*/  YIELD ;  /* 0x0000000000007946 */ /* 0x000fea0003800000 */
[----:B------:R-:W-:-:S13]  /*51e0*/  ISETP.NE.AND P0, PT, R0, R10, PT ;  /* 0x0000000a0000720c */ /* 0x000fda0003f05270 */
[----:B------:R-:W-:Y:S05]  /*51f0*/  @P0 BRA `(.L_x_361) ;  /* 0xfffffffc00ec0947 */ /* 0x000fea000383ffff */
.L_x_360:
[----:B------:R-:W-:Y:S05]  /*5200*/  BSYNC B0 ;  /* 0x0000000000007941 */ /* 0x000fea0003800000 */
.L_x_359:
[----:B------:R-:W-:-:S03]  /*5210*/  UMOV UR4, 0xffffffff ;  /* 0xffffffff00047882 */ /* 0x000fc60000000000 */
[----:B------:R-:W-:Y:S05]  /*5220*/  BRA.DIV UR4, `(.L_x_362) ;  /* 0x00000032042c7947 */ /* 0x000fea000b800000 */
[----:B------:R-:W-:Y:S01]  /*5230*/  NOP ;  /* 0x0000000000007918 */ /* 0x000fe20000000000 */
.L_x_438:
[----:B------:R-:W-:Y:S01]  /*5240*/  @!PT LDS RZ, [RZ] ;  /* 0x00000000fffff984 */ /* 0x000fe20000000800 */
[----:B------:R-:W-:Y:S01]  /*5250*/  @!PT LDS RZ, [RZ] ;  /* 0x00000000fffff984 */ /* 0x000fe20000000800 */
[----:B------:R-:W-:Y:S01]  /*5260*/  @!PT LDS RZ, [RZ] ;  /* 0x00000000fffff984 */ /* 0x000fe20000000800 */
[----:B------:R-:W-:Y:S01]  /*5270*/  @!PT LDS RZ, [RZ] ;  /* 0x00000000fffff984 */ /* 0x000fe20000000800 */
[----:B------:R4:W-:Y:S06]  /*5280*/  MEMBAR.ALL.CTA ;  /* 0x0000000000007992 */ /* 0x0009ec0000008000 */
[----:B----4-:R-:W4:Y:S01]  /*5290*/  FENCE.VIEW.ASYNC.S ;  /* 0x00000000000073c6 */ /* 0x010f220000000000 */
[----:B------:R-:W-:Y:S05]  /*52a0*/  WARPSYNC.ALL ;  /* 0x0000000000007948 */ /* 0x000fea0003800000 */
[----:B------:R-:W-:Y:S01]  /*52b0*/  BSSY B0, `(.L_x_363) ;  /* 0x0000011000007945 */ /* 0x000fe20003800000 */
[----:B----4-:R-:W-:Y:S06]  /*52c0*/  BAR.SYNC.DEFER_BLOCKING 0x1, 0x100 ;  /* 0x0044000000007b1d */ /* 0x010fec0000010000 */
        /* <DEDUP_REMOVED lines=8> */
.L_x_365:
[----:B------:R-:W-:Y:S01]  /*5350*/  @P0 ELECT P2, URZ, PT ;  /* 0x00000000003f082f */ /* 0x000fe20003840000 */
[----:B------:R4:W-:-:S12]  /*5360*/  UBLKRED.G.S.ADD.F32.RN [UR4], [UR6], UR7, desc[UR8] ;  /* 0x00000804060073bb */ /* 0x0009d800080a1407 */
[----:B------:R-:W-:Y:S02]  /*5370*/  @P2 PLOP3.LUT P0, PT, P2, PT, PT, 0x8, 0x0 ;  /* 0x000000000000281c */ /* 0x000fe4000170e170 */
[----:B------:R-:W-:-:S11]  /*5380*/  PLOP3.LUT P2, PT, PT, PT, PT, 0x8, 0x0 ;  /* 0x000000000000781c */ /* 0x000fd60003f4e170 */
[----:B----4-:R-:W-:Y:S05]  /*5390*/  @P0 BRA.U.ANY `(.L_x_365) ;  /* 0xfffffffd00ec0947 */ /* 0x010fea000393ffff */
[----:B------:R0:W-:Y:S01]  /*53a0*/  UTMACMDFLUSH ;  /* 0x00000000000079b7 */ /* 0x0001e20000000000 */
[----:B------:R-:W-:-:S04]  /*53b0*/  DEPBAR.LE SB0, 0x0 ;  /* 0x000080000000791a */ /* 0x000fc80000000000 */
.L_x_364:
[----:B------:R-:W-:Y:S05]  /*53c0*/  BSYNC B0 ;  /* 0x0000000000007941 */ /* 0x000fea0003800000 */
.L_x_363:
[----:B------:R-:W-:Y:S01]  /*53d0*/  NOP ;  /* 0x0000000000007918 */ /* 0x000fe20000000000 */
[----:B------:R-:W-:Y:S05]  /*53e0*/  @P1 BRA `(.L_x_330) ;  /* 0x0000002c00401947 */ /* 0x000fea0003800000 */
[----:B-1----:R-:W-:Y:S01]  /*53f0*/  IMAD.MOV.U32 R3, RZ, RZ, 0x1 ;  /* 0x00000001ff037424 */ /* 0x002fe200078e00ff */
        /* <DEDUP_REMOVED lines=8> */
[----:B012345:R-:W-:Y:S04]  /*5480*/  CCTL.IVALL ;  /* 0x00000000ff00798f */ /* 0x03ffe80002000000 */
[----:B------:R1:W-:Y:S01]  /*5490*/  REDG.E.ADD.S32.STRONG.GPU desc[UR36][R4.64], R3 ;  /* 0x000000030400798e */ /* 0x0003e2000c10e3a4 */
[----:B------:R-:W-:Y:S05]  /*54a0*/  BRA `(.L_x_330) ;  /* 0x0000002c00107947 */ /* 0x000fea0003800000 */
.L_x_328:
        /* <DEDUP_REMOVED lines=20> */
[----:B------:R-:W-:Y:S02]  /*55f0*/  UIMAD UR6, UR8, UR10, URZ ;  /* 0x0000000a080672a4 */ /* 0x000fe4000f8e023f */
[----:B------:R-:W-:Y:S01]  /*5600*/  USHF.R.S32.HI UR10, URZ, 0x1f, UR7 ;  /* 0x0000001f3f0a7899 */ /* 0x000fe20008011407 */
[----:B--2---:R-:W-:Y:S01]  /*5610*/  ISETP.GE.AND P1, PT, R4, 0x1, PT ;  /* 0x000000010400780c */ /* 0x004fe20003f26270 */
[----:B------:R-:W-:Y:S02]  /*5620*/  UIMAD UR6, UR9, UR11, UR6 ;  /* 0x0000000b090672a4 */ /* 0x000fe4000f8e0206 */
[----:B------:R-:W-:-:S02]  /*5630*/  UIMAD UR11, UR7, UR13, URZ ;  /* 0x0000000d070b72a4 */ /* 0x000fc4000f8e023f */
[----:B------:R-:W-:Y:S02]  /*5640*/  UIADD3 UR5, UR5, UR6, URZ ;  /* 0x0000000605057290 */ /* 0x000fe4000fffe03f */
[----:B------:R-:W-:Y:S02]  /*5650*/  UIMAD UR6, UR10, UR14, URZ ;  /* 0x0000000e0a0672a4 */ /* 0x000fe4000f8e023f */
[----:B------:R-:W-:Y:S02]  /*5660*/  UIADD3 UR10, UP0, UR11, UR9, URZ ;  /* 0x000000090b0a7290 */ /* 0x000fe4000ff1e03f */
        /* <DEDUP_REMOVED lines=13> */
[----:B------:R-:W-:-:S04]  /*5740*/  LEA.HI R3, R3, R0, RZ, 0x7 ;  /* 0x0000000003037211 */ /* 0x000fc800078f38ff */
        /* <DEDUP_REMOVED lines=17> */
.L_x_392:
        /* <DEDUP_REMOVED lines=17> */
.L_x_370:
[----:B------:R-:W2:Y:S04]  /*5970*/  LDG.E.STRONG.GPU R6, desc[UR36][R2.64] ;  /* 0x0000002402067981 */ /* 0x000ea8000c1ef900 */
[----:B--2---:R-:W-:Y:S01]  /*5980*/  CCTL.IVALL ;  /* 0x00000000ff00798f */ /* 0x004fe20002000000 */
[----:B------:R-:W-:Y:S05]  /*5990*/  YIELD ;  /* 0x0000000000007946 */ /* 0x000fea0003800000 */
[----:B------:R-:W-:-:S13]  /*59a0*/  ISETP.NE.AND P3, PT, R6, UR26, PT ;  /* 0x0000001a06007c0c */ /* 0x000fda000bf65270 */
[----:B------:R-:W-:Y:S05]  /*59b0*/  @P3 BRA `(.L_x_370) ;  /* 0xfffffffc00ec3947 */ /* 0x000fea000383ffff */
.L_x_369:
[----:B------:R-:W-:Y:S05]  /*59c0*/  BSYNC B0 ;  /* 0x0000000000007941 */ /* 0x000fea0003800000 */
.L_x_368:
[----:B------:R-:W-:-:S03]  /*59d0*/  UMOV UR23, 0xffffffff ;  /* 0xffffffff00177882 */ /* 0x000fc60000000000 */
[----:B------:R-:W-:Y:S05]  /*59e0*/  BRA.DIV UR23, `(.L_x_371) ;  /* 0x0000002a17587947 */ /* 0x000fea000b800000 */
[----:B------:R-:W-:Y:S01]  /*59f0*/  NOP ;  /* 0x0000000000007918 */ /* 0x000fe20000000000 */
.L_x_441:
        /* <DEDUP_REMOVED lines=19> */
.L_x_373:
[----:B------:R-:W-:Y:S05]  /*5b30*/  BSYNC B0 ;  /* 0x0000000000007941 */ /* 0x000fea0003800000 */
.L_x_372:
        /* <DEDUP_REMOVED lines=13> */
.L_x_375:
[----:B------:R-:W-:Y:S05]  /*5c10*/  BSYNC B0 ;  /* 0x0000000000007941 */ /* 0x000fea0003800000 */
.L_x_374:
[----:B------:R-:W-:Y:S06]  /*5c20*/  BAR.ARV 0xa, 0xa0 ;  /* 0x0282800000007b1d */ /* 0x000fec0000002000 */
[----:B------:R-:W-:Y:S04]  /*5c30*/  BSSY B0, `(.L_x_376) ;  /* 0x0000003000007945 */ /* 0x000fe80003800000 */
[----:B------:R-:W-:Y:S05]  /*5c40*/  @!P0 BRA `(.L_x_377) ;  /* 0x0000000000048947 */ /* 0x000fea0003800000 */
[----:B------:R-:W-:-:S04]  /*5c50*/  DEPBAR.LE SB0, 0x0 ;  /* 0x000080000000791a */ /* 0x000fc80000000000 */
.L_x_377:
[----:B------:R-:W-:Y:S05]  /*5c60*/  BSYNC B0 ;  /* 0x0000000000007941 */ /* 0x000fea0003800000 */
.L_x_376:
        /* <DEDUP_REMOVED lines=19> */
.L_x_379:
[----:B------:R-:W-:Y:S05]  /*5da0*/  BSYNC B0 ;  /* 0x0000000000007941 */ /* 0x000fea0003800000 */
.L_x_378:
        /* <DEDUP_REMOVED lines=9> */
.L_x_382:
[----:B------:R-:W2:Y:S04]  /*5e40*/  LDG.E.STRONG.GPU R6, desc[UR36][R2.64] ;  /* 0x0000002402067981 */ /* 0x000ea8000c1ef900 */
[----:B--2---:R-:W-:Y:S01]  /*5e50*/  CCTL.IVALL ;  /* 0x00000000ff00798f */ /* 0x004fe20002000000 */
[----:B------:R-:W-:Y:S05]  /*5e60*/  YIELD ;  /* 0x0000000000007946 */ /* 0x000fea0003800000 */
[----:B------:R-:W-:-:S13]  /*5e70*/  ISETP.NE.AND P3, PT, R6, UR26, PT ;  /* 0x0000001a06007c0c */ /* 0x000fda000bf65270 */
[----:B------:R-:W-:Y:S05]  /*5e80*/  @P3 BRA `(.L_x_382) ;  /* 0xfffffffc00ec3947 */ /* 0x000fea000383ffff */
.L_x_381:
[----:B------:R-:W-:Y:S05]  /*5e90*/  BSYNC B0 ;  /* 0x0000000000007941 */ /* 0x000fea0003800000 */
.L_x_380:
[----:B------:R-:W-:-:S03]  /*5ea0*/  UMOV UR8, 0xffffffff ;  /* 0xffffffff00087882 */ /* 0x000fc60000000000 */
[----:B------:R-:W-:Y:S05]  /*5eb0*/  BRA.DIV UR8, `(.L_x_383) ;  /* 0x0000002608407947 */ /* 0x000fea000b800000 */
[----:B------:R-:W-:Y:S01]  /*5ec0*/  NOP ;  /* 0x0000000000007918 */ /* 0x000fe20000000000 */
.L_x_444:
        /* <DEDUP_REMOVED lines=13> */
.L_x_385:
[----:B------:R-:W-:Y:S05]  /*5fa0*/  BSYNC B0 ;  /* 0x0000000000007941 */ /* 0x000fea0003800000 */
.L_x_384:
        /* <DEDUP_REMOVED lines=13> */
.L_x_387:
[----:B------:R-:W-:Y:S05]  /*6080*/  BSYNC B0 ;  /* 0x0000000000007941 */ /* 0x000fea0003800000 */
.L_x_386:
[----:B------:R-:W-:Y:S06]  /*6090*/  BAR.ARV 0xa, 0xa0 ;  /* 0x0282800000007b1d */ /* 0x000fec0000002000 */
[----:B------:R-:W-:Y:S04]  /*60a0*/  BSSY B0, `(.L_x_388) ;  /* 0x0000003000007945 */ /* 0x000fe80003800000 */
[----:B------:R-:W-:Y:S05]  /*60b0*/  @!P0 BRA `(.L_x_389) ;  /* 0x0000000000048947 */ /* 0x000fea0003800000 */
[----:B------:R-:W-:-:S04]  /*60c0*/  DEPBAR.LE SB0, 0x0 ;  /* 0x000080000000791a */ /* 0x000fc80000000000 */
.L_x_389:
[----:B------:R-:W-:Y:S05]  /*60d0*/  BSYNC B0 ;  /* 0x0000000000007941 */ /* 0x000fea0003800000 */
.L_x_388:
        /* <DEDUP_REMOVED lines=19> */
.L_x_391:
[----:B------:R-:W-:Y:S05]  /*6210*/  BSYNC B0 ;  /* 0x0000000000007941 */ /* 0x000fea0003800000 */
.L_x_390:
[----:B------:R-:W-:Y:S02]  /*6220*/  UIADD3 UR4, UR4, 0x2, URZ ;  /* 0x0000000204047890 */ /* 0x000fe4000fffe03f */
[----:B------:R-:W-:Y:S01]  /*6230*/  UIADD3 UR5, UR5, 0x1, URZ ;  /* 0x0000000105057890 */ /* 0x000fe2000fffe03f */
[----:B------:R-:W-:Y:S11]  /*6240*/  @P2 BRA `(.L_x_392) ;  /* 0xfffffff400842947 */ /* 0x000ff6000383ffff */
.L_x_367:
        /* <DEDUP_REMOVED lines=13> */
.L_x_395:
[----:B------:R-:W2:Y:S04]  /*6320*/  LDG.E.STRONG.GPU R0, desc[UR36][R2.64] ;  /* 0x0000002402007981 */ /* 0x000ea8000c1ef900 */
[----:B--2---:R-:W-:Y:S01]  /*6330*/  CCTL.IVALL ;  /* 0x00000000ff00798f */ /* 0x004fe20002000000 */
[----:B------:R-:W-:Y:S05]  /*6340*/  YIELD ;  /* 0x0000000000007946 */ /* 0x000fea0003800000 */
[----:B------:R-:W-:-:S13]  /*6350*/  ISETP.NE.AND P2, PT, R0, UR26, PT ;  /* 0x0000001a00007c0c */ /* 0x000fda000bf45270 */
[----:B------:R-:W-:Y:S05]  /*6360*/  @P2 BRA `(.L_x_395) ;  /* 0xfffffffc00ec2947 */ /* 0x000fea000383ffff */
.L_x_394:
[----:B------:R-:W-:Y:S05]  /*6370*/  BSYNC B0 ;  /* 0x0000000000007941 */ /* 0x000fea0003800000 */
.L_x_393:
[----:B------:R-:W-:-:S03]  /*6380*/  UMOV UR5, 0xffffffff ;  /* 0xffffffff00057882 */ /* 0x000fc60000000000 */
[----:B------:R-:W-:Y:S05]  /*6390*/  BRA.DIV UR5, `(.L_x_396) ;  /* 0x0000002205247947 */ /* 0x000fea000b800000 */
[----:B------:R-:W-:Y:S01]  /*63a0*/  NOP ;  /* 0x0000000000007918 */ /* 0x000fe20000000000 */
.L_x_447:
        /* <DEDUP_REMOVED lines=22> */
.L_x_398:
[----:B------:R-:W-:Y:S05]  /*6510*/  BSYNC B0 ;  /* 0x0000000000007941 */ /* 0x000fea0003800000 */
.L_x_397:
        /* <DEDUP_REMOVED lines=20> */
.L_x_400:
[----:B------:R-:W-:Y:S05]  /*6660*/  BSYNC B0 ;  /* 0x0000000000007941 */ /* 0x000fea0003800000 */
.L_x_399:
[----:B------:R-:W-:Y:S06]  /*6670*/  BAR.ARV 0xa, 0xa0 ;  /* 0x0282800000007b1d */ /* 0x000fec0000002000 */
[----:B------:R-:W-:Y:S04]  /*6680*/  BSSY B0, `(.L_x_401) ;  /* 0x0000003000007945 */ /* 0x000fe80003800000 */
[----:B------:R-:W-:Y:S05]  /*6690*/  @!P0 BRA `(.L_x_402) ;  /* 0x0000000000048947 */ /* 0x000fea0003800000 */
[----:B------:R-:W-:-:S04]  /*66a0*/  DEPBAR.LE SB0, 0x0 ;  /* 0x000080000000791a */ /* 0x000fc80000000000 */
.L_x_402:
[----:B------:R-:W-:Y:S05]  /*66b0*/  BSYNC B0 ;  /* 0x0000000000007941 */ /* 0x000fea0003800000 */
.L_x_401:
        /* <DEDUP_REMOVED lines=19> */
.L_x_366:
        /* <DEDUP_REMOVED lines=55> */
.L_x_448:
        /* <DEDUP_REMOVED lines=10> */
.L_x_406:
        /* <DEDUP_REMOVED lines=64> */
.L_x_417:
[----:B------:R-:W-:-:S04]  /*7000*/  SHF.L.U32 R21, R9, 0x1f, RZ ;  /* 0x0000001f09157819 */ /* 0x000fc800000006ff */
[----:B-1----:R-:W1:Y:S02]  /*7010*/  SYNCS.PHASECHK.TRANS64.TRYWAIT P1, [R11+URZ+0x30c40], R21 ;  /* 0x030c40150b0075a7 */ /* 0x002e64000802017f */
[----:B-12---:R-:W-:Y:S05]  /*7020*/  @!P1 BRA `(.L_x_409) ;  /* 0x0000001400309947 */ /* 0x006fea0003800000 */
.L_x_449:
[----:B------:R-:W-:Y:S05]  /*7030*/  @P0 BRA `(.L_x_410) ;  /* 0x0000000000140947 */ /* 0x000fea0003800000 */
[----:B------:R-:W-:Y:S01]  /*7040*/  ISETP.NE.AND P1, PT, R14, RZ, PT ;  /* 0x000000ff0e00720c */ /* 0x000fe20003f25270 */
[----:B------:R-:W-:-:S04]  /*7050*/  IMAD.MOV.U32 R0, RZ, RZ, 0x4200 ;  /* 0x00004200ff007424 */ /* 0x000fc800078e00ff */
[----:B------:R2:W-:Y:S08]  /*7060*/  SYNCS.ARRIVE.TRANS64 RZ, [R11+URZ+0x30c30], R0 ;  /* 0x030c30000bff79a7 */ /* 0x0005f0000800003f */
[----:B------:R-:W-:Y:S05]  /*7070*/  @!P1 BRA `(.L_x_410) ;  /* 0x0000000000049947 */ /* 0x000fea0003800000 */
[----:B------:R-:W-:Y:S01]  /*7080*/  BPT.TRAP 0x1 ;  /* 0x000000040000795c */ /* 0x000fe20000300000 */
.L_x_410:
        /* <DEDUP_REMOVED lines=29> */
.L_x_450:
[----:B------:R-:W-:Y:S05]  /*7260*/  @P0 BRA `(.L_x_412) ;  /* 0x0000000000140947 */ /* 0x000fea0003800000 */
[----:B------:R-:W-:Y:S01]  /*7270*/  ISETP.NE.AND P1, PT, R14, RZ, PT ;  /* 0x000000ff0e00720c */ /* 0x000fe20003f25270 */
[----:B------:R-:W-:-:S04]  /*7280*/  IMAD.MOV.U32 R2, RZ, RZ, 0x4200 ;  /* 0x00004200ff027424 */ /* 0x000fc800078e00ff */
[----:B------:R3:W-:Y:S08]  /*7290*/  SYNCS.ARRIVE.TRANS64 RZ, [R11+URZ+0x30c18], R2 ;  /* 0x030c18020bff79a7 */ /* 0x0007f0000800003f */
[----:B------:R-:W-:Y:S05]  /*72a0*/  @!P1 BRA `(.L_x_412) ;  /* 0x0000000000049947 */ /* 0x000fea0003800000 */
[----:B------:R-:W-:Y:S01]  /*72b0*/  BPT.TRAP 0x1 ;  /* 0x000000040000795c */ /* 0x000fe20000300000 */
.L_x_412:
        /* <DEDUP_REMOVED lines=20> */
.L_x_451:
        /* <DEDUP_REMOVED lines=9> */
.L_x_414:
        /* <DEDUP_REMOVED lines=24> */
.L_x_453:
[----:B------:R-:W-:Y:S05]  /*7610*/  @P0 BRA `(.L_x_416) ;  /* 0x0000000000140947 */ /* 0x000fea0003800000 */
[----:B------:R-:W-:Y:S01]  /*7620*/  ISETP.NE.AND P1, PT, R14, RZ, PT ;  /* 0x000000ff0e00720c */ /* 0x000fe20003f25270 */
[----:B-1----:R-:W-:-:S04]  /*7630*/  IMAD.MOV.U32 R4, RZ, RZ, 0x4200 ;  /* 0x00004200ff047424 */ /* 0x002fc800078e00ff */
[----:B------:R2:W-:Y:S08]  /*7640*/  SYNCS.ARRIVE.TRANS64 RZ, [R11+URZ+0x30c10], R4 ;  /* 0x030c10040bff79a7 */ /* 0x0005f0000800003f */
[----:B------:R-:W-:Y:S05]  /*7650*/  @!P1 BRA `(.L_x_416) ;  /* 0x0000000000049947 */ /* 0x000fea0003800000 */
[----:B------:R-:W-:Y:S01]  /*7660*/  BPT.TRAP 0x1 ;  /* 0x000000040000795c */ /* 0x000fe20000300000 */
.L_x_416:
        /* <DEDUP_REMOVED lines=22> */
.L_x_408:
[----:B------:R-:W-:-:S13]  /*77d0*/  ISETP.NE.AND P1, PT, R19, RZ, PT ;  /* 0x000000ff1300720c */ /* 0x000fda0003f25270 */
[----:B------:R-:W-:Y:S05]  /*77e0*/  @!P1 BRA `(.L_x_407) ;  /* 0x0000000000f09947 */ /* 0x000fea0003800000 */
[----:B------:R-:W-:-:S04]  /*77f0*/  SHF.L.U32 R12, R9, 0x1f, RZ ;  /* 0x0000001f090c7819 */ /* 0x000fc800000006ff */
[----:B------:R-:W3:Y:S02]  /*7800*/  SYNCS.PHASECHK.TRANS64.TRYWAIT P1, [R11+URZ+0x30c40], R12 ;  /* 0x030c400c0b0075a7 */ /* 0x000ee4000802017f */
[----:B---3--:R-:W-:Y:S05]  /*7810*/  @!P1 BRA `(.L_x_418) ;  /* 0x0000000c00889947 */ /* 0x008fea0003800000 */
.L_x_454:
[----:B------:R-:W-:Y:S05]  /*7820*/  @P0 BRA `(.L_x_419) ;  /* 0x0000000000140947 */ /* 0x000fea0003800000 */
[----:B------:R-:W-:Y:S01]  /*7830*/  ISETP.NE.AND P1, PT, R14, RZ, PT ;  /* 0x000000ff0e00720c */ /* 0x000fe20003f25270 */
[----:B-12---:R-:W-:-:S04]  /*7840*/  IMAD.MOV.U32 R4, RZ, RZ, 0x4200 ;  /* 0x00004200ff047424 */ /* 0x006fc800078e00ff */
[----:B------:R4:W-:Y:S08]  /*7850*/  SYNCS.ARRIVE.TRANS64 RZ, [R11+URZ+0x30c30], R4 ;  /* 0x030c30040bff79a7 */ /* 0x0009f0000800003f */
[----:B------:R-:W-:Y:S05]  /*7860*/  @!P1 BRA `(.L_x_419) ;  /* 0x0000000000049947 */ /* 0x000fea0003800000 */
[----:B------:R-:W-:Y:S01]  /*7870*/  BPT.TRAP 0x1 ;  /* 0x000000040000795c */ /* 0x000fe20000300000 */
.L_x_419:
        /* <DEDUP_REMOVED lines=26> */
.L_x_455:
[----:B------:R-:W-:Y:S05]  /*7a20*/  @P0 BRA `(.L_x_421) ;  /* 0x0000000000140947 */ /* 0x000fea0003800000 */
[----:B------:R-:W-:Y:S01]  /*7a30*/  ISETP.NE.AND P0, PT, R14, RZ, PT ;  /* 0x000000ff0e00720c */ /* 0x000fe20003f05270 */
[----:B------:R-:W-:-:S04]  /*7a40*/  IMAD.MOV.U32 R4, RZ, RZ, 0x4200 ;  /* 0x00004200ff047424 */ /* 0x000fc800078e00ff */
[----:B------:R2:W-:Y:S08]  /*7a50*/  SYNCS.ARRIVE.TRANS64 RZ, [R11+URZ+0x30c18], R4 ;  /* 0x030c18040bff79a7 */ /* 0x0005f0000800003f */
[----:B------:R-:W-:Y:S05]  /*7a60*/  @!P0 BRA `(.L_x_421) ;  /* 0x0000000000048947 */ /* 0x000fea0003800000 */
[----:B------:R-:W-:Y:S01]  /*7a70*/  BPT.TRAP 0x1 ;  /* 0x000000040000795c */ /* 0x000fe20000300000 */
.L_x_421:
        /* <DEDUP_REMOVED lines=19> */
.L_x_407:
[----:B------:R-:W4:Y:S01]  /*7bb0*/  S2R R2, SR_TID.X ;  /* 0x0000000000027919 */ /* 0x000f220000002100 */
[----:B------:R-:W-:Y:S01]  /*7bc0*/  IMAD R13, R20, 0x8, R11 ;  /* 0x00000008140d7824 */ /* 0x000fe200078e020b */
[----:B----4-:R-:W-:Y:S02]  /*7bd0*/  LOP3.LUT R3, R2, 0x7f, RZ, 0xc0, !PT ;  /* 0x0000007f02037812 */ /* 0x010fe400078ec0ff */
[----:B------:R-:W-:Y:S02]  /*7be0*/  SHF.L.U32 R2, R9, 0x1f, RZ ;  /* 0x0000001f09027819 */ /* 0x000fe400000006ff */
[----:B------:R-:W-:Y:S02]  /*7bf0*/  ISETP.NE.AND P1, PT, R3, RZ, PT ;  /* 0x000000ff0300720c */ /* 0x000fe40003f25270 */
[----:B------:R-:W4:Y:S02]  /*7c00*/  SYNCS.PHASECHK.TRANS64.TRYWAIT P0, [R13+URZ+0x30c40], R2 ;  /* 0x030c40020d0075a7 */ /* 0x000f24000800017f */
[----:B----4-:R-:W-:Y:S09]  /*7c10*/  @!P0 BRA `(.L_x_422) ;  /* 0x0000000800b08947 */ /* 0x010ff20003800000 */
.L_x_456:
[----:B------:R-:W-:Y:S05]  /*7c20*/  @P1 BRA `(.L_x_423) ;  /* 0x0000000000181947 */ /* 0x000fea0003800000 */
[----:B------:R-:W5:Y:S01]  /*7c30*/  S2R R3, SR_TID.X ;  /* 0x0000000000037919 */ /* 0x000f620000002100 */
[----:B----4-:R-:W-:-:S04]  /*7c40*/  IMAD.MOV.U32 R2, RZ, RZ, 0x4200 ;  /* 0x00004200ff027424 */ /* 0x010fc800078e00ff */
[----:B------:R4:W-:Y:S01]  /*7c50*/  SYNCS.ARRIVE.TRANS64 RZ, [R13+URZ+0x30c30], R2 ;  /* 0x030c30020dff79a7 */ /* 0x0009e2000800003f */
[----:B-----5:R-:W-:-:S13]  /*7c60*/  LOP3.LUT P0, RZ, R3, 0x1f, RZ, 0xc0, !PT ;  /* 0x0000001f03ff7812 */ /* 0x020fda000780c0ff */
[----:B----4-:R-:W-:Y:S05]  /*7c70*/  @!P0 BRA `(.L_x_423) ;  /* 0x0000000000048947 */ /* 0x010fea0003800000 */
[----:B--2---:R-:W-:Y:S01]  /*7c80*/  BPT.TRAP 0x1 ;  /* 0x000000040000795c */ /* 0x004fe20000300000 */
.L_x_423:
        /* <DEDUP_REMOVED lines=33> */
.L_x_404:
[----:B------:R-:W-:Y:S05]  /*7ea0*/  BSYNC B0 ;  /* 0x0000000000007941 */ /* 0x000fea0003800000 */
.L_x_403:
[----:B------:R-:W-:-:S03]  /*7eb0*/  UMOV UR6, 0xffffffff ;  /* 0xffffffff00067882 */ /* 0x000fc60000000000 */
[----:B------:R-:W-:Y:S05]  /*7ec0*/  BRA.DIV UR6, `(.L_x_424) ;  /* 0x0000000a06187947 */ /* 0x000fea000b800000 */
[----:B------:R-:W-:-:S13]  /*7ed0*/  ELECT P0, URZ, PT ;  /* 0x00000000003f782f */ /* 0x000fda0003800000 */
.L_x_459:
[----:B------:R-:W-:Y:S05]  /*7ee0*/  @!P0 BRA `(.L_x_330) ;  /* 0x0000000000808947 */ /* 0x000fea0003800000 */
[----:B------:R-:W-:-:S04]  /*7ef0*/  LOP3.LUT R16, R16, 0x2, RZ, 0xfc, !PT ;  /* 0x0000000210107812 */ /* 0x000fc800078efcff */
[----:B------:R-:W-:-:S13]  /*7f00*/  ISETP.NE.AND P0, PT, R16, 0x3, PT ;  /* 0x000000031000780c */ /* 0x000fda0003f05270 */
[----:B------:R-:W-:Y:S05]  /*7f10*/  @!P0 BRA `(.L_x_425) ;  /* 0x0000000000048947 */ /* 0x000fea0003800000 */
[----:B------:R-:W-:Y:S01]  /*7f20*/  BPT.TRAP 0x1 ;  /* 0x000000040000795c */ /* 0x000fe20000300000 */
.L_x_425:
        /* <DEDUP_REMOVED lines=15> */
.L_x_460:
[----:B------:R-:W2:Y:S02]  /*8020*/  SYNCS.PHASECHK.TRANS64.TRYWAIT P1, [R3+URZ], R2 ;  /* 0x00000002030075a7 */ /* 0x000ea4000802017f */
[----:B--2---:R-:W-:Y:S05]  /*8030*/  @!P1 BRA `(.L_x_427) ;  /* 0x0000000400f49947 */ /* 0x004fea0003800000 */
.L_x_461:
[----:B------:R-:W-:Y:S05]  /*8040*/  @!P0 BRA `(.L_x_428) ;  /* 0x0000000000048947 */ /* 0x000fea0003800000 */
[----:B------:R-:W-:Y:S01]  /*8050*/  BPT.TRAP 0x1 ;  /* 0x000000040000795c */ /* 0x000fe20000300000 */
.L_x_428:
[----:B--2---:R-:W-:-:S04]  /*8060*/  VIADD R3, R7, 0x30c40 ;  /* 0x00030c4007037836 */ /* 0x004fc80000000000 */
[----:B------:R-:W-:-:S04]  /*8070*/  IMAD R0, R0, 0x8, R3 ;  /* 0x0000000800007824 */ /* 0x000fc800078e0203 */
[----:B------:R-:W2:Y:S02]  /*8080*/  SYNCS.PHASECHK.TRANS64.TRYWAIT P0, [R0+URZ], R5 ;  /* 0x00000005000075a7 */ /* 0x000ea4000800017f */
[----:B--2---:R-:W-:Y:S05]  /*8090*/  @!P0 BRA `(.L_x_429) ;  /* 0x0000000400f08947 */ /* 0x004fea0003800000 */
.L_x_462:
[----:B------:R-:W-:-:S07]  /*80a0*/  IMAD R3, R4, 0x8, R3 ;  /* 0x0000000804037824 */ /* 0x000fce00078e0203 */
.L_x_430:
[----:B---3--:R3:W4:Y:S02]  /*80b0*/  SYNCS.PHASECHK.TRANS64.TRYWAIT P0, [R3+URZ], R2 ;  /* 0x00000002030075a7 */ /* 0x008724000800017f */
[----:B----4-:R-:W-:Y:S05]  /*80c0*/  @!P0 NANOSLEEP.SYNCS 0x989680 ;  /* 0x009896800000895d */ /* 0x010fea0003900000 */
[----:B------:R-:W4:Y:S02]  /*80d0*/  @!P0 SYNCS.PHASECHK.TRANS64 P0, [R3+URZ], R2 ;  /* 0x00000002030085a7 */ /* 0x000f24000800007f */
[----:B----4-:R-:W-:Y:S05]  /*80e0*/  @!P0 BRA `(.L_x_430) ;  /* 0xfffffffc00f08947 */ /* 0x010fea000383ffff */
.L_x_330:
[----:B------:R-:W-:Y:S05]  /*80f0*/  BSYNC B6 ;  /* 0x0000000000067941 */ /* 0x000fea0003800000 */
.L_x_327:
[----:B------:R-:W-:Y:S05]  /*8100*/  EXIT ;  /* 0x000000000000794d */ /* 0x000fea0003800000 */
.L_x_335:
[----:B------:R-:W-:Y:S02]  /*8110*/  IMAD.MOV.U32 R12, RZ, RZ, RZ ;  /* 0x000000ffff0c7224 */ /* 0x000fe400078e00ff */
[----:B------:R-:W-:Y:S02]  /*8120*/  IMAD.MOV.U32 R11, RZ, RZ, 0x1f ;  /* 0x0000001fff0b7424 */ /* 0x000fe400078e00ff */
[----:B------:R-:W-:-:S07]  /*8130*/  IMAD.MOV.U32 R15, RZ, RZ, -0x1 ;  /* 0xffffffffff0f7424 */ /* 0x000fce00078e00ff */
[----:B------:R-:W-:Y:S05]  /*8140*/  WARPSYNC.COLLECTIVE R15, `(.L_x_431) ;  /* 0x000000000f087348 */ /* 0x000fea0003c00000 */
[----:B------:R1:W2:Y:S02]  /*8150*/  SHFL.IDX P6, R14, R13, R12, R11 ;  /* 0x0000000c0d0e7389 */ /* 0x0002a400000c000b */
[----:B-12---:R-:W-:Y:S01]  /*8160*/  ENDCOLLECTIVE ;  /* 0x000000000000791b */ /* 0x006fe20003800000 */
.L_x_431:
[----:B------:R-:W-:Y:S05]  /*8170*/  BRA `(.L_x_432) ;  /* 0xffffff8800747947 */ /* 0x000fea000383ffff */
.L_x_337:
[----:B--2---:R2:W3:Y:S02]  /*8180*/  SYNCS.PHASECHK.TRANS64.TRYWAIT P0, [R2+URZ+0x30c00], R7 ;  /* 0x030c0007020075a7 */ /* 0x0044e4000800017f */
[----:B---3--:R-:W-:Y:S05]  /*8190*/  @!P0 NANOSLEEP.SYNCS 0x989680 ;  /* 0x009896800000895d */ /* 0x008fea0003900000 */
[----:B------:R-:W3:Y:S02]  /*81a0*/  @!P0 SYNCS.PHASECHK.TRANS64 P0, [R2+URZ+0x30c00], R7 ;  /* 0x030c0007020085a7 */ /* 0x000ee4000800007f */
[----:B---3--:R-:W-:Y:S05]  /*81b0*/  @!P0 BRA `(.L_x_337) ;  /* 0xfffffffc00f08947 */ /* 0x008fea000383ffff */
[----:B------:R-:W-:Y:S05]  /*81c0*/  BRA `(.L_x_336) ;  /* 0xffffff8800847947 */ /* 0x000fea000383ffff */
.L_x_342:
[----:B--2---:R2:W3:Y:S02]  /*81d0*/  SYNCS.PHASECHK.TRANS64.TRYWAIT P1, [R9+URZ+0x30c10], R12 ;  /* 0x030c100c090075a7 */ /* 0x0044e4000802017f */
[----:B---3--:R-:W-:Y:S05]  /*81e0*/  @!P1 NANOSLEEP.SYNCS 0x989680 ;  /* 0x009896800000995d */ /* 0x008fea0003900000 */
[----:B------:R-:W3:Y:S02]  /*81f0*/  @!P1 SYNCS.PHASECHK.TRANS64 P1, [R9+URZ+0x30c10], R12 ;  /* 0x030c100c090095a7 */ /* 0x000ee4000802007f */
[----:B---3--:R-:W-:Y:S05]  /*8200*/  @!P1 BRA `(.L_x_342) ;  /* 0xfffffffc00f09947 */ /* 0x008fea000383ffff */
[----:B------:R-:W-:Y:S05]  /*8210*/  BRA `(.L_x_341) ;  /* 0xffffff94003c7947 */ /* 0x000fea000383ffff */
.L_x_346:
[----:B------:R1:W1:Y:S02]  /*8220*/  SYNCS.PHASECHK.TRANS64.TRYWAIT P1, [R9+URZ+0x30c30], R12 ;  /* 0x030c300c090075a7 */ /* 0x000264000802017f */
[----:B-1----:R-:W-:Y:S05]  /*8230*/  @!P1 NANOSLEEP.SYNCS 0x989680 ;  /* 0x009896800000995d */ /* 0x002fea0003900000 */
[----:B------:R-:W1:Y:S02]  /*8240*/  @!P1 SYNCS.PHASECHK.TRANS64 P1, [R9+URZ+0x30c30], R12 ;  /* 0x030c300c090095a7 */ /* 0x000e64000802007f */
[----:B-1----:R-:W-:Y:S05]  /*8250*/  @!P1 BRA `(.L_x_346) ;  /* 0xfffffffc00f09947 */ /* 0x002fea000383ffff */
[----:B------:R-:W-:Y:S05]  /*8260*/  BRA `(.L_x_345) ;  /* 0xffffff98004c7947 */ /* 0x000fea000383ffff */
.L_x_353:
[----:B------:R-:W-:Y:S01]  /*8270*/  BSSY B0, `(.L_x_433) ;  /* 0x0000005000007945 */ /* 0x000fe20003800000 */
[----:B------:R-:W-:-:S07]  /*8280*/  IMAD.MOV.U32 R15, RZ, RZ, -0x1 ;  /* 0xffffffffff0f7424 */ /* 0x000fce00078e00ff */
[----:B---3--:R-:W-:Y:S05]  /*8290*/  WARPSYNC.COLLECTIVE R15, `(.L_x_434) ;  /* 0x000000000f087348 */ /* 0x008fea0003c00000 */
[----:B------:R-:W-:Y:S01]  /*82a0*/  NOP ;  /* 0x0000000000007918 */ /* 0x000fe20000000000 */
[----:B---3--:R-:W-:Y:S01]  /*82b0*/  ENDCOLLECTIVE ;  /* 0x000000000000791b */ /* 0x008fe20003800000 */
.L_x_434:
[----:B------:R-:W-:Y:S05]  /*82c0*/  BSYNC B0 ;  /* 0x0000000000007941 */ /* 0x000fea0003800000 */
.L_x_433:
[----:B------:R-:W-:Y:S05]  /*82d0*/  BRA `(.L_x_435) ;  /* 0xffffffc800dc7947 */ /* 0x000fea000383ffff */
.L_x_362:
[----:B------:R-:W-:Y:S01]  /*82e0*/  BSSY B0, `(.L_x_436) ;  /* 0x0000005000007945 */ /* 0x000fe20003800000 */
[----:B------:R-:W-:-:S07]  /*82f0*/  IMAD.MOV.U32 R15, RZ, RZ, -0x1 ;  /* 0xffffffffff0f7424 */ /* 0x000fce00078e00ff */
[----:B-123--:R-:W-:Y:S05]  /*8300*/  WARPSYNC.COLLECTIVE R15, `(.L_x_437) ;  /* 0x000000000f087348 */ /* 0x00efea0003c00000 */
[----:B------:R-:W-:Y:S01]  /*8310*/  NOP ;  /* 0x0000000000007918 */ /* 0x000fe20000000000 */
[----:B-123--:R-:W-:Y:S01]  /*8320*/  ENDCOLLECTIVE ;  /* 0x000000000000791b */ /* 0x00efe20003800000 */
.L_x_437:
[----:B------:R-:W-:Y:S05]  /*8330*/  BSYNC B0 ;  /* 0x0000000000007941 */ /* 0x000fea0003800000 */
.L_x_436:
[----:B------:R-:W-:Y:S05]  /*8340*/  BRA `(.L_x_438) ;  /* 0xffffffcc00bc7947 */ /* 0x000fea000383ffff */
.L_x_371:
[----:B------:R-:W-:Y:S01]  /*8350*/  BSSY B0, `(.L_x_439) ;  /* 0x0000005000007945 */ /* 0x000fe20003800000 */
[----:B------:R-:W-:-:S07]  /*8360*/  IMAD.MOV.U32 R15, RZ, RZ, -0x1 ;  /* 0xffffffffff0f7424 */ /* 0x000fce00078e00ff */
[----:B------:R-:W-:Y:S05]  /*8370*/  WARPSYNC.COLLECTIVE R15, `(.L_x_440) ;  /* 0x000000000f087348 */ /* 0x000fea0003c00000 */
[----:B------:R-:W-:Y:S01]  /*8380*/  NOP ;  /* 0x0000000000007918 */ /* 0x000fe20000000000 */
[----:B------:R-:W-:Y:S01]  /*8390*/  ENDCOLLECTIVE ;  /* 0x000000000000791b */ /* 0x000fe20003800000 */
.L_x_440:
[----:B------:R-:W-:Y:S05]  /*83a0*/  BSYNC B0 ;  /* 0x0000000000007941 */ /* 0x000fea0003800000 */
.L_x_439:
[----:B------:R-:W-:Y:S05]  /*83b0*/  BRA `(.L_x_441) ;  /* 0xffffffd400907947 */ /* 0x000fea000383ffff */
.L_x_383:
[----:B------:R-:W-:Y:S01]  /*83c0*/  BSSY B0, `(.L_x_442) ;  /* 0x0000005000007945 */ /* 0x000fe20003800000 */
[----:B------:R-:W-:-:S07]  /*83d0*/  IMAD.MOV.U32 R15, RZ, RZ, -0x1 ;  /* 0xffffffffff0f7424 */ /* 0x000fce00078e00ff */
[----:B------:R-:W-:Y:S05]  /*83e0*/  WARPSYNC.COLLECTIVE R15, `(.L_x_443) ;  /* 0x000000000f087348 */ /* 0x000fea0003c00000 */
[----:B------:R-:W-:Y:S01]  /*83f0*/  NOP ;  /* 0x0000000000007918 */ /* 0x000fe20000000000 */
[----:B------:R-:W-:Y:S01]  /*8400*/  ENDCOLLECTIVE ;  /* 0x000000000000791b */ /* 0x000fe20003800000 */
.L_x_443:
[----:B------:R-:W-:Y:S05]  /*8410*/  BSYNC B0 ;  /* 0x0000000000007941 */ /* 0x000fea0003800000 */
.L_x_442:
[----:B------:R-:W-:Y:S05]  /*8420*/  BRA `(.L_x_444) ;  /* 0xffffffd800a87947 */ /* 0x000fea000383ffff */
.L_x_396:
[----:B------:R-:W-:Y:S01]  /*8430*/  BSSY B0, `(.L_x_445) ;  /* 0x0000005000007945 */ /* 0x000fe20003800000 */
[----:B------:R-:W-:-:S07]  /*8440*/  IMAD.MOV.U32 R15, RZ, RZ, -0x1 ;  /* 0xffffffffff0f7424 */ /* 0x000fce00078e00ff */
[----:B------:R-:W-:Y:S05]  /*8450*/  WARPSYNC.COLLECTIVE R15, `(.L_x_446) ;  /* 0x000000000f087348 */ /* 0x000fea0003c00000 */
[----:B------:R-:W-:Y:S01]  /*8460*/  NOP ;  /* 0x0000000000007918 */ /* 0x000fe20000000000 */
[----:B------:R-:W-:Y:S01]  /*8470*/  ENDCOLLECTIVE ;  /* 0x000000000000791b */ /* 0x000fe20003800000 */
.L_x_446:
[----:B------:R-:W-:Y:S05]  /*8480*/  BSYNC B0 ;  /* 0x0000000000007941 */ /* 0x000fea0003800000 */
.L_x_445:
[----:B------:R-:W-:Y:S05]  /*8490*/  BRA `(.L_x_447) ;  /* 0xffffffdc00c47947 */ /* 0x000fea000383ffff */
.L_x_405:
[----:B-1----:R1:W2:Y:S02]  /*84a0*/  SYNCS.PHASECHK.TRANS64.TRYWAIT P1, [R11+URZ+0x30c20], R0 ;  /* 0x030c20000b0075a7 */ /* 0x0022a4000802017f */
[----:B--2---:R-:W-:Y:S05]  /*84b0*/  @!P1 NANOSLEEP.SYNCS 0x989680 ;  /* 0x009896800000995d */ /* 0x004fea0003900000 */
[----:B------:R-:W2:Y:S02]  /*84c0*/  @!P1 SYNCS.PHASECHK.TRANS64 P1, [R11+URZ+0x30c20], R0 ;  /* 0x030c20000b0095a7 */ /* 0x000ea4000802007f */
[----:B--2---:R-:W-:Y:S05]  /*84d0*/  @!P1 BRA `(.L_x_405) ;  /* 0xfffffffc00f09947 */ /* 0x004fea000383ffff */
[----:B------:R-:W-:Y:S05]  /*84e0*/  BRA `(.L_x_448) ;  /* 0xffffffe4009c7947 */ /* 0x000fea000383ffff */
.L_x_409:
[----:B-1----:R1:W2:Y:S02]  /*84f0*/  SYNCS.PHASECHK.TRANS64.TRYWAIT P1, [R11+URZ+0x30c40], R21 ;  /* 0x030c40150b0075a7 */ /* 0x0022a4000802017f */
[----:B--2---:R-:W-:Y:S05]  /*8500*/  @!P1 NANOSLEEP.SYNCS 0x989680 ;  /* 0x009896800000995d */ /* 0x004fea0003900000 */
[----:B------:R-:W2:Y:S02]  /*8510*/  @!P1 SYNCS.PHASECHK.TRANS64 P1, [R11+URZ+0x30c40], R21 ;  /* 0x030c40150b0095a7 */ /* 0x000ea4000802007f */
[----:B--2---:R-:W-:Y:S05]  /*8520*/  @!P1 BRA `(.L_x_409) ;  /* 0xfffffffc00f09947 */ /* 0x004fea000383ffff */
[----:B------:R-:W-:Y:S05]  /*8530*/  BRA `(.L_x_449) ;  /* 0xffffffe800bc7947 */ /* 0x000fea000383ffff */
.L_x_411:
[----:B--2---:R2:W3:Y:S02]  /*8540*/  SYNCS.PHASECHK.TRANS64.TRYWAIT P1, [R11+URZ+0x30c28], R21 ;  /* 0x030c28150b0075a7 */ /* 0x0044e4000802017f */
[----:B---3--:R-:W-:Y:S05]  /*8550*/  @!P1 NANOSLEEP.SYNCS 0x989680 ;  /* 0x009896800000995d */ /* 0x008fea0003900000 */
[----:B------:R-:W3:Y:S02]  /*8560*/  @!P1 SYNCS.PHASECHK.TRANS64 P1, [R11+URZ+0x30c28], R21 ;  /* 0x030c28150b0095a7 */ /* 0x000ee4000802007f */
[----:B---3--:R-:W-:Y:S05]  /*8570*/  @!P1 BRA `(.L_x_411) ;  /* 0xfffffffc00f09947 */ /* 0x008fea000383ffff */
[----:B------:R-:W-:Y:S05]  /*8580*/  BRA `(.L_x_450) ;  /* 0xffffffec00347947 */ /* 0x000fea000383ffff */
.L_x_413:
[----:B---3--:R3:W4:Y:S02]  /*8590*/  SYNCS.PHASECHK.TRANS64.TRYWAIT P1, [R11+URZ+0x30c48], R21 ;  /* 0x030c48150b0075a7 */ /* 0x008724000802017f */
[----:B----4-:R-:W-:Y:S05]  /*85a0*/  @!P1 NANOSLEEP.SYNCS 0x989680 ;  /* 0x009896800000995d */ /* 0x010fea0003900000 */
[----:B------:R-:W4:Y:S02]  /*85b0*/  @!P1 SYNCS.PHASECHK.TRANS64 P1, [R11+URZ+0x30c48], R21 ;  /* 0x030c48150b0095a7 */ /* 0x000f24000802007f */
[----:B----4-:R-:W-:Y:S05]  /*85c0*/  @!P1 BRA `(.L_x_413) ;  /* 0xfffffffc00f09947 */ /* 0x010fea000383ffff */
[----:B------:R-:W-:Y:S05]  /*85d0*/  BRA `(.L_x_451) ;  /* 0xffffffec00887947 */ /* 0x000fea000383ffff */
.L_x_415:
[----:B------:R-:W-:-:S07]  /*85e0*/  SHF.L.U32 R4, R9, 0x1f, RZ ;  /* 0x0000001f09047819 */ /* 0x000fce00000006ff */
.L_x_452:
[----:B-1----:R1:W2:Y:S02]  /*85f0*/  SYNCS.PHASECHK.TRANS64.TRYWAIT P1, [R11+URZ+0x30c20], R4 ;  /* 0x030c20040b0075a7 */ /* 0x0022a4000802017f */
[----:B--2---:R-:W-:Y:S05]  /*8600*/  @!P1 NANOSLEEP.SYNCS 0x989680 ;  /* 0x009896800000995d */ /* 0x004fea0003900000 */
[----:B------:R-:W2:Y:S02]  /*8610*/  @!P1 SYNCS.PHASECHK.TRANS64 P1, [R11+URZ+0x30c20], R4 ;  /* 0x030c20040b0095a7 */ /* 0x000ea4000802007f */
[----:B--2---:R-:W-:Y:S05]  /*8620*/  @!P1 BRA `(.L_x_452) ;  /* 0xfffffffc00f09947 */ /* 0x004fea000383ffff */
[----:B------:R-:W-:Y:S05]  /*8630*/  BRA `(.L_x_453) ;  /* 0xffffffec00f47947 */ /* 0x000fea000383ffff */
.L_x_418:
[----:B---3--:R3:W4:Y:S02]  /*8640*/  SYNCS.PHASECHK.TRANS64.TRYWAIT P1, [R11+URZ+0x30c40], R12 ;  /* 0x030c400c0b0075a7 */ /* 0x008724000802017f */
[----:B----4-:R-:W-:Y:S05]  /*8650*/  @!P1 NANOSLEEP.SYNCS 0x989680 ;  /* 0x009896800000995d */ /* 0x010fea0003900000 */
[----:B------:R-:W4:Y:S02]  /*8660*/  @!P1 SYNCS.PHASECHK.TRANS64 P1, [R11+URZ+0x30c40], R12 ;  /* 0x030c400c0b0095a7 */ /* 0x000f24000802007f */
[----:B----4-:R-:W-:Y:S05]  /*8670*/  @!P1 BRA `(.L_x_418) ;  /* 0xfffffffc00f09947 */ /* 0x010fea000383ffff */
[----:B------:R-:W-:Y:S05]  /*8680*/  BRA `(.L_x_454) ;  /* 0xfffffff000647947 */ /* 0x000fea000383ffff */
.L_x_420:
[----:B-1----:R1:W2:Y:S02]  /*8690*/  SYNCS.PHASECHK.TRANS64.TRYWAIT P1, [R11+URZ+0x30c28], R12 ;  /* 0x030c280c0b0075a7 */ /* 0x0022a4000802017f */
[----:B--2---:R-:W-:Y:S05]  /*86a0*/  @!P1 NANOSLEEP.SYNCS 0x989680 ;  /* 0x009896800000995d */ /* 0x004fea0003900000 */
[----:B------:R-:W2:Y:S02]  /*86b0*/  @!P1 SYNCS.PHASECHK.TRANS64 P1, [R11+URZ+0x30c28], R12 ;  /* 0x030c280c0b0095a7 */ /* 0x000ea4000802007f */
[----:B--2---:R-:W-:Y:S05]  /*86c0*/  @!P1 BRA `(.L_x_420) ;  /* 0xfffffffc00f09947 */ /* 0x004fea000383ffff */
[----:B------:R-:W-:Y:S05]  /*86d0*/  BRA `(.L_x_455) ;  /* 0xfffffff000d07947 */ /* 0x000fea000383ffff */
.L_x_422:
[----:B----4-:R4:W1:Y:S02]  /*86e0*/  SYNCS.PHASECHK.TRANS64.TRYWAIT P0, [R13+URZ+0x30c40], R2 ;  /* 0x030c40020d0075a7 */ /* 0x010864000800017f */
[----:B-1----:R-:W-:Y:S05]  /*86f0*/  @!P0 NANOSLEEP.SYNCS 0x989680 ;  /* 0x009896800000895d */ /* 0x002fea0003900000 */
[----:B------:R-:W1:Y:S02]  /*8700*/  @!P0 SYNCS.PHASECHK.TRANS64 P0, [R13+URZ+0x30c40], R2 ;  /* 0x030c40020d0085a7 */ /* 0x000e64000800007f */
[----:B-1----:R-:W-:Y:S05]  /*8710*/  @!P0 BRA `(.L_x_422) ;  /* 0xfffffffc00f08947 */ /* 0x002fea000383ffff */
[----:B------:R-:W-:Y:S05]  /*8720*/  BRA `(.L_x_456) ;  /* 0xfffffff4003c7947 */ /* 0x000fea000383ffff */
.L_x_424:
[----:B------:R-:W-:Y:S01]  /*8730*/  BSSY B0, `(.L_x_457) ;  /* 0x0000006000007945 */ /* 0x000fe20003800000 */
[----:B------:R-:W-:-:S07]  /*8740*/  IMAD.MOV.U32 R15, RZ, RZ, -0x1 ;  /* 0xffffffffff0f7424 */ /* 0x000fce00078e00ff */
[----:B------:R-:W-:Y:S05]  /*8750*/  WARPSYNC.COLLECTIVE R15, `(.L_x_458) ;  /* 0x000000000f0c7348 */ /* 0x000fea0003c00000 */
[----:B------:R-:W-:Y:S02]  /*8760*/  ELECT P6, UR62, PT ;  /* 0x00000000003e782f */ /* 0x000fe400038c0000 */
[----:B------:R-:W-:Y:S01]  /*8770*/  MOV R14, UR62 ;  /* 0x0000003e000e7c02 */ /* 0x000fe20008000f00 */
[----:B------:R-:W-:Y:S10]  /*8780*/  ENDCOLLECTIVE ;  /* 0x000000000000791b */ /* 0x000ff40003800000 */
.L_x_458:
[----:B------:R-:W-:Y:S05]  /*8790*/  BSYNC B0 ;  /* 0x0000000000007941 */ /* 0x000fea0003800000 */
.L_x_457:
[----:B------:R-:W-:Y:S01]  /*87a0*/  PLOP3.LUT P0, PT, P6, PT, PT, 0x80, 0x0 ;  /* 0x000000000000781c */ /* 0x000fe2000370f070 */
[----:B------:R-:W-:-:S12]  /*87b0*/  BRA `(.L_x_459) ;  /* 0xfffffff400c87947 */ /* 0x000fd8000383ffff */
.L_x_426:
[----:B-1----:R1:W2:Y:S02]  /*87c0*/  SYNCS.PHASECHK.TRANS64.TRYWAIT P1, [R6+URZ], R5 ;  /* 0x00000005060075a7 */ /* 0x0022a4000802017f */
[----:B--2---:R-:W-:Y:S05]  /*87d0*/  @!P1 NANOSLEEP.SYNCS 0x989680 ;  /* 0x009896800000995d */ /* 0x004fea0003900000 */
[----:B------:R-:W2:Y:S02]  /*87e0*/  @!P1 SYNCS.PHASECHK.TRANS64 P1, [R6+URZ], R5 ;  /* 0x00000005060095a7 */ /* 0x000ea4000802007f */
[----:B--2---:R-:W-:Y:S05]  /*87f0*/  @!P1 BRA `(.L_x_426) ;  /* 0xfffffffc00f09947 */ /* 0x004fea000383ffff */
[----:B------:R-:W-:Y:S05]  /*8800*/  BRA `(.L_x_460) ;  /* 0xfffffff800047947 */ /* 0x000fea000383ffff */
.L_x_427:
[----:B--2---:R2:W3:Y:S02]  /*8810*/  SYNCS.PHASECHK.TRANS64.TRYWAIT P1, [R3+URZ], R2 ;  /* 0x00000002030075a7 */ /* 0x0044e4000802017f */
[----:B---3--:R-:W-:Y:S05]  /*8820*/  @!P1 NANOSLEEP.SYNCS 0x989680 ;  /* 0x009896800000995d */ /* 0x008fea0003900000 */
[----:B------:R-:W3:Y:S02]  /*8830*/  @!P1 SYNCS.PHASECHK.TRANS64 P1, [R3+URZ], R2 ;  /* 0x00000002030095a7 */ /* 0x000ee4000802007f */
[----:B---3--:R-:W-:Y:S05]  /*8840*/  @!P1 BRA `(.L_x_427) ;  /* 0xfffffffc00f09947 */ /* 0x008fea000383ffff */
[----:B------:R-:W-:Y:S05]  /*8850*/  BRA `(.L_x_461) ;  /* 0xfffffff400f87947 */ /* 0x000fea000383ffff */
.L_x_429:
[----:B--2---:R2:W3:Y:S02]  /*8860*/  SYNCS.PHASECHK.TRANS64.TRYWAIT P0, [R0+URZ], R5 ;  /* 0x00000005000075a7 */ /* 0x0044e4000800017f */
[----:B---3--:R-:W-:Y:S05]  /*8870*/  @!P0 NANOSLEEP.SYNCS 0x989680 ;  /* 0x009896800000895d */ /* 0x008fea0003900000 */
[----:B------:R-:W3:Y:S02]  /*8880*/  @!P0 SYNCS.PHASECHK.TRANS64 P0, [R0+URZ], R5 ;  /* 0x00000005000085a7 */ /* 0x000ee4000800007f */
[----:B---3--:R-:W-:Y:S05]  /*8890*/  @!P0 BRA `(.L_x_429) ;  /* 0xfffffffc00f08947 */ /* 0x008fea000383ffff */
[----:B------:R-:W-:Y:S05]  /*88a0*/  BRA `(.L_x_462) ;  /* 0xfffffff400fc7947 */ /* 0x000fea000383ffff */
.L_x_463:
        /* <DEDUP_REMOVED lines=13> */
.L_x_3696:


//--------------------- .text._ZN7cutlass13device_kernelIN5flash11enable_sm90INS1_16FlashAttnBwdSm90INS1_25CollectiveMainloopBwdSm90ILi2ELi2ELi2EN4cute5tupleIJNS5_1CILi1EEES8_S8_EEENS6_IJNS7_ILi128EEESA_NS7_ILi64EEEEEENS_6half_tEfNS_4arch4Sm90ELb0ELb0ELb0ELb1ELb0ELb1ELb0ELb0ELi2ELi1ELi2ELi2ELb0EEENS1_21CollectiveEpilogueBwdISC_SD_SF_Li256ELb1ELb0ELi1EEENS1_19SingleTileSchedulerILb1ELb0ELb0ELi128EEEEEEEEEvNT_6ParamsE --------------------------
	.section	.text._ZN7cutlass13device_kernelIN5flash11enable_sm90INS1_16FlashAttnBwdSm90INS1_25CollectiveMainloopBwdSm90ILi2ELi2ELi2EN4cute5tupleIJNS5_1CILi1EEES8_S8_EEENS6_IJNS7_ILi128EEESA_NS7_ILi64EEEEEENS_6half_tEfNS_4arch4Sm90ELb0ELb0ELb0ELb1ELb0ELb1ELb0ELb0ELi2ELi1ELi2ELi2ELb0EEENS1_21CollectiveEpilogueBwdISC_SD_SF_Li256ELb1ELb0ELi1EEENS1_19SingleTileSchedulerILb1ELb0ELb0ELi128EEEEEEEEEvNT_6ParamsE,"ax",@progbits
	.align	128
.text._ZN7cutlass13device_kernelIN5flash11enable_sm90INS1_16FlashAttnBwdSm90INS1_25CollectiveMainloopBwdSm90ILi2ELi2ELi2EN4cute5tupleIJNS5_1CILi1EEES8_S8_EEENS6_IJNS7_ILi128EEESA_NS7_ILi64EEEEEENS_6half_tEfNS_4arch4Sm90ELb0ELb0ELb0ELb1ELb0ELb1ELb0ELb0ELi2ELi1ELi2ELi2ELb0EEENS1_21CollectiveEpilogueBwdISC_SD_SF_Li256ELb1ELb0ELi1EEENS1_19SingleTileSchedulerILb1ELb0ELb0ELi128EEEEEEEEEvNT_6ParamsE:
        .type           _ZN7cutlass13device_kernelIN5flash11enable_sm90INS1_16FlashAttnBwdSm90INS1_25CollectiveMainloopBwdSm90ILi2ELi2ELi2EN4cute5tupleIJNS5_1CILi1EEES8_S8_EEENS6_IJNS7_ILi128EEESA_NS7_ILi64EEEEEENS_6half_tEfNS_4arch4Sm90ELb0ELb0ELb0ELb1ELb0ELb1ELb0ELb0ELi2ELi1ELi2ELi2ELb0EEENS1_21CollectiveEpilogueBwdISC_SD_SF_Li256ELb1ELb0ELi1EEENS1_19SingleTileSchedulerILb1ELb0ELb0ELi128EEEEEEEEEvNT_6ParamsE,@function
        .size           _ZN7cutlass13device_kernelIN5flash11enable_sm90INS1_16FlashAttnBwdSm90INS1_25CollectiveMainloopBwdSm90ILi2ELi2ELi2EN4cute5tupleIJNS5_1CILi1EEES8_S8_EEENS6_IJNS7_ILi128EEESA_NS7_ILi64EEEEEENS_6half_tEfNS_4arch4Sm90ELb0ELb0ELb0ELb1ELb0ELb1ELb0ELb0ELi2ELi1ELi2ELi2ELb0EEENS1_21CollectiveEpilogueBwdISC_SD_SF_Li256ELb1ELb0ELi1EEENS1_19SingleTileSchedulerILb1ELb0ELb0ELi128EEEEEEEEEvNT_6ParamsE,(.L_x_3697 - _ZN7cutlass13device_kernelIN5flash11enable_sm90INS1_16FlashAttnBwdSm90INS1_25CollectiveMainloopBwdSm90ILi2ELi2ELi2EN4cute5tupleIJNS5_1CILi1EEES8_S8_EEENS6_IJNS7_ILi128EEESA_NS7_ILi64EEEEEENS_6half_tEfNS_4arch4Sm90ELb0ELb0ELb0ELb1ELb0ELb1ELb0ELb0ELi2ELi1ELi2ELi2ELb0EEENS1_21CollectiveEpilogueBwdISC_SD_SF_Li256ELb1ELb0ELi1EEENS1_19SingleTileSchedulerILb1ELb0ELb0ELi128EEEEEEEEEvNT_6ParamsE)
        .other          _ZN7cutlass13device_kernelIN5flash11enable_sm90INS1_16FlashAttnBwdSm90INS1_25CollectiveMainloopBwdSm90ILi2ELi2ELi2EN4cute5tupleIJNS5_1CILi1EEES8_S8_EEENS6_IJNS7_ILi128EEESA_NS7_ILi64EEEEEENS_6half_tEfNS_4arch4Sm90ELb0ELb0ELb0ELb1ELb0ELb1ELb0ELb0ELi2ELi1ELi2ELi2ELb0EEENS1_21CollectiveEpilogueBwdISC_SD_SF_Li256ELb1ELb0ELi1EEENS1_19SingleTileSchedulerILb1ELb0ELb0ELi128EEEEEEEEEvNT_6ParamsE,@"STO_CUDA_ENTRY STV_DEFAULT"
_ZN7cutlass13device_kernelIN5flash11enable_sm90INS1_16FlashAttnBwdSm90INS1_25CollectiveMainloopBwdSm90ILi2ELi2ELi2EN4cute5tupleIJNS5_1CILi1EEES8_S8_EEENS6_IJNS7_ILi128EEESA_NS7_ILi64EEEEEENS_6half_tEfNS_4arch4Sm90ELb0ELb0ELb0ELb1ELb0ELb1ELb0ELb0ELi2ELi1ELi2ELi2ELb0EEENS1_21CollectiveEpilogueBwdISC_SD_SF_Li256ELb1ELb0ELi1EEENS1_19SingleTileSchedulerILb1ELb0ELb0ELi128EEEEEEEEEvNT_6ParamsE:
        /* <DEDUP_REMOVED lines=23> */
.L_x_465:
[----:B------:R-:W-:Y:S05]  /*0170*/  BSYNC B0 ;  /* 0x0000000000007941 */ /* 0x000fea0003800000 */
.L_x_464:
        /* <DEDUP_REMOVED lines=34> */
.L_x_466:
        /* <DEDUP_REMOVED lines=22> */
.L_x_467:
[----:B---3--:R-:W-:Y:S01]  /*0500*/  ISETP.NE.AND P0, PT, R2, RZ, PT ;  /* 0x000000ff0200720c */ /* 0x008fe20003f05270 */
[----:B------:R-:W-:Y:S01]  /*0510*/  IMAD.MOV.U32 R2, RZ, RZ, 0x1 ;  /* 0x00000001ff027424 */ /* 0x000fe200078e00ff */
[----:B------:R-:W-:Y:S01]  /*0520*/  NOP ;  /* 0x0000000000007918 */ /* 0x000fe20000000000 */
[----:B------:R-:W-:Y:S01]  /*0530*/  ULDC.64 UR38, c[0x0][0x208] ;  /* 0x0000820000267ab9 */ /* 0x000fe20000000a00 */
[----:B------:R-:W-:Y:S02]  /*0540*/  BSSY B6, `(.L_x_468) ;  /* 0x000094c000067945 */ /* 0x000fe40003800000 */
[----:B------:R-:W-:-:S05]  /*0550*/  SEL R2, R2, 0x2, !P0 ;  /* 0x0000000202027807 */ /* 0x000fca0004000000 */
[----:B------:R3:W-:Y:S01]  /*0560*/  STL [R1+0x10], R2 ;  /* 0x0000100201007387 */ /* 0x0007e20000100800 */
[----:B-12-4-:R-:W-:Y:S06]  /*0570*/  BAR.SYNC.DEFER_BLOCKING 0x0 ;  /* 0x0000000000007b1d */ /* 0x016fec0000010000 */
[----:B------:R-:W-:Y:S05]  /*0580*/  @!P0 BRA `(.L_x_469) ;  /* 0x0000006400a48947 */ /* 0x000fea0003800000 */
.L_x_470:
[----:B------:R-:W-:-:S08]  /*0590*/  NOP ;  /* 0x0000000000007918 */ /* 0x000fd00000000000 */
[----:B------:R-:W1:Y:S02]  /*05a0*/  USETMAXREG.TRY_ALLOC.CTAPOOL UP0, 0xf0 ;  /* 0x000000f0000079c8 */ /* 0x000e640008000600 */
[----:B-1----:R-:W-:-:S13]  /*05b0*/  PLOP3.LUT P0, PT, PT, PT, UP0, 0x80, 0x0 ;  /* 0x000000000000781c */ /* 0x002fda0003f0f008 */
[----:B------:R-:W-:Y:S05]  /*05c0*/  @!P0 BRA `(.L_x_470) ;  /* 0xfffffffc00f08947 */ /* 0x000fea000383ffff */
[----:B------:R-:W-:Y:S01]  /*05d0*/  LOP3.LUT R0, R0, 0x3, RZ, 0xc0, !PT ;  /* 0x0000000300007812 */ /* 0x000fe200078ec0ff */
[----:B---3--:R-:W1:Y:S01]  /*05e0*/  S2R R2, SR_TID.X ;  /* 0x0000000000027919 */ /* 0x008e620000002100 */
[----:B------:R-:W-:Y:S01]  /*05f0*/  ULDC.64 UR4, c[0x0][0x8d8] ;  /* 0x0002360000047ab9 */ /* 0x000fe20000000a00 */
[----:B------:R-:W2:Y:S03]  /*0600*/  S2R R7, SR_CTAID.Z ;  /* 0x0000000000077919 */ /* 0x000ea60000002700 */
[----:B------:R-:W3:Y:S02]  /*0610*/  SHFL.IDX PT, R0, R0, RZ, 0x1f ;  /* 0x00001fff00007589 */ /* 0x000ee400000e0000 */
[----:B---3--:R-:W-:Y:S02]  /*0620*/  ISETP.NE.AND P0, PT, R0, RZ, PT ;  /* 0x000000ff0000720c */ /* 0x008fe40003f05270 */
[----:B-1----:R-:W-:-:S11]  /*0630*/  SHF.R.U32.HI R2, RZ, 0x7, R2 ;  /* 0x00000007ff027819 */ /* 0x002fd60000011602 */
[----:B------:R-:W-:-:S05]  /*0640*/  @!P0 VIADD R2, R2, 0x9 ;  /* 0x0000000902028836 */ /* 0x000fca0000000000 */
[----:B------:R1:W-:Y:S06]  /*0650*/  @!P0 BAR.ARV R2, 0xa0 ;  /* 0x000280020000851d */ /* 0x0003ec0000002000 */
[----:B------:R-:W-:-:S04]  /*0660*/  ISETP.NE.U32.AND P0, PT, RZ, UR4, PT ;  /* 0x00000004ff007c0c */ /* 0x000fc8000bf05070 */
[----:B------:R-:W-:-:S13]  /*0670*/  ISETP.NE.AND.EX P0, PT, RZ, UR5, PT, P0 ;  /* 0x00000005ff007c0c */ /* 0x000fda000bf05300 */
[----:B-12---:R-:W-:Y:S05]  /*0680*/  @!P0 BRA `(.L_x_471) ;  /* 0x0000000000108947 */ /* 0x006fea0003800000 */
[----:B------:R-:W1:Y:S02]  /*0690*/  LDC.64 R2, c[0x0][0x8d8] ;  /* 0x00023600ff027b82 */ /* 0x000e640000000a00 */
[----:B-1----:R-:W-:-:S05]  /*06a0*/  IMAD.WIDE R2, R7, 0x4, R2 ;  /* 0x0000000407027825 */ /* 0x002fca00078e0202 */
[----:B------:R1:W5:Y:S01]  /*06b0*/  LDG.E R0, desc[UR38][R2.64] ;  /* 0x0000002602007981 */ /* 0x000362000c1e1900 */
[----:B------:R-:W-:Y:S05]  /*06c0*/  BRA `(.L_x_472) ;  /* 0x00000000002c7947 */ /* 0x000fea0003800000 */
.L_x_471:
[----:B------:R-:W-:Y:S02]  /*06d0*/  ULDC.64 UR4, c[0x0][0x8d0] ;  /* 0x0002340000047ab9 */ /* 0x000fe40000000a00 */
[----:B------:R-:W-:-:S04]  /*06e0*/  ISETP.NE.U32.AND P0, PT, RZ, UR4, PT ;  /* 0x00000004ff007c0c */ /* 0x000fc8000bf05070 */
[----:B------:R-:W-:-:S13]  /*06f0*/  ISETP.NE.AND.EX P0, PT, RZ, UR5, PT, P0 ;  /* 0x00000005ff007c0c */ /* 0x000fda000bf05300 */
[----:B------:R-:W-:Y:S05]  /*0700*/  @!P0 BRA `(.L_x_473) ;  /* 0x0000000000188947 */ /* 0x000fea0003800000 */
[----:B------:R-:W1:Y:S02]  /*0710*/  LDC.64 R2, c[0x0][0x8d0] ;  /* 0x00023400ff027b82 */ /* 0x000e640000000a00 */
[----:B-1----:R-:W-:-:S05]  /*0720*/  IMAD.WIDE R2, R7, 0x4, R2 ;  /* 0x0000000407027825 */ /* 0x002fca00078e0202 */
[----:B------:R-:W2:Y:S04]  /*0730*/  LDG.E R0, desc[UR38][R2.64] ;  /* 0x0000002602007981 */ /* 0x000ea8000c1e1900 */
[----:B------:R-:W2:Y:S02]  /*0740*/  LDG.E R5, desc[UR38][R2.64+0x4] ;  /* 0x0000042602057981 */ /* 0x000ea4000c1e1900 */
[----:B--2---:R-:W-:Y:S01]  /*0750*/  IMAD.IADD R0, R5, 0x1, -R0 ;  /* 0x0000000105007824 */ /* 0x004fe200078e0a00 */
[----:B------:R-:W-:Y:S06]  /*0760*/  BRA `(.L_x_472) ;  /* 0x0000000000047947 */ /* 0x000fec0003800000 */
.L_x_473:
[----:B------:R-:W2:Y:S02]  /*0770*/  LDC R0, c[0x0][0x8bc] ;  /* 0x00022f00ff007b82 */ /* 0x000ea40000000800 */
.L_x_472:
[----:B------:R-:W3:Y:S02]  /*0780*/  S2R R17, SR_CTAID.X ;  /* 0x0000000000117919 */ /* 0x000ee40000002500 */
[----:B---3--:R-:W-:-:S05]  /*0790*/  IMAD.SHL.U32 R17, R17, 0x80, RZ ;  /* 0x0000008011117824 */ /* 0x008fca00078e00ff */
[----:B--2--5:R-:W-:-:S04]  /*07a0*/  ISETP.GE.AND P0, PT, R17, R0, PT ;  /* 0x000000001100720c */ /* 0x024fc80003f06270 */
[----:B------:R-:W-:-:S04]  /*07b0*/  SEL R4, R7, 0xffffffff, !P0 ;  /* 0xffffffff07047807 */ /* 0x000fc80004000000 */
[----:B------:R-:W-:Y:S01]  /*07c0*/  ISETP.GE.AND P0, PT, R4, RZ, PT ;  /* 0x000000ff0400720c */ /* 0x000fe20003f06270 */
[----:B------:R2:W-:-:S12]  /*07d0*/  STL [R1+0xc], R4 ;  /* 0x00000c0401007387 */ /* 0x0005d80000100800 */
[----:B--2---:R-:W-:Y:S05]  /*07e0*/  @!P0 BRA `(.L_x_474) ;  /* 0x0000009000848947 */ /* 0x004fea0003800000 */
[----:B-1----:R-:W1:Y:S01]  /*07f0*/  S2R R2, SR_TID.X ;  /* 0x0000000000027919 */ /* 0x002e620000002100 */
[----:B------:R-:W-:Y:S02]  /*0800*/  ULDC.64 UR4, c[0x0][0x780] ;  /* 0x0001e00000047ab9 */ /* 0x000fe40000000a00 */
[----:B------:R-:W-:Y:S01]  /*0810*/  ISETP.NE.U32.AND P0, PT, RZ, UR4, PT ;  /* 0x00000004ff007c0c */ /* 0x000fe2000bf05070 */
[----:B------:R-:W-:Y:S02]  /*0820*/  ULDC UR4, c[0x0][0x290] ;  /* 0x0000a40000047ab9 */ /* 0x000fe40000000800 */
[----:B------:R-:W-:Y:S01]  /*0830*/  IMAD.U32 R18, RZ, RZ, UR4 ;  /* 0x00000004ff127e24 */ /* 0x000fe2000f8e00ff */
[----:B------:R-:W-:Y:S01]  /*0840*/  ISETP.NE.AND.EX P0, PT, RZ, UR5, PT, P0 ;  /* 0x00000005ff007c0c */ /* 0x000fe2000bf05300 */
[----:B-1----:R-:W-:-:S12]  /*0850*/  VIADD R16, R2, 0xffffff80 ;  /* 0xffffff8002107836 */ /* 0x002fd80000000000 */
[----:B------:R-:W-:Y:S05]  /*0860*/  @!P0 BRA `(.L_x_475) ;  /* 0x0000000000108947 */ /* 0x000fea0003800000 */
[----:B------:R-:W1:Y:S02]  /*0870*/  LDC.64 R2, c[0x0][0x780] ;  /* 0x0001e000ff027b82 */ /* 0x000e640000000a00 */
[----:B-1----:R-:W-:-:S05]  /*0880*/  IMAD.WIDE R2, R4, 0x4, R2 ;  /* 0x0000000404027825 */ /* 0x002fca00078e0202 */
[----:B------:R1:W5:Y:S01]  /*0890*/  LDG.E R19, desc[UR38][R2.64] ;  /* 0x0000002602137981 */ /* 0x000362000c1e1900 */
[----:B------:R-:W-:Y:S05]  /*08a0*/  BRA `(.L_x_476) ;  /* 0x0000000000287947 */ /* 0x000fea0003800000 */
.L_x_475:
[----:B------:R-:W-:Y:S01]  /*08b0*/  ULDC.64 UR4, c[0x0][0x770] ;  /* 0x0001dc0000047ab9 */ /* 0x000fe20000000a00 */
[----:B------:R-:W2:Y:S01]  /*08c0*/  LDC R19, c[0x0][0x280] ;  /* 0x0000a000ff137b82 */ /* 0x000ea20000000800 */
[----:B------:R-:W-:-:S04]  /*08d0*/  ISETP.NE.U32.AND P0, PT, RZ, UR4, PT ;  /* 0x00000004ff007c0c */ /* 0x000fc8000bf05070 */
[----:B------:R-:W-:-:S13]  /*08e0*/  ISETP.NE.AND.EX P0, PT, RZ, UR5, PT, P0 ;  /* 0x00000005ff007c0c */ /* 0x000fda000bf05300 */
[----:B------:R-:W-:Y:S05]  /*08f0*/  @!P0 BRA `(.L_x_476) ;  /* 0x0000000000148947 */ /* 0x000fea0003800000 */
[----:B------:R-:W1:Y:S02]  /*0900*/  LDC.64 R2, c[0x0][0x770] ;  /* 0x0001dc00ff027b82 */ /* 0x000e640000000a00 */
[----:B-1----:R-:W-:-:S05]  /*0910*/  IMAD.WIDE R2, R4, 0x4, R2 ;  /* 0x0000000404027825 */ /* 0x002fca00078e0202 */
[----:B--2---:R-:W2:Y:S04]  /*0920*/  LDG.E R19, desc[UR38][R2.64] ;  /* 0x0000002602137981 */ /* 0x004ea8000c1e1900 */
[----:B------:R-:W2:Y:S02]  /*0930*/  LDG.E R0, desc[UR38][R2.64+0x4] ;  /* 0x0000042602007981 */ /* 0x000ea4000c1e1900 */
[----:B--2---:R-:W-:-:S07]  /*0940*/  IMAD.IADD R19, R0, 0x1, -R19 ;  /* 0x0000000100137824 */ /* 0x004fce00078e0a13 */
.L_x_476:
[----:B------:R-:W-:Y:S02]  /*0950*/  ULDC.64 UR4, c[0x0][0x788] ;  /* 0x0001e20000047ab9 */ /* 0x000fe40000000a00 */
[----:B------:R-:W-:-:S04]  /*0960*/  ISETP.NE.U32.AND P0, PT, RZ, UR4, PT ;  /* 0x00000004ff007c0c */ /* 0x000fc8000bf05070 */
[----:B------:R-:W-:-:S13]  /*0970*/  ISETP.NE.AND.EX P0, PT, RZ, UR5, PT, P0 ;  /* 0x00000005ff007c0c */ /* 0x000fda000bf05300 */
[----:B------:R-:W-:Y:S05]  /*0980*/  @!P0 BRA `(.L_x_477) ;  /* 0x0000000000108947 */ /* 0x000fea0003800000 */
[----:B-1----:R-:W1:Y:S02]  /*0990*/  LDC.64 R2, c[0x0][0x788] ;  /* 0x0001e200ff027b82 */ /* 0x002e640000000a00 */
[----:B-1----:R-:W-:-:S05]  /*09a0*/  IMAD.WIDE R2, R4, 0x4, R2 ;  /* 0x0000000404027825 */ /* 0x002fca00078e0202 */
[----:B------:R1:W5:Y:S01]  /*09b0*/  LDG.E R18, desc[UR38][R2.64] ;  /* 0x0000002602127981 */ /* 0x000362000c1e1900 */
[----:B------:R-:W-:Y:S05]  /*09c0*/  BRA `(.L_x_478) ;  /* 0x0000000000247947 */ /* 0x000fea0003800000 */
.L_x_477:
[----:B------:R-:W-:Y:S02]  /*09d0*/  ULDC.64 UR4, c[0x0][0x778] ;  /* 0x0001de0000047ab9 */ /* 0x000fe40000000a00 */
[----:B------:R-:W-:-:S04]  /*09e0*/  ISETP.NE.U32.AND P0, PT, RZ, UR4, PT ;  /* 0x00000004ff007c0c */ /* 0x000fc8000bf05070 */
[----:B------:R-:W-:-:S13]  /*09f0*/  ISETP.NE.AND.EX P0, PT, RZ, UR5, PT, P0 ;  /* 0x00000005ff007c0c */ /* 0x000fda000bf05300 */
[----:B------:R-:W-:Y:S05]  /*0a00*/  @!P0 BRA `(.L_x_478) ;  /* 0x0000000000148947 */ /* 0x000fea0003800000 */
[----:B-1----:R-:W1:Y:S02]  /*0a10*/  LDC.64 R2, c[0x0][0x778] ;  /* 0x0001de00ff027b82 */ /* 0x002e640000000a00 */
[----:B-1----:R-:W-:-:S05]  /*0a20*/  IMAD.WIDE R2, R4, 0x4, R2 ;  /* 0x0000000404027825 */ /* 0x002fca00078e0202 */
[----:B------:R-:W3:Y:S04]  /*0a30*/  LDG.E R18, desc[UR38][R2.64] ;  /* 0x0000002602127981 */ /* 0x000ee8000c1e1900 */
[----:B------:R-:W3:Y:S02]  /*0a40*/  LDG.E R5, desc[UR38][R2.64+0x4] ;  /* 0x0000042602057981 */ /* 0x000ee4000c1e1900 */
[----:B---3--:R-:W-:-:S07]  /*0a50*/  IMAD.IADD R18, R5, 0x1, -R18 ;  /* 0x0000000105127824 */ /* 0x008fce00078e0a12 */
.L_x_478:
[----:B--2--5:R-:W-:Y:S02]  /*0a60*/  ISETP.GE.AND P1, PT, R19, 0x1, PT ;  /* 0x000000011300780c */ /* 0x024fe40003f26270 */
[----:B------:R-:W-:Y:S02]  /*0a70*/  CS2R R182, SRZ ;  /* 0x0000000000b67805 */ /* 0x000fe4000001ff00 */
[----:B------:R-:W-:Y:S02]  /*0a80*/  PLOP3.LUT P0, PT, PT, PT, PT, 0x80, 0x0 ;  /* 0x000000000000781c */ /* 0x000fe40003f0f070 */
        /* <DEDUP_REMOVED lines=31> */
[----:B------:R-:W-:Y:S06]  /*0c80*/  @!P1 BRA `(.L_x_479) ;  /* 0x00000040002c9947 */ /* 0x000fec0003800000 */
[----:B------:R-:W-:Y:S01]  /*0c90*/  MOV R0, RZ ;  /* 0x000000ff00007202 */ /* 0x000fe20000000f00 */
[----:B------:R-:W-:-:S03]  /*0ca0*/  ULDC UR36, c[0x0][0x744] ;  /* 0x0001d10000247ab9 */ /* 0x000fc60000000800 */
[----:B------:R-:W-:-:S13]  /*0cb0*/  LOP3.LUT P0, RZ, R0, 0x3ff, RZ, 0xc0, !PT ;  /* 0x000003ff00ff7812 */ /* 0x000fda000780c0ff */
[----:B------:R-:W-:Y:S05]  /*0cc0*/  @!P0 BRA `(.L_x_480) ;  /* 0x00000000007c8947 */ /* 0x000fea0003800000 */
[----:B-1----:R-:W-:Y:S01]  /*0cd0*/  MOV R2, 0x0 ;  /* 0x0000000000027802 */ /* 0x002fe20000000f00 */
        /* <DEDUP_REMOVED lines=15> */
.L_x_481:
        /* <DEDUP_REMOVED lines=15> */
.L_x_480:
[----:B-1----:R-:W1:Y:S01]  /*0ec0*/  S2R R3, SR_CgaCtaId ;  /* 0x0000000000037919 */ /* 0x002e620000008800 */
        /* <DEDUP_REMOVED lines=21> */
.L_x_483:
        /* <DEDUP_REMOVED lines=15> */
.L_x_482:
[----:B------:R-:W-:Y:S01]  /*1110*/  SHF.R.S32.HI R3, RZ, 0x1f, R16 ;  /* 0x0000001fff037819 */ /* 0x000fe20000011410 */
[----:B------:R-:W-:-:S03]  /*1120*/  UMOV UR4, 0xffffffff ;  /* 0xffffffff00047882 */ /* 0x000fc60000000000 */
[----:B------:R-:W-:-:S04]  /*1130*/  LEA.HI R0, R3, R16, RZ, 0x7 ;  /* 0x0000001003007211 */ /* 0x000fc800078f38ff */
[----:B------:R-:W-:Y:S01]  /*1140*/  SHF.R.S32.HI R13, RZ, 0x7, R0 ;  /* 0x00000007ff0d7819 */ /* 0x000fe20000011400 */
[----:B------:R-:W-:Y:S06]  /*1150*/  BRA.DIV UR4, `(.L_x_484) ;  /* 0x0000008a04307947 */ /* 0x000fec000b800000 */
[----:B------:R1:W2:Y:S02]  /*1160*/  SHFL.IDX PT, R14, R13, RZ, 0x1f ;  /* 0x00001fff0d0e7589 */ /* 0x0002a400000e0000 */
.L_x_587:
[----:B------:R-:W-:Y:S01]  /*1170*/  SHF.L.U32 R15, RZ, 0x1f, RZ ;  /* 0x0000001fff0f7819 */ /* 0x000fe200000006ff */
[----:B------:R-:W-:Y:S01]  /*1180*/  VIADD R19, R19, 0x7f ;  /* 0x0000007f13137836 */ /* 0x000fe20000000000 */
[----:B--2---:R-:W-:Y:S01]  /*1190*/  LEA.HI R2, R14, R14, RZ, 0x1 ;  /* 0x0000000e0e027211 */ /* 0x004fe200078f08ff */
[----:B------:R-:W-:Y:S01]  /*11a0*/  IMAD.IADD R18, R18, 0x1, -R17 ;  /* 0x0000000112127824 */ /* 0x000fe200078e0a11 */
[----:B------:R-:W2:Y:S01]  /*11b0*/  SYNCS.PHASECHK.TRANS64.TRYWAIT P0, [R226+URZ+0x30c00], R15 ;  /* 0x030c000fe20075a7 */ /* 0x000ea2000800017f */
[----:B------:R-:W-:Y:S02]  /*11c0*/  LOP3.LUT R5, R0, 0xffffff80, RZ, 0xc0, !PT ;  /* 0xffffff8000057812 */ /* 0x000fe400078ec0ff */
[----:B------:R-:W-:Y:S02]  /*11d0*/  LOP3.LUT R225, R2, 0xffffe, RZ, 0xc0, !PT ;  /* 0x000ffffe02e17812 */ /* 0x000fe400078ec0ff */
[CC--:B------:R-:W-:Y:S01]  /*11e0*/  LEA.HI R2, R3.reuse, R16.reuse, RZ, 0x5 ;  /* 0x0000001003027211 */ /* 0x0c0fe200078f28ff */
[----:B------:R-:W-:Y:S01]  /*11f0*/  IMAD.IADD R4, R16, 0x1, -R5 ;  /* 0x0000000110047824 */ /* 0x000fe200078e0a05 */
[----:B------:R-:W-:Y:S01]  /*1200*/  LEA.HI R0, R3, R16, RZ, 0x2 ;  /* 0x0000001003007211 */ /* 0x000fe200078f10ff */
[----:B------:R-:W-:Y:S01]  /*1210*/  IMAD.IADD R225, R14, 0x1, -R225 ;  /* 0x000000010ee17824 */ /* 0x000fe200078e0ae1 */
[----:B------:R-:W-:-:S02]  /*1220*/  LOP3.LUT R7, R2, 0xffffffe0, RZ, 0xc0, !PT ;  /* 0xffffffe002077812 */ /* 0x000fc400078ec0ff */
[----:B------:R-:W-:Y:S02]  /*1230*/  LOP3.LUT R9, R0, 0xfffffffc, RZ, 0xc0, !PT ;  /* 0xfffffffc00097812 */ /* 0x000fe400078ec0ff */
[CC--:B------:R-:W-:Y:S01]  /*1240*/  LEA.HI R6, R3.reuse, R16.reuse, RZ, 0x3 ;  /* 0x0000001003067211 */ /* 0x0c0fe200078f18ff */
[C---:B------:R-:W-:Y:S01]  /*1250*/  IMAD.IADD R7, R16.reuse, 0x1, -R7 ;  /* 0x0000000110077824 */ /* 0x040fe200078e0a07 */
[----:B------:R-:W-:Y:S01]  /*1260*/  LEA.HI R8, R3, R16, RZ, 0x4 ;  /* 0x0000001003087211 */ /* 0x000fe200078f20ff */
[C---:B------:R-:W-:Y:S01]  /*1270*/  IMAD.IADD R0, R16.reuse, 0x1, -R9 ;  /* 0x0000000110007824 */ /* 0x040fe200078e0a09 */
[----:B------:R-:W-:Y:S01]  /*1280*/  SHF.R.S32.HI R3, RZ, 0x5, R2 ;  /* 0x00000005ff037819 */ /* 0x000fe20000011402 */
[----:B------:R-:W-:Y:S01]  /*1290*/  IMAD.SHL.U32 R16, R16, 0x40, RZ ;  /* 0x0000004010107824 */ /* 0x000fe200078e00ff */
[----:B------:R-:W-:Y:S02]  /*12a0*/  SHF.R.S32.HI R2, RZ, 0x1f, R19 ;  /* 0x0000001fff027819 */ /* 0x000fe40000011413 */
[----:B------:R-:W-:Y:S01]  /*12b0*/  SHF.R.S32.HI R11, RZ, 0x4, R8 ;  /* 0x00000004ff0b7819 */ /* 0x000fe20000011408 */
[----:B------:R-:W-:Y:S01]  /*12c0*/  IMAD.SHL.U32 R5, R3, 0x10, RZ ;  /* 0x0000001003057824 */ /* 0x000fe200078e00ff */
[----:B------:R-:W-:-:S02]  /*12d0*/  LOP3.LUT R16, R16, 0x1c0, RZ, 0xc0, !PT ;  /* 0x000001c010107812 */ /* 0x000fc400078ec0ff */
[----:B------:R-:W-:Y:S02]  /*12e0*/  LEA.HI R235, R2, R19, RZ, 0x7 ;  /* 0x0000001302eb7211 */ /* 0x000fe400078f38ff */
[----:B------:R-:W-:Y:S02]  /*12f0*/  LEA.HI R8, R8, R11, RZ, 0x1 ;  /* 0x0000000b08087211 */ /* 0x000fe400078f08ff */
[----:B------:R-:W-:Y:S02]  /*1300*/  SHF.R.S32.HI R3, RZ, 0x1f, R4 ;  /* 0x0000001fff037819 */ /* 0x000fe40000011404 */
[----:B------:R-:W-:Y:S01]  /*1310*/  LOP3.LUT R5, R16, 0x30, R5, 0xf8, !PT ;  /* 0x0000003010057812 */ /* 0x000fe200078ef805 */
[----:B--2---:R-:W-:Y:S06]  /*1320*/  @P0 BRA `(.L_x_485) ;  /* 0x0000000000080947 */ /* 0x004fec0003800000 */
[----:B------:R-:W2:Y:S02]  /*1330*/  SYNCS.PHASECHK.TRANS64.TRYWAIT P0, [R226+URZ+0x30c00], R15 ;  /* 0x030c000fe20075a7 */ /* 0x000ea4000800017f */
[----:B--2---:R-:W-:Y:S05]  /*1340*/  @!P0 BRA `(.L_x_486) ;  /* 0x0000008400d08947 */ /* 0x004fea0003800000 */
.L_x_485:
[----:B------:R-:W3:Y:S01]  /*1350*/  LDL.LU R19, [R1+0x10] ;  /* 0x0000100001137983 */ /* 0x000ee20000300800 */
[----:B------:R-:W-:Y:S01]  /*1360*/  LOP3.LUT R9, R5, 0x8, R6, 0xf8, !PT ;  /* 0x0000000805097812 */ /* 0x000fe200078ef806 */
[----:B------:R-:W-:Y:S01]  /*1370*/  IMAD R17, R13, 0x400, R4 ;  /* 0x000004000d117824 */ /* 0x000fe200078e0204 */
[----:B------:R-:W-:Y:S02]  /*1380*/  LEA.HI R5, R3, R4, RZ, 0x5 ;  /* 0x0000000403057211 */ /* 0x000fe400078f28ff */
[----:B------:R-:W-:Y:S02]  /*1390*/  CS2R R182, SRZ ;  /* 0x0000000000b67805 */ /* 0x000fe4000001ff00 */
[----:B------:R-:W-:Y:S02]  /*13a0*/  SHF.R.S32.HI R2, RZ, 0x1f, R7 ;  /* 0x0000001fff027819 */ /* 0x000fe40000011407 */
[----:B------:R-:W-:Y:S02]  /*13b0*/  CS2R R180, SRZ ;  /* 0x0000000000b47805 */ /* 0x000fe4000001ff00 */
[----:B------:R-:W-:-:S02]  /*13c0*/  SHF.R.S32.HI R5, RZ, 0x5, R5 ;  /* 0x00000005ff057819 */ /* 0x000fc40000011405 */
[----:B------:R-:W-:Y:S02]  /*13d0*/  CS2R R178, SRZ ;  /* 0x0000000000b27805 */ /* 0x000fe4000001ff00 */
[----:B------:R-:W-:Y:S02]  /*13e0*/  LOP3.LUT R8, R8, 0x7ffffe, RZ, 0xc0, !PT ;  /* 0x007ffffe08087812 */ /* 0x000fe400078ec0ff */
[----:B------:R-:W-:Y:S02]  /*13f0*/  CS2R R176, SRZ ;  /* 0x0000000000b07805 */ /* 0x000fe4000001ff00 */
[----:B------:R-:W-:Y:S01]  /*1400*/  LEA.HI R3, R3, R4, RZ, 0x2 ;  /* 0x0000000403037211 */ /* 0x000fe200078f10ff */
[----:B------:R-:W-:Y:S01]  /*1410*/  IMAD R18, R5, -0x10, R18 ;  /* 0xfffffff005127824 */ /* 0x000fe200078e0212 */
[CC--:B------:R-:W-:Y:S01]  /*1420*/  LEA.HI R6, R2.reuse, R7.reuse, RZ, 0x3 ;  /* 0x0000000702067211 */ /* 0x0c0fe200078f18ff */
[----:B------:R-:W-:Y:S01]  /*1430*/  IMAD.IADD R12, R11, 0x1, -R8 ;  /* 0x000000010b0c7824 */ /* 0x000fe200078e0a08 */
[----:B------:R-:W-:-:S02]  /*1440*/  LEA.HI R7, R2, R7, RZ, 0x2 ;  /* 0x0000000702077211 */ /* 0x000fc400078f10ff */
[----:B------:R-:W-:Y:S02]  /*1450*/  CS2R R174, SRZ ;  /* 0x0000000000ae7805 */ /* 0x000fe4000001ff00 */
[C---:B------:R-:W-:Y:S01]  /*1460*/  LEA.HI R2, R13.reuse, R13, RZ, 0x1 ;  /* 0x0000000d0d027211 */ /* 0x040fe200078f08ff */
[----:B------:R-:W-:Y:S01]  /*1470*/  IMAD R12, R13, 0x10, R12 ;  /* 0x000000100d0c7824 */ /* 0x000fe200078e020c */
[----:B------:R-:W-:Y:S02]  /*1480*/  LOP3.LUT R5, R3, 0x7ffffffc, RZ, 0xc0, !PT ;  /* 0x7ffffffc03057812 */ /* 0x000fe400078ec0ff */
[----:B------:R-:W-:Y:S02]  /*1490*/  CS2R R172, SRZ ;  /* 0x0000000000ac7805 */ /* 0x000fe4000001ff00 */
[----:B------:R-:W-:Y:S02]  /*14a0*/  SHF.R.S32.HI R8, RZ, 0x2, R3 ;  /* 0x00000002ff087819 */ /* 0x000fe40000011403 */
[----:B------:R-:W-:-:S02]  /*14b0*/  CS2R R170, SRZ ;  /* 0x0000000000aa7805 */ /* 0x000fc4000001ff00 */
[----:B------:R-:W-:Y:S02]  /*14c0*/  SHF.R.S32.HI R3, RZ, 0x1f, R3 ;  /* 0x0000001fff037819 */ /* 0x000fe40000011403 */
[----:B------:R-:W-:Y:S02]  /*14d0*/  CS2R R168, SRZ ;  /* 0x0000000000a87805 */ /* 0x000fe4000001ff00 */
[----:B------:R-:W-:Y:S01]  /*14e0*/  LOP3.LUT R10, R2, 0xfffffffe, RZ, 0xc0, !PT ;  /* 0xfffffffe020a7812 */ /* 0x000fe200078ec0ff */
[----:B------:R-:W-:Y:S01]  /*14f0*/  IMAD.IADD R2, R4, 0x1, -R5 ;  /* 0x0000000104027824 */ /* 0x000fe200078e0a05 */
[----:B------:R-:W-:Y:S02]  /*1500*/  LEA.HI R5, R3, R8, RZ, 0x3 ;  /* 0x0000000803057211 */ /* 0x000fe400078f18ff */
[----:B------:R-:W-:Y:S02]  /*1510*/  CS2R R166, SRZ ;  /* 0x0000000000a67805 */ /* 0x000fe4000001ff00 */
[----:B------:R-:W-:Y:S01]  /*1520*/  SHF.R.S32.HI R4, RZ, 0x3, R6 ;  /* 0x00000003ff047819 */ /* 0x000fe20000011406 */
[----:B------:R-:W-:Y:S01]  /*1530*/  IMAD.IADD R10, R13, 0x1, -R10 ;  /* 0x000000010d0a7824 */ /* 0x000fe200078e0a0a */
[----:B------:R-:W-:-:S02]  /*1540*/  SHF.R.S32.HI R3, RZ, 0x1f, R6 ;  /* 0x0000001fff037819 */ /* 0x000fc40000011406 */
[----:B------:R-:W-:Y:S02]  /*1550*/  CS2R R164, SRZ ;  /* 0x0000000000a47805 */ /* 0x000fe4000001ff00 */
[----:B------:R-:W-:Y:S02]  /*1560*/  SHF.R.U32.HI R16, RZ, 0x3, R16 ;  /* 0x00000003ff107819 */ /* 0x000fe40000011610 */
[----:B------:R-:W-:Y:S02]  /*1570*/  CS2R R162, SRZ ;  /* 0x0000000000a27805 */ /* 0x000fe4000001ff00 */
[----:B------:R-:W-:Y:S02]  /*1580*/  LOP3.LUT R5, R5, 0xfffffff8, RZ, 0xc0, !PT ;  /* 0xfffffff805057812 */ /* 0x000fe400078ec0ff */
[----:B------:R-:W-:Y:S02]  /*1590*/  CS2R R160, SRZ ;  /* 0x0000000000a07805 */ /* 0x000fe4000001ff00 */
[----:B------:R-:W-:-:S02]  /*15a0*/  SHF.R.S32.HI R6, RZ, 0x2, R7 ;  /* 0x00000002ff067819 */ /* 0x000fc40000011407 */
[----:B------:R-:W-:Y:S02]  /*15b0*/  CS2R R158, SRZ ;  /* 0x00000000009e7805 */ /* 0x000fe4000001ff00 */
[----:B------:R-:W-:Y:S02]  /*15c0*/  LOP3.LUT R9, R9, R16, RZ, 0x3c, !PT ;  /* 0x0000001009097212 */ /* 0x000fe400078e3cff */
[----:B------:R-:W-:Y:S02]  /*15d0*/  CS2R R156, SRZ ;  /* 0x00000000009c7805 */ /* 0x000fe4000001ff00 */
[----:B------:R-:W-:Y:S01]  /*15e0*/  LEA.HI R3, R3, R4, RZ, 0x4 ;  /* 0x0000000403037211 */ /* 0x000fe200078f20ff */
[----:B------:R-:W-:Y:S01]  /*15f0*/  VIADD R14, R6, 0x18 ;  /* 0x00000018060e7836 */ /* 0x000fe20000000000 */
[----:B------:R-:W-:Y:S01]  /*1600*/  IADD3 R11, R18, R5, -R8 ;  /* 0x00000005120b7210 */ /* 0x000fe20007ffe808 */
[----:B------:R-:W-:Y:S01]  /*1610*/  VIADD R8, R6, 0x8 ;  /* 0x0000000806087836 */ /* 0x000fe20000000000 */
[----:B------:R-:W-:Y:S01]  /*1620*/  LOP3.LUT R5, R3, 0x1ffffff0, RZ, 0xc0, !PT ;  /* 0x1ffffff003057812 */ /* 0x000fe200078ec0ff */
[----:B------:R-:W-:Y:S01]  /*1630*/  IMAD.U32 R236, R12, 0x200, R9 ;  /* 0x000002000cec7824 */ /* 0x000fe200078e0009 */
[----:B------:R-:W-:Y:S01]  /*1640*/  LEA.HI R7, R7, R6, RZ, 0x1 ;  /* 0x0000000607077211 */ /* 0x000fe200078f08ff */
[----:B------:R-:W-:Y:S01]  /*1650*/  IMAD R3, R10, -0x40, R11 ;  /* 0xffffffc00a037824 */ /* 0x000fe200078e020b */
[----:B------:R-:W-:Y:S01]  /*1660*/  LEA.HI R9, R8, R8, RZ, 0x1 ;  /* 0x0000000808097211 */ /* 0x000fe200078f08ff */
[----:B------:R-:W-:Y:S01]  /*1670*/  VIADD R10, R6, 0x10 ;  /* 0x00000010060a7836 */ /* 0x000fe20000000000 */
[----:B------:R-:W-:Y:S01]  /*1680*/  LOP3.LUT R7, R7, 0xfffffffe, RZ, 0xc0, !PT ;  /* 0xfffffffe07077812 */ /* 0x000fe200078ec0ff */
[----:B------:R-:W-:Y:S01]  /*1690*/  IMAD.IADD R4, R4, 0x1, -R5 ;  /* 0x0000000104047824 */ /* 0x000fe200078e0a05 */
[----:B------:R-:W-:-:S02]  /*16a0*/  LOP3.LUT R5, R9, 0xfffffffe, RZ, 0xc0, !PT ;  /* 0xfffffffe09057812 */ /* 0x000fc400078ec0ff */
[----:B------:R-:W-:Y:S02]  /*16b0*/  CS2R R154, SRZ ;  /* 0x00000000009a7805 */ /* 0x000fe4000001ff00 */
[----:B------:R-:W-:Y:S01]  /*16c0*/  LEA.HI R11, R10, R10, RZ, 0x1 ;  /* 0x0000000a0a0b7211 */ /* 0x000fe200078f08ff */
[----:B------:R-:W-:Y:S01]  /*16d0*/  IMAD.IADD R7, R6, 0x1, -R7 ;  /* 0x0000000106077824 */ /* 0x000fe200078e0a07 */
[----:B------:R-:W-:Y:S01]  /*16e0*/  SHF.R.S32.HI R6, RZ, 0x1f, R9 ;  /* 0x0000001fff067819 */ /* 0x000fe20000011409 */
[----:B------:R-:W-:Y:S01]  /*16f0*/  IMAD.IADD R8, R8, 0x1, -R5 ;  /* 0x0000000108087824 */ /* 0x000fe200078e0a05 */
[----:B------:R-:W-:Y:S02]  /*1700*/  SHF.R.S32.HI R5, RZ, 0x1, R9 ;  /* 0x00000001ff057819 */ /* 0x000fe40000011409 */
[----:B------:R-:W-:Y:S02]  /*1710*/  CS2R R152, SRZ ;  /* 0x0000000000987805 */ /* 0x000fe4000001ff00 */
[----:B------:R-:W-:-:S02]  /*1720*/  SHF.R.S32.HI R9, RZ, 0x1, R11 ;  /* 0x00000001ff097819 */ /* 0x000fc4000001140b */
[----:B------:R-:W-:Y:S02]  /*1730*/  CS2R R214, SRZ ;  /* 0x0000000000d67805 */ /* 0x000fe4000001ff00 */
[----:B------:R-:W-:Y:S02]  /*1740*/  SHF.R.S32.HI R12, RZ, 0x1f, R11 ;  /* 0x0000001fff0c7819 */ /* 0x000fe4000001140b */
[----:B------:R-:W-:Y:S02]  /*1750*/  CS2R R212, SRZ ;  /* 0x0000000000d47805 */ /* 0x000fe4000001ff00 */
[----:B--2---:R-:W-:Y:S02]  /*1760*/  LEA.HI R15, R14, R14, RZ, 0x1 ;  /* 0x0000000e0e0f7211 */ /* 0x004fe400078f08ff */
[----:B------:R-:W-:Y:S02]  /*1770*/  CS2R R210, SRZ ;  /* 0x0000000000d27805 */ /* 0x000fe4000001ff00 */
[----:B------:R-:W-:-:S02]  /*1780*/  LEA.HI R6, R6, R5, RZ, 0x4 ;  /* 0x0000000506067211 */ /* 0x000fc400078f20ff */
[----:B------:R-:W-:Y:S02]  /*1790*/  CS2R R208, SRZ ;  /* 0x0000000000d07805 */ /* 0x000fe4000001ff00 */
[----:B------:R-:W-:Y:S02]  /*17a0*/  LEA.HI R12, R12, R9, RZ, 0x4 ;  /* 0x000000090c0c7211 */ /* 0x000fe400078f20ff */
[----:B------:R-:W-:Y:S02]  /*17b0*/  CS2R R206, SRZ ;  /* 0x0000000000ce7805 */ /* 0x000fe4000001ff00 */
[----:B-1----:R-:W-:Y:S02]  /*17c0*/  LOP3.LUT R13, R11, 0xfffffffe, RZ, 0xc0, !PT ;  /* 0xfffffffe0b0d7812 */ /* 0x002fe400078ec0ff */
[----:B------:R-:W-:Y:S02]  /*17d0*/  CS2R R204, SRZ ;  /* 0x0000000000cc7805 */ /* 0x000fe4000001ff00 */
[----:B------:R-:W-:-:S02]  /*17e0*/  SHF.R.S32.HI R11, RZ, 0x1, R15 ;  /* 0x00000001ff0b7819 */ /* 0x000fc4000001140f */
[----:B------:R-:W-:Y:S02]  /*17f0*/  CS2R R202, SRZ ;  /* 0x0000000000ca7805 */ /* 0x000fe4000001ff00 */
[----:B------:R-:W-:Y:S01]  /*1800*/  SHF.R.S32.HI R16, RZ, 0x1f, R15 ;  /* 0x0000001fff107819 */ /* 0x000fe2000001140f */
[----:B------:R-:W-:Y:S01]  /*1810*/  IMAD.IADD R13, R10, 0x1, -R13 ;  /* 0x000000010a0d7824 */ /* 0x000fe200078e0a0d */
[----:B------:R-:W-:Y:S02]  /*1820*/  LOP3.LUT R6, R6, 0x1ffffff0, RZ, 0xc0, !PT ;  /* 0x1ffffff006067812 */ /* 0x000fe400078ec0ff */
[----:B------:R-:W-:Y:S02]  /*1830*/  CS2R R200, SRZ ;  /* 0x0000000000c87805 */ /* 0x000fe4000001ff00 */
[----:B------:R-:W-:Y:S02]  /*1840*/  LOP3.LUT R12, R12, 0x1ffffff0, RZ, 0xc0, !PT ;  /* 0x1ffffff00c0c7812 */ /* 0x000fe400078ec0ff */
[----:B------:R-:W-:-:S02]  /*1850*/  CS2R R198, SRZ ;  /* 0x0000000000c67805 */ /* 0x000fc4000001ff00 */
[----:B------:R-:W-:Y:S01]  /*1860*/  LEA.HI R16, R16, R11, RZ, 0x4 ;  /* 0x0000000b10107211 */ /* 0x000fe200078f20ff */
[----:B------:R-:W-:Y:S01]  /*1870*/  IMAD.IADD R5, R5, 0x1, -R6 ;  /* 0x0000000105057824 */ /* 0x000fe200078e0a06 */
[----:B------:R-:W-:Y:S01]  /*1880*/  LOP3.LUT R15, R15, 0xfffffffe, RZ, 0xc0, !PT ;  /* 0xfffffffe0f0f7812 */ /* 0x000fe200078ec0ff */
[----:B------:R-:W-:Y:S01]  /*1890*/  IMAD.IADD R12, R9, 0x1, -R12 ;  /* 0x00000001090c7824 */ /* 0x000fe200078e0a0c */
[----:B------:R-:W-:Y:S01]  /*18a0*/  LOP3.LUT R16, R16, 0x1ffffff0, RZ, 0xc0, !PT ;  /* 0x1ffffff010107812 */ /* 0x000fe200078ec0ff */
[----:B------:R-:W-:Y:S01]  /*18b0*/  IMAD R6, R4, 0x8, R7 ;  /* 0x0000000804067824 */ /* 0x000fe200078e0207 */
[----:B------:R-:W-:Y:S01]  /*18c0*/  CS2R R196, SRZ ;  /* 0x0000000000c47805 */ /* 0x000fe2000001ff00 */
[----:B------:R-:W-:Y:S01]  /*18d0*/  IMAD R4, R5, 0x8, R8 ;  /* 0x0000000805047824 */ /* 0x000fe200078e0208 */
[----:B------:R-:W-:Y:S01]  /*18e0*/  CS2R R194, SRZ ;  /* 0x0000000000c27805 */ /* 0x000fe2000001ff00 */
[----:B------:R-:W-:Y:S01]  /*18f0*/  IMAD R5, R12, 0x8, R13 ;  /* 0x000000080c057824 */ /* 0x000fe200078e020d */
[----:B------:R1:W-:Y:S01]  /*1900*/  STL [R1+0x8], R6 ;  /* 0x0000080601007387 */ /* 0x0003e20000100800 */
[----:B------:R-:W-:Y:S01]  /*1910*/  IMAD.IADD R15, R14, 0x1, -R15 ;  /* 0x000000010e0f7824 */ /* 0x000fe200078e0a0f */
[----:B------:R-:W-:Y:S01]  /*1920*/  CS2R R192, SRZ ;  /* 0x0000000000c07805 */ /* 0x000fe2000001ff00 */
[----:B------:R-:W-:Y:S01]  /*1930*/  IMAD.IADD R16, R11, 0x1, -R16 ;  /* 0x000000010b107824 */ /* 0x000fe200078e0a10 */
[----:B------:R-:W-:Y:S01]  /*1940*/  STL [R1+0x4], R4 ;  /* 0x0000040401007387 */ /* 0x000fe20000100800 */
[----:B------:R-:W-:Y:S01]  /*1950*/  IMAD.SHL.U32 R9, R17, 0x4, RZ ;  /* 0x0000000411097824 */ /* 0x000fe200078e00ff */
[----:B------:R-:W-:Y:S01]  /*1960*/  CS2R R190, SRZ ;  /* 0x0000000000be7805 */ /* 0x000fe2000001ff00 */
[----:B------:R-:W-:Y:S01]  /*1970*/  IMAD R237, R16, 0x8, R15 ;  /* 0x0000000810ed7824 */ /* 0x000fe200078e020f */
[----:B------:R2:W-:Y:S01]  /*1980*/  STL [R1], R5 ;  /* 0x0000000501007387 */ /* 0x0005e20000100800 */
[----:B------:R-:W-:-:S02]  /*1990*/  CS2R R188, SRZ ;  /* 0x0000000000bc7805 */ /* 0x000fc4000001ff00 */
[----:B-1----:R-:W-:Y:S02]  /*19a0*/  CS2R R6, SRZ ;  /* 0x0000000000067805 */ /* 0x002fe4000001ff00 */
[----:B------:R-:W-:Y:S02]  /*19b0*/  CS2R R186, SRZ ;  /* 0x0000000000ba7805 */ /* 0x000fe4000001ff00 */
[----:B------:R-:W-:Y:S02]  /*19c0*/  CS2R R184, SRZ ;  /* 0x0000000000b87805 */ /* 0x000fe4000001ff00 */
[----:B------:R-:W-:Y:S01]  /*19d0*/  SHF.R.S32.HI R235, RZ, 0x7, R235 ;  /* 0x00000007ffeb7819 */ /* 0x000fe200000114eb */
[----:B------:R-:W-:Y:S02]  /*19e0*/  IMAD R8, R9, 0x4, R226 ;  /* 0x0000000409087824 */ /* 0x000fe400078e02e2 */
[----:B--2---:R-:W-:Y:S01]  /*19f0*/  IMAD.MOV.U32 R5, RZ, RZ, RZ ;  /* 0x000000ffff057224 */ /* 0x004fe200078e00ff */
[----:B---3--:R-:W-:-:S07]  /*1a00*/  LOP3.LUT R4, R19, 0x1, RZ, 0xfc, !PT ;  /* 0x0000000113047812 */ /* 0x008fce00078efcff */
.L_x_497:
[----:B------:R-:W-:-:S13]  /*1a10*/  ISETP.NE.AND P0, PT, R4, 0x3, PT ;  /* 0x000000030400780c */ /* 0x000fda0003f05270 */
[----:B-1----:R-:W-:Y:S05]  /*1a20*/  @!P0 BRA `(.L_x_487) ;  /* 0x0000000000048947 */ /* 0x002fea0003800000 */
[----:B------:R-:W-:Y:S01]  /*1a30*/  BPT.TRAP 0x1 ;  /* 0x000000040000795c */ /* 0x000fe20000300000 */
.L_x_487:
[----:B------:R-:W-:Y:S01]  /*1a40*/  IMAD R9, R7, 0x8, R226 ;  /* 0x0000000807097824 */ /* 0x000fe200078e02e2 */
[----:B------:R-:W-:-:S04]  /*1a50*/  SHF.L.U32 R12, R6, 0x1f, RZ ;  /* 0x0000001f060c7819 */ /* 0x000fc800000006ff */
[----:B------:R1:W2:Y:S01]  /*1a60*/  SYNCS.PHASECHK.TRANS64.TRYWAIT P1, [R9+URZ+0x30c10], R12 ;  /* 0x030c100c090075a7 */ /* 0x0002a2000802017f */
[----:B------:R-:W-:Y:S05]  /*1a70*/  @!P0 BRA `(.L_x_488) ;  /* 0x0000000000048947 */ /* 0x000fea0003800000 */
[----:B------:R-:W-:Y:S01]  /*1a80*/  BPT.TRAP 0x1 ;  /* 0x000000040000795c */ /* 0x000fe20000300000 */
.L_x_488:
[----:B------:R-:W-:-:S05]  /*1a90*/  VIADD R10, R226, 0x10000 ;  /* 0x00010000e20a7836 */ /* 0x000fca0000000000 */
[----:B------:R-:W-:-:S04]  /*1aa0*/  SHF.R.U32.HI R10, RZ, 0x4, R10 ;  /* 0x00000004ff0a7819 */ /* 0x000fc8000001160a */
[----:B------:R-:W-:Y:S01]  /*1ab0*/  LOP3.LUT R10, R10, 0x3fff, RZ, 0xc0, !PT ;  /* 0x00003fff0a0a7812 */ /* 0x000fe200078ec0ff */
[----:B--2---:R-:W-:Y:S06]  /*1ac0*/  @P1 BRA `(.L_x_489) ;  /* 0x0000000000081947 */ /* 0x004fec0003800000 */
[----:B------:R-:W2:Y:S02]  /*1ad0*/  SYNCS.PHASECHK.TRANS64.TRYWAIT P1, [R9+URZ+0x30c10], R12 ;  /* 0x030c100c090075a7 */ /* 0x000ea4000802017f */
[----:B--2---:R-:W-:Y:S05]  /*1ae0*/  @!P1 BRA `(.L_x_490) ;  /* 0x0000007c00fc9947 */ /* 0x004fea0003800000 */
.L_x_489:
        /* <DEDUP_REMOVED lines=18> */
[----:B------:R-:W-:Y:S01]  /*1c10*/  IMAD R216, R17, 0x4, R226 ;  /* 0x0000000411d87824 */ /* 0x000fe200078e02e2 */
[----:B------:R-:W-:-:S07]  /*1c20*/  ULOP3.LUT UR10, UR4, 0x10000, URZ, 0xfc, !UPT ;  /* 0x00010000040a7892 */ /* 0x000fce000f8efc3f */
        /* <DEDUP_REMOVED lines=14> */
[C---:B------:R-:W-:Y:S02]  /*1d10*/  IMAD R11, R2.reuse, 0x2, R11 ;  /* 0x00000002020b7824 */ /* 0x040fe400078e020b */
[----:B----4-:R-:W-:Y:S02]  /*1d20*/  IMAD R13, R7, 0x80, R13 ;  /* 0x00000080070d7824 */ /* 0x010fe400078e020d */
        /* <DEDUP_REMOVED lines=15> */
[--C-:B------:R-:W-:Y:S02]  /*1e20*/  IMAD R219, R15, 0x4, R220.reuse ;  /* 0x000000040fdb7824 */ /* 0x100fe400078e02dc */
        /* <DEDUP_REMOVED lines=11> */
.L_x_491:
[----:B------:R1:W1:Y:S01]  /*1ee0*/  SYNCS.PHASECHK.TRANS64.TRYWAIT P1, [R9+URZ+0x30c30], R12 ;  /* 0x030c300c090075a7 */ /* 0x000262000802017f */
[----:B------:R-:W-:Y:S05]  /*1ef0*/  @!P0 BRA `(.L_x_492) ;  /* 0x0000000000048947 */ /* 0x000fea0003800000 */
[----:B------:R-:W-:Y:S01]  /*1f00*/  BPT.TRAP 0x1 ;  /* 0x000000040000795c */ /* 0x000fe20000300000 */
.L_x_492:
[----:B------:R-:W-:-:S05]  /*1f10*/  VIADD R11, R226, 0x18000 ;  /* 0x00018000e20b7836 */ /* 0x000fca0000000000 */
[----:B------:R-:W-:-:S04]  /*1f20*/  SHF.R.U32.HI R11, RZ, 0x4, R11 ;  /* 0x00000004ff0b7819 */ /* 0x000fc8000001160b */
[----:B------:R-:W-:-:S04]  /*1f30*/  LOP3.LUT R218, R11, 0x3fff, RZ, 0xc0, !PT ;  /* 0x00003fff0bda7812 */ /* 0x000fc800078ec0ff */
[----:B------:R-:W-:Y:S01]  /*1f40*/  LOP3.LUT R14, R218, 0x10000, RZ, 0xfc, !PT ;  /* 0x00010000da0e7812 */ /* 0x000fe200078efcff */
[----:B-1----:R-:W-:Y:S06]  /*1f50*/  @P1 BRA `(.L_x_493) ;  /* 0x0000000000081947 */ /* 0x002fec0003800000 */
[----:B------:R-:W1:Y:S02]  /*1f60*/  SYNCS.PHASECHK.TRANS64.TRYWAIT P1, [R9+URZ+0x30c30], R12 ;  /* 0x030c300c090075a7 */ /* 0x000e64000802017f */
[----:B-1----:R-:W-:Y:S05]  /*1f70*/  @!P1 BRA `(.L_x_494) ;  /* 0x0000007800ec9947 */ /* 0x002fea0003800000 */
.L_x_493:
        /* <DEDUP_REMOVED lines=9> */
[C---:B------:R-:W-:Y:S01]  /*2010*/  VIADD R231, R0.reuse, 0x10 ;  /* 0x0000001000e77836 */ /* 0x040fe20000000000 */
[----:B---3--:R-:W1:Y:S01]  /*2020*/  SHFL.IDX PT, R15, R20, R232, 0x1f ;  /* 0x00001fe8140f7589 */ /* 0x008e6200000e0000 */
[C---:B------:R-:W-:Y:S01]  /*2030*/  ISETP.GT.AND P2, PT, R3.reuse, RZ, PT ;  /* 0x000000ff0300720c */ /* 0x040fe20003f44270 */
[----:B------:R-:W-:Y:S01]  /*2040*/  ULOP3.LUT UR9, UR9, 0x10000, URZ, 0xfc, !UPT ;  /* 0x0001000009097892 */ /* 0x000fe2000f8efc3f */
[----:B------:R-:W-:Y:S01]  /*2050*/  ISETP.GT.AND P1, PT, R3, 0x8, PT ;  /* 0x000000080300780c */ /* 0x000fe20003f24270 */
[----:B------:R-:W3:Y:S01]  /*2060*/  SHFL.IDX PT, R16, R20, R231, 0x1f ;  /* 0x00001fe714107589 */ /* 0x000ee200000e0000 */
[----:B------:R-:W-:Y:S01]  /*2070*/  FSEL R18, R93, -INF , P2 ;  /* 0xff8000005d127808 */ /* 0x000fe20001000000 */
[C---:B------:R-:W-:Y:S01]  /*2080*/  VIADD R233, R0.reuse, 0x8 ;  /* 0x0000000800e97836 */ /* 0x040fe20000000000 */
[----:B------:R-:W-:Y:S01]  /*2090*/  FSEL R22, R95, -INF , P1 ;  /* 0xff8000005f167808 */ /* 0x000fe20000800000 */
[----:B------:R-:W5:Y:S01]  /*20a0*/  SHFL.IDX PT, R11, R20, R0, 0x1f ;  /* 0x00001f00140b7589 */ /* 0x000f6200000e0000 */
[----:B------:R-:W-:Y:S01]  /*20b0*/  UMOV UR6, UR8 ;  /* 0x0000000800067c82 */ /* 0x000fe20008000000 */
[----:B------:R-:W-:Y:S01]  /*20c0*/  UMOV UR4, UR9 ;  /* 0x0000000900047c82 */ /* 0x000fe20008000000 */
[----:B------:R-:W-:Y:S01]  /*20d0*/  VIADD R228, R0, 0x1c ;  /* 0x0000001c00e47836 */ /* 0x000fe20000000000 */
[----:B------:R-:W-:Y:S01]  /*20e0*/  HGMMA.64x128x16.F32 R24, gdesc[UR4], RZ, !UPT, gsb0 ;  /* 0x01e00000041879f0 */ /* 0x000fe2000c0008ff */
[----:B------:R-:W-:Y:S01]  /*20f0*/  UIADD3 UR6, UR8, 0x2, URZ ;  /* 0x0000000208067890 */ /* 0x000fe2000fffe03f */
[----:B------:R-:W4:Y:S01]  /*2100*/  SHFL.IDX PT, R13, R20, R233, 0x1f ;  /* 0x00001fe9140d7589 */ /* 0x000f2200000e0000 */
[----:B------:R-:W-:Y:S01]  /*2110*/  UIADD3 UR4, UR9, 0x2, URZ ;  /* 0x0000000209047890 */ /* 0x000fe2000fffe03f */
[----:B------:R-:W-:Y:S01]  /*2120*/  FSEL R19, R96, -INF , P2 ;  /* 0xff80000060137808 */ /* 0x000fe20001000000 */
        /* <DEDUP_REMOVED lines=16> */
[--C-:B-----5:R-:W-:Y:S01]  /*2230*/  FFMA.FTZ R88, R88, UR36, -R11.reuse ;  /* 0x0000002458587c23 */ /* 0x120fe2000801080b */
[----:B------:R-:W-:Y:S01]  /*2240*/  FSEL R92, R92, -INF , P2 ;  /* 0xff8000005c5c7808 */ /* 0x000fe20001000000 */
[----:B------:R-:W-:Y:S01]  /*2250*/  FFMA.FTZ R11, R90, UR36, -R11 ;  /* 0x000000245a0b7c23 */ /* 0x000fe2000801080b */
[----:B------:R-:W-:Y:S01]  /*2260*/  SHFL.IDX PT, R18, R20, R230, 0x1f ;  /* 0x00001fe614127589 */ /* 0x000fe200000e0000 */
[----:B------:R5:W-:Y:S01]  /*2270*/  MUFU.EX2 R223, R88 ;  /* 0x0000005800df7308 */ /* 0x000be20000000800 */
[--C-:B----4-:R-:W-:Y:S01]  /*2280*/  FFMA.FTZ R14, R94, UR36, -R13.reuse ;  /* 0x000000245e0e7c23 */ /* 0x110fe2000801080d */
[----:B------:R-:W-:Y:S01]  /*2290*/  FFMA.FTZ R92, R92, UR36, -R13 ;  /* 0x000000245c5c7c23 */ /* 0x000fe2000801080d */
[----:B--2---:R-:W2:Y:S01]  /*22a0*/  SHFL.IDX PT, R23, R20, R228, 0x1f ;  /* 0x00001fe414177589 */ /* 0x004ea200000e0000 */
[----:B------:R-:W-:Y:S01]  /*22b0*/  FSEL R94, R103, -INF , P1 ;  /* 0xff800000675e7808 */ /* 0x000fe20000800000 */
[----:B------:R-:W-:Y:S01]  /*22c0*/  IMAD R218, R7, 0x400, R218 ;  /* 0x0000040007da7824 */ /* 0x000fe200078e02da */
[----:B------:R-:W-:Y:S01]  /*22d0*/  FSEL R100, R100, -INF , P2 ;  /* 0xff80000064647808 */ /* 0x000fe20001000000 */
[----:B------:R-:W4:Y:S01]  /*22e0*/  SHFL.IDX PT, R90, R227, R0, 0x1f ;  /* 0x00001f00e35a7589 */ /* 0x000f2200000e0000 */
[----:B------:R1:W-:Y:S01]  /*22f0*/  MUFU.EX2 R13, R92 ;  /* 0x0000005c000d7308 */ /* 0x0003e20000000800 */
[----:B-----5:R-:W-:-:S02]  /*2300*/  FSEL R88, R101, -INF , P2 ;  /* 0xff80000065587808 */ /* 0x020fc40001000000 */
[----:B------:R-:W-:Y:S01]  /*2310*/  FSEL R102, R102, -INF , P1 ;  /* 0xff80000066667808 */ /* 0x000fe20000800000 */
[----:B------:R-:W-:Y:S01]  /*2320*/  SHFL.IDX PT, R98, R227, R231, 0x1f ;  /* 0x00001fe7e3627589 */ /* 0x000fe200000e0000 */
[----:B------:R-:W-:Y:S02]  /*2330*/  FSEL R89, R89, -INF , P2 ;  /* 0xff80000059597808 */ /* 0x000fe40001000000 */
[----:B------:R-:W-:Y:S01]  /*2340*/  FSEL R91, R91, -INF , P1 ;  /* 0xff8000005b5b7808 */ /* 0x000fe20000800000 */
[----:B------:R5:W-:Y:S01]  /*2350*/  MUFU.EX2 R16, R22 ;  /* 0x0000001600107308 */ /* 0x000be20000000800 */
[----:B-1----:R-:W1:Y:S01]  /*2360*/  SHFL.IDX PT, R92, R227, R234, 0x1f ;  /* 0x00001feae35c7589 */ /* 0x002e6200000e0000 */
[--C-:B------:R-:W-:Y:S01]  /*2370*/  FFMA.FTZ R89, R89, UR36, -R12.reuse ;  /* 0x0000002459597c23 */ /* 0x100fe2000801080c */
[--C-:B---3--:R-:W-:Y:S01]  /*2380*/  FFMA.FTZ R100, R100, UR36, -R21.reuse ;  /* 0x0000002464647c23 */ /* 0x108fe20008010815 */
[----:B------:R-:W-:Y:S01]  /*2390*/  FSEL R97, R97, -INF , P2 ;  /* 0xff80000061617808 */ /* 0x000fe20001000000 */
[----:B------:R-:W-:Y:S01]  /*23a0*/  FFMA.FTZ R12, R91, UR36, -R12 ;  /* 0x000000245b0c7c23 */ /* 0x000fe2000801080c */
[----:B------:R-:W-:Y:S01]  /*23b0*/  FSEL R99, R99, -INF , P1 ;  /* 0xff80000063637808 */ /* 0x000fe20000800000 */
[----:B------:R-:W-:Y:S01]  /*23c0*/  SHFL.IDX PT, R96, R227, R232, 0x1f ;  /* 0x00001fe8e3607589 */ /* 0x000fe200000e0000 */
[----:B------:R3:W-:Y:S01]  /*23d0*/  MUFU.EX2 R224, R89 ;  /* 0x0000005900e07308 */ /* 0x0007e20000000800 */
[----:B-----5:R-:W-:Y:S01]  /*23e0*/  FFMA.FTZ R22, R102, UR36, -R21 ;  /* 0x0000002466167c23 */ /* 0x020fe20008010815 */
[----:B------:R-:W-:Y:S01]  /*23f0*/  FSEL R91, R106, -INF , P1 ;  /* 0xff8000006a5b7808 */ /* 0x000fe20000800000 */
[--C-:B--2---:R-:W-:Y:S01]  /*2400*/  FFMA.FTZ R95, R88, UR36, -R23.reuse ;  /* 0x00000024585f7c23 */ /* 0x104fe20008010817 */
[----:B------:R-:W-:Y:S01]  /*2410*/  FFMA.FTZ R88, R94, UR36, -R23 ;  /* 0x000000245e587c23 */ /* 0x000fe20008010817 */
[--C-:B------:R-:W-:Y:S01]  /*2420*/  FFMA.FTZ R97, R97, UR36, -R18.reuse ;  /* 0x0000002461617c23 */ /* 0x100fe20008010812 */
[----:B------:R-:W2:Y:S01]  /*2430*/  SHFL.IDX PT, R94, R227, R233, 0x1f ;  /* 0x00001fe9e35e7589 */ /* 0x000ea200000e0000 */
[----:B------:R-:W-:Y:S01]  /*2440*/  FFMA.FTZ R99, R99, UR36, -R18 ;  /* 0x0000002463637c23 */ /* 0x000fe20008010812 */
[----:B------:R5:W-:Y:S01]  /*2450*/  MUFU.EX2 R21, R100 ;  /* 0x0000006400157308 */ /* 0x000be20000000800 */
[----:B---3--:R-:W-:Y:S01]  /*2460*/  FSEL R89, R104, -INF , P2 ;  /* 0xff80000068597808 */ /* 0x008fe20001000000 */
[----:B------:R-:W-:Y:S01]  /*2470*/  SHFL.IDX PT, R101, R227, R229, 0x1f ;  /* 0x00001fe5e3657589 */ /* 0x000fe200000e0000 */
[----:B------:R-:W-:-:S02]  /*2480*/  FSEL R93, R108, -INF , P2 ;  /* 0xff8000006c5d7808 */ /* 0x000fc40001000000 */
[----:B------:R-:W-:Y:S01]  /*2490*/  FSEL R107, R107, -INF , P1 ;  /* 0xff8000006b6b7808 */ /* 0x000fe20000800000 */
[----:B------:R-:W-:Y:S01]  /*24a0*/  SHFL.IDX PT, R104, R227, R228, 0x1f ;  /* 0x00001fe4e3687589 */ /* 0x000fe200000e0000 */
[--C-:B----4-:R-:W-:Y:S01]  /*24b0*/  FFMA.FTZ R89, R89, UR36, -R90.reuse ;  /* 0x0000002459597c23 */ /* 0x110fe2000801085a */
[----:B------:R-:W-:Y:S01]  /*24c0*/  FFMA.FTZ R90, R91, UR36, -R90 ;  /* 0x000000245b5a7c23 */ /* 0x000fe2000801085a */
[----:B------:R3:W-:Y:S01]  /*24d0*/  MUFU.EX2 R18, R97 ;  /* 0x0000006100127308 */ /* 0x0007e20000000800 */
[----:B-----5:R-:W4:Y:S01]  /*24e0*/  SHFL.IDX PT, R100, R227, R230, 0x1f ;  /* 0x00001fe6e3647589 */ /* 0x020f2200000e0000 */
[----:B------:R-:W-:Y:S02]  /*24f0*/  FSEL R91, R105, -INF , P2 ;  /* 0xff800000695b7808 */ /* 0x000fe40001000000 */
[----:B------:R-:W-:Y:S01]  /*2500*/  FSEL R103, R114, -INF , P1 ;  /* 0xff80000072677808 */ /* 0x000fe20000800000 */
[----:B------:R-:W5:Y:S01]  /*2510*/  SHFL.IDX PT, R108, R222, R234, 0x1f ;  /* 0x00001feade6c7589 */ /* 0x000f6200000e0000 */
[----:B------:R-:W-:Y:S01]  /*2520*/  FSEL R115, R115, -INF , P1 ;  /* 0xff80000073737808 */ /* 0x000fe20000800000 */
[--C-:B-1----:R-:W-:Y:S01]  /*2530*/  FFMA.FTZ R91, R91, UR36, -R92.reuse ;  /* 0x000000245b5b7c23 */ /* 0x102fe2000801085c */
[----:B------:R1:W-:Y:S01]  /*2540*/  MUFU.EX2 R20, R99 ;  /* 0x0000006300147308 */ /* 0x0003e20000000800 */
[----:B---3--:R-:W-:Y:S01]  /*2550*/  FSEL R97, R110, -INF , P1 ;  /* 0xff8000006e617808 */ /* 0x008fe20000800000 */
[----:B------:R-:W-:Y:S01]  /*2560*/  FFMA.FTZ R92, R107, UR36, -R92 ;  /* 0x000000246b5c7c23 */ /* 0x000fe2000801085c */
[----:B------:R-:W-:Y:S01]  /*2570*/  FSEL R107, R121, -INF , P2 ;  /* 0xff800000796b7808 */ /* 0x000fe20001000000 */
[----:B------:R-:W-:Y:S01]  /*2580*/  SHFL.IDX PT, R114, R222, R231, 0x1f ;  /* 0x00001fe7de727589 */ /* 0x000fe200000e0000 */
[--C-:B--2---:R-:W-:Y:S01]  /*2590*/  FFMA.FTZ R93, R93, UR36, -R94.reuse ;  /* 0x000000245d5d7c23 */ /* 0x104fe2000801085e */
[----:B------:R-:W-:Y:S01]  /*25a0*/  FFMA.FTZ R94, R97, UR36, -R94 ;  /* 0x00000024615e7c23 */ /* 0x000fe2000801085e */
[----:B------:R-:W-:Y:S01]  /*25b0*/  FSEL R97, R112, -INF , P2 ;  /* 0xff80000070617808 */ /* 0x000fe20001000000 */
[----:B------:R-:W2:Y:S01]  /*25c0*/  SHFL.IDX PT, R121, R222, R228, 0x1f ;  /* 0x00001fe4de797589 */ /* 0x000ea200000e0000 */
[----:B-1----:R-:W-:Y:S01]  /*25d0*/  FSEL R99, R113, -INF , P2 ;  /* 0xff80000071637808 */ /* 0x002fe20001000000 */
[----:B------:R1:W-:Y:S01]  /*25e0*/  MUFU.EX2 R23, R95 ;  /* 0x0000005f00177308 */ /* 0x0003e20000000800 */
[----:B------:R-:W-:Y:S01]  /*25f0*/  FSEL R119, R119, -INF , P1 ;  /* 0xff80000077777808 */ /* 0x000fe20000800000 */
[--C-:B------:R-:W-:Y:S01]  /*2600*/  FFMA.FTZ R97, R97, UR36, -R98.reuse ;  /* 0x0000002461617c23 */ /* 0x100fe20008010862 */
[----:B------:R-:W-:Y:S01]  /*2610*/  FFMA.FTZ R98, R103, UR36, -R98 ;  /* 0x0000002467627c23 */ /* 0x000fe20008010862 */
[----:B------:R-:W-:Y:S01]  /*2620*/  FSEL R103, R117, -INF , P2 ;  /* 0xff80000075677808 */ /* 0x000fe20001000000 */
[----:B------:R-:W-:Y:S01]  /*2630*/  SHFL.IDX PT, R106, R222, R0, 0x1f ;  /* 0x00001f00de6a7589 */ /* 0x000fe200000e0000 */
[----:B------:R-:W-:Y:S01]  /*2640*/  FSEL R111, R111, -INF , P1 ;  /* 0xff8000006f6f7808 */ /* 0x000fe20000800000 */
[--C-:B----4-:R-:W-:Y:S01]  /*2650*/  FFMA.FTZ R99, R99, UR36, -R100.reuse ;  /* 0x0000002463637c23 */ /* 0x110fe20008010864 */
[----:B------:R-:W-:Y:S01]  /*2660*/  FFMA.FTZ R100, R115, UR36, -R100 ;  /* 0x0000002473647c23 */ /* 0x000fe20008010864 */
[----:B-1----:R-:W-:Y:S01]  /*2670*/  FSEL R95, R109, -INF , P2 ;  /* 0xff8000006d5f7808 */ /* 0x002fe20001000000 */
[----:B------:R-:W1:Y:S01]  /*2680*/  SHFL.IDX PT, R115, R222, R230, 0x1f ;  /* 0x00001fe6de737589 */ /* 0x000e6200000e0000 */
[--C-:B------:R-:W-:Y:S01]  /*2690*/  FFMA.FTZ R103, R103, UR36, -R104.reuse ;  /* 0x0000002467677c23 */ /* 0x100fe20008010868 */
[----:B------:R-:W-:Y:S01]  /*26a0*/  FFMA.FTZ R104, R119, UR36, -R104 ;  /* 0x0000002477687c23 */ /* 0x000fe20008010868 */
[----:B------:R-:W-:Y:S01]  /*26b0*/  FSEL R105, R120, -INF , P2 ;  /* 0xff80000078697808 */ /* 0x000fe20001000000 */
[----:B------:R-:W3:Y:S01]  /*26c0*/  SHFL.IDX PT, R119, R222, R229, 0x1f ;  /* 0x00001fe5de777589 */ /* 0x000ee200000e0000 */
[--C-:B------:R-:W-:Y:S01]  /*26d0*/  FFMA.FTZ R95, R95, UR36, -R96.reuse ;  /* 0x000000245f5f7c23 */ /* 0x100fe20008010860 */
[----:B------:R-:W-:Y:S01]  /*26e0*/  FFMA.FTZ R96, R111, UR36, -R96 ;  /* 0x000000246f607c23 */ /* 0x000fe20008010860 */
[----:B------:R-:W-:Y:S01]  /*26f0*/  FSEL R111, R122, -INF , P1 ;  /* 0xff8000007a6f7808 */ /* 0x000fe20000800000 */
[--C-:B-----5:R-:W-:Y:S01]  /*2700*/  FFMA.FTZ R107, R107, UR36, -R108.reuse ;  /* 0x000000246b6b7c23 */ /* 0x120fe2000801086c */
[----:B------:R-:W4:Y:S01]  /*2710*/  SHFL.IDX PT, R122, R216, R0, 0x1f ;  /* 0x00001f00d87a7589 */ /* 0x000f2200000e0000 */
[----:B------:R-:W-:Y:S01]  /*2720*/  FSEL R102, R116, -INF , P2 ;  /* 0xff80000074667808 */ /* 0x000fe20001000000 */
[----:B------:R-:W5:Y:S01]  /*2730*/  MUFU.EX2 R11, R11 ;  /* 0x0000000b000b7308 */ /* 0x000f620000000800 */
[----:B------:R-:W-:Y:S01]  /*2740*/  FSEL R120, R133, -INF , P2 ;  /* 0xff80000085787808 */ /* 0x000fe20001000000 */
[----:B------:R-:W-:Y:S01]  /*2750*/  SHFL.IDX PT, R112, R222, R232, 0x1f ;  /* 0x00001fe8de707589 */ /* 0x000fe200000e0000 */
[----:B------:R-:W-:Y:S01]  /*2760*/  FSEL R118, R118, -INF , P1 ;  /* 0xff80000076767808 */ /* 0x000fe20000800000 */
[----:B------:R-:W-:Y:S01]  /*2770*/  FFMA.FTZ R102, R102, UR36, -R101 ;  /* 0x0000002466667c23 */ /* 0x000fe20008010865 */
[----:B------:R-:W-:Y:S01]  /*2780*/  FSEL R123, R123, -INF , P1 ;  /* 0xff8000007b7b7808 */ /* 0x000fe20000800000 */
[----:B--2---:R-:W-:Y:S01]  /*2790*/  FFMA.FTZ R227, R120, UR36, -R121 ;  /* 0x0000002478e37c23 */ /* 0x004fe20008010879 */
[----:B------:R-:W-:Y:S01]  /*27a0*/  FSEL R113, R128, -INF , P2 ;  /* 0xff80000080717808 */ /* 0x000fe20001000000 */
[----:B------:R-:W-:Y:S01]  /*27b0*/  FFMA.FTZ R101, R118, UR36, -R101 ;  /* 0x0000002476657c23 */ /* 0x000fe20008010865 */
[----:B------:R-:W-:Y:S01]  /*27c0*/  FSEL R116, R129, -INF , P2 ;  /* 0xff80000081747808 */ /* 0x000fe20001000000 */
[----:B------:R-:W2:Y:S01]  /*27d0*/  SHFL.IDX PT, R120, R216, R229, 0x1f ;  /* 0x00001fe5d8787589 */ /* 0x000ea200000e0000 */
[----:B------:R-:W-:Y:S01]  /*27e0*/  FSEL R117, R130, -INF , P1 ;  /* 0xff80000082757808 */ /* 0x000fe20000800000 */
[----:B------:R-:W-:Y:S01]  /*27f0*/  FFMA.FTZ R108, R123, UR36, -R108 ;  /* 0x000000247b6c7c23 */ /* 0x000fe2000801086c */
[----:B------:R-:W-:Y:S01]  /*2800*/  FSEL R118, R131, -INF , P1 ;  /* 0xff80000083767808 */ /* 0x000fe20000800000 */
[----:B------:R-:W5:Y:S01]  /*2810*/  SHFL.IDX PT, R123, R216, R233, 0x1f ;  /* 0x00001fe9d87b7589 */ /* 0x000f6200000e0000 */
[--C-:B------:R-:W-:Y:S01]  /*2820*/  FFMA.FTZ R113, R113, UR36, -R114.reuse ;  /* 0x0000002471717c23 */ /* 0x100fe20008010872 */
[--C-:B-1----:R-:W-:Y:S01]  /*2830*/  FFMA.FTZ R116, R116, UR36, -R115.reuse ;  /* 0x0000002474747c23 */ /* 0x102fe20008010873 */
[----:B------:R-:W-:Y:S01]  /*2840*/  FFMA.FTZ R114, R117, UR36, -R114 ;  /* 0x0000002475727c23 */ /* 0x000fe20008010872 */
[----:B------:R-:W1:Y:S01]  /*2850*/  SHFL.IDX PT, R130, R216, R234, 0x1f ;  /* 0x00001fead8827589 */ /* 0x000e6200000e0000 */
[----:B------:R-:W-:Y:S01]  /*2860*/  FFMA.FTZ R115, R118, UR36, -R115 ;  /* 0x0000002476737c23 */ /* 0x000fe20008010873 */
[----:B------:R-:W-:Y:S01]  /*2870*/  FSEL R117, R132, -INF , P2 ;  /* 0xff80000084757808 */ /* 0x000fe20001000000 */
[--C-:B------:R-:W-:Y:S01]  /*2880*/  FFMA.FTZ R105, R105, UR36, -R106.reuse ;  /* 0x0000002469697c23 */ /* 0x100fe2000801086a */
[----:B------:R-:W-:Y:S01]  /*2890*/  FSEL R118, R134, -INF , P1 ;  /* 0xff80000086767808 */ /* 0x000fe20000800000 */
[----:B------:R-:W-:Y:S01]  /*28a0*/  FFMA.FTZ R106, R111, UR36, -R106 ;  /* 0x000000246f6a7c23 */ /* 0x000fe2000801086a */
[----:B------:R-:W-:Y:S01]  /*28b0*/  FSEL R111, R125, -INF , P2 ;  /* 0xff8000007d6f7808 */ /* 0x000fe20001000000 */
[--C-:B---3--:R-:W-:Y:S01]  /*28c0*/  FFMA.FTZ R117, R117, UR36, -R119.reuse ;  /* 0x0000002475757c23 */ /* 0x108fe20008010877 */
[----:B------:R-:W-:Y:S01]  /*28d0*/  FSEL R125, R136, -INF , P2 ;  /* 0xff800000887d7808 */ /* 0x000fe20001000000 */
[----:B------:R-:W-:Y:S01]  /*28e0*/  FFMA.FTZ R118, R118, UR36, -R119 ;  /* 0x0000002476767c23 */ /* 0x000fe20008010877 */
[----:B------:R-:W-:Y:S01]  /*28f0*/  FSEL R119, R138, -INF , P1 ;  /* 0xff8000008a777808 */ /* 0x000fe20000800000 */
[----:B------:R-:W-:-:S02]  /*2900*/  WARPGROUP.DEPBAR.LE gsb0, 0x0 ;  /* 0x00008000000079c5 */ /* 0x000fc40000010000 */
[----:B------:R-:W-:Y:S01]  /*2910*/  WARPGROUP.ARRIVE ;  /* 0x00000000000079c5 */ /* 0x000fe20000000000 */
[----:B------:R-:W-:Y:S01]  /*2920*/  FSEL R110, R124, -INF , P2 ;  /* 0xff8000007c6e7808 */ /* 0x000fe20001000000 */
[--C-:B----4-:R-:W-:Y:S01]  /*2930*/  FFMA.FTZ R125, R125, UR36, -R122.reuse ;  /* 0x000000247d7d7c23 */ /* 0x110fe2000801087a */
[----:B------:R-:W-:Y:S01]  /*2940*/  FSEL R124, R135, -INF , P1 ;  /* 0xff800000877c7808 */ /* 0x000fe20000800000 */
[----:B------:R-:W-:Y:S01]  /*2950*/  FFMA.FTZ R122, R119, UR36, -R122 ;  /* 0x00000024777a7c23 */ /* 0x000fe2000801087a */
[----:B------:R-:W-:Y:S01]  /*2960*/  FSEL R119, R148, -INF , P2 ;  /* 0xff80000094777808 */ /* 0x000fe20001000000 */
[----:B------:R-:W-:Y:S01]  /*2970*/  HGMMA.64x128x16.F32 R24, gdesc[UR4], R24, gsb0 ;  /* 0x01e00000041879f0 */ /* 0x000fe20008000818 */
[----:B------:R-:W-:Y:S01]  /*2980*/  UIADD3 UR6, UR8, 0x4, URZ ;  /* 0x0000000408067890 */ /* 0x000fe2000fffe03f */
[----:B------:R-:W-:Y:S01]  /*2990*/  FSEL R135, R150, -INF , P1 ;  /* 0xff80000096877808 */ /* 0x000fe20000800000 */
[----:B------:R-:W-:Y:S01]  /*29a0*/  UIADD3 UR4, UR9, 0x4, URZ ;  /* 0x0000000409047890 */ /* 0x000fe2000fffe03f */
[----:B------:R-:W-:Y:S01]  /*29b0*/  FSEL R127, R127, -INF , P1 ;  /* 0xff8000007f7f7808 */ /* 0x000fe20000800000 */
[----:B------:R-:W-:Y:S01]  /*29c0*/  UMOV UR7, 0x40000040 ;  /* 0x4000004000077882 */ /* 0x000fe20000000000 */
[----:B------:R-:W-:Y:S01]  /*29d0*/  UMOV UR5, 0x40000040 ;  /* 0x4000004000057882 */ /* 0x000fe20000000000 */
[----:B------:R-:W-:Y:S01]  /*29e0*/  FSEL R140, R140, -INF , P2 ;  /* 0xff8000008c8c7808 */ /* 0x000fe20001000000 */
[----:B------:R-:W-:Y:S01]  /*29f0*/  FFMA.FTZ R121, R124, UR36, -R121 ;  /* 0x000000247c797c23 */ /* 0x000fe20008010879 */
[----:B------:R-:W-:Y:S01]  /*2a00*/  FSEL R142, R142, -INF , P1 ;  /* 0xff8000008e8e7808 */ /* 0x000fe20000800000 */
[----:B--2---:R-:W-:Y:S01]  /*2a10*/  FFMA.FTZ R124, R119, UR36, -R120 ;  /* 0x00000024777c7c23 */ /* 0x004fe20008010878 */
[----:B------:R-:W-:Y:S01]  /*2a20*/  FSEL R131, R137, -INF , P2 ;  /* 0xff80000089837808 */ /* 0x000fe20001000000 */
[----:B------:R-:W-:Y:S01]  /*2a30*/  FFMA.FTZ R111, R111, UR36, -R112 ;  /* 0x000000246f6f7c23 */ /* 0x000fe20008010870 */
[----:B------:R-:W-:Y:S01]  /*2a40*/  FSEL R139, R139, -INF , P1 ;  /* 0xff8000008b8b7808 */ /* 0x000fe20000800000 */
[----:B------:R-:W-:Y:S01]  /*2a50*/  FFMA.FTZ R120, R135, UR36, -R120 ;  /* 0x0000002487787c23 */ /* 0x000fe20008010878 */
[----:B------:R-:W-:Y:S01]  /*2a60*/  FFMA.FTZ R112, R127, UR36, -R112 ;  /* 0x000000247f707c23 */ /* 0x000fe20008010870 */
[--C-:B-----5:R-:W-:Y:S01]  /*2a70*/  FFMA.FTZ R127, R140, UR36, -R123.reuse ;  /* 0x000000248c7f7c23 */ /* 0x120fe2000801087b */
[----:B------:R-:W2:Y:S01]  /*2a80*/  SHFL.IDX PT, R109, R222, R233, 0x1f ;  /* 0x00001fe9de6d7589 */ /* 0x000ea200000e0000 */
[----:B------:R-:W-:Y:S01]  /*2a90*/  FFMA.FTZ R123, R142, UR36, -R123 ;  /* 0x000000248e7b7c23 */ /* 0x000fe2000801087b */
[--C-:B-1----:R-:W-:Y:S01]  /*2aa0*/  FFMA.FTZ R131, R131, UR36, -R130.reuse ;  /* 0x0000002483837c23 */ /* 0x102fe20008010882 */
[----:B------:R-:W-:Y:S01]  /*2ab0*/  FFMA.FTZ R130, R139, UR36, -R130 ;  /* 0x000000248b827c23 */ /* 0x000fe20008010882 */
[----:B------:R-:W-:Y:S01]  /*2ac0*/  FSEL R126, R126, -INF , P1 ;  /* 0xff8000007e7e7808 */ /* 0x000fe20000800000 */
[----:B------:R-:W1:Y:S01]  /*2ad0*/  SHFL.IDX PT, R128, R216, R230, 0x1f ;  /* 0x00001fe6d8807589 */ /* 0x000e6200000e0000 */
[----:B------:R-:W-:Y:S01]  /*2ae0*/  FSEL R129, R141, -INF , P2 ;  /* 0xff8000008d817808 */ /* 0x000fe20001000000 */
[----:B------:R-:W-:Y:S01]  /*2af0*/  MUFU.EX2 R12, R12 ;  /* 0x0000000c000c7308 */ /* 0x000fe20000000800 */
[----:B------:R-:W-:Y:S01]  /*2b00*/  FSEL R134, R144, -INF , P2 ;  /* 0xff80000090867808 */ /* 0x000fe20001000000 */
[----:B------:R-:W3:Y:S01]  /*2b10*/  SHFL.IDX PT, R133, R216, R231, 0x1f ;  /* 0x00001fe7d8857589 */ /* 0x000ee200000e0000 */
[----:B------:R-:W-:-:S02]  /*2b20*/  FSEL R145, R145, -INF , P2 ;  /* 0xff80000091917808 */ /* 0x000fc40001000000 */
[----:B------:R-:W-:Y:S02]  /*2b30*/  FSEL R149, R149, -INF , P2 ;  /* 0xff80000095957808 */ /* 0x000fe40001000000 */
[----:B------:R-:W-:Y:S01]  /*2b40*/  FSEL R151, R151, -INF , P1 ;  /* 0xff80000097977808 */ /* 0x000fe20000800000 */
[----:B------:R-:W4:Y:S01]  /*2b50*/  MUFU.EX2 R14, R14 ;  /* 0x0000000e000e7308 */ /* 0x000f220000000800 */
[----:B------:R-:W-:Y:S02]  /*2b60*/  FSEL R146, R146, -INF , P1 ;  /* 0xff80000092927808 */ /* 0x000fe40000800000 */
[----:B------:R-:W-:Y:S02]  /*2b70*/  FSEL R143, R143, -INF , P1 ;  /* 0xff8000008f8f7808 */ /* 0x000fe40000800000 */
[----:B------:R-:W-:-:S03]  /*2b80*/  FSEL R147, R147, -INF , P1 ;  /* 0xff80000093937808 */ /* 0x000fc60000800000 */
[----:B------:R-:W-:Y:S01]  /*2b90*/  MUFU.EX2 R17, R17 ;  /* 0x0000001100117308 */ /* 0x000fe20000000800 */
[--C-:B--2---:R-:W-:Y:S01]  /*2ba0*/  FFMA.FTZ R110, R110, UR36, -R109.reuse ;  /* 0x000000246e6e7c23 */ /* 0x104fe2000801086d */
[----:B------:R-:W-:Y:S02]  /*2bb0*/  FFMA.FTZ R109, R126, UR36, -R109 ;  /* 0x000000247e6d7c23 */ /* 0x000fe4000801086d */
[----:B------:R-:W2:Y:S01]  /*2bc0*/  SHFL.IDX PT, R126, R216, R232, 0x1f ;  /* 0x00001fe8d87e7589 */ /* 0x000ea200000e0000 */
[--C-:B-1----:R-:W-:Y:S01]  /*2bd0*/  FFMA.FTZ R132, R145, UR36, -R128.reuse ;  /* 0x0000002491847c23 */ /* 0x102fe20008010880 */
[----:B------:R-:W-:Y:S02]  /*2be0*/  FFMA.FTZ R128, R147, UR36, -R128 ;  /* 0x0000002493807c23 */ /* 0x000fe40008010880 */
[----:B------:R-:W1:Y:S01]  /*2bf0*/  SHFL.IDX PT, R216, R216, R228, 0x1f ;  /* 0x00001fe4d8d87589 */ /* 0x000e6200000e0000 */
[----:B------:R-:W-:Y:S01]  /*2c00*/  MUFU.EX2 R116, R116 ;  /* 0x0000007400747308 */ /* 0x000fe20000000800 */
[--C-:B---3--:R-:W-:Y:S01]  /*2c10*/  FFMA.FTZ R134, R134, UR36, -R133.reuse ;  /* 0x0000002486867c23 */ /* 0x108fe20008010885 */
[----:B------:R-:W-:-:S06]  /*2c20*/  FFMA.FTZ R133, R146, UR36, -R133 ;  /* 0x0000002492857c23 */ /* 0x000fcc0008010885 */
[----:B------:R-:W-:Y:S08]  /*2c30*/  MUFU.EX2 R114, R114 ;  /* 0x0000007200727308 */ /* 0x000ff00000000800 */
[----:B------:R-:W-:Y:S01]  /*2c40*/  MUFU.EX2 R109, R109 ;  /* 0x0000006d006d7308 */ /* 0x000fe20000000800 */
[--C-:B--2---:R-:W-:Y:S01]  /*2c50*/  FFMA.FTZ R129, R129, UR36, -R126.reuse ;  /* 0x0000002481817c23 */ /* 0x104fe2000801087e */
[----:B------:R-:W-:Y:S01]  /*2c60*/  FFMA.FTZ R126, R143, UR36, -R126 ;  /* 0x000000248f7e7c23 */ /* 0x000fe2000801087e */
[--C-:B-1----:R-:W-:Y:S01]  /*2c70*/  FFMA.FTZ R119, R149, UR36, -R216.reuse ;  /* 0x0000002495777c23 */ /* 0x102fe200080108d8 */
[----:B------:R-:W-:-:S04]  /*2c80*/  FFMA.FTZ R222, R151, UR36, -R216 ;  /* 0x0000002497de7c23 */ /* 0x000fc800080108d8 */
[----:B------:R-:W-:Y:S08]  /*2c90*/  MUFU.EX2 R112, R112 ;  /* 0x0000007000707308 */ /* 0x000ff00000000800 */
[----:B------:R-:W-:Y:S08]  /*2ca0*/  MUFU.EX2 R113, R113 ;  /* 0x0000007100717308 */ /* 0x000ff00000000800 */
[----:B------:R-:W-:Y:S08]  /*2cb0*/  MUFU.EX2 R117, R117 ;  /* 0x0000007500757308 */ /* 0x000ff00000000800 */
[----:B------:R-:W1:Y:S08]  /*2cc0*/  MUFU.EX2 R22, R22 ;  /* 0x0000001600167308 */ /* 0x000e700000000800 */
[----:B------:R-:W2:Y:S08]  /*2cd0*/  MUFU.EX2 R88, R88 ;  /* 0x0000005800587308 */ /* 0x000eb00000000800 */
[----:B------:R-:W-:Y:S08]  /*2ce0*/  MUFU.EX2 R110, R110 ;  /* 0x0000006e006e7308 */ /* 0x000ff00000000800 */
[----:B------:R-:W-:Y:S08]  /*2cf0*/  MUFU.EX2 R111, R111 ;  /* 0x0000006f006f7308 */ /* 0x000ff00000000800 */
[----:B------:R-:W-:Y:S01]  /*2d00*/  MUFU.EX2 R115, R115 ;  /* 0x0000007300737308 */ /* 0x000fe20000000800 */
[----:B------:R-:W-:-:S02]  /*2d10*/  WARPGROUP.DEPBAR.LE gsb0, 0x0 ;  /* 0x00008000000079c5 */ /* 0x000fc40000010000 */
[----:B------:R-:W-:-:S05]  /*2d20*/  WARPGROUP.ARRIVE ;  /* 0x00000000000079c5 */ /* 0x000fca0000000000 */
[----:B------:R-:W-:Y:S01]  /*2d30*/  MUFU.EX2 R19, R19 ;  /* 0x0000001300137308 */ /* 0x000fe20000000800 */
[----:B------:R-:W-:Y:S01]  /*2d40*/  HGMMA.64x128x16.F32 R24, gdesc[UR4], R24, gsb0 ;  /* 0x01e00000041879f0 */ /* 0x000fe20008000818 */
[----:B------:R-:W-:Y:S02]  /*2d50*/  UIADD3 UR6, UR8, 0x6, URZ ;  /* 0x0000000608067890 */ /* 0x000fe4000fffe03f */
[----:B------:R-:W-:-:S04]  /*2d60*/  UIADD3 UR4, UR9, 0x6, URZ ;  /* 0x0000000609047890 */ /* 0x000fc8000fffe03f */
[----:B------:R-:W3:Y:S01]  /*2d70*/  MUFU.EX2 R105, R105 ;  /* 0x0000006900697308 */ /* 0x000ee20000000800 */
[----:B------:R-:W-:Y:S01]  /*2d80*/  UMOV UR7, 0x40000040 ;  /* 0x4000004000077882 */ /* 0x000fe20000000000 */
[----:B------:R-:W-:-:S06]  /*2d90*/  UMOV UR5, 0x40000040 ;  /* 0x4000004000057882 */ /* 0x000fcc0000000000 */
[----:B------:R-:W5:Y:S08]  /*2da0*/  MUFU.EX2 R106, R106 ;  /* 0x0000006a006a7308 */ /* 0x000f700000000800 */
[----:B------:R-:W-:Y:S08]  /*2db0*/  MUFU.EX2 R107, R107 ;  /* 0x0000006b006b7308 */ /* 0x000ff00000000800 */
[----:B------:R-:W-:Y:S08]  /*2dc0*/  MUFU.EX2 R108, R108 ;  /* 0x0000006c006c7308 */ /* 0x000ff00000000800 */
[----:B------:R-:W5:Y:S08]  /*2dd0*/  MUFU.EX2 R89, R89 ;  /* 0x0000005900597308 */ /* 0x000f700000000800 */
        /* <DEDUP_REMOVED lines=17> */
[----:B------:R-:W-:Y:S01]  /*2ef0*/  UMOV UR7, 0x40000040 ;  /* 0x4000004000077882 */ /* 0x000fe20000000000 */
[----:B------:R-:W-:-:S04]  /*2f00*/  R2UR UR5, R226 ;  /* 0x00000000e20572ca */ /* 0x000fc800000e0000 */
[----:B------:R-:W-:Y:S08]  /*2f10*/  MUFU.EX2 R103, R103 ;  /* 0x0000006700677308 */ /* 0x000ff00000000800 */
[----:B------:R-:W-:Y:S01]  /*2f20*/  MUFU.EX2 R104, R104 ;  /* 0x0000006800687308 */ /* 0x000fe20000000800 */
[----:B------:R-:W-:Y:S01]  /*2f30*/  UMOV UR6, UR4 ;  /* 0x0000000400067c82 */ /* 0x000fe20008000000 */
[----:B------:R-:W-:-:S04]  /*2f40*/  USHF.R.U32.HI UR5, URZ, 0x4, UR5 ;  /* 0x000000043f057899 */ /* 0x000fc80008011605 */
[----:B------:R-:W-:Y:S02]  /*2f50*/  ULOP3.LUT UR9, UR5, 0x3fff, URZ, 0xc0, !UPT ;  /* 0x00003fff05097892 */ /* 0x000fe4000f8ec03f */
[----:B------:R-:W-:Y:S01]  /*2f60*/  MUFU.EX2 R118, R118 ;  /* 0x0000007600767308 */ /* 0x000fe20000000800 */
[----:B------:R-:W-:-:S07]  /*2f70*/  UMOV UR5, 0x40000040 ;  /* 0x4000004000057882 */ /* 0x000fce0000000000 */
        /* <DEDUP_REMOVED lines=9> */
[----:B------:R-:W4:Y:S04]  /*3010*/  LDS R217, [R217+0x400] ;  /* 0x00040000d9d97984 */ /* 0x000f280000000800 */
[----:B------:R-:W-:Y:S04]  /*3020*/  LDS R221, [R221+0x400] ;  /* 0x00040000dddd7984 */ /* 0x000fe80000000800 */
[----:B------:R-:W-:Y:S04]  /*3030*/  LDS R219, [R219+0x400] ;  /* 0x00040000dbdb7984 */ /* 0x000fe80000000800 */
[----:B------:R-:W-:Y:S04]  /*3040*/  LDS R220, [R220+0x400] ;  /* 0x00040000dcdc7984 */ /* 0x000fe80000000800 */
[----:B----4-:R-:W4:Y:S04]  /*3050*/  SHFL.IDX PT, R135, R217, R0, 0x1f ;  /* 0x00001f00d9877589 */ /* 0x010f2800000e0000 */
[----:B------:R-:W1:Y:S04]  /*3060*/  SHFL.IDX PT, R136, R217, R234, 0x1f ;  /* 0x00001fead9887589 */ /* 0x000e6800000e0000 */
[----:B------:R-:W2:Y:S04]  /*3070*/  SHFL.IDX PT, R140, R217, R233, 0x1f ;  /* 0x00001fe9d98c7589 */ /* 0x000ea800000e0000 */
[----:B------:R-:W3:Y:S04]  /*3080*/  SHFL.IDX PT, R142, R217, R230, 0x1f ;  /* 0x00001fe6d98e7589 */ /* 0x000ee800000e0000 */
[----:B------:R-:W5:Y:S04]  /*3090*/  SHFL.IDX PT, R138, R217, R232, 0x1f ;  /* 0x00001fe8d98a7589 */ /* 0x000f6800000e0000 */
[----:B------:R-:W5:Y:S01]  /*30a0*/  SHFL.IDX PT, R139, R217, R231, 0x1f ;  /* 0x00001fe7d98b7589 */ /* 0x000f6200000e0000 */
[--C-:B----4-:R-:W-:Y:S01]  /*30b0*/  FADD.FTZ R24, R24, -R135.reuse ;  /* 0x8000008718187221 */ /* 0x110fe20000010000 */
[----:B------:R-:W-:-:S02]  /*30c0*/  FADD.FTZ R26, R26, -R135 ;  /* 0x800000871a1a7221 */ /* 0x000fc40000010000 */
[----:B------:R-:W4:Y:S01]  /*30d0*/  SHFL.IDX PT, R144, R217, R229, 0x1f ;  /* 0x00001fe5d9907589 */ /* 0x000f2200000e0000 */
        /* <DEDUP_REMOVED lines=8> */
[--C-:B---3--:R-:W-:Y:S01]  /*3160*/  FADD.FTZ R140, R33, -R142.reuse ;  /* 0x8000008e218c7221 */ /* 0x108fe20000010000 */
[----:B------:R-:W-:Y:S01]  /*3170*/  FADD.FTZ R142, R35, -R142 ;  /* 0x8000008e238e7221 */ /* 0x000fe20000010000 */
[----:B------:R-:W3:Y:S01]  /*3180*/  SHFL.IDX PT, R33, R221, R231, 0x1f ;  /* 0x00001fe7dd217589 */ /* 0x000ee200000e0000 */
        /* <DEDUP_REMOVED lines=9> */
[----:B------:R-:W-:Y:S01]  /*3220*/  FMUL.FTZ R141, R15, R141 ;  /* 0x0000008d0f8d7220 */ /* 0x000fe20000410000 */
[----:B------:R-:W-:Y:S01]  /*3230*/  FMUL.FTZ R142, R20, R142 ;  /* 0x0000008e148e7220 */ /* 0x000fe20000410000 */
[----:B------:R-:W5:Y:S01]  /*3240*/  SHFL.IDX PT, R34, R221, R229, 0x1f ;  /* 0x00001fe5dd227589 */ /* 0x000f6200000e0000 */
[--C-:B----4-:R-:W-:Y:S01]  /*3250*/  FADD.FTZ R143, R36, -R144.reuse ;  /* 0x80000090248f7221 */ /* 0x110fe20000010000 */
[----:B------:R-:W-:Y:S01]  /*3260*/  MUFU.EX2 R31, R122 ;  /* 0x0000007a001f7308 */ /* 0x000fe20000000800 */
[----:B------:R-:W-:Y:S01]  /*3270*/  FADD.FTZ R38, R38, -R144 ;  /* 0x8000009026267221 */ /* 0x000fe20000010000 */
[----:B-1----:R-:W1:Y:S01]  /*3280*/  SHFL.IDX PT, R121, R221, R233, 0x1f ;  /* 0x00001fe9dd797589 */ /* 0x002e6200000e0000 */
[--C-:B------:R-:W-:Y:S01]  /*3290*/  FADD.FTZ R37, R37, -R217.reuse ;  /* 0x800000d925257221 */ /* 0x100fe20000010000 */
[----:B------:R-:W-:Y:S01]  /*32a0*/  FADD.FTZ R39, R39, -R217 ;  /* 0x800000d927277221 */ /* 0x000fe20000010000 */
[----:B------:R-:W-:Y:S01]  /*32b0*/  FMUL.FTZ R38, R22, R38 ;  /* 0x0000002616267220 */ /* 0x000fe20000410000 */
[----:B------:R-:W4:Y:S01]  /*32c0*/  SHFL.IDX PT, R150, R219, R232, 0x1f ;  /* 0x00001fe8db967589 */ /* 0x000f2200000e0000 */
[--C-:B--2---:R-:W-:Y:S01]  /*32d0*/  FADD.FTZ R40, R40, -R145.reuse ;  /* 0x8000009128287221 */ /* 0x104fe20000010000 */
[----:B------:R-:W-:Y:S01]  /*32e0*/  FADD.FTZ R42, R42, -R145 ;  /* 0x800000912a2a7221 */ /* 0x000fe20000010000 */
[----:B------:R-:W2:Y:S01]  /*32f0*/  MUFU.EX2 R28, R227 ;  /* 0x000000e3001c7308 */ /* 0x000ea20000000800 */
        /* <DEDUP_REMOVED lines=15> */
[----:B------:R3:W-:Y:S01]  /*33f0*/  MUFU.EX2 R32, R131 ;  /* 0x0000008300207308 */ /* 0x0007e20000000800 */
[--C-:B-1----:R-:W-:Y:S01]  /*3400*/  FADD.FTZ R44, R44, -R121.reuse ;  /* 0x800000792c2c7221 */ /* 0x102fe20000010000 */
[----:B------:R-:W-:Y:S01]  /*3410*/  FADD.FTZ R46, R46, -R121 ;  /* 0x800000792e2e7221 */ /* 0x000fe20000010000 */
[----:B--2---:R-:W1:Y:S01]  /*3420*/  SHFL.IDX PT, R130, R220, R228, 0x1f ;  /* 0x00001fe4dc827589 */ /* 0x004e6200000e0000 */
[----:B------:R-:W-:Y:S01]  /*3430*/  FMUL.FTZ R56, R105, R56 ;  /* 0x0000003869387220 */ /* 0x000fe20000410000 */
[--C-:B----4-:R-:W-:Y:S01]  /*3440*/  FADD.FTZ R61, R61, -R150.reuse ;  /* 0x800000963d3d7221 */ /* 0x110fe20000010000 */
[----:B------:R-:W-:Y:S01]  /*3450*/  FADD.FTZ R63, R63, -R150 ;  /* 0x800000963f3f7221 */ /* 0x000fe20000010000 */
[----:B------:R-:W2:Y:S01]  /*3460*/  SHFL.IDX PT, R121, R219, R230, 0x1f ;  /* 0x00001fe6db797589 */ /* 0x000ea200000e0000 */
[----:B------:R-:W4:Y:S01]  /*3470*/  MUFU.EX2 R34, R127 ;  /* 0x0000007f00227308 */ /* 0x000f220000000800 */
[----:B------:R-:W-:Y:S01]  /*3480*/  FMUL.FTZ R61, R111, R61 ;  /* 0x0000003d6f3d7220 */ /* 0x000fe20000410000 */
[----:B------:R-:W-:Y:S01]  /*3490*/  FMUL.FTZ R63, R112, R63 ;  /* 0x0000003f703f7220 */ /* 0x000fe20000410000 */
[----:B---3--:R-:W3:Y:S01]  /*34a0*/  SHFL.IDX PT, R131, R220, R231, 0x1f ;  /* 0x00001fe7dc837589 */ /* 0x008ee200000e0000 */
[--C-:B------:R-:W-:Y:S01]  /*34b0*/  FADD.FTZ R150, R77, -R146.reuse ;  /* 0x800000924d967221 */ /* 0x100fe20000010000 */
[----:B------:R-:W-:Y:S01]  /*34c0*/  FADD.FTZ R216, R79, -R146 ;  /* 0x800000924fd87221 */ /* 0x000fe20000010000 */
[----:B------:R-:W-:Y:S01]  /*34d0*/  FMUL.FTZ R58, R106, R58 ;  /* 0x0000003a6a3a7220 */ /* 0x000fe20000410000 */
[----:B------:R-:W4:Y:S01]  /*34e0*/  SHFL.IDX PT, R125, R219, R229, 0x1f ;  /* 0x00001fe5db7d7589 */ /* 0x000f2200000e0000 */
[--C-:B-----5:R-:W-:Y:S01]  /*34f0*/  FADD.FTZ R45, R45, -R36.reuse ;  /* 0x800000242d2d7221 */ /* 0x120fe20000010000 */
[----:B------:R-:W-:Y:S01]  /*3500*/  FADD.FTZ R47, R47, -R36 ;  /* 0x800000242f2f7221 */ /* 0x000fe20000010000 */
[----:B------:R-:W-:Y:S01]  /*3510*/  FMUL.FTZ R40, R89, R40 ;  /* 0x0000002859287220 */ /* 0x000fe20000410000 */
[----:B------:R-:W5:Y:S01]  /*3520*/  SHFL.IDX PT, R151, R219, R233, 0x1f ;  /* 0x00001fe9db977589 */ /* 0x000f6200000e0000 */
[----:B------:R-:W5:Y:S01]  /*3530*/  MUFU.EX2 R36, R129 ;  /* 0x0000008100247308 */ /* 0x000f620000000800 */
[--C-:B------:R-:W-:Y:S01]  /*3540*/  FADD.FTZ R49, R49, -R35.reuse ;  /* 0x8000002331317221 */ /* 0x100fe20000010000 */
[----:B------:R-:W-:Y:S01]  /*3550*/  FADD.FTZ R51, R51, -R35 ;  /* 0x8000002333337221 */ /* 0x000fe20000010000 */
[----:B------:R-:W5:Y:S01]  /*3560*/  SHFL.IDX PT, R122, R219, R228, 0x1f ;  /* 0x00001fe4db7a7589 */ /* 0x000f6200000e0000 */
[--C-:B------:R-:W-:Y:S01]  /*3570*/  FADD.FTZ R66, R66, -R147.reuse ;  /* 0x8000009342427221 */ /* 0x100fe20000010000 */
[----:B------:R-:W-:Y:S01]  /*3580*/  FADD.FTZ R64, R64, -R147 ;  /* 0x8000009340407221 */ /* 0x000fe20000010000 */
[----:B------:R-:W-:Y:S01]  /*3590*/  FMUL.FTZ R41, R91, R41 ;  /* 0x000000295b297220 */ /* 0x000fe20000410000 */
[----:B------:R-:W5:Y:S01]  /*35a0*/  SHFL.IDX PT, R217, R219, R234, 0x1f ;  /* 0x00001feadbd97589 */ /* 0x000f6200000e0000 */
[----:B-1----:R-:W-:Y:S01]  /*35b0*/  FADD.FTZ R218, R85, -R130 ;  /* 0x8000008255da7221 */ /* 0x002fe20000010000 */
[----:B------:R-:W-:Y:S01]  /*35c0*/  FMUL.FTZ R85, R12, R136 ;  /* 0x000000880c557220 */ /* 0x000fe20000410000 */
[----:B------:R1:W1:Y:S01]  /*35d0*/  MUFU.EX2 R35, R123 ;  /* 0x0000007b00237308 */ /* 0x0002620000000800 */
[----:B------:R-:W1:Y:S01]  /*35e0*/  SHFL.IDX PT, R149, R220, R233, 0x1f ;  /* 0x00001fe9dc957589 */ /* 0x000e6200000e0000 */
[--C-:B--2---:R-:W-:Y:S01]  /*35f0*/  FADD.FTZ R65, R65, -R121.reuse ;  /* 0x8000007941417221 */ /* 0x104fe20000010000 */
[----:B------:R-:W-:Y:S01]  /*3600*/  FADD.FTZ R121, R67, -R121 ;  /* 0x8000007943797221 */ /* 0x000fe20000010000 */
[----:B------:R-:W-:Y:S01]  /*3610*/  F2FP.F16.F32.PACK_AB R85, R85, R26 ;  /* 0x0000001a5555723e */ /* 0x000fe200000000ff */
[----:B------:R-:W2:Y:S01]  /*3620*/  SHFL.IDX PT, R148, R220, R229, 0x1f ;  /* 0x00001fe5dc947589 */ /* 0x000ea200000e0000 */
[--C-:B---3--:R-:W-:Y:S01]  /*3630*/  FADD.FTZ R146, R80, -R131.reuse ;  /* 0x8000008350927221 */ /* 0x108fe20000010000 */
[----:B------:R-:W-:Y:S01]  /*3640*/  FADD.FTZ R131, R82, -R131 ;  /* 0x8000008352837221 */ /* 0x000fe20000010000 */
[----:B------:R-:W-:Y:S01]  /*3650*/  FMUL.FTZ R82, R21, R143 ;  /* 0x0000008f15527220 */ /* 0x000fe20000410000 */
[----:B------:R-:W3:Y:S01]  /*3660*/  SHFL.IDX PT, R221, R221, R228, 0x1f ;  /* 0x00001fe4dddd7589 */ /* 0x000ee200000e0000 */
[----:B------:R-:W-:Y:S01]  /*3670*/  FMUL.FTZ R26, R17, R27 ;  /* 0x0000001b111a7220 */ /* 0x000fe20000410000 */
[----:B------:R-:W-:Y:S01]  /*3680*/  FMUL.FTZ R80, R16, R138 ;  /* 0x0000008a10507220 */ /* 0x000fe20000410000 */
[----:B------:R-:W-:Y:S01]  /*3690*/  FMUL.FTZ R27, R18, R140 ;  /* 0x0000008c121b7220 */ /* 0x000fe20000410000 */
[----:B------:R-:W3:Y:S01]  /*36a0*/  SHFL.IDX PT, R144, R220, R230, 0x1f ;  /* 0x00001fe6dc907589 */ /* 0x000ee200000e0000 */
[----:B------:R-:W-:Y:S01]  /*36b0*/  F2FP.F16.F32.PACK_AB R82, R37, R82 ;  /* 0x000000522552723e */ /* 0x000fe200000000ff */
[----:B----4-:R-:W-:Y:S01]  /*36c0*/  FADD.FTZ R67, R70, -R125 ;  /* 0x8000007d46437221 */ /* 0x010fe20000010000 */
[----:B------:R-:W4:Y:S01]  /*36d0*/  MUFU.EX2 R37, R222 ;  /* 0x000000de00257308 */ /* 0x000f220000000800 */
[----:B------:R-:W-:Y:S01]  /*36e0*/  SHFL.IDX PT, R145, R220, R234, 0x1f ;  /* 0x00001feadc917589 */ /* 0x000fe200000e0000 */
[----:B-----5:R-:W-:Y:S01]  /*36f0*/  FADD.FTZ R62, R62, -R151 ;  /* 0x800000973e3e7221 */ /* 0x020fe20000010000 */
[----:B-1----:R-:W-:Y:S01]  /*3700*/  FADD.FTZ R123, R68, -R125 ;  /* 0x8000007d447b7221 */ /* 0x002fe20000010000 */
[----:B------:R-:W-:Y:S01]  /*3710*/  FADD.FTZ R70, R69, -R122 ;  /* 0x8000007a45467221 */ /* 0x000fe20000010000 */
[----:B------:R-:W1:Y:S01]  /*3720*/  SHFL.IDX PT, R127, R220, R0, 0x1f ;  /* 0x00001f00dc7f7589 */ /* 0x000e6200000e0000 */
[----:B------:R-:W-:Y:S01]  /*3730*/  FADD.FTZ R130, R87, -R130 ;  /* 0x8000008257827221 */ /* 0x000fe20000010000 */
        /* <DEDUP_REMOVED lines=8> */
[----:B------:R-:W-:Y:S01]  /*37c0*/  FADD.FTZ R60, R60, -R151 ;  /* 0x800000973c3c7221 */ /* 0x000fe20000010000 */
[--C-:B------:R-:W-:Y:S01]  /*37d0*/  FADD.FTZ R57, R57, -R217.reuse ;  /* 0x800000d939397221 */ /* 0x100fe20000010000 */
[----:B------:R-:W-:Y:S01]  /*37e0*/  FADD.FTZ R59, R59, -R217 ;  /* 0x800000d93b3b7221 */ /* 0x000fe20000010000 */
[----:B------:R-:W-:Y:S01]  /*37f0*/  FADD.FTZ R147, R76, -R149 ;  /* 0x800000954c937221 */ /* 0x000fe20000010000 */
[----:B--2---:R-:W-:Y:S01]  /*3800*/  FADD.FTZ R217, R84, -R148 ;  /* 0x8000009454d97221 */ /* 0x004fe20000010000 */
[--C-:B---3--:R-:W-:Y:S01]  /*3810*/  FADD.FTZ R53, R53, -R221.reuse ;  /* 0x800000dd35357221 */ /* 0x108fe20000010000 */
[----:B------:R-:W-:Y:S01]  /*3820*/  FADD.FTZ R55, R55, -R221 ;  /* 0x800000dd37377221 */ /* 0x000fe20000010000 */
[----:B------:R-:W-:Y:S01]  /*3830*/  FADD.FTZ R122, R71, -R122 ;  /* 0x8000007a477a7221 */ /* 0x000fe20000010000 */
[----:B------:R-:W-:Y:S01]  /*3840*/  FADD.FTZ R148, R86, -R148 ;  /* 0x8000009456947221 */ /* 0x000fe20000010000 */
[----:B------:R-:W-:Y:S01]  /*3850*/  FADD.FTZ R151, R81, -R144 ;  /* 0x8000009051977221 */ /* 0x000fe20000010000 */
[----:B------:R-:W-:Y:S01]  /*3860*/  FMUL.FTZ R84, R223, R24 ;  /* 0x00000018df547220 */ /* 0x000fe20000410000 */
[----:B------:R-:W-:Y:S01]  /*3870*/  FMUL.FTZ R86, R13, R137 ;  /* 0x000000890d567220 */ /* 0x000fe20000410000 */
[----:B------:R-:W-:Y:S01]  /*3880*/  FMUL.FTZ R60, R110, R60 ;  /* 0x0000003c6e3c7220 */ /* 0x000fe20000410000 */
[----:B------:R-:W-:Y:S01]  /*3890*/  FMUL.FTZ R26, R115, R121 ;  /* 0x00000079731a7220 */ /* 0x000fe20000410000 */
[----:B------:R-:W-:Y:S01]  /*38a0*/  F2FP.F16.F32.PACK_AB R71, R63, R62 ;  /* 0x0000003e3f47723e */ /* 0x000fe200000000ff */
[----:B-1----:R-:W-:Y:S01]  /*38b0*/  FADD.FTZ R125, R72, -R127 ;  /* 0x8000007f487d7221 */ /* 0x002fe20000010000 */
[----:B------:R-:W-:Y:S01]  /*38c0*/  F2FP.F16.F32.PACK_AB R64, R25, R64 ;  /* 0x000000401940723e */ /* 0x000fe200000000ff */
[----:B------:R-:W-:Y:S01]  /*38d0*/  FADD.FTZ R129, R73, -R145 ;  /* 0x8000009149817221 */ /* 0x000fe20000010000 */
[----:B------:R-:W-:Y:S01]  /*38e0*/  F2FP.F16.F32.PACK_AB R66, R27, R66 ;  /* 0x000000421b42723e */ /* 0x000fe200000000ff */
        /* <DEDUP_REMOVED lines=53> */
[----:B----4-:R-:W-:Y:S01]  /*3c40*/  FMUL.FTZ R130, R37, R130 ;  /* 0x0000008225827220 */ /* 0x010fe20000410000 */
[----:B------:R-:W-:Y:S01]  /*3c50*/  F2FP.F16.F32.PACK_AB R72, R49, R48 ;  /* 0x000000303148723e */ /* 0x000fe200000000ff */
[----:B------:R-:W-:Y:S01]  /*3c60*/  STSM.16.MT88.4 [R38+0x20c00], R84 ;  /* 0x020c005426007844 */ /* 0x000fe20000004200 */
[----:B------:R-:W-:Y:S01]  /*3c70*/  F2FP.F16.F32.PACK_AB R73, R51, R50 ;  /* 0x000000323349723e */ /* 0x000fe200000000ff */
[----:B------:R-:W-:Y:S01]  /*3c80*/  VIADD R227, R226, 0x20c00 ;  /* 0x00020c00e2e37836 */ /* 0x000fe20000000000 */
        /* <DEDUP_REMOVED lines=154> */
.L_x_495:
        /* <DEDUP_REMOVED lines=68> */
.L_x_496:
        /* <DEDUP_REMOVED lines=11> */
[----:B------:R-:W-:Y:S01]  /*4b20*/  ULDC UR4, c[0x0][0x740] ;  /* 0x0001d00000047ab9 */ /* 0x000fe20000000800 */
[----:B------:R-:W-:Y:S01]  /*4b30*/  PLOP3.LUT P0, PT, PT, PT, PT, 0x8, 0x0 ;  /* 0x000000000000781c */ /* 0x000fe20003f0e170 */
        /* <DEDUP_REMOVED lines=31> */
[----:B------:R-:W-:-:S07]  /*4d30*/  FMUL.FTZ R183, R183, UR4 ;  /* 0x00000004b7b77c20 */ /* 0x000fce0008410000 */
.L_x_479:
[----:B------:R-:W-:Y:S05]  /*4d40*/  @P0 BRA `(.L_x_498) ;  /* 0x0000001000900947 */ /* 0x000fea0003800000 */
[----:B-1----:R-:W2:Y:S01]  /*4d50*/  LDL R25, [R1+0xc] ;  /* 0x00000c0001197983 */ /* 0x002ea20000100800 */
[----:B------:R-:W1:Y:S01]  /*4d60*/  S2UR UR5, SR_CgaCtaId ;  /* 0x00000000000579c3 */ /* 0x000e620000008800 */
[----:B------:R-:W-:Y:S01]  /*4d70*/  UMOV UR4, 0x400 ;  /* 0x0000040000047882 */ /* 0x000fe20000000000 */
[----:B------:R-:W-:Y:S01]  /*4d80*/  F2FP.F16.F32.PACK_AB R184, R185, R184 ;  /* 0x000000b8b9b8723e */ /* 0x000fe200000000ff */
[----:B------:R-:W3:Y:S01]  /*4d90*/  S2R R0, SR_TID.X ;  /* 0x0000000000007919 */ /* 0x000ee20000002100 */
[----:B------:R-:W-:Y:S02]  /*4da0*/  F2FP.F16.F32.PACK_AB R185, R187, R186 ;  /* 0x000000babbb9723e */ /* 0x000fe400000000ff */
[----:B------:R-:W-:Y:S02]  /*4db0*/  F2FP.F16.F32.PACK_AB R192, R193, R192 ;  /* 0x000000c0c1c0723e */ /* 0x000fe400000000ff */
[----:B------:R-:W4:Y:S01]  /*4dc0*/  LDC.64 R8, c[0x0][0x870] ;  /* 0x00021c00ff087b82 */ /* 0x000f220000000a00 */
[----:B------:R-:W-:-:S02]  /*4dd0*/  F2FP.F16.F32.PACK_AB R186, R189, R188 ;  /* 0x000000bcbdba723e */ /* 0x000fc400000000ff */
[----:B------:R-:W-:Y:S02]  /*4de0*/  F2FP.F16.F32.PACK_AB R187, R191, R190 ;  /* 0x000000bebfbb723e */ /* 0x000fe400000000ff */
[----:B------:R-:W-:Y:S02]  /*4df0*/  F2FP.F16.F32.PACK_AB R193, R195, R194 ;  /* 0x000000c2c3c1723e */ /* 0x000fe400000000ff */
[----:B------:R-:W-:Y:S02]  /*4e00*/  F2FP.F16.F32.PACK_AB R200, R201, R200 ;  /* 0x000000c8c9c8723e */ /* 0x000fe400000000ff */
[----:B------:R-:W-:Y:S02]  /*4e10*/  F2FP.F16.F32.PACK_AB R208, R209, R208 ;  /* 0x000000d0d1d0723e */ /* 0x000fe400000000ff */
[----:B------:R-:W-:Y:S02]  /*4e20*/  F2FP.F16.F32.PACK_AB R152, R153, R152 ;  /* 0x000000989998723e */ /* 0x000fe400000000ff */
[----:B------:R-:W-:-:S02]  /*4e30*/  F2FP.F16.F32.PACK_AB R160, R161, R160 ;  /* 0x000000a0a1a0723e */ /* 0x000fc400000000ff */
[----:B------:R-:W-:Y:S01]  /*4e40*/  F2FP.F16.F32.PACK_AB R168, R169, R168 ;  /* 0x000000a8a9a8723e */ /* 0x000fe200000000ff */
[----:B-1----:R-:W-:Y:S01]  /*4e50*/  ULEA UR4, UR5, UR4, 0x18 ;  /* 0x0000000405047291 */ /* 0x002fe2000f8ec03f */
[----:B------:R-:W-:Y:S02]  /*4e60*/  F2FP.F16.F32.PACK_AB R194, R197, R196 ;  /* 0x000000c4c5c2723e */ /* 0x000fe400000000ff */
[----:B------:R-:W-:Y:S01]  /*4e70*/  F2FP.F16.F32.PACK_AB R176, R177, R176 ;  /* 0x000000b0b1b0723e */ /* 0x000fe200000000ff */
[----:B------:R-:W-:Y:S01]  /*4e80*/  BAR.SYNC.DEFER_BLOCKING 0x1, 0x100 ;  /* 0x0044000000007b1d */ /* 0x000fe20000010000 */
[----:B------:R-:W-:Y:S02]  /*4e90*/  F2FP.F16.F32.PACK_AB R195, R199, R198 ;  /* 0x000000c6c7c3723e */ /* 0x000fe400000000ff */
[----:B------:R-:W-:Y:S02]  /*4ea0*/  F2FP.F16.F32.PACK_AB R201, R203, R202 ;  /* 0x000000cacbc9723e */ /* 0x000fe400000000ff */
[----:B------:R-:W-:-:S03]  /*4eb0*/  F2FP.F16.F32.PACK_AB R202, R205, R204 ;  /* 0x000000cccdca723e */ /* 0x000fc600000000ff */
[----:B------:R-:W1:Y:S01]  /*4ec0*/  LDC.64 R22, c[0x0][0x850] ;  /* 0x00021400ff167b82 */ /* 0x000e620000000a00 */
[----:B---3--:R-:W-:Y:S01]  /*4ed0*/  VIADD R11, R0, 0xffffff80 ;  /* 0xffffff80000b7836 */ /* 0x008fe20000000000 */
[----:B------:R-:W-:Y:S02]  /*4ee0*/  F2FP.F16.F32.PACK_AB R203, R207, R206 ;  /* 0x000000cecfcb723e */ /* 0x000fe400000000ff */
[----:B------:R-:W-:Y:S02]  /*4ef0*/  F2FP.F16.F32.PACK_AB R209, R211, R210 ;  /* 0x000000d2d3d1723e */ /* 0x000fe400000000ff */
[----:B------:R-:W-:Y:S02]  /*4f00*/  SHF.R.S32.HI R10, RZ, 0x1f, R11 ;  /* 0x0000001fff0a7819 */ /* 0x000fe4000001140b */
[----:B------:R-:W-:Y:S02]  /*4f10*/  F2FP.F16.F32.PACK_AB R210, R213, R212 ;  /* 0x000000d4d5d2723e */ /* 0x000fe400000000ff */
[----:B------:R-:W-:-:S02]  /*4f20*/  LEA.HI R7, R10, R11, RZ, 0x4 ;  /* 0x0000000b0a077211 */ /* 0x000fc400078f20ff */
[----:B------:R-:W-:Y:S02]  /*4f30*/  LEA.HI R4, R10, R11, RZ, 0x5 ;  /* 0x0000000b0a047211 */ /* 0x000fe400078f28ff */
[----:B------:R-:W-:Y:S02]  /*4f40*/  LOP3.LUT R0, R7, 0xfffffff0, RZ, 0xc0, !PT ;  /* 0xfffffff007007812 */ /* 0x000fe400078ec0ff */
[----:B------:R-:W-:Y:S02]  /*4f50*/  SHF.R.U32.HI R7, RZ, 0x1, R7 ;  /* 0x00000001ff077819 */ /* 0x000fe40000011607 */
[----:B------:R-:W-:Y:S01]  /*4f60*/  F2FP.F16.F32.PACK_AB R211, R215, R214 ;  /* 0x000000d6d7d3723e */ /* 0x000fe200000000ff */
[----:B------:R-:W-:Y:S01]  /*4f70*/  IMAD.IADD R0, R11, 0x1, -R0 ;  /* 0x000000010b007824 */ /* 0x000fe200078e0a00 */
[----:B------:R-:W-:Y:S02]  /*4f80*/  F2FP.F16.F32.PACK_AB R153, R155, R154 ;  /* 0x0000009a9b99723e */ /* 0x000fe400000000ff */
[----:B------:R-:W-:-:S02]  /*4f90*/  F2FP.F16.F32.PACK_AB R154, R157, R156 ;  /* 0x0000009c9d9a723e */ /* 0x000fc400000000ff */
[----:B------:R-:W-:Y:S02]  /*4fa0*/  SHF.R.S32.HI R3, RZ, 0x1f, R0 ;  /* 0x0000001fff037819 */ /* 0x000fe40000011400 */
[----:B------:R-:W-:Y:S02]  /*4fb0*/  F2FP.F16.F32.PACK_AB R155, R159, R158 ;  /* 0x0000009e9f9b723e */ /* 0x000fe400000000ff */
[----:B------:R-:W-:Y:S02]  /*4fc0*/  LEA.HI R3, R3, R0, RZ, 0x3 ;  /* 0x0000000003037211 */ /* 0x000fe400078f18ff */
[----:B------:R-:W-:Y:S02]  /*4fd0*/  F2FP.F16.F32.PACK_AB R161, R163, R162 ;  /* 0x000000a2a3a1723e */ /* 0x000fe400000000ff */
[C---:B------:R-:W-:Y:S01]  /*4fe0*/  LOP3.LUT R5, R3.reuse, 0xfffffff8, RZ, 0xc0, !PT ;  /* 0xfffffff803057812 */ /* 0x040fe200078ec0ff */
[----:B------:R-:W-:Y:S01]  /*4ff0*/  IMAD.SHL.U32 R3, R3, 0x40, RZ ;  /* 0x0000004003037824 */ /* 0x000fe200078e00ff */
[----:B------:R-:W-:-:S02]  /*5000*/  F2FP.F16.F32.PACK_AB R162, R165, R164 ;  /* 0x000000a4a5a2723e */ /* 0x000fc400000000ff */
[----:B------:R-:W-:Y:S01]  /*5010*/  F2FP.F16.F32.PACK_AB R163, R167, R166 ;  /* 0x000000a6a7a3723e */ /* 0x000fe200000000ff */
[----:B------:R-:W-:Y:S01]  /*5020*/  IMAD.IADD R5, R0, 0x1, -R5 ;  /* 0x0000000100057824 */ /* 0x000fe200078e0a05 */
[----:B------:R-:W-:Y:S02]  /*5030*/  LOP3.LUT R3, R3, 0x7ffffe00, RZ, 0xc0, !PT ;  /* 0x7ffffe0003037812 */ /* 0x000fe400078ec0ff */
[----:B------:R-:W-:Y:S01]  /*5040*/  F2FP.F16.F32.PACK_AB R169, R171, R170 ;  /* 0x000000aaaba9723e */ /* 0x000fe200000000ff */
[C---:B------:R-:W-:Y:S01]  /*5050*/  IMAD.SHL.U32 R0, R5.reuse, 0x40, RZ ;  /* 0x0000004005007824 */ /* 0x040fe200078e00ff */
[----:B------:R-:W-:Y:S01]  /*5060*/  R2P PR, R5, 0x6 ;  /* 0x0000000605007804 */ /* 0x000fe20000000000 */
[----:B------:R-:W-:Y:S01]  /*5070*/  IMAD.MOV.U32 R5, RZ, RZ, 0x20 ;  /* 0x00000020ff057424 */ /* 0x000fe200078e00ff */
[----:B----4-:R-:W-:Y:S02]  /*5080*/  ISETP.NE.U32.AND P4, PT, R8, RZ, PT ;  /* 0x000000ff0800720c */ /* 0x010fe40003f85070 */
[----:B------:R-:W-:-:S02]  /*5090*/  LOP3.LUT R0, R0, 0x1c0, RZ, 0xc0, !PT ;  /* 0x000001c000007812 */ /* 0x000fc400078ec0ff */
[----:B------:R-:W-:Y:S02]  /*50a0*/  SEL R5, R5, 0xffffffe0, !P1 ;  /* 0xffffffe005057807 */ /* 0x000fe40004800000 */
[----:B------:R-:W-:Y:S02]  /*50b0*/  LOP3.LUT R7, R0, 0x8, R7, 0xf8, !PT ;  /* 0x0000000800077812 */ /* 0x000fe400078ef807 */
[----:B------:R-:W-:Y:S01]  /*50c0*/  SHF.R.U32.HI R2, RZ, 0x3, R0 ;  /* 0x00000003ff027819 */ /* 0x000fe20000011600 */
[----:B------:R-:W-:Y:S01]  /*50d0*/  IMAD.SHL.U32 R0, R4, 0x20, RZ ;  /* 0x0000002004007824 */ /* 0x000fe200078e00ff */
[----:B------:R-:W-:Y:S02]  /*50e0*/  F2FP.F16.F32.PACK_AB R170, R173, R172 ;  /* 0x000000acadaa723e */ /* 0x000fe400000000ff */
[----:B------:R-:W-:Y:S02]  /*50f0*/  LOP3.LUT R2, R7, R2, RZ, 0x3c, !PT ;  /* 0x0000000207027212 */ /* 0x000fe400078e3cff */
[----:B------:R-:W-:-:S02]  /*5100*/  LOP3.LUT R0, R0, 0x7ffffc00, RZ, 0xc0, !PT ;  /* 0x7ffffc0000007812 */ /* 0x000fc400078ec0ff */
[----:B------:R-:W-:Y:S02]  /*5110*/  F2FP.F16.F32.PACK_AB R171, R175, R174 ;  /* 0x000000aeafab723e */ /* 0x000fe400000000ff */
[----:B------:R-:W-:Y:S01]  /*5120*/  IADD3 R0, R2, R3, R0 ;  /* 0x0000000302007210 */ /* 0x000fe20007ffe000 */
[----:B------:R-:W-:Y:S01]  /*5130*/  IMAD.MOV.U32 R3, RZ, RZ, 0x40 ;  /* 0x00000040ff037424 */ /* 0x000fe200078e00ff */
[----:B------:R-:W-:Y:S02]  /*5140*/  F2FP.F16.F32.PACK_AB R177, R179, R178 ;  /* 0x000000b2b3b1723e */ /* 0x000fe400000000ff */
[----:B------:R-:W-:Y:S02]  /*5150*/  LEA R0, R0, UR4, 0x1 ;  /* 0x0000000400007c11 */ /* 0x000fe4000f8e08ff */
[----:B------:R-:W-:Y:S02]  /*5160*/  SEL R3, R3, 0xffffffc0, !P2 ;  /* 0xffffffc003037807 */ /* 0x000fe40005000000 */
[--C-:B------:R-:W-:Y:S01]  /*5170*/  IADD3 R6, R5, 0x4000, R0.reuse ;  /* 0x0000400005067810 */ /* 0x100fe20007ffe000 */
[----:B------:R-:W-:Y:S01]  /*5180*/  STSM.16.M88.4 [R0+0x4000], R184 ;  /* 0x004000b800007844 */ /* 0x000fe20000000200 */
[----:B------:R-:W-:-:S02]  /*5190*/  IADD3 R8, R3, 0x4000, R0 ;  /* 0x0000400003087810 */ /* 0x000fc40007ffe000 */
[----:B------:R-:W-:Y:S01]  /*51a0*/  F2FP.F16.F32.PACK_AB R178, R181, R180 ;  /* 0x000000b4b5b2723e */ /* 0x000fe200000000ff */
[----:B------:R-:W-:Y:S01]  /*51b0*/  STSM.16.M88.4 [R6], R192 ;  /* 0x000000c006007844 */ /* 0x000fe20000000200 */
[----:B------:R-:W-:Y:S01]  /*51c0*/  F2FP.F16.F32.PACK_AB R179, R183, R182 ;  /* 0x000000b6b7b3723e */ /* 0x000fe200000000ff */
[----:B------:R-:W-:Y:S01]  /*51d0*/  IMAD.IADD R7, R5, 0x1, R8 ;  /* 0x0000000105077824 */ /* 0x000fe200078e0208 */
[----:B------:R-:W2:Y:S01]  /*51e0*/  LDC.64 R2, c[0x0][0x870] ;  /* 0x00021c00ff027b82 */ /* 0x000ea20000000a00 */
[----:B------:R-:W-:Y:S01]  /*51f0*/  STSM.16.M88.4 [R8], R200 ;  /* 0x000000c808007844 */ /* 0x000fe20000000200 */
[----:B------:R-:W-:-:S03]  /*5200*/  ISETP.NE.AND.EX P4, PT, R9, RZ, PT, P4 ;  /* 0x000000ff0900720c */ /* 0x000fc60003f85340 */
[----:B------:R-:W-:Y:S04]  /*5210*/  STSM.16.M88.4 [R7], R208 ;  /* 0x000000d007007844 */ /* 0x000fe80000000200 */
[----:B------:R3:W-:Y:S04]  /*5220*/  STSM.16.M88.4 [R0], R152 ;  /* 0x0000009800007844 */ /* 0x0007e80000000200 */
[----:B------:R4:W-:Y:S04]  /*5230*/  STSM.16.M88.4 [R6+-0x4000], R160 ;  /* 0xffc000a006007844 */ /* 0x0009e80000000200 */
[----:B------:R-:W-:Y:S04]  /*5240*/  STSM.16.M88.4 [R8+-0x4000], R168 ;  /* 0xffc000a808007844 */ /* 0x000fe80000000200 */
[----:B------:R1:W-:Y:S01]  /*5250*/  STSM.16.M88.4 [R7+-0x4000], R176 ;  /* 0xffc000b007007844 */ /* 0x0003e20000000200 */
[----:B--2---:R-:W-:Y:S01]  /*5260*/  IMAD.WIDE R4, R25, 0x4, R2 ;  /* 0x0000000419047825 */ /* 0x004fe200078e0202 */
[----:B------:R-:W-:Y:S08]  /*5270*/  BAR.SYNC.DEFER_BLOCKING 0x1, 0x100 ;  /* 0x0044000000007b1d */ /* 0x000ff00000010000 */
[----:B------:R-:W2:Y:S01]  /*5280*/  LDC.64 R2, c[0x0][0x878] ;  /* 0x00021e00ff027b82 */ /* 0x000ea20000000a00 */
[----:B------:R-:W4:Y:S01]  /*5290*/  @P4 LDG.E R9, desc[UR38][R4.64] ;  /* 0x0000002604094981 */ /* 0x000f22000c1e1900 */
[----:B------:R-:W-:Y:S01]  /*52a0*/  ULDC UR5, c[0x0][0x808] ;  /* 0x0002020000057ab9 */ /* 0x000fe20000000800 */
[----:B------:R-:W-:Y:S01]  /*52b0*/  LEA.HI R19, R10, R11, RZ, 0x3 ;  /* 0x0000000b0a137211 */ /* 0x000fe200078f18ff */
[----:B---3--:R-:W-:Y:S01]  /*52c0*/  IMAD.U32 R0, RZ, RZ, UR5 ;  /* 0x00000005ff007e24 */ /* 0x008fe2000f8e00ff */
[----:B--2---:R-:W-:-:S04]  /*52d0*/  ISETP.NE.U32.AND P0, PT, R2, RZ, PT ;  /* 0x000000ff0200720c */ /* 0x004fc80003f05070 */
[----:B------:R-:W-:-:S13]  /*52e0*/  ISETP.NE.AND.EX P0, PT, R3, RZ, PT, P0 ;  /* 0x000000ff0300720c */ /* 0x000fda0003f05300 */
[----:B------:R-:W2:Y:S01]  /*52f0*/  @P0 LDC.64 R2, c[0x0][0x878] ;  /* 0x00021e00ff020b82 */ /* 0x000ea20000000a00 */
[----:B----4-:R-:W-:Y:S02]  /*5300*/  LOP3.LUT R6, R19, 0x1ffffff8, RZ, 0xc0, !PT ;  /* 0x1ffffff813067812 */ /* 0x010fe400078ec0ff */
[----:B------:R-:W-:-:S05]  /*5310*/  SHF.R.S32.HI R19, RZ, 0x3, R19 ;  /* 0x00000003ff137819 */ /* 0x000fca0000011413 */
[----:B------:R-:W3:Y:S01]  /*5320*/  S2UR UR5, SR_CTAID.Y ;  /* 0x00000000000579c3 */ /* 0x000ee20000002600 */
[----:B------:R-:W4:Y:S01]  /*5330*/  S2R R27, SR_CTAID.X ;  /* 0x00000000001b7919 */ /* 0x000f220000002500 */
[----:B------:R-:W-:Y:S02]  /*5340*/  IMAD.IADD R6, R11, 0x1, -R6 ;  /* 0x000000010b067824 */ /* 0x000fe400078e0a06 */
[----:B-1----:R-:W-:Y:S02]  /*5350*/  IMAD.SHL.U32 R7, R19, 0x40, RZ ;  /* 0x0000004013077824 */ /* 0x002fe400078e00ff */
[----:B------:R-:W-:-:S03]  /*5360*/  IMAD.SHL.U32 R20, R6, 0x8, RZ ;  /* 0x0000000806147824 */ /* 0x000fc600078e00ff */
[----:B------:R-:W-:Y:S01]  /*5370*/  LOP3.LUT R7, R7, 0x1c0, RZ, 0xc0, !PT ;  /* 0x000001c007077812 */ /* 0x000fe200078ec0ff */
[----:B--2---:R-:W-:-:S05]  /*5380*/  @P0 IMAD.WIDE R2, R25, 0x4, R2 ;  /* 0x0000000419020825 */ /* 0x004fca00078e0202 */
[----:B------:R1:W5:Y:S01]  /*5390*/  @P0 LDG.E R0, desc[UR38][R2.64] ;  /* 0x0000002602000981 */ /* 0x000362000c1e1900 */
[----:B---3--:R-:W-:Y:S01]  /*53a0*/  USHF.R.S32.HI UR6, URZ, 0x1f, UR5 ;  /* 0x0000001f3f067899 */ /* 0x008fe20008011405 */
[----:B-1----:R-:W-:Y:S02]  /*53b0*/  LEA.HI R3, R10, R11, RZ, 0x6 ;  /* 0x0000000b0a037211 */ /* 0x002fe400078f30ff */
[----:B------:R-:W-:Y:S02]  /*53c0*/  LOP3.LUT R2, R7, 0x38, R20, 0xf8, !PT ;  /* 0x0000003807027812 */ /* 0x000fe400078ef814 */
[----:B------:R-:W-:Y:S01]  /*53d0*/  SHF.R.U32.HI R7, RZ, 0x3, R7 ;  /* 0x00000003ff077819 */ /* 0x000fe20000011607 */
[----:B------:R-:W-:-:S03]  /*53e0*/  IMAD.SHL.U32 R3, R3, 0x8, RZ ;  /* 0x0000000803037824 */ /* 0x000fc600078e00ff */
[----:B------:R-:W-:-:S04]  /*53f0*/  LOP3.LUT R2, R2, R7, RZ, 0x3c, !PT ;  /* 0x0000000702027212 */ /* 0x000fc800078e3cff */
[----:B------:R-:W-:Y:S02]  /*5400*/  LOP3.LUT R6, R2, 0x7ffffe00, R3, 0xf8, !PT ;  /* 0x7ffffe0002067812 */ /* 0x000fe400078ef803 */
[----:B------:R-:W-:Y:S02]  /*5410*/  CS2R R2, SRZ ;  /* 0x0000000000027805 */ /* 0x000fe4000001ff00 */
[----:B------:R-:W-:Y:S01]  /*5420*/  @P4 SHF.R.S32.HI R8, RZ, 0x1f, R9 ;  /* 0x0000001fff084819 */ /* 0x000fe20000011409 */
[----:B----4-:R-:W-:Y:S06]  /*5430*/  @P0 BRA `(.L_x_499) ;  /* 0x0000000000100947 */ /* 0x010fec0003800000 */
[----:B------:R-:W-:Y:S05]  /*5440*/  @!P4 BRA `(.L_x_499) ;  /* 0x00000000000cc947 */ /* 0x000fea0003800000 */
[----:B------:R-:W2:Y:S04]  /*5450*/  LDG.E R7, desc[UR38][R4.64] ;  /* 0x0000002604077981 */ /* 0x000ea8000c1e1900 */
[----:B-----5:R-:W2:Y:S02]  /*5460*/  LDG.E R0, desc[UR38][R4.64+0x4] ;  /* 0x0000042604007981 */ /* 0x020ea4000c1e1900 */
[----:B--2---:R-:W-:-:S07]  /*5470*/  IMAD.IADD R0, R0, 0x1, -R7 ;  /* 0x0000000100007824 */ /* 0x004fce00078e0a07 */
.L_x_499:
[----:B------:R-:W-:Y:S01]  /*5480*/  LEA R30, R6, UR4, 0x1 ;  /* 0x00000004061e7c11 */ /* 0x000fe2000f8e08ff */
[----:B------:R-:W-:Y:S01]  /*5490*/  @P4 IMAD.MOV.U32 R2, RZ, RZ, R9 ;  /* 0x000000ffff024224 */ /* 0x000fe200078e0009 */
[----:B------:R-:W1:Y:S01]  /*54a0*/  LDC.64 R34, c[0x0][0x820] ;  /* 0x00020800ff227b82 */ /* 0x000e620000000a00 */
[----:B------:R-:W-:Y:S01]  /*54b0*/  @P4 IMAD.MOV.U32 R3, RZ, RZ, R8 ;  /* 0x000000ffff034224 */ /* 0x000fe200078e0008 */
[----:B------:R-:W-:Y:S01]  /*54c0*/  SHF.R.S32.HI R21, RZ, 0x1f, R20 ;  /* 0x0000001fff157819 */ /* 0x000fe20000011414 */
[----:B------:R2:W3:Y:S01]  /*54d0*/  LDS.128 R12, [R30+0x1000] ;  /* 0x001000001e0c7984 */ /* 0x0004e20000000c00 */
[----:B-----5:R-:W-:Y:S01]  /*54e0*/  IMAD R0, R27, -0x80, R0 ;  /* 0xffffff801b007824 */ /* 0x020fe200078e0200 */
[----:B------:R-:W-:Y:S01]  /*54f0*/  ULDC UR4, c[0x0][0x83c] ;  /* 0x00020f0000047ab9 */ /* 0x000fe20000000800 */
[----:B------:R-:W-:Y:S01]  /*5500*/  IMAD R18, R22, UR6, RZ ;  /* 0x0000000616127c24 */ /* 0x000fe2000f8e02ff */
[----:B------:R2:W4:Y:S01]  /*5510*/  LDS.128 R8, [R30+0x2000] ;  /* 0x002000001e087984 */ /* 0x0005220000000c00 */
[----:B------:R-:W-:Y:S01]  /*5520*/  VIADD R16, R19, 0x20 ;  /* 0x0000002013107836 */ /* 0x000fe20000000000 */
[----:B------:R-:W-:Y:S01]  /*5530*/  VIMNMX R24, R0, 0x80, PT ;  /* 0x0000008000187848 */ /* 0x000fe20003fe0100 */
[----:B------:R-:W-:Y:S01]  /*5540*/  IMAD R23, R23, UR5, R18 ;  /* 0x0000000517177c24 */ /* 0x000fe2000f8e0212 */
[----:B------:R2:W1:Y:S01]  /*5550*/  LDS.128 R4, [R30+0x3000] ;  /* 0x003000001e047984 */ /* 0x0004620000000c00 */
[----:B------:R-:W-:Y:S01]  /*5560*/  SHF.R.S32.HI R18, RZ, 0x1f, R25 ;  /* 0x0000001fff127819 */ /* 0x000fe20000011419 */
[C---:B------:R-:W-:Y:S01]  /*5570*/  VIADD R0, R19.reuse, 0x40 ;  /* 0x0000004013007836 */ /* 0x040fe20000000000 */
[-C--:B------:R-:W-:Y:S01]  /*5580*/  ISETP.GE.AND P3, PT, R19, R24.reuse, PT ;  /* 0x000000181300720c */ /* 0x080fe20003f66270 */
[----:B------:R-:W-:Y:S01]  /*5590*/  ULDC.64 UR8, c[0x0][0x858] ;  /* 0x0002160000087ab9 */ /* 0x000fe20000000a00 */
[----:B------:R-:W-:Y:S01]  /*55a0*/  ISETP.GE.AND P2, PT, R16, R24, PT ;  /* 0x000000181000720c */ /* 0x000fe20003f46270 */
[----:B------:R-:W-:Y:S01]  /*55b0*/  IMAD.WIDE.U32 R16, R22, UR5, R20 ;  /* 0x0000000516107c25 */ /* 0x000fe2000f8e0014 */
[----:B------:R-:W-:Y:S01]  /*55c0*/  ISETP.GE.OR P6, PT, R20, UR4, P3 ;  /* 0x0000000414007c0c */ /* 0x000fe20009fc6670 */
[----:B------:R-:W-:Y:S01]  /*55d0*/  BSSY B0, `(.L_x_500) ;  /* 0x000001c000007945 */ /* 0x000fe20003800000 */
[----:B------:R-:W-:Y:S01]  /*55e0*/  SEL R36, R18, RZ, !P4 ;  /* 0x000000ff12247207 */ /* 0x000fe20006000000 */
[----:B------:R-:W-:Y:S01]  /*55f0*/  IMAD.IADD R17, R17, 0x1, R23 ;  /* 0x0000000111117824 */ /* 0x000fe200078e0217 */
[----:B------:R-:W-:-:S02]  /*5600*/  IADD3 R2, P0, R19, R2, RZ ;  /* 0x0000000213027210 */ /* 0x000fc40007f1e0ff */
[-C--:B------:R-:W-:Y:S01]  /*5610*/  ISETP.GE.AND P1, PT, R0, R24.reuse, PT ;  /* 0x000000180000720c */ /* 0x080fe20003f26270 */
[----:B------:R-:W-:Y:S01]  /*5620*/  IMAD R0, R36, UR8, RZ ;  /* 0x0000000824007c24 */ /* 0x000fe2000f8e02ff */
[----:B------:R-:W-:Y:S02]  /*5630*/  SEL R33, R25, RZ, !P4 ;  /* 0x000000ff19217207 */ /* 0x000fe40006000000 */
[C---:B------:R-:W-:Y:S01]  /*5640*/  LEA.HI.X.SX32 R3, R19.reuse, R3, 0x1, P0 ;  /* 0x0000000313037211 */ /* 0x040fe200000f0eff */
[----:B------:R-:W-:Y:S01]  /*5650*/  VIADD R19, R19, 0x60 ;  /* 0x0000006013137836 */ /* 0x000fe20000000000 */
[C---:B------:R-:W-:Y:S01]  /*5660*/  ISETP.GE.OR P5, PT, R20.reuse, UR4, P2 ;  /* 0x0000000414007c0c */ /* 0x040fe200097a6670 */
[C---:B------:R-:W-:Y:S01]  /*5670*/  IMAD R23, R33.reuse, UR9, R0 ;  /* 0x0000000921177c24 */ /* 0x040fe2000f8e0200 */
[----:B------:R-:W-:Y:S01]  /*5680*/  ISETP.GE.OR P4, PT, R20, UR4, P1 ;  /* 0x0000000414007c0c */ /* 0x000fe20008f86670 */
[----:B------:R-:W-:Y:S01]  /*5690*/  IMAD.WIDE.U32 R28, R33, UR8, R16 ;  /* 0x00000008211c7c25 */ /* 0x000fe2000f8e0010 */
[----:B------:R-:W-:-:S03]  /*56a0*/  ISETP.GE.AND P0, PT, R19, R24, PT ;  /* 0x000000181300720c */ /* 0x000fc60003f06270 */
[----:B------:R-:W-:-:S04]  /*56b0*/  IMAD.WIDE R26, R27, 0x80, R2 ;  /* 0x000000801b1a7825 */ /* 0x000fc800078e0202 */
[----:B------:R-:W-:Y:S01]  /*56c0*/  IMAD.IADD R23, R29, 0x1, R23 ;  /* 0x000000011d177824 */ /* 0x000fe200078e0217 */
[----:B--2---:R-:W-:Y:S06]  /*56d0*/  @P6 BRA `(.L_x_501) ;  /* 0x00000000002c6947 */ /* 0x004fec0003800000 */
[----:B------:R-:W2:Y:S01]  /*56e0*/  LDS.128 R16, [R30+0x4000] ;  /* 0x004000001e107984 */ /* 0x000ea20000000c00 */
[----:B------:R-:W-:Y:S01]  /*56f0*/  ULDC.64 UR8, c[0x0][0x848] ;  /* 0x0002120000087ab9 */ /* 0x000fe20000000a00 */
[----:B------:R-:W-:Y:S02]  /*5700*/  IMAD.MOV.U32 R22, RZ, RZ, R28 ;  /* 0x000000ffff167224 */ /* 0x000fe400078e001c */
[----:B------:R-:W-:Y:S02]  /*5710*/  IMAD R25, R27, UR8, RZ ;  /* 0x000000081b197c24 */ /* 0x000fe4000f8e02ff */
[----:B------:R-:W-:-:S04]  /*5720*/  IMAD.WIDE.U32 R2, R26, UR8, R22 ;  /* 0x000000081a027c25 */ /* 0x000fc8000f8e0016 */
[----:B------:R-:W-:Y:S01]  /*5730*/  IMAD R25, R26, UR9, R25 ;  /* 0x000000091a197c24 */ /* 0x000fe2000f8e0219 */
[----:B------:R-:W-:Y:S02]  /*5740*/  ULDC.64 UR8, c[0x0][0x830] ;  /* 0x00020c0000087ab9 */ /* 0x000fe40000000a00 */
[----:B------:R-:W-:Y:S01]  /*5750*/  LEA R24, P6, R2, UR8, 0x1 ;  /* 0x0000000802187c11 */ /* 0x000fe2000f8c08ff */
[----:B------:R-:W-:-:S05]  /*5760*/  IMAD.IADD R3, R3, 0x1, R25 ;  /* 0x0000000103037824 */ /* 0x000fca00078e0219 */
[----:B------:R-:W-:-:S05]  /*5770*/  LEA.HI.X R25, R2, UR9, R3, 0x1, P6 ;  /* 0x0000000902197c11 */ /* 0x000fca000b0f0c03 */
[----:B--2---:R2:W-:Y:S02]  /*5780*/  STG.E.128 desc[UR38][R24.64], R16 ;  /* 0x0000001018007986 */ /* 0x0045e4000c101d26 */
.L_x_501:
[----:B------:R-:W-:Y:S05]  /*5790*/  BSYNC B0 ;  /* 0x0000000000007941 */ /* 0x000fea0003800000 */
.L_x_500:
[----:B--2---:R2:W1:Y:S01]  /*57a0*/  LDS.128 R16, [R30+0x5000] ;  /* 0x005000001e107984 */ /* 0x0044620000000c00 */
[----:B------:R-:W-:Y:S01]  /*57b0*/  BSSY B0, `(.L_x_502) ;  /* 0x0000010000007945 */ /* 0x000fe20003800000 */
[----:B------:R-:W-:-:S03]  /*57c0*/  ISETP.GE.OR P6, PT, R20, UR4, P0 ;  /* 0x0000000414007c0c */ /* 0x000fc600087c6670 */
[----:B------:R-:W-:Y:S10]  /*57d0*/  @P5 BRA `(.L_x_503) ;  /* 0x0000000000345947 */ /* 0x000ff40003800000 */
[----:B------:R-:W-:Y:S01]  /*57e0*/  IADD3 R25, P5, R26, 0x20, RZ ;  /* 0x000000201a197810 */ /* 0x000fe20007fbe0ff */
[----:B------:R-:W-:Y:S01]  /*57f0*/  ULDC.64 UR8, c[0x0][0x848] ;  /* 0x0002120000087ab9 */ /* 0x000fe20000000a00 */
[----:B------:R-:W-:Y:S02]  /*5800*/  IMAD.MOV.U32 R2, RZ, RZ, R28 ;  /* 0x000000ffff027224 */ /* 0x000fe400078e001c */
[----:B------:R-:W-:Y:S02]  /*5810*/  IMAD.MOV.U32 R3, RZ, RZ, R23 ;  /* 0x000000ffff037224 */ /* 0x000fe400078e0017 */
[----:B------:R-:W-:Y:S02]  /*5820*/  IMAD.X R0, RZ, RZ, R27, P5 ;  /* 0x000000ffff007224 */ /* 0x000fe400028e061b */
[----:B------:R-:W-:-:S04]  /*5830*/  IMAD.WIDE.U32 R2, R25, UR8, R2 ;  /* 0x0000000819027c25 */ /* 0x000fc8000f8e0002 */
[----:B------:R-:W-:-:S04]  /*5840*/  IMAD R0, R0, UR8, RZ ;  /* 0x0000000800007c24 */ /* 0x000fc8000f8e02ff */
[----:B------:R-:W-:Y:S01]  /*5850*/  IMAD R25, R25, UR9, R0 ;  /* 0x0000000919197c24 */ /* 0x000fe2000f8e0200 */
[----:B------:R-:W-:Y:S02]  /*5860*/  ULDC.64 UR8, c[0x0][0x830] ;  /* 0x00020c0000087ab9 */ /* 0x000fe40000000a00 */
[----:B------:R-:W-:Y:S01]  /*5870*/  LEA R24, P5, R2, UR8, 0x1 ;  /* 0x0000000802187c11 */ /* 0x000fe2000f8a08ff */
[----:B------:R-:W-:-:S05]  /*5880*/  IMAD.IADD R3, R3, 0x1, R25 ;  /* 0x0000000103037824 */ /* 0x000fca00078e0219 */
[----:B------:R-:W-:-:S05]  /*5890*/  LEA.HI.X R25, R2, UR9, R3, 0x1, P5 ;  /* 0x0000000902197c11 */ /* 0x000fca000a8f0c03 */
[----:B-1----:R1:W-:Y:S02]  /*58a0*/  STG.E.128 desc[UR38][R24.64], R16 ;  /* 0x0000001018007986 */ /* 0x0023e4000c101d26 */
.L_x_503:
[----:B------:R-:W-:Y:S05]  /*58b0*/  BSYNC B0 ;  /* 0x0000000000007941 */ /* 0x000fea0003800000 */
.L_x_502:
[----:B-1----:R1:W1:Y:S01]  /*58c0*/  LDS.128 R16, [R30+0x6000] ;  /* 0x006000001e107984 */ /* 0x0022620000000c00 */
[----:B------:R-:W-:Y:S01]  /*58d0*/  BSSY B0, `(.L_x_504) ;  /* 0x0000010000007945 */ /* 0x000fe20003800000 */
[----:B------:R-:W-:-:S03]  /*58e0*/  IMAD R32, R34, UR6, RZ ;  /* 0x0000000622207c24 */ /* 0x000fc6000f8e02ff */
[----:B------:R-:W-:Y:S05]  /*58f0*/  @P4 BRA `(.L_x_505) ;  /* 0x0000000000344947 */ /* 0x000fea0003800000 */
        /* <DEDUP_REMOVED lines=13> */
.L_x_505:
[----:B------:R-:W-:Y:S05]  /*59d0*/  BSYNC B0 ;  /* 0x0000000000007941 */ /* 0x000fea0003800000 */
.L_x_504:
[----:B-1----:R1:W1:Y:S01]  /*59e0*/  LDS.128 R16, [R30+0x7000] ;  /* 0x007000001e107984 */ /* 0x0022620000000c00 */
[----:B------:R-:W-:Y:S01]  /*59f0*/  BSSY B0, `(.L_x_506) ;  /* 0x0000011000007945 */ /* 0x000fe20003800000 */
[----:B------:R-:W-:Y:S02]  /*5a00*/  IMAD R31, R35, UR5, R32 ;  /* 0x00000005231f7c24 */ /* 0x000fe4000f8e0220 */
[----:B------:R-:W-:Y:S01]  /*5a10*/  IMAD.WIDE.U32 R24, R34, UR5, R20 ;  /* 0x0000000522187c25 */ /* 0x000fe2000f8e0014 */
[----:B------:R-:W-:Y:S06]  /*5a20*/  @P6 BRA `(.L_x_507) ;  /* 0x0000000000346947 */ /* 0x000fec0003800000 */
        /* <DEDUP_REMOVED lines=13> */
.L_x_507:
[----:B------:R-:W-:Y:S05]  /*5b00*/  BSYNC B0 ;  /* 0x0000000000007941 */ /* 0x000fea0003800000 */
.L_x_506:
[----:B-1----:R1:W1:Y:S01]  /*5b10*/  LDS.128 R16, [R30] ;  /* 0x000000001e107984 */ /* 0x0022620000000c00 */
[----:B------:R-:W-:Y:S01]  /*5b20*/  ULDC UR6, c[0x0][0x80c] ;  /* 0x0002030000067ab9 */ /* 0x000fe20000000800 */
[----:B------:R-:W-:Y:S01]  /*5b30*/  ULDC.64 UR4, c[0x0][0x828] ;  /* 0x00020a0000047ab9 */ /* 0x000fe20000000a00 */
[----:B------:R-:W-:Y:S01]  /*5b40*/  ISETP.GE.OR P3, PT, R20, UR6, P3 ;  /* 0x0000000614007c0c */ /* 0x000fe20009f66670 */
[----:B------:R-:W-:Y:S01]  /*5b50*/  IMAD.IADD R25, R25, 0x1, R31 ;  /* 0x0000000119197824 */ /* 0x000fe200078e021f */
[----:B------:R-:W-:Y:S01]  /*5b60*/  BSSY B0, `(.L_x_508) ;  /* 0x0000013000007945 */ /* 0x000fe20003800000 */
[----:B------:R-:W-:Y:S01]  /*5b70*/  IMAD R0, R36, UR4, RZ ;  /* 0x0000000424007c24 */ /* 0x000fe2000f8e02ff */
[C---:B------:R-:W-:Y:S01]  /*5b80*/  ISETP.GE.OR P2, PT, R20.reuse, UR6, P2 ;  /* 0x0000000614007c0c */ /* 0x040fe20009746670 */
[C---:B------:R-:W-:Y:S01]  /*5b90*/  IMAD.WIDE.U32 R24, R33.reuse, UR4, R24 ;  /* 0x0000000421187c25 */ /* 0x040fe2000f8e0018 */
[C---:B------:R-:W-:Y:S02]  /*5ba0*/  ISETP.GE.OR P1, PT, R20.reuse, UR6, P1 ;  /* 0x0000000614007c0c */ /* 0x040fe40008f26670 */
[----:B------:R-:W-:Y:S01]  /*5bb0*/  ISETP.GE.OR P0, PT, R20, UR6, P0 ;  /* 0x0000000614007c0c */ /* 0x000fe20008706670 */
[----:B------:R-:W-:-:S04]  /*5bc0*/  IMAD R21, R33, UR5, R0 ;  /* 0x0000000521157c24 */ /* 0x000fc8000f8e0200 */
[----:B------:R-:W-:Y:S01]  /*5bd0*/  IMAD.IADD R21, R25, 0x1, R21 ;  /* 0x0000000119157824 */ /* 0x000fe200078e0215 */
[----:B------:R-:W-:Y:S07]  /*5be0*/  @P3 BRA `(.L_x_509) ;  /* 0x0000000000283947 */ /* 0x000fee0003800000 */
        /* <DEDUP_REMOVED lines=9> */
[----:B-1----:R1:W-:Y:S02]  /*5c80*/  STG.E.128 desc[UR38][R22.64], R16 ;  /* 0x0000001016007986 */ /* 0x0023e4000c101d26 */
.L_x_509:
[----:B------:R-:W-:Y:S05]  /*5c90*/  BSYNC B0 ;  /* 0x0000000000007941 */ /* 0x000fea0003800000 */
.L_x_508:
[----:B------:R-:W-:Y:S04]  /*5ca0*/  BSSY B0, `(.L_x_510) ;  /* 0x000000f000007945 */ /* 0x000fe80003800000 */
[----:B------:R-:W-:Y:S05]  /*5cb0*/  @P2 BRA `(.L_x_511) ;  /* 0x0000000000342947 */ /* 0x000fea0003800000 */
[----:B-1----:R-:W-:Y:S01]  /*5cc0*/  IADD3 R17, P2, R26, 0x20, RZ ;  /* 0x000000201a117810 */ /* 0x002fe20007f5e0ff */
        /* <DEDUP_REMOVED lines=11> */
[----:B---3--:R1:W-:Y:S02]  /*5d80*/  STG.E.128 desc[UR38][R16.64], R12 ;  /* 0x0000000c10007986 */ /* 0x0083e4000c101d26 */
.L_x_511:
[----:B------:R-:W-:Y:S05]  /*5d90*/  BSYNC B0 ;  /* 0x0000000000007941 */ /* 0x000fea0003800000 */
.L_x_510:
[----:B------:R-:W-:Y:S04]  /*5da0*/  BSSY B0, `(.L_x_512) ;  /* 0x000000f000007945 */ /* 0x000fe80003800000 */
[----:B------:R-:W-:Y:S05]  /*5db0*/  @P1 BRA `(.L_x_513) ;  /* 0x0000000000341947 */ /* 0x000fea0003800000 */
[----:B-1-3--:R-:W-:Y:S01]  /*5dc0*/  IADD3 R13, P1, R26, 0x40, RZ ;  /* 0x000000401a0d7810 */ /* 0x00afe20007f3e0ff */
        /* <DEDUP_REMOVED lines=11> */
[----:B----4-:R1:W-:Y:S02]  /*5e80*/  STG.E.128 desc[UR38][R12.64], R8 ;  /* 0x000000080c007986 */ /* 0x0103e4000c101d26 */
.L_x_513:
[----:B------:R-:W-:Y:S05]  /*5e90*/  BSYNC B0 ;  /* 0x0000000000007941 */ /* 0x000fea0003800000 */
.L_x_512:
[----:B------:R-:W-:Y:S05]  /*5ea0*/  @P0 BRA `(.L_x_474) ;  /* 0x0000003800d40947 */ /* 0x000fea0003800000 */
[----:B-1--4-:R-:W-:Y:S01]  /*5eb0*/  IADD3 R9, P0, R26, 0x60, RZ ;  /* 0x000000601a097810 */ /* 0x012fe20007f1e0ff */
        /* <DEDUP_REMOVED lines=11> */
[----:B------:R1:W-:Y:S01]  /*5f70*/  STG.E.128 desc[UR38][R8.64], R4 ;  /* 0x0000000408007986 */ /* 0x0003e2000c101d26 */
[----:B------:R-:W-:Y:S05]  /*5f80*/  BRA `(.L_x_474) ;  /* 0x00000038009c7947 */ /* 0x000fea0003800000 */
.L_x_498:
[----:B------:R-:W2:Y:S01]  /*5f90*/  LDL R18, [R1+0xc] ;  /* 0x00000c0001127983 */ /* 0x000ea20000100800 */
[----:B------:R-:W3:Y:S08]  /*5fa0*/  LDC.64 R4, c[0x0][0x870] ;  /* 0x00021c00ff047b82 */ /* 0x000ef00000000a00 */
[----:B-1----:R-:W2:Y:S01]  /*5fb0*/  LDC.64 R2, c[0x0][0x870] ;  /* 0x00021c00ff027b82 */ /* 0x002ea20000000a00 */
[----:B------:R-:W-:Y:S01]  /*5fc0*/  ULDC UR4, c[0x0][0x808] ;  /* 0x0002020000047ab9 */ /* 0x000fe20000000800 */
[----:B------:R-:W1:Y:S06]  /*5fd0*/  S2R R15, SR_CTAID.X ;  /* 0x00000000000f7919 */ /* 0x000e6c0000002500 */
[----:B------:R-:W4:Y:S01]  /*5fe0*/  LDC.64 R16, c[0x0][0x820] ;  /* 0x00020800ff107b82 */ /* 0x000f220000000a00 */
[----:B---3--:R-:W-:-:S07]  /*5ff0*/  ISETP.NE.U32.AND P4, PT, R4, RZ, PT ;  /* 0x000000ff0400720c */ /* 0x008fce0003f85070 */
[----:B------:R-:W3:Y:S01]  /*6000*/  LDC.64 R20, c[0x0][0x850] ;  /* 0x00021400ff147b82 */ /* 0x000ee20000000a00 */
[----:B------:R-:W-:Y:S01]  /*6010*/  ISETP.NE.AND.EX P4, PT, R5, RZ, PT, P4 ;  /* 0x000000ff0500720c */ /* 0x000fe20003f85340 */
[----:B--2---:R-:W-:-:S06]  /*6020*/  IMAD.WIDE R4, R18, 0x4, R2 ;  /* 0x0000000412047825 */ /* 0x004fcc00078e0202 */
[----:B------:R-:W2:Y:S06]  /*6030*/  LDC.64 R2, c[0x0][0x878] ;  /* 0x00021e00ff027b82 */ /* 0x000eac0000000a00 */
[----:B------:R-:W3:Y:S01]  /*6040*/  @P4 LDG.E R9, desc[UR38][R4.64] ;  /* 0x0000002604094981 */ /* 0x000ee2000c1e1900 */
[----:B------:R-:W-:Y:S01]  /*6050*/  IMAD.U32 R0, RZ, RZ, UR4 ;  /* 0x00000004ff007e24 */ /* 0x000fe2000f8e00ff */
[----:B--2---:R-:W-:-:S04]  /*6060*/  ISETP.NE.U32.AND P0, PT, R2, RZ, PT ;  /* 0x000000ff0200720c */ /* 0x004fc80003f05070 */
[----:B------:R-:W-:-:S13]  /*6070*/  ISETP.NE.AND.EX P0, PT, R3, RZ, PT, P0 ;  /* 0x000000ff0300720c */ /* 0x000fda0003f05300 */
[----:B------:R-:W2:Y:S02]  /*6080*/  @P0 LDC.64 R2, c[0x0][0x878] ;  /* 0x00021e00ff020b82 */ /* 0x000ea40000000a00 */
[----:B--2---:R-:W-:Y:S02]  /*6090*/  @P0 IMAD.WIDE R6, R18, 0x4, R2 ;  /* 0x0000000412060825 */ /* 0x004fe400078e0202 */
[----:B------:R-:W2:Y:S04]  /*60a0*/  S2R R2, SR_TID.X ;  /* 0x0000000000027919 */ /* 0x000ea80000002100 */
[----:B------:R-:W1:Y:S01]  /*60b0*/  S2UR UR4, SR_CTAID.Y ;  /* 0x00000000000479c3 */ /* 0x000e620000002600 */
[----:B------:R4:W5:Y:S01]  /*60c0*/  @P0 LDG.E R0, desc[UR38][R6.64] ;  /* 0x0000002606000981 */ /* 0x000962000c1e1900 */
[----:B-1----:R-:W-:-:S06]  /*60d0*/  USHF.R.S32.HI UR5, URZ, 0x1f, UR4 ;  /* 0x0000001f3f057899 */ /* 0x002fcc0008011404 */
[----:B----4-:R-:W-:Y:S02]  /*60e0*/  IMAD R6, R16, UR5, RZ ;  /* 0x0000000510067c24 */ /* 0x010fe4000f8e02ff */
[----:B--2---:R-:W-:-:S05]  /*60f0*/  VIADD R8, R2, 0xffffff80 ;  /* 0xffffff8002087836 */ /* 0x004fca0000000000 */
[----:B------:R-:W-:-:S04]  /*6100*/  SHF.R.S32.HI R3, RZ, 0x1f, R8 ;  /* 0x0000001fff037819 */ /* 0x000fc80000011408 */
[----:B------:R-:W-:Y:S02]  /*6110*/  LEA.HI R10, R3, R8, RZ, 0x3 ;  /* 0x00000008030a7211 */ /* 0x000fe400078f18ff */
[----:B------:R-:W-:Y:S02]  /*6120*/  CS2R R2, SRZ ;  /* 0x0000000000027805 */ /* 0x000fe4000001ff00 */
[----:B------:R-:W-:Y:S02]  /*6130*/  LOP3.LUT R11, R10, 0x1ffffff8, RZ, 0xc0, !PT ;  /* 0x1ffffff80a0b7812 */ /* 0x000fe400078ec0ff */
[----:B------:R-:W-:-:S03]  /*6140*/  SHF.R.S32.HI R13, RZ, 0x3, R10 ;  /* 0x00000003ff0d7819 */ /* 0x000fc6000001140a */
[----:B------:R-:W-:-:S04]  /*6150*/  IMAD.IADD R11, R8, 0x1, -R11 ;  /* 0x00000001080b7824 */ /* 0x000fc800078e0a0b */
[----:B------:R-:W-:-:S05]  /*6160*/  IMAD.SHL.U32 R10, R11, 0x8, RZ ;  /* 0x000000080b0a7824 */ /* 0x000fca00078e00ff */
[----:B------:R-:W-:Y:S01]  /*6170*/  SHF.R.S32.HI R11, RZ, 0x1f, R10 ;  /* 0x0000001fff0b7819 */ /* 0x000fe2000001140a */
[--C-:B---3--:R-:W-:Y:S01]  /*6180*/  @P4 IMAD.MOV.U32 R2, RZ, RZ, R9.reuse ;  /* 0x000000ffff024224 */ /* 0x108fe200078e0009 */
[----:B------:R-:W-:-:S04]  /*6190*/  @P4 SHF.R.S32.HI R3, RZ, 0x1f, R9 ;  /* 0x0000001fff034819 */ /* 0x000fc80000011409 */
[----:B------:R-:W-:-:S04]  /*61a0*/  IADD3 R2, P1, R13, R2, RZ ;  /* 0x000000020d027210 */ /* 0x000fc80007f3e0ff */
[----:B------:R-:W-:Y:S01]  /*61b0*/  LEA.HI.X.SX32 R3, R13, R3, 0x1, P1 ;  /* 0x000000030d037211 */ /* 0x000fe200008f0eff */
[----:B------:R-:W-:Y:S08]  /*61c0*/  @P0 BRA `(.L_x_514) ;  /* 0x0000000000100947 */ /* 0x000ff00003800000 */
[----:B------:R-:W-:Y:S05]  /*61d0*/  @!P4 BRA `(.L_x_514) ;  /* 0x00000000000cc947 */ /* 0x000fea0003800000 */
[----:B------:R-:W2:Y:S04]  /*61e0*/  LDG.E R7, desc[UR38][R4.64] ;  /* 0x0000002604077981 */ /* 0x000ea8000c1e1900 */
[----:B-----5:R-:W2:Y:S02]  /*61f0*/  LDG.E R0, desc[UR38][R4.64+0x4] ;  /* 0x0000042604007981 */ /* 0x020ea4000c1e1900 */
[----:B--2---:R-:W-:-:S07]  /*6200*/  IMAD.IADD R0, R0, 0x1, -R7 ;  /* 0x0000000100007824 */ /* 0x004fce00078e0a07 */
.L_x_514:
[----:B-----5:R-:W-:Y:S01]  /*6210*/  IMAD R0, R15, -0x80, R0 ;  /* 0xffffff800f007824 */ /* 0x020fe200078e0200 */
[----:B------:R-:W-:Y:S01]  /*6220*/  ULDC UR8, c[0x0][0x80c] ;  /* 0x0002030000087ab9 */ /* 0x000fe20000000800 */
[----:B------:R-:W-:Y:S01]  /*6230*/  IMAD R17, R17, UR4, R6 ;  /* 0x0000000411117c24 */ /* 0x000fe2000f8e0206 */
[----:B------:R-:W-:Y:S01]  /*6240*/  SHF.R.S32.HI R6, RZ, 0x1f, R18 ;  /* 0x0000001fff067819 */ /* 0x000fe20000011412 */
[C---:B------:R-:W-:Y:S01]  /*6250*/  VIADD R7, R13.reuse, 0x20 ;  /* 0x000000200d077836 */ /* 0x040fe20000000000 */
[CC--:B------:R-:W-:Y:S01]  /*6260*/  ISETP.GE.AND P3, PT, R13.reuse, R0.reuse, PT ;  /* 0x000000000d00720c */ /* 0x0c0fe20003f66270 */
[C---:B------:R-:W-:Y:S01]  /*6270*/  VIADD R9, R13.reuse, 0x40 ;  /* 0x000000400d097836 */ /* 0x040fe20000000000 */
[----:B------:R-:W-:Y:S01]  /*6280*/  SEL R14, R6, RZ, !P4 ;  /* 0x000000ff060e7207 */ /* 0x000fe20006000000 */
[----:B------:R-:W-:Y:S01]  /*6290*/  VIADD R13, R13, 0x60 ;  /* 0x000000600d0d7836 */ /* 0x000fe20000000000 */
[----:B------:R-:W-:Y:S01]  /*62a0*/  SEL R19, R18, RZ, !P4 ;  /* 0x000000ff12137207 */ /* 0x000fe20006000000 */
[----:B------:R-:W-:Y:S01]  /*62b0*/  IMAD.WIDE.U32 R4, R16, UR4, R10 ;  /* 0x0000000410047c25 */ /* 0x000fe2000f8e000a */
[----:B------:R-:W-:Y:S01]  /*62c0*/  ISETP.GE.OR P4, PT, R10, UR8, P3 ;  /* 0x000000080a007c0c */ /* 0x000fe20009f86670 */
[----:B------:R-:W-:Y:S01]  /*62d0*/  ULDC.64 UR6, c[0x0][0x828] ;  /* 0x00020a0000067ab9 */ /* 0x000fe20000000a00 */
[-C--:B------:R-:W-:Y:S01]  /*62e0*/  ISETP.GE.AND P2, PT, R7, R0.reuse, PT ;  /* 0x000000000700720c */ /* 0x080fe20003f46270 */
[----:B------:R-:W-:Y:S01]  /*62f0*/  IMAD.IADD R5, R5, 0x1, R17 ;  /* 0x0000000105057824 */ /* 0x000fe200078e0211 */
[-C--:B------:R-:W-:Y:S01]  /*6300*/  ISETP.GE.AND P1, PT, R9, R0.reuse, PT ;  /* 0x000000000900720c */ /* 0x080fe20003f26270 */
[----:B------:R-:W-:Y:S01]  /*6310*/  IMAD R12, R20, UR5, RZ ;  /* 0x00000005140c7c24 */ /* 0x000fe2000f8e02ff */
[----:B------:R-:W-:Y:S01]  /*6320*/  ISETP.GE.AND P0, PT, R13, R0, PT ;  /* 0x000000000d00720c */ /* 0x000fe20003f06270 */
[----:B------:R-:W-:Y:S01]  /*6330*/  IMAD R0, R14, UR6, RZ ;  /* 0x000000060e007c24 */ /* 0x000fe2000f8e02ff */
[----:B------:R-:W-:Y:S01]  /*6340*/  ULDC UR9, c[0x0][0x83c] ;  /* 0x00020f0000097ab9 */ /* 0x000fe20000000800 */
[----:B------:R-:W-:Y:S01]  /*6350*/  IMAD.WIDE.U32 R8, R19, UR6, R4 ;  /* 0x0000000613087c25 */ /* 0x000fe2000f8e0004 */
[----:B------:R-:W-:Y:S01]  /*6360*/  BSSY B0, `(.L_x_515) ;  /* 0x0000012000007945 */ /* 0x000fe20003800000 */
[----:B------:R-:W-:-:S02]  /*6370*/  ISETP.GE.OR P6, PT, R10, UR8, P2 ;  /* 0x000000080a007c0c */ /* 0x000fc400097c6670 */
[----:B------:R-:W-:Y:S01]  /*6380*/  IMAD R13, R19, UR7, R0 ;  /* 0x00000007130d7c24 */ /* 0x000fe2000f8e0200 */
[----:B------:R-:W-:Y:S01]  /*6390*/  ISETP.GE.OR P5, PT, R10, UR8, P1 ;  /* 0x000000080a007c0c */ /* 0x000fe20008fa6670 */
[----:B------:R-:W-:-:S04]  /*63a0*/  IMAD.WIDE R6, R15, 0x80, R2 ;  /* 0x000000800f067825 */ /* 0x000fc800078e0202 */
[----:B------:R-:W-:Y:S02]  /*63b0*/  IMAD R21, R21, UR4, R12 ;  /* 0x0000000415157c24 */ /* 0x000fe4000f8e020c */
[----:B------:R-:W-:Y:S01]  /*63c0*/  IMAD.IADD R5, R9, 0x1, R13 ;  /* 0x0000000109057824 */ /* 0x000fe200078e020d */
[----:B------:R-:W-:Y:S06]  /*63d0*/  @P4 BRA `(.L_x_516) ;  /* 0x0000000000284947 */ /* 0x000fec0003800000 */
        /* <DEDUP_REMOVED lines=9> */
[----:B------:R1:W-:Y:S02]  /*6470*/  STG.E.128 desc[UR38][R12.64], RZ ;  /* 0x000000ff0c007986 */ /* 0x0003e4000c101d26 */
.L_x_516:
[----:B------:R-:W-:Y:S05]  /*6480*/  BSYNC B0 ;  /* 0x0000000000007941 */ /* 0x000fea0003800000 */
.L_x_515:
[----:B-1----:R-:W-:Y:S01]  /*6490*/  IMAD.WIDE.U32 R12, R20, UR4, R10 ;  /* 0x00000004140c7c25 */ /* 0x002fe2000f8e000a */
[----:B------:R-:W-:Y:S01]  /*64a0*/  BSSY B0, `(.L_x_517) ;  /* 0x0000012000007945 */ /* 0x000fe20003800000 */
[C---:B------:R-:W-:Y:S02]  /*64b0*/  ISETP.GE.OR P4, PT, R10.reuse, UR8, P0 ;  /* 0x000000080a007c0c */ /* 0x040fe40008786670 */
[----:B------:R-:W-:Y:S01]  /*64c0*/  ISETP.GE.OR P3, PT, R10, UR9, P3 ;  /* 0x000000090a007c0c */ /* 0x000fe20009f66670 */
[----:B------:R-:W-:Y:S01]  /*64d0*/  IMAD.IADD R15, R13, 0x1, R21 ;  /* 0x000000010d0f7824 */ /* 0x000fe200078e0215 */
[----:B------:R-:W-:Y:S11]  /*64e0*/  @P6 BRA `(.L_x_518) ;  /* 0x0000000000346947 */ /* 0x000ff60003800000 */
        /* <DEDUP_REMOVED lines=12> */
[----:B------:R1:W-:Y:S02]  /*65b0*/  STG.E.128 desc[UR38][R16.64], RZ ;  /* 0x000000ff10007986 */ /* 0x0003e4000c101d26 */
.L_x_518:
[----:B------:R-:W-:Y:S05]  /*65c0*/  BSYNC B0 ;  /* 0x0000000000007941 */ /* 0x000fea0003800000 */
.L_x_517:
        /* <DEDUP_REMOVED lines=15> */
.L_x_520:
[----:B------:R-:W-:Y:S05]  /*66c0*/  BSYNC B0 ;  /* 0x0000000000007941 */ /* 0x000fea0003800000 */
.L_x_519:
[----:B------:R-:W-:Y:S04]  /*66d0*/  BSSY B0, `(.L_x_521) ;  /* 0x000000f000007945 */ /* 0x000fe80003800000 */
        /* <DEDUP_REMOVED lines=14> */
.L_x_522:
[----:B------:R-:W-:Y:S05]  /*67c0*/  BSYNC B0 ;  /* 0x0000000000007941 */ /* 0x000fea0003800000 */
.L_x_521:
[----:B------:R-:W-:Y:S01]  /*67d0*/  ULDC.64 UR4, c[0x0][0x858] ;  /* 0x0002160000047ab9 */ /* 0x000fe20000000a00 */
[----:B------:R-:W-:Y:S01]  /*67e0*/  BSSY B0, `(.L_x_523) ;  /* 0x0000014000007945 */ /* 0x000fe20003800000 */
[----:B------:R-:W-:Y:S01]  /*67f0*/  IMAD R0, R14, UR4, RZ ;  /* 0x000000040e007c24 */ /* 0x000fe2000f8e02ff */
[C---:B------:R-:W-:Y:S01]  /*6800*/  ISETP.GE.OR P2, PT, R10.reuse, UR9, P2 ;  /* 0x000000090a007c0c */ /* 0x040fe20009746670 */
[----:B------:R-:W-:Y:S01]  /*6810*/  IMAD.MOV.U32 R14, RZ, RZ, R12 ;  /* 0x000000ffff0e7224 */ /* 0x000fe200078e000c */
[C---:B------:R-:W-:Y:S01]  /*6820*/  ISETP.GE.OR P1, PT, R10.reuse, UR9, P1 ;  /* 0x000000090a007c0c */ /* 0x040fe20008f26670 */
[C---:B---3--:R-:W-:Y:S01]  /*6830*/  IMAD R5, R19.reuse, UR5, R0 ;  /* 0x0000000513057c24 */ /* 0x048fe2000f8e0200 */
[----:B------:R-:W-:Y:S01]  /*6840*/  ISETP.GE.OR P0, PT, R10, UR9, P0 ;  /* 0x000000090a007c0c */ /* 0x000fe20008706670 */
[----:B------:R-:W-:-:S04]  /*6850*/  IMAD.WIDE.U32 R8, R19, UR4, R14 ;  /* 0x0000000413087c25 */ /* 0x000fc8000f8e000e */
        /* <DEDUP_REMOVED lines=12> */
.L_x_524:
[----:B------:R-:W-:Y:S05]  /*6920*/  BSYNC B0 ;  /* 0x0000000000007941 */ /* 0x000fea0003800000 */
.L_x_523:
[----:B------:R-:W-:Y:S04]  /*6930*/  BSSY B0, `(.L_x_525) ;  /* 0x000000f000007945 */ /* 0x000fe80003800000 */
[----:B------:R-:W-:Y:S05]  /*6940*/  @P2 BRA `(.L_x_526) ;  /* 0x0000000000342947 */ /* 0x000fea0003800000 */
[----:B---3--:R-:W-:Y:S01]  /*6950*/  IADD3 R11, P2, R6, 0x20, RZ ;  /* 0x00000020060b7810 */ /* 0x008fe20007f5e0ff */
        /* <DEDUP_REMOVED lines=12> */
.L_x_526:
[----:B------:R-:W-:Y:S05]  /*6a20*/  BSYNC B0 ;  /* 0x0000000000007941 */ /* 0x000fea0003800000 */
.L_x_525:
[----:B------:R-:W-:Y:S04]  /*6a30*/  BSSY B0, `(.L_x_527) ;  /* 0x000000f000007945 */ /* 0x000fe80003800000 */
[----:B------:R-:W-:Y:S05]  /*6a40*/  @P1 BRA `(.L_x_528) ;  /* 0x0000000000341947 */ /* 0x000fea0003800000 */
[----:B---34-:R-:W-:Y:S01]  /*6a50*/  IADD3 R11, P1, R6, 0x40, RZ ;  /* 0x00000040060b7810 */ /* 0x018fe20007f3e0ff */
        /* <DEDUP_REMOVED lines=12> */
.L_x_528:
[----:B------:R-:W-:Y:S05]  /*6b20*/  BSYNC B0 ;  /* 0x0000000000007941 */ /* 0x000fea0003800000 */
.L_x_527:
        /* <DEDUP_REMOVED lines=13> */
[----:B------:R1:W-:Y:S01]  /*6c00*/  STG.E.128 desc[UR38][R4.64], RZ ;  /* 0x000000ff04007986 */ /* 0x0003e2000c101d26 */
[----:B------:R-:W-:Y:S05]  /*6c10*/  BRA `(.L_x_474) ;  /* 0x0000002c00787947 */ /* 0x000fea0003800000 */
.L_x_469:
[----:B------:R-:W-:-:S08]  /*6c20*/  NOP ;  /* 0x0000000000007918 */ /* 0x000fd00000000000 */
[----:B---3--:R-:W1:-:S00]  /*6c30*/  USETMAXREG.DEALLOC.CTAPOOL 0x18 ;  /* 0x00000018000079c8 */ /* 0x008e4000080e0500 */
[----:B-1----:R-:W-:-:S06]  /*6c40*/  LOP3.LUT R0, R0, 0x3, RZ, 0xc0, !PT ;  /* 0x0000000300007812 */ /* 0x002fcc00078ec0ff */
[----:B------:R-:W1:Y:S02]  /*6c50*/  SHFL.IDX PT, R0, R0, RZ, 0x1f ;  /* 0x00001fff00007589 */ /* 0x000e6400000e0000 */
[----:B-1----:R-:W-:-:S13]  /*6c60*/  ISETP.NE.AND P0, PT, R0, RZ, PT ;  /* 0x000000ff0000720c */ /* 0x002fda0003f05270 */
[----:B------:R-:W-:Y:S05]  /*6c70*/  @!P0 BRA `(.L_x_529) ;  /* 0x0000000c00d48947 */ /* 0x000fea0003800000 */
[----:B------:R-:W-:-:S13]  /*6c80*/  ISETP.NE.AND P0, PT, R0, 0x1, PT ;  /* 0x000000010000780c */ /* 0x000fda0003f05270 */
[----:B------:R-:W-:Y:S05]  /*6c90*/  @P0 BRA `(.L_x_474) ;  /* 0x0000002c00580947 */ /* 0x000fea0003800000 */
[----:B------:R-:W-:Y:S01]  /*6ca0*/  ULDC.64 UR4, c[0x0][0x8d8] ;  /* 0x0002360000047ab9 */ /* 0x000fe20000000a00 */
[----:B------:R-:W1:Y:S01]  /*6cb0*/  S2UR UR12, SR_CTAID.Z ;  /* 0x00000000000c79c3 */ /* 0x000e620000002700 */
[----:B------:R-:W-:-:S04]  /*6cc0*/  ISETP.NE.U32.AND P0, PT, RZ, UR4, PT ;  /* 0x00000004ff007c0c */ /* 0x000fc8000bf05070 */
[----:B------:R-:W-:-:S13]  /*6cd0*/  ISETP.NE.AND.EX P0, PT, RZ, UR5, PT, P0 ;  /* 0x00000005ff007c0c */ /* 0x000fda000bf05300 */
[----:B------:R-:W-:Y:S05]  /*6ce0*/  @!P0 BRA `(.L_x_530) ;  /* 0x00000000001c8947 */ /* 0x000fea0003800000 */
[----:B------:R-:W-:Y:S02]  /*6cf0*/  ULDC.64 UR4, c[0x0][0x8d8] ;  /* 0x0002360000047ab9 */ /* 0x000fe40000000a00 */
[----:B-1----:R-:W-:-:S06]  /*6d00*/  UIMAD.WIDE UR4, UR12, 0x4, UR4 ;  /* 0x000000040c0478a5 */ /* 0x002fcc000f8e0204 */
[----:B------:R-:W-:Y:S02]  /*6d10*/  IMAD.U32 R2, RZ, RZ, UR4 ;  /* 0x00000004ff027e24 */ /* 0x000fe4000f8e00ff */
[----:B------:R-:W-:-:S05]  /*6d20*/  IMAD.U32 R3, RZ, RZ, UR5 ;  /* 0x00000005ff037e24 */ /* 0x000fca000f8e00ff */
[----:B------:R-:W2:Y:S02]  /*6d30*/  LDG.E R2, desc[UR38][R2.64] ;  /* 0x0000002602027981 */ /* 0x000ea4000c1e1900 */
[----:B--2---:R-:W-:Y:S01]  /*6d40*/  R2UR UR5, R2 ;  /* 0x00000000020572ca */ /* 0x004fe200000e0000 */
[----:B------:R-:W-:-:S14]  /*6d50*/  BRA `(.L_x_531) ;  /* 0x0000000000387947 */ /* 0x000fdc0003800000 */
.L_x_530:
[----:B------:R-:W-:Y:S02]  /*6d60*/  ULDC.64 UR4, c[0x0][0x8d0] ;  /* 0x0002340000047ab9 */ /* 0x000fe40000000a00 */
[----:B------:R-:W-:-:S04]  /*6d70*/  ISETP.NE.U32.AND P0, PT, RZ, UR4, PT ;  /* 0x00000004ff007c0c */ /* 0x000fc8000bf05070 */
[----:B------:R-:W-:-:S13]  /*6d80*/  ISETP.NE.AND.EX P0, PT, RZ, UR5, PT, P0 ;  /* 0x00000005ff007c0c */ /* 0x000fda000bf05300 */
[----:B------:R-:W-:Y:S05]  /*6d90*/  @!P0 BRA `(.L_x_532) ;  /* 0x0000000000248947 */ /* 0x000fea0003800000 */
[----:B------:R-:W-:Y:S02]  /*6da0*/  ULDC.64 UR4, c[0x0][0x8d0] ;  /* 0x0002340000047ab9 */ /* 0x000fe40000000a00 */
[----:B-1----:R-:W-:-:S06]  /*6db0*/  UIMAD.WIDE UR4, UR12, 0x4, UR4 ;  /* 0x000000040c0478a5 */ /* 0x002fcc000f8e0204 */
[----:B------:R-:W-:Y:S02]  /*6dc0*/  IMAD.U32 R2, RZ, RZ, UR4 ;  /* 0x00000004ff027e24 */ /* 0x000fe4000f8e00ff */
[----:B------:R-:W-:-:S05]  /*6dd0*/  IMAD.U32 R3, RZ, RZ, UR5 ;  /* 0x00000005ff037e24 */ /* 0x000fca000f8e00ff */
[----:B------:R-:W2:Y:S04]  /*6de0*/  LDG.E R0, desc[UR38][R2.64] ;  /* 0x0000002602007981 */ /* 0x000ea8000c1e1900 */
[----:B------:R-:W2:Y:S02]  /*6df0*/  LDG.E R5, desc[UR38][R2.64+0x4] ;  /* 0x0000042602057981 */ /* 0x000ea4000c1e1900 */
[----:B--2---:R-:W-:-:S05]  /*6e00*/  IMAD.IADD R0, R5, 0x1, -R0 ;  /* 0x0000000105007824 */ /* 0x004fca00078e0a00 */
[----:B------:R-:W-:Y:S01]  /*6e10*/  R2UR UR5, R0 ;  /* 0x00000000000572ca */ /* 0x000fe200000e0000 */
[----:B------:R-:W-:-:S14]  /*6e20*/  BRA `(.L_x_531) ;  /* 0x0000000000047947 */ /* 0x000fdc0003800000 */
.L_x_532:
[----:B------:R-:W-:-:S05]  /*6e30*/  ULDC UR5, c[0x0][0x8bc] ;  /* 0x00022f0000057ab9 */ /* 0x000fca0000000800 */
.L_x_531:
[----:B------:R-:W2:Y:S02]  /*6e40*/  S2UR UR4, SR_CTAID.X ;  /* 0x00000000000479c3 */ /* 0x000ea40000002500 */
[----:B--2---:R-:W-:-:S04]  /*6e50*/  USHF.L.U32 UR4, UR4, 0x7, URZ ;  /* 0x0000000704047899 */ /* 0x004fc8000800063f */
[----:B------:R-:W-:-:S04]  /*6e60*/  UISETP.GE.AND UP0, UPT, UR4, UR5, UPT ;  /* 0x000000050400728c */ /* 0x000fc8000bf06270 */
[----:B-1----:R-:W-:-:S06]  /*6e70*/  USEL UR12, UR12, 0xffffffff, !UP0 ;  /* 0xffffffff0c0c7887 */ /* 0x002fcc000c000000 */
[----:B------:R-:W-:-:S13]  /*6e80*/  ISETP.LE.AND P0, PT, RZ, UR12, PT ;  /* 0x0000000cff007c0c */ /* 0x000fda000bf03270 */
[----:B------:R-:W-:Y:S05]  /*6e90*/  @!P0 BRA `(.L_x_474) ;  /* 0x0000002800d88947 */ /* 0x000fea0003800000 */
[----:B------:R-:W-:Y:S02]  /*6ea0*/  ULDC.64 UR4, c[0x0][0x770] ;  /* 0x0001dc0000047ab9 */ /* 0x000fe40000000a00 */
[----:B------:R-:W-:-:S04]  /*6eb0*/  UISETP.NE.U32.AND UP0, UPT, UR4, URZ, UPT ;  /* 0x0000003f0400728c */ /* 0x000fc8000bf05070 */
[----:B------:R-:W-:-:S03]  /*6ec0*/  UISETP.NE.AND.EX UP0, UPT, UR5, URZ, UPT, UP0 ;  /* 0x0000003f0500728c */ /* 0x000fc6000bf05300 */
[----:B------:R-:W-:Y:S02]  /*6ed0*/  ULDC.64 UR4, c[0x0][0x770] ;  /* 0x0001dc0000047ab9 */ /* 0x000fe40000000a00 */
[----:B------:R-:W-:Y:S01]  /*6ee0*/  UIMAD.WIDE UR4, UR12, 0x4, UR4 ;  /* 0x000000040c0478a5 */ /* 0x000fe2000f8e0204 */
[----:B------:R-:W-:-:S05]  /*6ef0*/  PLOP3.LUT P0, PT, PT, PT, UP0, 0x80, 0x0 ;  /* 0x000000000000781c */ /* 0x000fca0003f0f008 */
[----:B------:R-:W-:Y:S02]  /*6f00*/  IMAD.U32 R2, RZ, RZ, UR4 ;  /* 0x00000004ff027e24 */ /* 0x000fe4000f8e00ff */
[----:B------:R-:W-:Y:S01]  /*6f10*/  IMAD.U32 R3, RZ, RZ, UR5 ;  /* 0x00000005ff037e24 */ /* 0x000fe2000f8e00ff */
[----:B------:R-:W-:-:S05]  /*6f20*/  ULDC.64 UR4, c[0x0][0x780] ;  /* 0x0001e00000047ab9 */ /* 0x000fca0000000a00 */
[----:B------:R-:W2:Y:S01]  /*6f30*/  @P0 LDG.E R6, desc[UR38][R2.64] ;  /* 0x0000002602060981 */ /* 0x000ea2000c1e1900 */
[----:B------:R-:W-:Y:S01]  /*6f40*/  UISETP.NE.U32.AND UP1, UPT, UR4, URZ, UPT ;  /* 0x0000003f0400728c */ /* 0x000fe2000bf25070 */
[----:B------:R-:W-:-:S03]  /*6f50*/  ULDC UR6, c[0x0][0x280] ;  /* 0x0000a00000067ab9 */ /* 0x000fc60000000800 */
[----:B------:R-:W-:Y:S01]  /*6f60*/  UISETP.NE.AND.EX UP1, UPT, UR5, URZ, UPT, UP1 ;  /* 0x0000003f0500728c */ /* 0x000fe2000bf25310 */
[----:B------:R-:W-:-:S05]  /*6f70*/  IMAD.U32 R0, RZ, RZ, UR6 ;  /* 0x00000006ff007e24 */ /* 0x000fca000f8e00ff */
[----:B------:R-:W-:-:S05]  /*6f80*/  PLOP3.LUT P1, PT, PT, PT, UP1, 0x80, 0x0 ;  /* 0x000000000000781c */ /* 0x000fca0003f2f018 */
[----:B------:R-:W-:Y:S02]  /*6f90*/  @UP1 ULDC.64 UR4, c[0x0][0x780] ;  /* 0x0001e00000041ab9 */ /* 0x000fe40000000a00 */
[----:B------:R-:W-:-:S06]  /*6fa0*/  @UP1 UIMAD.WIDE UR4, UR12, 0x4, UR4 ;  /* 0x000000040c0418a5 */ /* 0x000fcc000f8e0204 */
[----:B------:R-:W-:Y:S02]  /*6fb0*/  IMAD.U32 R4, RZ, RZ, UR4 ;  /* 0x00000004ff047e24 */ /* 0x000fe4000f8e00ff */
[----:B------:R-:W-:-:S05]  /*6fc0*/  IMAD.U32 R5, RZ, RZ, UR5 ;  /* 0x00000005ff057e24 */ /* 0x000fca000f8e00ff */
[----:B------:R1:W5:Y:S01]  /*6fd0*/  @P1 LDG.E R0, desc[UR38][R4.64] ;  /* 0x0000002604001981 */ /* 0x000362000c1e1900 */
[----:B------:R-:W-:Y:S01]  /*6fe0*/  PLOP3.LUT P2, PT, PT, PT, UP0, 0x80, 0x0 ;  /* 0x000000000000781c */ /* 0x000fe20003f4f008 */
[----:B------:R-:W3:Y:S02]  /*6ff0*/  S2UR UR13, SR_CTAID.Y ;  /* 0x00000000000d79c3 */ /* 0x000ee40000002600 */
[----:B---3--:R-:W-:-:S10]  /*7000*/  USHF.R.S32.HI UR7, URZ, 0x1f, UR13 ;  /* 0x0000001f3f077899 */ /* 0x008fd4000801140d */
[----:B--2---:R-:W-:-:S13]  /*7010*/  @P2 R2UR UR4, R6 ;  /* 0x00000000060422ca */ /* 0x004fda00000e0000 */
[----:B------:R-:W-:-:S04]  /*7020*/  @UP0 ULEA UR4, UR12, UR4, 0x7 ;  /* 0x000000040c040291 */ /* 0x000fc8000f8e383f */
[----:B------:R-:W-:-:S04]  /*7030*/  @UP0 USHF.R.S32.HI UR5, URZ, 0x1f, UR4 ;  /* 0x0000001f3f050899 */ /* 0x000fc80008011404 */
[----:B------:R-:W-:-:S04]  /*7040*/  @UP0 ULEA.HI UR5, UR5, UR4, URZ, 0x7 ;  /* 0x0000000405050291 */ /* 0x000fc8000f8f383f */
[----:B------:R-:W-:-:S04]  /*7050*/  @UP0 USHF.L.U32 UR5, UR5, 0x6, URZ ;  /* 0x0000000605050899 */ /* 0x000fc8000800063f */
[----:B------:R-:W-:Y:S01]  /*7060*/  @UP0 ULOP3.LUT UR6, UR5, 0xffffe000, URZ, 0xc0, !UPT ;  /* 0xffffe00005060892 */ /* 0x000fe2000f8ec03f */
[----:B-1----:R-:W-:Y:S11]  /*7070*/  @P1 BRA `(.L_x_533) ;  /* 0x0000000000101947 */ /* 0x002ff60003800000 */
[----:B------:R-:W-:Y:S05]  /*7080*/  @!P0 BRA `(.L_x_533) ;  /* 0x00000000000c8947 */ /* 0x000fea0003800000 */
[----:B------:R-:W2:Y:S04]  /*7090*/  LDG.E R5, desc[UR38][R2.64] ;  /* 0x0000002602057981 */ /* 0x000ea8000c1e1900 */
[----:B-----5:R-:W2:Y:S02]  /*70a0*/  LDG.E R0, desc[UR38][R2.64+0x4] ;  /* 0x0000042602007981 */ /* 0x020ea4000c1e1900 */
[----:B--2---:R-:W-:-:S07]  /*70b0*/  IMAD.IADD R0, R0, 0x1, -R5 ;  /* 0x0000000100007824 */ /* 0x004fce00078e0a05 */
.L_x_533:
[----:B-----5:R-:W-:Y:S01]  /*70c0*/  ISETP.GE.AND P0, PT, R0, 0x1, PT ;  /* 0x000000010000780c */ /* 0x020fe20003f06270 */
[----:B------:R-:W-:Y:S01]  /*70d0*/  @UP0 USHF.R.S32.HI UR8, URZ, 0x1f, UR6 ;  /* 0x0000001f3f080899 */ /* 0x000fe20008011406 */
[----:B------:R-:W-:Y:S01]  /*70e0*/  UMOV UR4, URZ ;  /* 0x0000003f00047c82 */ /* 0x000fe20008000000 */
[----:B------:R-:W-:Y:S01]  /*70f0*/  UMOV UR5, URZ ;  /* 0x0000003f00057c82 */ /* 0x000fe20008000000 */
[----:B------:R-:W-:-:S04]  /*7100*/  @UP0 UMOV UR4, UR6 ;  /* 0x0000000600040c82 */ /* 0x000fc80008000000 */
[----:B------:R-:W-:-:S05]  /*7110*/  @UP0 UMOV UR5, UR8 ;  /* 0x0000000800050c82 */ /* 0x000fca0008000000 */
[----:B------:R-:W-:Y:S05]  /*7120*/  @!P0 BRA `(.L_x_474) ;  /* 0x0000002800348947 */ /* 0x000fea0003800000 */
[----:B------:R-:W-:Y:S01]  /*7130*/  ULDC.64 UR8, c[0x0][0x2d8] ;  /* 0x0000b60000087ab9 */ /* 0x000fe20000000a00 */
[C---:B------:R-:W-:Y:S01]  /*7140*/  VIADD R2, R0.reuse, 0x7f ;  /* 0x0000007f00027836 */ /* 0x040fe20000000000 */
[----:B------:R-:W-:Y:S01]  /*7150*/  UIMAD UR7, UR7, UR8, URZ ;  /* 0x00000008070772a4 */ /* 0x000fe2000f8e023f */
[----:B------:R-:W-:Y:S01]  /*7160*/  ISETP.GE.AND P1, PT, R0, 0x81, PT ;  /* 0x000000810000780c */ /* 0x000fe20003f26270 */
[----:B------:R-:W-:Y:S02]  /*7170*/  USHF.R.S32.HI UR6, URZ, 0x1f, UR12 ;  /* 0x0000001f3f067899 */ /* 0x000fe4000801140c */
[----:B------:R-:W-:Y:S01]  /*7180*/  UIMAD.WIDE.U32 UR10, UR13, UR8, URZ ;  /* 0x000000080d0a72a5 */ /* 0x000fe2000f8e003f */
[----:B------:R-:W-:Y:S01]  /*7190*/  SHF.R.S32.HI R3, RZ, 0x1f, R2 ;  /* 0x0000001fff037819 */ /* 0x000fe20000011402 */
[----:B------:R-:W-:Y:S02]  /*71a0*/  UIMAD UR7, UR13, UR9, UR7 ;  /* 0x000000090d0772a4 */ /* 0x000fe4000f8e0207 */
[----:B------:R-:W-:Y:S01]  /*71b0*/  UIADD3 UR8, UP1, UR4, UR10, URZ ;  /* 0x0000000a04087290 */ /* 0x000fe2000ff3e03f */
[----:B------:R-:W-:Y:S01]  /*71c0*/  LEA.HI R3, R3, R2, RZ, 0x7 ;  /* 0x0000000203037211 */ /* 0x000fe200078f38ff */
[----:B------:R-:W-:-:S02]  /*71d0*/  UIADD3 UR7, UR11, UR7, URZ ;  /* 0x000000070b077290 */ /* 0x000fc4000fffe03f */
[----:B------:R-:W-:Y:S01]  /*71e0*/  USEL UR6, UR6, URZ, !UP0 ;  /* 0x0000003f06067287 */ /* 0x000fe2000c000000 */
[----:B------:R-:W-:Y:S01]  /*71f0*/  SHF.R.S32.HI R3, RZ, 0x7, R3 ;  /* 0x00000007ff037819 */ /* 0x000fe20000011403 */
[----:B------:R-:W-:Y:S01]  /*7200*/  ULDC.64 UR14, c[0x0][0x2e0] ;  /* 0x0000b800000e7ab9 */ /* 0x000fe20000000a00 */
[----:B------:R-:W-:Y:S02]  /*7210*/  USEL UR13, UR12, URZ, !UP0 ;  /* 0x0000003f0c0d7287 */ /* 0x000fe4000c000000 */
[----:B------:R-:W-:Y:S01]  /*7220*/  UIADD3.X UR9, UR5, UR7, URZ, UP1, !UPT ;  /* 0x0000000705097290 */ /* 0x000fe20008ffe43f */
[----:B------:R-:W-:Y:S01]  /*7230*/  VIMNMX R3, R3, 0x1, !PT ;  /* 0x0000000103037848 */ /* 0x000fe20007fe0100 */
[----:B------:R-:W-:Y:S02]  /*7240*/  UIMAD UR6, UR6, UR14, URZ ;  /* 0x0000000e060672a4 */ /* 0x000fe4000f8e023f */
[----:B------:R-:W-:Y:S01]  /*7250*/  UIMAD.WIDE.U32 UR8, UR13, UR14, UR8 ;  /* 0x0000000e0d0872a5 */ /* 0x000fe2000f8e0008 */
[----:B------:R-:W-:Y:S01]  /*7260*/  LOP3.LUT R2, R3, 0x1, RZ, 0xc0, !PT ;  /* 0x0000000103027812 */ /* 0x000fe200078ec0ff */
[----:B------:R-:W-:Y:S01]  /*7270*/  UIMAD UR12, UR13, UR15, UR6 ;  /* 0x0000000f0d0c72a4 */ /* 0x000fe2000f8e0206 */
[----:B------:R-:W-:-:S03]  /*7280*/  ELECT P0, URZ, PT ;  /* 0x00000000003f782f */ /* 0x000fc60003800000 */
[----:B------:R-:W-:Y:S01]  /*7290*/  UIADD3 UR19, UR9, UR12, URZ ;  /* 0x0000000c09137290 */ /* 0x000fe2000fffe03f */
[----:B------:R-:W-:Y:S01]  /*72a0*/  UMOV UR6, URZ ;  /* 0x0000003f00067c82 */ /* 0x000fe20008000000 */
[----:B------:R-:W-:Y:S10]  /*72b0*/  @!P1 BRA `(.L_x_534) ;  /* 0x0000000400889947 */ /* 0x000ff40003800000 */
[----:B------:R-:W-:Y:S01]  /*72c0*/  UMOV UR6, UR10 ;  /* 0x0000000a00067c82 */ /* 0x000fe20008000000 */
[----:B------:R-:W-:Y:S01]  /*72d0*/  ULDC.64 UR10, c[0x0][0x2c0] ;  /* 0x0000b000000a7ab9 */ /* 0x000fe20000000a00 */
[----:B------:R-:W-:Y:S01]  /*72e0*/  UIMAD.WIDE.U32 UR6, UR13, UR14, UR6 ;  /* 0x0000000e0d0672a5 */ /* 0x000fe2000f8e0006 */
[----:B------:R-:W-:Y:S01]  /*72f0*/  IMAD.IADD R0, R3, 0x1, -R2 ;  /* 0x0000000103007824 */ /* 0x000fe200078e0a02 */
[----:B------:R-:W-:Y:S02]  /*7300*/  ULDC.64 UR20, c[0x0][0x2c0] ;  /* 0x0000b00000147ab9 */ /* 0x000fe40000000a00 */
[----:B------:R-:W-:-:S04]  /*7310*/  UIADD3 UR15, UP0, UR4, UR6, URZ ;  /* 0x00000006040f7290 */ /* 0x000fc8000ff1e03f */
[----:B------:R-:W-:Y:S02]  /*7320*/  UIADD3.X UR4, UR5, UR12, UR7, UP0, !UPT ;  /* 0x0000000c05047290 */ /* 0x000fe400087fe407 */
[----:B------:R-:W-:Y:S01]  /*7330*/  ULEA UR14, UP0, UR15, UR10, 0x2 ;  /* 0x0000000a0f0e7291 */ /* 0x000fe2000f80103f */
[----:B------:R-:W-:-:S03]  /*7340*/  UMOV UR5, URZ ;  /* 0x0000003f00057c82 */ /* 0x000fc60008000000 */
[----:B------:R-:W-:Y:S02]  /*7350*/  ULEA.HI.X UR15, UR15, UR11, UR4, 0x2, UP0 ;  /* 0x0000000b0f0f7291 */ /* 0x000fe400080f1404 */
[----:B------:R-:W-:Y:S02]  /*7360*/  UIADD3 UR10, UP0, UR14, 0x4000, URZ ;  /* 0x000040000e0a7890 */ /* 0x000fe4000ff1e03f */
[----:B------:R-:W-:Y:S02]  /*7370*/  UIADD3 UR12, UP1, UR14, 0x8000, URZ ;  /* 0x000080000e0c7890 */ /* 0x000fe4000ff3e03f */
[----:B------:R-:W-:Y:S02]  /*7380*/  UIADD3 UR14, UP2, UR14, 0xc000, URZ ;  /* 0x0000c0000e0e7890 */ /* 0x000fe4000ff5e03f */
[----:B------:R-:W-:Y:S02]  /*7390*/  UIADD3.X UR11, URZ, UR15, URZ, UP0, !UPT ;  /* 0x0000000f3f0b7290 */ /* 0x000fe400087fe43f */
[----:B------:R-:W-:-:S02]  /*73a0*/  UIADD3.X UR13, URZ, UR15, URZ, UP1, !UPT ;  /* 0x0000000f3f0d7290 */ /* 0x000fc40008ffe43f */
[----:B------:R-:W-:Y:S01]  /*73b0*/  UIADD3.X UR15, URZ, UR15, URZ, UP2, !UPT ;  /* 0x0000000f3f0f7290 */ /* 0x000fe200097fe43f */
[----:B------:R-:W-:-:S11]  /*73c0*/  UMOV UR4, URZ ;  /* 0x0000003f00047c82 */ /* 0x000fd60008000000 */
.L_x_547:
        /* <DEDUP_REMOVED lines=21> */
.L_x_536:
[----:B------:R-:W-:Y:S05]  /*7520*/  BSYNC B0 ;  /* 0x0000000000007941 */ /* 0x000fea0003800000 */
.L_x_535:
        /* <DEDUP_REMOVED lines=13> */
.L_x_538:
[----:B------:R-:W-:Y:S05]  /*7600*/  BSYNC B0 ;  /* 0x0000000000007941 */ /* 0x000fea0003800000 */
.L_x_537:
[----:B------:R-:W-:Y:S06]  /*7610*/  BAR.ARV 0xa, 0xa0 ;  /* 0x0282800000007b1d */ /* 0x000fec0000002000 */
[----:B------:R-:W-:Y:S04]  /*7620*/  BSSY B0, `(.L_x_539) ;  /* 0x0000003000007945 */ /* 0x000fe80003800000 */
[----:B------:R-:W-:Y:S05]  /*7630*/  @!P0 BRA `(.L_x_540) ;  /* 0x0000000000048947 */ /* 0x000fea0003800000 */
[----:B------:R-:W-:-:S04]  /*7640*/  DEPBAR.LE SB0, 0x0 ;  /* 0x000080000000791a */ /* 0x000fc80000000000 */
.L_x_540:
[----:B------:R-:W-:Y:S05]  /*7650*/  BSYNC B0 ;  /* 0x0000000000007941 */ /* 0x000fea0003800000 */
.L_x_539:
        /* <DEDUP_REMOVED lines=13> */
.L_x_542:
[----:B------:R-:W-:Y:S05]  /*7730*/  BSYNC B0 ;  /* 0x0000000000007941 */ /* 0x000fea0003800000 */
.L_x_541:
        /* <DEDUP_REMOVED lines=13> */
.L_x_544:
[----:B------:R-:W-:Y:S05]  /*7810*/  BSYNC B0 ;  /* 0x0000000000007941 */ /* 0x000fea0003800000 */
.L_x_543:
[----:B------:R-:W-:Y:S01]  /*7820*/  VIADD R0, R0, 0xfffffffe ;  /* 0xfffffffe00007836 */ /* 0x000fe20000000000 */
[----:B------:R-:W-:Y:S06]  /*7830*/  BAR.ARV 0xa, 0xa0 ;  /* 0x0282800000007b1d */ /* 0x000fec0000002000 */
[----:B------:R-:W-:Y:S01]  /*7840*/  BSSY B0, `(.L_x_545) ;  /* 0x0000004000007945 */ /* 0x000fe20003800000 */
[----:B------:R-:W-:-:S03]  /*7850*/  ISETP.NE.AND P1, PT, R0, RZ, PT ;  /* 0x000000ff0000720c */ /* 0x000fc60003f25270 */
[----:B------:R-:W-:Y:S10]  /*7860*/  @!P0 BRA `(.L_x_546) ;  /* 0x0000000000048947 */ /* 0x000ff40003800000 */
[----:B------:R-:W-:-:S04]  /*7870*/  DEPBAR.LE SB0, 0x0 ;  /* 0x000080000000791a */ /* 0x000fc80000000000 */
.L_x_546:
[----:B------:R-:W-:Y:S05]  /*7880*/  BSYNC B0 ;  /* 0x0000000000007941 */ /* 0x000fea0003800000 */
.L_x_545:
[----:B------:R-:W-:Y:S06]  /*7890*/  BAR.ARV 0xb, 0xa0 ;  /* 0x02c2800000007b1d */ /* 0x000fec0000002000 */
[----:B------:R-:W-:Y:S02]  /*78a0*/  UIADD3 UR5, UR5, 0x2, URZ ;  /* 0x0000000205057890 */ /* 0x000fe4000fffe03f */
[----:B------:R-:W-:Y:S01]  /*78b0*/  UIADD3 UR4, UR4, 0x1, URZ ;  /* 0x0000000104047890 */ /* 0x000fe2000fffe03f */
[----:B------:R-:W-:Y:S11]  /*78c0*/  @P1 BRA `(.L_x_547) ;  /* 0xfffffff800c01947 */ /* 0x000ff6000383ffff */
[----:B------:R-:W-:-:S12]  /*78d0*/  USHF.L.U32 UR6, UR5, 0xd, URZ ;  /* 0x0000000d05067899 */ /* 0x000fd8000800063f */
.L_x_534:
        /* <DEDUP_REMOVED lines=10> */
[----:B------:R-:W-:Y:S01]  /*7980*/  ULEA UR4, UP0, UR11, UR4, 0x2 ;  /* 0x000000040b047291 */ /* 0x000fe2000f80103f */
[----:B------:R-:W-:-:S03]  /*7990*/  UMOV UR13, 0x14f00000 ;  /* 0x14f00000000d7882 */ /* 0x000fc60000000000 */
[----:B------:R-:W-:-:S03]  /*79a0*/  ULEA.HI.X UR5, UR11, UR5, UR12, 0x2, UP0 ;  /* 0x000000050b057291 */ /* 0x000fc600080f140c */
[----:B------:R-:W-:Y:S01]  /*79b0*/  UMOV UR12, 0x0 ;  /* 0x00000000000c7882 */ /* 0x000fe20000000000 */
[----:B-1----:R-:W-:-:S03]  /*79c0*/  ULEA UR7, UR10, UR7, 0x18 ;  /* 0x000000070a077291 */ /* 0x002fc6000f8ec03f */
[----:B------:R-:W-:Y:S01]  /*79d0*/  UMOV UR10, 0x400 ;  /* 0x00000400000a7882 */ /* 0x000fe20000000000 */
[----:B------:R-:W-:-:S09]  /*79e0*/  UIADD3 UR7, UR7, 0x8000, URZ ;  /* 0x0000800007077890 */ /* 0x000fd2000fffe03f */
[----:B------:R1:W-:Y:S02]  /*79f0*/  UBLKRED.G.S.ADD.F32.RN [UR4], [UR7], UR10, desc[UR12] ;  /* 0x00000c04070073bb */ /* 0x0003e400080a140a */
[----:B-1----:R0:W-:Y:S02]  /*7a00*/  UTMACMDFLUSH ;  /* 0x00000000000079b7 */ /* 0x0021e40000000000 */
.L_x_549:
[----:B------:R-:W-:Y:S05]  /*7a10*/  BSYNC B0 ;  /* 0x0000000000007941 */ /* 0x000fea0003800000 */
.L_x_548:
[----:B------:R-:W-:Y:S06]  /*7a20*/  BAR.SYNC.DEFER_BLOCKING 0xe, 0xa0 ;  /* 0x0382800000007b1d */ /* 0x000fec0000010000 */
[----:B------:R-:W-:Y:S04]  /*7a30*/  BSSY B0, `(.L_x_550) ;  /* 0x0000012000007945 */ /* 0x000fe80003800000 */
[----:B------:R-:W-:Y:S05]  /*7a40*/  @!P0 BRA `(.L_x_551) ;  /* 0x0000000000408947 */ /* 0x000fea0003800000 */
[----:B------:R-:W1:Y:S01]  /*7a50*/  S2UR UR7, SR_CgaCtaId ;  /* 0x00000000000779c3 */ /* 0x000e620000008800 */
[----:B------:R-:W-:Y:S01]  /*7a60*/  UIADD3 UR4, UR6, 0x1000, URZ ;  /* 0x0000100006047890 */ /* 0x000fe2000fffe03f */
[----:B------:R-:W-:Y:S01]  /*7a70*/  UMOV UR5, 0x400 ;  /* 0x0000040000057882 */ /* 0x000fe20000000000 */
[----:B------:R-:W-:Y:S02]  /*7a80*/  ULDC.64 UR10, c[0x0][0x2c0] ;  /* 0x0000b000000a7ab9 */ /* 0x000fe40000000a00 */
[----:B------:R-:W-:Y:S01]  /*7a90*/  UIADD3 UR12, UP0, UR4, UR8, URZ ;  /* 0x00000008040c7290 */ /* 0x000fe2000ff1e03f */
[----:B------:R-:W-:Y:S01]  /*7aa0*/  UMOV UR13, 0x14f00000 ;  /* 0x14f00000000d7882 */ /* 0x000fe20000000000 */
[----:B-1----:R-:W-:Y:S02]  /*7ab0*/  ULEA UR7, UR7, UR5, 0x18 ;  /* 0x0000000507077291 */ /* 0x002fe4000f8ec03f */
[----:B------:R-:W-:Y:S02]  /*7ac0*/  ULEA.HI.X.SX32 UR5, UR4, UR19, 0x1, UP0 ;  /* 0x0000001304057291 */ /* 0x000fe400080f0e3f */
[----:B------:R-:W-:-:S02]  /*7ad0*/  ULEA UR4, UP0, UR12, UR10, 0x2 ;  /* 0x0000000a0c047291 */ /* 0x000fc4000f80103f */
[----:B------:R-:W-:Y:S02]  /*7ae0*/  UIADD3 UR7, UR7, 0xc000, URZ ;  /* 0x0000c00007077890 */ /* 0x000fe4000fffe03f */
[----:B------:R-:W-:Y:S01]  /*7af0*/  ULEA.HI.X UR5, UR12, UR11, UR5, 0x2, UP0 ;  /* 0x0000000b0c057291 */ /* 0x000fe200080f1405 */
[----:B------:R-:W-:Y:S02]  /*7b00*/  UMOV UR10, 0x400 ;  /* 0x00000400000a7882 */ /* 0x000fe40000000000 */
[----:B------:R-:W-:-:S06]  /*7b10*/  UMOV UR12, 0x0 ;  /* 0x00000000000c7882 */ /* 0x000fcc0000000000 */
[----:B------:R1:W-:Y:S01]  /*7b20*/  UBLKRED.G.S.ADD.F32.RN [UR4], [UR7], UR10, desc[UR12] ;  /* 0x00000c04070073bb */ /* 0x0003e200080a140a */
[----:B------:R0:W-:Y:S01]  /*7b30*/  UTMACMDFLUSH ;  /* 0x00000000000079b7 */ /* 0x0001e20000000000 */
[----:B-1----:R-:W-:-:S04]  /*7b40*/  DEPBAR.LE SB0, 0x1 ;  /* 0x000080400000791a */ /* 0x002fc80000000000 */
.L_x_551:
[----:B------:R-:W-:Y:S05]  /*7b50*/  BSYNC B0 ;  /* 0x0000000000007941 */ /* 0x000fea0003800000 */
.L_x_550:
[----:B------:R-:W-:Y:S06]  /*7b60*/  BAR.ARV 0xa, 0xa0 ;  /* 0x0282800000007b1d */ /* 0x000fec0000002000 */
[----:B------:R-:W-:Y:S04]  /*7b70*/  BSSY B0, `(.L_x_552) ;  /* 0x0000003000007945 */ /* 0x000fe80003800000 */
[----:B------:R-:W-:Y:S05]  /*7b80*/  @!P0 BRA `(.L_x_553) ;  /* 0x0000000000048947 */ /* 0x000fea0003800000 */
[----:B------:R-:W-:-:S04]  /*7b90*/  DEPBAR.LE SB0, 0x0 ;  /* 0x000080000000791a */ /* 0x000fc80000000000 */
.L_x_553:
[----:B------:R-:W-:Y:S05]  /*7ba0*/  BSYNC B0 ;  /* 0x0000000000007941 */ /* 0x000fea0003800000 */
.L_x_552:
[----:B------:R-:W-:Y:S06]  /*7bb0*/  BAR.ARV 0xb, 0xa0 ;  /* 0x02c2800000007b1d */ /* 0x000fec0000002000 */
[----:B------:R-:W-:Y:S05]  /*7bc0*/  BRA `(.L_x_474) ;  /* 0x0000001c008c7947 */ /* 0x000fea0003800000 */
.L_x_529:
[----:B------:R-:W-:Y:S01]  /*7bd0*/  ULDC.64 UR4, c[0x0][0x8d8] ;  /* 0x0002360000047ab9 */ /* 0x000fe20000000a00 */
[----:B------:R-:W1:Y:S01]  /*7be0*/  S2R R7, SR_CTAID.Z ;  /* 0x0000000000077919 */ /* 0x000e620000002700 */
[----:B------:R-:W-:Y:S01]  /*7bf0*/  ISETP.NE.U32.AND P0, PT, RZ, UR4, PT ;  /* 0x00000004ff007c0c */ /* 0x000fe2000bf05070 */
[----:B------:R-:W2:Y:S03]  /*7c00*/  S2UR UR20, SR_CTAID.Y ;  /* 0x00000000001479c3 */ /* 0x000ea60000002600 */
[----:B------:R-:W-:-:S13]  /*7c10*/  ISETP.NE.AND.EX P0, PT, RZ, UR5, PT, P0 ;  /* 0x00000005ff007c0c */ /* 0x000fda000bf05300 */
[----:B------:R-:W-:Y:S05]  /*7c20*/  @!P0 BRA `(.L_x_554) ;  /* 0x0000000000108947 */ /* 0x000fea0003800000 */
[----:B------:R-:W1:Y:S02]  /*7c30*/  LDC.64 R2, c[0x0][0x8d8] ;  /* 0x00023600ff027b82 */ /* 0x000e640000000a00 */
[----:B-1----:R-:W-:-:S05]  /*7c40*/  IMAD.WIDE R2, R7, 0x4, R2 ;  /* 0x0000000407027825 */ /* 0x002fca00078e0202 */
[----:B------:R1:W5:Y:S01]  /*7c50*/  LDG.E R5, desc[UR38][R2.64] ;  /* 0x0000002602057981 */ /* 0x000362000c1e1900 */
[----:B------:R-:W-:Y:S05]  /*7c60*/  BRA `(.L_x_555) ;  /* 0x00000000002c7947 */ /* 0x000fea0003800000 */
.L_x_554:
[----:B------:R-:W-:Y:S02]  /*7c70*/  ULDC.64 UR4, c[0x0][0x8d0] ;  /* 0x0002340000047ab9 */ /* 0x000fe40000000a00 */
[----:B------:R-:W-:-:S04]  /*7c80*/  ISETP.NE.U32.AND P0, PT, RZ, UR4, PT ;  /* 0x00000004ff007c0c */ /* 0x000fc8000bf05070 */
[----:B------:R-:W-:-:S13]  /*7c90*/  ISETP.NE.AND.EX P0, PT, RZ, UR5, PT, P0 ;  /* 0x00000005ff007c0c */ /* 0x000fda000bf05300 */
[----:B------:R-:W-:Y:S05]  /*7ca0*/  @!P0 BRA `(.L_x_556) ;  /* 0x0000000000188947 */ /* 0x000fea0003800000 */
[----:B------:R-:W1:Y:S02]  /*7cb0*/  LDC.64 R2, c[0x0][0x8d0] ;  /* 0x00023400ff027b82 */ /* 0x000e640000000a00 */
[----:B-1----:R-:W-:-:S05]  /*7cc0*/  IMAD.WIDE R2, R7, 0x4, R2 ;  /* 0x0000000407027825 */ /* 0x002fca00078e0202 */
[----:B------:R-:W3:Y:S04]  /*7cd0*/  LDG.E R5, desc[UR38][R2.64] ;  /* 0x0000002602057981 */ /* 0x000ee8000c1e1900 */
[----:B------:R-:W3:Y:S02]  /*7ce0*/  LDG.E R0, desc[UR38][R2.64+0x4] ;  /* 0x0000042602007981 */ /* 0x000ee4000c1e1900 */
[----:B---3--:R-:W-:Y:S01]  /*7cf0*/  IMAD.IADD R5, R0, 0x1, -R5 ;  /* 0x0000000100057824 */ /* 0x008fe200078e0a05 */
[----:B------:R-:W-:Y:S06]  /*7d00*/  BRA `(.L_x_555) ;  /* 0x0000000000047947 */ /* 0x000fec0003800000 */
.L_x_556:
[----:B------:R-:W3:Y:S02]  /*7d10*/  LDC R5, c[0x0][0x8bc] ;  /* 0x00022f00ff057b82 */ /* 0x000ee40000000800 */
.L_x_555:
[----:B------:R-:W4:Y:S01]  /*7d20*/  S2R R14, SR_CTAID.X ;  /* 0x00000000000e7919 */ /* 0x000f220000002500 */
[----:B------:R-:W-:Y:S02]  /*7d30*/  IMAD.MOV.U32 R0, RZ, RZ, 0x1 ;  /* 0x00000001ff007424 */ /* 0x000fe400078e00ff */
[----:B------:R-:W-:Y:S02]  /*7d40*/  IMAD.MOV.U32 R9, RZ, RZ, RZ ;  /* 0x000000ffff097224 */ /* 0x000fe400078e00ff */
[----:B----4-:R-:W-:-:S05]  /*7d50*/  IMAD.SHL.U32 R14, R14, 0x80, RZ ;  /* 0x000000800e0e7824 */ /* 0x010fca00078e00ff */
[----:B---3-5:R-:W-:-:S04]  /*7d60*/  ISETP.GE.AND P0, PT, R14, R5, PT ;  /* 0x000000050e00720c */ /* 0x028fc80003f06270 */
[----:B-1----:R-:W-:-:S04]  /*7d70*/  SEL R8, R7, 0xffffffff, !P0 ;  /* 0xffffffff07087807 */ /* 0x002fc80004000000 */
[----:B------:R-:W-:-:S13]  /*7d80*/  ISETP.GE.AND P0, PT, R8, RZ, PT ;  /* 0x000000ff0800720c */ /* 0x000fda0003f06270 */
[----:B------:R-:W-:Y:S05]  /*7d90*/  @!P0 BRA `(.L_x_557) ;  /* 0x0000001800848947 */ /* 0x000fea0003800000 */
[----:B------:R-:W1:Y:S08]  /*7da0*/  LDC.64 R10, c[0x0][0x770] ;  /* 0x0001dc00ff0a7b82 */ /* 0x000e700000000a00 */
[----:B------:R-:W3:Y:S08]  /*7db0*/  LDC.64 R6, c[0x0][0x770] ;  /* 0x0001dc00ff067b82 */ /* 0x000ef00000000a00 */
[----:B------:R-:W4:Y:S01]  /*7dc0*/  LDC.64 R4, c[0x0][0x778] ;  /* 0x0001de00ff047b82 */ /* 0x000f220000000a00 */
[----:B-1----:R-:W-:-:S07]  /*7dd0*/  ISETP.NE.U32.AND P1, PT, R10, RZ, PT ;  /* 0x000000ff0a00720c */ /* 0x002fce0003f25070 */
[----:B------:R-:W1:Y:S01]  /*7de0*/  LDC.64 R2, c[0x0][0x780] ;  /* 0x0001e000ff027b82 */ /* 0x000e620000000a00 */
[----:B------:R-:W-:Y:S01]  /*7df0*/  ISETP.NE.AND.EX P1, PT, R11, RZ, PT, P1 ;  /* 0x000000ff0b00720c */ /* 0x000fe20003f25310 */
[----:B---3--:R-:W-:Y:S01]  /*7e00*/  IMAD.WIDE R6, R8, 0x4, R6 ;  /* 0x0000000408067825 */ /* 0x008fe200078e0206 */
[----:B----4-:R-:W-:-:S11]  /*7e10*/  ISETP.NE.U32.AND P0, PT, R4, RZ, PT ;  /* 0x000000ff0400720c */ /* 0x010fd60003f05070 */
[----:B------:R-:W3:Y:S01]  /*7e20*/  @P1 LDG.E R9, desc[UR38][R6.64] ;  /* 0x0000002606091981 */ /* 0x000ee2000c1e1900 */
[----:B------:R-:W-:-:S03]  /*7e30*/  ISETP.NE.AND.EX P0, PT, R5, RZ, PT, P0 ;  /* 0x000000ff0500720c */ /* 0x000fc60003f05300 */
[----:B------:R-:W4:Y:S01]  /*7e40*/  @P1 LDG.E R15, desc[UR38][R6.64] ;  /* 0x00000026060f1981 */ /* 0x000f22000c1e1900 */
[----:B-1----:R-:W-:-:S04]  /*7e50*/  ISETP.NE.U32.AND P2, PT, R2, RZ, PT ;  /* 0x000000ff0200720c */ /* 0x002fc80003f45070 */
[----:B------:R-:W-:-:S05]  /*7e60*/  ISETP.NE.AND.EX P2, PT, R3, RZ, PT, P2 ;  /* 0x000000ff0300720c */ /* 0x000fca0003f45320 */
[----:B------:R-:W1:Y:S08]  /*7e70*/  @P0 LDC.64 R2, c[0x0][0x778] ;  /* 0x0001de00ff020b82 */ /* 0x000e700000000a00 */
[----:B------:R-:W2:Y:S01]  /*7e80*/  @P2 LDC.64 R12, c[0x0][0x780] ;  /* 0x0001e000ff0c2b82 */ /* 0x000ea20000000a00 */
[----:B------:R-:W-:Y:S01]  /*7e90*/  IMAD.MOV.U32 R5, RZ, RZ, RZ ;  /* 0x000000ffff057224 */ /* 0x000fe200078e00ff */
[----:B------:R-:W-:Y:S01]  /*7ea0*/  ULDC UR4, c[0x0][0x280] ;  /* 0x0000a00000047ab9 */ /* 0x000fe20000000800 */
[----:B-1----:R-:W-:-:S05]  /*7eb0*/  @P0 IMAD.WIDE R2, R8, 0x4, R2 ;  /* 0x0000000408020825 */ /* 0x002fca00078e0202 */
[----:B------:R2:W5:Y:S01]  /*7ec0*/  @P0 LDG.E R5, desc[UR38][R2.64] ;  /* 0x0000002602050981 */ /* 0x000562000c1e1900 */
[----:B------:R-:W-:Y:S02]  /*7ed0*/  IMAD.U32 R4, RZ, RZ, UR4 ;  /* 0x00000004ff047e24 */ /* 0x000fe4000f8e00ff */
[----:B--2---:R-:W-:Y:S01]  /*7ee0*/  @P2 IMAD.WIDE R2, R8, 0x4, R12 ;  /* 0x0000000408022825 */ /* 0x004fe200078e020c */
[----:B------:R-:W-:-:S04]  /*7ef0*/  VOTEU.ANY UP0, P1 ;  /* 0x00000000003f7886 */ /* 0x000fc80000800100 */
[----:B------:R1:W5:Y:S02]  /*7f00*/  @P2 LDG.E R4, desc[UR38][R2.64] ;  /* 0x0000002602042981 */ /* 0x000364000c1e1900 */
[----:B-1----:R-:W-:Y:S01]  /*7f10*/  CS2R R2, SRZ ;  /* 0x0000000000027805 */ /* 0x002fe2000001ff00 */
[----:B---3--:R-:W-:-:S05]  /*7f20*/  @P1 IMAD R9, R8, 0x80, R9 ;  /* 0x0000008008091824 */ /* 0x008fca00078e0209 */
[----:B------:R-:W-:-:S04]  /*7f30*/  @P1 SHF.R.S32.HI R12, RZ, 0x1f, R9 ;  /* 0x0000001fff0c1819 */ /* 0x000fc80000011409 */
[----:B------:R-:W-:-:S04]  /*7f40*/  @P1 LEA.HI R12, R12, R9, RZ, 0x7 ;  /* 0x000000090c0c1211 */ /* 0x000fc800078f38ff */
[----:B------:R-:W-:Y:S02]  /*7f50*/  @P1 LOP3.LUT R12, R12, 0xffffff80, RZ, 0xc0, !PT ;  /* 0xffffff800c0c1812 */ /* 0x000fe400078ec0ff */
[----:B----4-:R-:W-:Y:S02]  /*7f60*/  @P1 R2UR UR4, R15 ;  /* 0x000000000f0412ca */ /* 0x010fe400000e0000 */
[--C-:B------:R-:W-:Y:S01]  /*7f70*/  @P1 SHF.R.S32.HI R9, RZ, 0x1f, R12.reuse ;  /* 0x0000001fff091819 */ /* 0x100fe2000001140c */
[----:B------:R-:W-:-:S04]  /*7f80*/  @P1 IMAD.MOV.U32 R2, RZ, RZ, R12 ;  /* 0x000000ffff021224 */ /* 0x000fc800078e000c */
[----:B------:R-:W-:Y:S01]  /*7f90*/  @P1 IMAD.MOV.U32 R3, RZ, RZ, R9 ;  /* 0x000000ffff031224 */ /* 0x000fe200078e0009 */
[----:B------:R-:W-:Y:S07]  /*7fa0*/  @P2 BRA `(.L_x_558) ;  /* 0x0000000000102947 */ /* 0x000fee0003800000 */
[----:B------:R-:W-:Y:S05]  /*7fb0*/  @!P1 BRA `(.L_x_558) ;  /* 0x00000000000c9947 */ /* 0x000fea0003800000 */
[----:B------:R-:W2:Y:S04]  /*7fc0*/  LDG.E R9, desc[UR38][R6.64] ;  /* 0x0000002606097981 */ /* 0x000ea8000c1e1900 */
[----:B-----5:R-:W2:Y:S02]  /*7fd0*/  LDG.E R4, desc[UR38][R6.64+0x4] ;  /* 0x0000042606047981 */ /* 0x020ea4000c1e1900 */
[----:B--2---:R-:W-:-:S07]  /*7fe0*/  IMAD.IADD R4, R4, 0x1, -R9 ;  /* 0x0000000104047824 */ /* 0x004fce00078e0a09 */
.L_x_558:
[----:B-----5:R-:W-:Y:S01]  /*7ff0*/  ISETP.GE.AND P1, PT, R4, 0x1, PT ;  /* 0x000000010400780c */ /* 0x020fe20003f26270 */
[----:B------:R-:W-:Y:S01]  /*8000*/  UMOV UR27, URZ ;  /* 0x0000003f001b7c82 */ /* 0x000fe20008000000 */
[----:B------:R-:W-:Y:S01]  /*8010*/  @UP0 UMOV UR27, UR4 ;  /* 0x00000004001b0c82 */ /* 0x000fe20008000000 */
[----:B------:R-:W-:-:S10]  /*8020*/  IMAD.MOV.U32 R9, RZ, RZ, RZ ;  /* 0x000000ffff097224 */ /* 0x000fd400078e00ff */
[----:B------:R-:W-:Y:S05]  /*8030*/  @!P1 BRA `(.L_x_557) ;  /* 0x0000001400dc9947 */ /* 0x000fea0003800000 */
[----:B------:R-:W1:Y:S01]  /*8040*/  S2R R9, SR_CTAID.Y ;  /* 0x0000000000097919 */ /* 0x000e620000002600 */
[----:B------:R-:W2:Y:S01]  /*8050*/  LDC.64 R12, c[0x0][0x718] ;  /* 0x0001c600ff0c7b82 */ /* 0x000ea20000000a00 */
[----:B------:R-:W-:Y:S01]  /*8060*/  ISETP.NE.U32.AND P1, PT, R10, RZ, PT ;  /* 0x000000ff0a00720c */ /* 0x000fe20003f25070 */
[----:B------:R-:W-:Y:S01]  /*8070*/  IMAD.MOV.U32 R7, RZ, RZ, R3 ;  /* 0x000000ffff077224 */ /* 0x000fe200078e0003 */
[----:B------:R-:W-:Y:S01]  /*8080*/  R2UR UR13, R8 ;  /* 0x00000000080d72ca */ /* 0x000fe200000e0000 */
[----:B------:R-:W-:Y:S01]  /*8090*/  ULDC UR4, c[0x0][0x2e8] ;  /* 0x0000ba0000047ab9 */ /* 0x000fe20000000800 */
[----:B------:R-:W-:Y:S01]  /*80a0*/  ISETP.NE.AND.EX P1, PT, R11, RZ, PT, P1 ;  /* 0x000000ff0b00720c */ /* 0x000fe20003f25310 */
[----:B------:R-:W-:Y:S01]  /*80b0*/  VOTEU.ANY UP1, P0 ;  /* 0x00000000003f7886 */ /* 0x000fe20000020100 */
[----:B------:R-:W-:Y:S01]  /*80c0*/  SHF.R.S32.HI R8, RZ, 0x1f, R8 ;  /* 0x0000001fff087819 */ /* 0x000fe20000011408 */
[----:B------:R-:W3:Y:S01]  /*80d0*/  LDC.64 R10, c[0x0][0x720] ;  /* 0x0001c800ff0a7b82 */ /* 0x000ee20000000a00 */
[----:B------:R-:W-:-:S02]  /*80e0*/  R2UR UR11, R14 ;  /* 0x000000000e0b72ca */ /* 0x000fc400000e0000 */
[----:B------:R-:W-:Y:S02]  /*80f0*/  ELECT P0, URZ, PT ;  /* 0x00000000003f782f */ /* 0x000fe40003800000 */
[----:B------:R-:W-:Y:S01]  /*8100*/  SEL R8, R8, RZ, !P1 ;  /* 0x000000ff08087207 */ /* 0x000fe20004800000 */
[----:B------:R-:W-:Y:S01]  /*8110*/  UMOV UR12, UR20 ;  /* 0x00000014000c7c82 */ /* 0x000fe20008000000 */
[----:B------:R-:W-:Y:S01]  /*8120*/  R2UR UR8, R5 ;  /* 0x00000000050872ca */ /* 0x000fe200000e0000 */
[----:B------:R-:W-:Y:S02]  /*8130*/  BSSY B0, `(.L_x_557) ;  /* 0x0000167000007945 */ /* 0x000fe40003800000 */
[----:B------:R-:W-:Y:S01]  /*8140*/  VOTEU.ANY UP0, P1 ;  /* 0x00000000003f7886 */ /* 0x000fe20000800100 */
[----:B------:R-:W-:Y:S02]  /*8150*/  USEL UR21, UR13, URZ, !UP0 ;  /* 0x0000003f0d157287 */ /* 0x000fe4000c000000 */
[----:B------:R-:W-:-:S02]  /*8160*/  UISETP.NE.AND UP0, UPT, UR4, 0x1, UPT ;  /* 0x000000010400788c */ /* 0x000fc4000bf05270 */
[----:B------:R-:W-:-:S05]  /*8170*/  USEL UR13, UR13, URZ, !UP1 ;  /* 0x0000003f0d0d7287 */ /* 0x000fca000c800000 */
[----:B------:R-:W-:Y:S01]  /*8180*/  UIADD3 UR11, UR11, UR8, URZ ;  /* 0x000000080b0b7290 */ /* 0x000fe2000fffe03f */
[----:B-1----:R-:W-:-:S03]  /*8190*/  SHF.R.S32.HI R9, RZ, 0x1f, R9 ;  /* 0x0000001fff097819 */ /* 0x002fc60000011409 */
[----:B------:R-:W-:Y:S01]  /*81a0*/  @UP0 ULDC UR6, c[0x0][0x2ec] ;  /* 0x0000bb0000060ab9 */ /* 0x000fe20000000800 */
[----:B------:R-:W-:Y:S01]  /*81b0*/  @UP0 ULDC UR8, c[0x0][0x2f0] ;  /* 0x0000bc0000080ab9 */ /* 0x000fe20000000800 */
[----:B------:R-:W-:Y:S01]  /*81c0*/  UIMAD.WIDE.U32 UR6, UR20, UR6, URZ ;  /* 0x00000006140672a5 */ /* 0x000fe2000f8e003f */
[----:B--2---:R-:W-:-:S03]  /*81d0*/  IMAD R6, R9, R12, RZ ;  /* 0x0000000c09067224 */ /* 0x004fc600078e02ff */
[----:B------:R-:W-:Y:S01]  /*81e0*/  @UP0 USHF.R.U32.HI UR12, URZ, UR8, UR7 ;  /* 0x000000083f0c0299 */ /* 0x000fe20008011607 */
[----:B------:R-:W-:Y:S02]  /*81f0*/  IMAD R13, R13, UR20, R6 ;  /* 0x000000140d0d7c24 */ /* 0x000fe4000f8e0206 */
[----:B------:R-:W-:-:S04]  /*8200*/  IMAD.MOV.U32 R6, RZ, RZ, R2 ;  /* 0x000000ffff067224 */ /* 0x000fc800078e0002 */
[----:B------:R-:W-:-:S04]  /*8210*/  IMAD.WIDE.U32 R2, R12, UR20, R6 ;  /* 0x000000140c027c25 */ /* 0x000fc8000f8e0006 */
[----:B---3--:R-:W-:Y:S02]  /*8220*/  IMAD R12, R8, R10, RZ ;  /* 0x0000000a080c7224 */ /* 0x008fe400078e02ff */
[----:B------:R-:W-:Y:S02]  /*8230*/  IMAD.IADD R3, R3, 0x1, R13 ;  /* 0x0000000103037824 */ /* 0x000fe400078e020d */
[----:B------:R-:W-:Y:S02]  /*8240*/  IMAD R15, R11, UR21, R12 ;  /* 0x000000150b0f7c24 */ /* 0x000fe4000f8e020c */
[----:B------:R-:W1:Y:S01]  /*8250*/  LDC.64 R12, c[0x0][0x700] ;  /* 0x0001c000ff0c7b82 */ /* 0x000e620000000a00 */
[----:B------:R-:W-:-:S04]  /*8260*/  IMAD.WIDE.U32 R2, R10, UR21, R2 ;  /* 0x000000150a027c25 */ /* 0x000fc8000f8e0002 */
[----:B------:R-:W-:-:S03]  /*8270*/  IMAD.IADD R3, R3, 0x1, R15 ;  /* 0x0000000103037824 */ /* 0x000fc600078e020f */
[----:B------:R-:W2:Y:S01]  /*8280*/  LDC.64 R10, c[0x0][0x730] ;  /* 0x0001cc00ff0a7b82 */ /* 0x000ea20000000a00 */
[----:B-1----:R-:W-:-:S04]  /*8290*/  LEA R12, P1, R2, R12, 0x2 ;  /* 0x0000000c020c7211 */ /* 0x002fc800078210ff */
[----:B------:R-:W-:Y:S02]  /*82a0*/  LEA.HI.X R13, R2, R13, R3, 0x2, P1 ;  /* 0x0000000d020d7211 */ /* 0x000fe400008f1403 */
[----:B------:R-:W-:Y:S01]  /*82b0*/  R2UR UR4, R12 ;  /* 0x000000000c0472ca */ /* 0x000fe200000e0000 */
[----:B--2---:R-:W-:Y:S01]  /*82c0*/  IMAD R2, R9, R10, RZ ;  /* 0x0000000a09027224 */ /* 0x004fe200078e02ff */
[----:B------:R-:W-:Y:S01]  /*82d0*/  R2UR UR5, R13 ;  /* 0x000000000d0572ca */ /* 0x000fe200000e0000 */
[----:B------:R-:W-:-:S04]  /*82e0*/  IMAD.WIDE.U32 R6, R10, UR20, R6 ;  /* 0x000000140a067c25 */ /* 0x000fc8000f8e0006 */
[----:B------:R-:W-:Y:S02]  /*82f0*/  IMAD R11, R11, UR20, R2 ;  /* 0x000000140b0b7c24 */ /* 0x000fe4000f8e0202 */
[----:B------:R-:W1:Y:S01]  /*8300*/  LDC.64 R2, c[0x0][0x738] ;  /* 0x0001ce00ff027b82 */ /* 0x000e620000000a00 */
[----:B------:R-:W-:Y:S02]  /*8310*/  IMAD.MOV.U32 R9, RZ, RZ, RZ ;  /* 0x000000ffff097224 */ /* 0x000fe400078e00ff */
[----:B------:R-:W-:Y:S02]  /*8320*/  IMAD.IADD R7, R7, 0x1, R11 ;  /* 0x0000000107077824 */ /* 0x000fe400078e020b */
[----:B-1----:R-:W-:Y:S02]  /*8330*/  IMAD R8, R8, R2, RZ ;  /* 0x0000000208087224 */ /* 0x002fe400078e02ff */
[----:B------:R-:W-:-:S04]  /*8340*/  IMAD.WIDE.U32 R6, R2, UR21, R6 ;  /* 0x0000001502067c25 */ /* 0x000fc8000f8e0006 */
[----:B------:R-:W-:Y:S01]  /*8350*/  IMAD R11, R3, UR21, R8 ;  /* 0x00000015030b7c24 */ /* 0x000fe2000f8e0208 */
[----:B------:R-:W-:Y:S06]  /*8360*/  @!P0 BRA `(.L_x_559) ;  /* 0x00000014000c8947 */ /* 0x000fec0003800000 */
[----:B------:R-:W1:Y:S01]  /*8370*/  S2R R3, SR_CgaCtaId ;  /* 0x0000000000037919 */ /* 0x000e620000008800 */
[----:B------:R-:W-:Y:S01]  /*8380*/  MOV R12, 0x400 ;  /* 0x00000400000c7802 */ /* 0x000fe20000000f00 */
[----:B------:R-:W2:Y:S03]  /*8390*/  S2R R16, SR_TID.X ;  /* 0x0000000000107919 */ /* 0x000ea60000002100 */
[----:B-1----:R-:W-:Y:S01]  /*83a0*/  LEA R12, R3, R12, 0x18 ;  /* 0x0000000c030c7211 */ /* 0x002fe200078ec0ff */
[----:B------:R-:W-:Y:S01]  /*83b0*/  IMAD.MOV.U32 R3, RZ, RZ, 0x1 ;  /* 0x00000001ff037424 */ /* 0x000fe200078e00ff */
[----:B--2---:R-:W-:-:S04]  /*83c0*/  LOP3.LUT R16, R16, 0x7f, RZ, 0xc0, !PT ;  /* 0x0000007f10107812 */ /* 0x004fc800078ec0ff */
[----:B------:R-:W-:Y:S02]  /*83d0*/  SHF.L.U32 R3, R3, 0x1f, RZ ;  /* 0x0000001f03037819 */ /* 0x000fe400000006ff */
[----:B------:R-:W-:Y:S02]  /*83e0*/  ISETP.NE.AND P0, PT, R16, RZ, PT ;  /* 0x000000ff1000720c */ /* 0x000fe40003f05270 */
[----:B------:R-:W1:Y:S02]  /*83f0*/  SYNCS.PHASECHK.TRANS64.TRYWAIT P1, [R12+URZ+0x30c20], R3 ;  /* 0x030c20030c0075a7 */ /* 0x000e64000802017f */
[----:B-1----:R-:W-:Y:S09]  /*8400*/  @!P1 BRA `(.L_x_560) ;  /* 0x0000001400dc9947 */ /* 0x002ff20003800000 */
.L_x_588:
[----:B------:R-:W-:Y:S02]  /*8410*/  IMAD.IADD R11, R7, 0x1, R11 ;  /* 0x00000001070b7824 */ /* 0x000fe400078e020b */
        /* <DEDUP_REMOVED lines=8> */
.L_x_561:
[----:B-1----:R-:W1:Y:S01]  /*84a0*/  LDC.64 R2, c[0x0][0x198] ;  /* 0x00006600ff027b82 */ /* 0x002e620000000a00 */
[----:B------:R-:W-:Y:S01]  /*84b0*/  R2UR UR8, R12 ;  /* 0x000000000c0872ca */ /* 0x000fe200000e0000 */
[----:B------:R-:W-:Y:S01]  /*84c0*/  UMOV UR14, 0x0 ;  /* 0x00000000000e7882 */ /* 0x000fe20000000000 */
[----:B------:R-:W-:Y:S01]  /*84d0*/  UMOV UR15, 0x14f00000 ;  /* 0x14f00000000f7882 */ /* 0x000fe20000000000 */
[----:B------:R-:W-:Y:S01]  /*84e0*/  UMOV UR26, URZ ;  /* 0x0000003f001a7c82 */ /* 0x000fe20008000000 */
[----:B------:R-:W-:Y:S01]  /*84f0*/  UMOV UR28, UR20 ;  /* 0x00000014001c7c82 */ /* 0x000fe20008000000 */
[----:B------:R-:W-:Y:S01]  /*8500*/  UMOV UR29, UR21 ;  /* 0x00000015001d7c82 */ /* 0x000fe20008000000 */
[----:B------:R-:W-:Y:S01]  /*8510*/  IMAD.MOV.U32 R5, RZ, RZ, 0x8000 ;  /* 0x00008000ff057424 */ /* 0x000fe200078e00ff */
[----:B------:R-:W-:Y:S01]  /*8520*/  UMOV UR22, 0x20 ;  /* 0x0000002000167882 */ /* 0x000fe20000000000 */
[----:B------:R-:W-:Y:S01]  /*8530*/  UMOV UR16, 0x0 ;  /* 0x0000000000107882 */ /* 0x000fe20000000000 */
[----:B------:R-:W-:Y:S01]  /*8540*/  UMOV UR17, 0x10000000 ;  /* 0x1000000000117882 */ /* 0x000fe20000000000 */
[----:B------:R-:W-:Y:S01]  /*8550*/  UMOV UR10, UR26 ;  /* 0x0000001a000a7c82 */ /* 0x000fe20008000000 */
[----:B------:R-:W-:Y:S01]  /*8560*/  UMOV UR35, UR11 ;  /* 0x0000000b00237c82 */ /* 0x000fe20008000000 */
[----:B------:R-:W-:Y:S01]  /*8570*/  UMOV UR36, UR12 ;  /* 0x0000000c00247c82 */ /* 0x000fe20008000000 */
[----:B------:R-:W-:-:S02]  /*8580*/  UIADD3 UR24, UR8, 0x10000, URZ ;  /* 0x0001000008187890 */ /* 0x000fc4000fffe03f */
[----:B------:R-:W-:Y:S02]  /*8590*/  UIADD3 UR25, UR8, 0x30c10, URZ ;  /* 0x00030c1008197890 */ /* 0x000fe4000fffe03f */
[----:B------:R-:W-:Y:S02]  /*85a0*/  UIADD3 UR18, UR8, 0x20000, URZ ;  /* 0x0002000008127890 */ /* 0x000fe4000fffe03f */
[----:B------:R-:W-:Y:S02]  /*85b0*/  UIADD3 UR9, UR8, 0x30c00, URZ ;  /* 0x00030c0008097890 */ /* 0x000fe4000fffe03f */
[----:B------:R-:W-:Y:S01]  /*85c0*/  UIADD3 UR32, UR8, 0x4000, URZ ;  /* 0x0000400008207890 */ /* 0x000fe2000fffe03f */
[----:B-1----:R-:W-:Y:S01]  /*85d0*/  IMAD.MOV.U32 R9, RZ, RZ, R2 ;  /* 0x000000ffff097224 */ /* 0x002fe200078e0002 */
[----:B------:R-:W-:Y:S01]  /*85e0*/  UMOV UR19, UR25 ;  /* 0x0000001900137c82 */ /* 0x000fe20008000000 */
[----:B------:R-:W-:Y:S01]  /*85f0*/  IMAD.MOV.U32 R8, RZ, RZ, R3 ;  /* 0x000000ffff087224 */ /* 0x000fe200078e0003 */
[----:B------:R-:W-:Y:S01]  /*8600*/  UMOV UR37, UR13 ;  /* 0x0000000d00257c82 */ /* 0x000fe20008000000 */
[----:B------:R-:W-:Y:S01]  /*8610*/  UMOV UR34, UR26 ;  /* 0x0000001a00227c82 */ /* 0x000fe20008000000 */
[----:B------:R-:W-:Y:S01]  /*8620*/  IADD3 R0, P1, R9, 0x2f0, RZ ;  /* 0x000002f009007810 */ /* 0x000fe20007f3e0ff */
[----:B------:R-:W-:-:S03]  /*8630*/  UMOV UR33, UR9 ;  /* 0x0000000900217c82 */ /* 0x000fc60008000000 */
[----:B------:R-:W-:Y:S02]  /*8640*/  R2UR UR30, R0 ;  /* 0x00000000001e72ca */ /* 0x000fe400000e0000 */
[----:B------:R-:W-:-:S04]  /*8650*/  IADD3 R0, P2, R9, 0x3f0, RZ ;  /* 0x000003f009007810 */ /* 0x000fc80007f5e0ff */
[----:B------:R-:W-:Y:S01]  /*8660*/  R2UR UR40, R0 ;  /* 0x00000000002872ca */ /* 0x000fe200000e0000 */
[----:B------:R-:W-:Y:S01]  /*8670*/  IMAD.X R0, RZ, RZ, R8, P1 ;  /* 0x000000ffff007224 */ /* 0x000fe200008e0608 */
[----:B------:R-:W-:-:S04]  /*8680*/  IADD3 R2, P1, R9, 0xf0, RZ ;  /* 0x000000f009027810 */ /* 0x000fc80007f3e0ff */
[----:B------:R-:W-:Y:S01]  /*8690*/  R2UR UR31, R0 ;  /* 0x00000000001f72ca */ /* 0x000fe200000e0000 */
[--C-:B------:R-:W-:Y:S01]  /*86a0*/  IMAD.X R3, RZ, RZ, R8.reuse, P1 ;  /* 0x000000ffff037224 */ /* 0x100fe200008e0608 */
[----:B------:R-:W-:Y:S01]  /*86b0*/  R2UR UR6, R2 ;  /* 0x00000000020672ca */ /* 0x000fe200000e0000 */
[----:B------:R-:W-:Y:S01]  /*86c0*/  IMAD.X R0, RZ, RZ, R8, P2 ;  /* 0x000000ffff007224 */ /* 0x000fe200010e0608 */
[----:B------:R-:W-:Y:S02]  /*86d0*/  ISETP.GE.AND P1, PT, R4, 0x81, PT ;  /* 0x000000810400780c */ /* 0x000fe40003f26270 */
[----:B------:R-:W-:Y:S02]  /*86e0*/  R2UR UR7, R3 ;  /* 0x00000000030772ca */ /* 0x000fe400000e0000 */
[----:B------:R-:W-:Y:S01]  /*86f0*/  R2UR UR41, R0 ;  /* 0x00000000002972ca */ /* 0x000fe200000e0000 */
[----:B------:R-:W-:-:S10]  /*8700*/  IMAD.MOV.U32 R0, RZ, RZ, RZ ;  /* 0x000000ffff007224 */ /* 0x000fd400078e00ff */
[----:B------:R1:W-:Y:S01]  /*8710*/  UTMALDG.4D [UR24], [UR6], desc[UR14] ;  /* 0x00000e18060075b4 */ /* 0x0003e20008019000 */
[----:B------:R1:W-:Y:S01]  /*8720*/  UBLKCP.S.G [UR18], [UR4], UR22 ;  /* 0x00000012040073ba */ /* 0x0003e20008000216 */
[----:B------:R2:W-:Y:S01]  /*8730*/  SYNCS.ARRIVE.TRANS64 RZ, [R12+URZ+0x30c00], R5 ;  /* 0x030c00050cff79a7 */ /* 0x0005e2000800003f */
[----:B------:R1:W-:Y:S01]  /*8740*/  UTMALDG.4D [UR8], [UR30], desc[UR16] ;  /* 0x000010081e0075b4 */ /* 0x0003e20008019000 */
[----:B--2---:R-:W-:Y:S01]  /*8750*/  IMAD.MOV.U32 R5, RZ, RZ, RZ ;  /* 0x000000ffff057224 */ /* 0x004fe200078e00ff */
[----:B------:R1:W-:Y:S02]  /*8760*/  UTMALDG.4D [UR32], [UR40], desc[UR16] ;  /* 0x00001020280075b4 */ /* 0x0003e40008019000 */
[----:B-1----:R-:W-:Y:S05]  /*8770*/  @!P1 BRA `(.L_x_562) ;  /* 0x0000000c00489947 */ /* 0x002fea0003800000 */
[----:B------:R-:W1:Y:S01]  /*8780*/  S2R R13, SR_TID.X ;  /* 0x00000000000d7919 */ /* 0x000e620000002100 */
[C---:B------:R-:W-:Y:S01]  /*8790*/  VIADD R0, R4.reuse, 0x7f ;  /* 0x0000007f04007836 */ /* 0x040fe20000000000 */
[----:B------:R-:W-:Y:S01]  /*87a0*/  ISETP.GE.AND P1, PT, R4, 0x101, PT ;  /* 0x000001010400780c */ /* 0x000fe20003f26270 */
[----:B------:R-:W-:Y:S02]  /*87b0*/  IMAD.MOV.U32 R10, RZ, RZ, 0x1 ;  /* 0x00000001ff0a7424 */ /* 0x000fe400078e00ff */
[----:B------:R-:W-:Y:S01]  /*87c0*/  IMAD.MOV.U32 R19, RZ, RZ, RZ ;  /* 0x000000ffff137224 */ /* 0x000fe200078e00ff */
[----:B------:R-:W-:-:S04]  /*87d0*/  SHF.R.S32.HI R5, RZ, 0x1f, R0 ;  /* 0x0000001fff057819 */ /* 0x000fc80000011400 */
[----:B------:R-:W-:Y:S01]  /*87e0*/  LEA.HI R5, R5, R0, RZ, 0x7 ;  /* 0x0000000005057211 */ /* 0x000fe200078f38ff */
[----:B------:R-:W-:-:S03]  /*87f0*/  IMAD.MOV.U32 R0, RZ, RZ, RZ ;  /* 0x000000ffff007224 */ /* 0x000fc600078e00ff */
[----:B------:R-:W-:-:S04]  /*8800*/  LEA.HI.SX32 R5, R5, 0xffffffff, 0x19 ;  /* 0xffffffff05057811 */ /* 0x000fc800078fcaff */
[----:B------:R-:W-:Y:S01]  /*8810*/  VIMNMX R17, R5, 0x1, !PT ;  /* 0x0000000105117848 */ /* 0x000fe20007fe0100 */
[----:B------:R-:W-:-:S03]  /*8820*/  IMAD.MOV.U32 R5, RZ, RZ, RZ ;  /* 0x000000ffff057224 */ /* 0x000fc600078e00ff */
[----:B------:R-:W-:Y:S02]  /*8830*/  LOP3.LUT R18, R17, 0x1, RZ, 0xc0, !PT ;  /* 0x0000000111127812 */ /* 0x000fe400078ec0ff */
[----:B-1----:R-:W-:Y:S01]  /*8840*/  LOP3.LUT R20, R13, 0x1f, RZ, 0xc0, !PT ;  /* 0x0000001f0d147812 */ /* 0x002fe200078ec0ff */
[----:B------:R-:W-:Y:S06]  /*8850*/  @!P1 BRA `(.L_x_563) ;  /* 0x0000000800109947 */ /* 0x000fec0003800000 */
[----:B------:R-:W-:Y:S02]  /*8860*/  IMAD.IADD R17, R17, 0x1, -R18 ;  /* 0x0000000111117824 */ /* 0x000fe400078e0a12 */
[----:B------:R-:W-:Y:S02]  /*8870*/  IMAD.MOV.U32 R19, RZ, RZ, RZ ;  /* 0x000000ffff137224 */ /* 0x000fe400078e00ff */
[----:B------:R-:W-:-:S07]  /*8880*/  IMAD.MOV.U32 R10, RZ, RZ, 0x1 ;  /* 0x00000001ff0a7424 */ /* 0x000fce00078e00ff */
.L_x_572:
[----:B------:R-:W-:-:S04]  /*8890*/  SHF.L.U32 R21, R10, 0x1f, RZ ;  /* 0x0000001f0a157819 */ /* 0x000fc800000006ff */
[----:B-1----:R-:W1:Y:S02]  /*88a0*/  SYNCS.PHASECHK.TRANS64.TRYWAIT P1, [R12+URZ+0x30c40], R21 ;  /* 0x030c40150c0075a7 */ /* 0x002e64000802017f */
[----:B-12--5:R-:W-:Y:S05]  /*88b0*/  @!P1 BRA `(.L_x_564) ;  /* 0x0000001000c49947 */ /* 0x026fea0003800000 */
.L_x_589:
[----:B------:R-:W-:Y:S05]  /*88c0*/  @P0 BRA `(.L_x_565) ;  /* 0x0000000000140947 */ /* 0x000fea0003800000 */
[----:B------:R-:W-:Y:S01]  /*88d0*/  ISETP.NE.AND P1, PT, R20, RZ, PT ;  /* 0x000000ff1400720c */ /* 0x000fe20003f25270 */
[----:B------:R-:W-:-:S04]  /*88e0*/  IMAD.MOV.U32 R3, RZ, RZ, 0x4200 ;  /* 0x00004200ff037424 */ /* 0x000fc800078e00ff */
[----:B------:R2:W-:Y:S08]  /*88f0*/  SYNCS.ARRIVE.TRANS64 RZ, [R12+URZ+0x30c30], R3 ;  /* 0x030c30030cff79a7 */ /* 0x0005f0000800003f */
[----:B------:R-:W-:Y:S05]  /*8900*/  @!P1 BRA `(.L_x_565) ;  /* 0x0000000000049947 */ /* 0x000fea0003800000 */
[----:B------:R-:W-:Y:S01]  /*8910*/  BPT.TRAP 0x1 ;  /* 0x000000040000795c */ /* 0x000fe20000300000 */
.L_x_565:
[----:B------:R-:W2:Y:S01]  /*8920*/  LDC.64 R14, c[0x0][0x728] ;  /* 0x0001ca00ff0e7b82 */ /* 0x000ea20000000a00 */
[----:B------:R-:W-:Y:S01]  /*8930*/  IMAD.SHL.U32 R16, R19, 0x80, RZ ;  /* 0x0000008013107824 */ /* 0x000fe200078e00ff */
[----:B------:R-:W-:Y:S01]  /*8940*/  R2UR UR6, R12 ;  /* 0x000000000c0672ca */ /* 0x000fe200000e0000 */
[----:B------:R-:W-:Y:S01]  /*8950*/  UMOV UR22, 0x0 ;  /* 0x0000000000167882 */ /* 0x000fe20000000000 */
[----:B------:R-:W-:Y:S01]  /*8960*/  UMOV UR23, 0x14f00000 ;  /* 0x14f0000000177882 */ /* 0x000fe20000000000 */
[----:B------:R-:W-:Y:S01]  /*8970*/  UMOV UR18, URZ ;  /* 0x0000003f00127c82 */ /* 0x000fe20008000000 */
[C---:B------:R-:W-:Y:S01]  /*8980*/  IADD3 R2, P1, R16.reuse, R6, RZ ;  /* 0x0000000610027210 */ /* 0x040fe20007f3e0ff */
[----:B------:R-:W-:Y:S01]  /*8990*/  UMOV UR10, 0x20 ;  /* 0x00000020000a7882 */ /* 0x000fe20000000000 */
[----:B------:R-:W3:Y:S01]  /*89a0*/  LDC.64 R4, c[0x0][0x198] ;  /* 0x00006600ff047b82 */ /* 0x000ee20000000a00 */
[----:B------:R-:W-:-:S06]  /*89b0*/  R2UR UR19, R16 ;  /* 0x00000000101372ca */ /* 0x000fcc00000e0000 */
[----:B------:R-:W-:Y:S02]  /*89c0*/  UIADD3 UR16, UR6, 0x18000, URZ ;  /* 0x0001800006107890 */ /* 0x000fe4000fffe03f */
[----:B------:R-:W-:Y:S02]  /*89d0*/  UIADD3 UR17, UR6, 0x30c30, URZ ;  /* 0x00030c3006117890 */ /* 0x000fe4000fffe03f */
[----:B------:R-:W-:-:S03]  /*89e0*/  UIADD3 UR6, UR6, 0x20400, URZ ;  /* 0x0002040006067890 */ /* 0x000fc6000fffe03f */
[----:B------:R-:W-:Y:S01]  /*89f0*/  UIADD3 UR19, UR19, UR27, URZ ;  /* 0x0000001b13137290 */ /* 0x000fe2000fffe03f */
[----:B--2---:R-:W-:Y:S01]  /*8a00*/  LEA R3, P2, R2, R14, 0x2 ;  /* 0x0000000e02037211 */ /* 0x004fe200078410ff */
[----:B------:R-:W-:-:S03]  /*8a10*/  UMOV UR7, UR17 ;  /* 0x0000001100077c82 */ /* 0x000fc60008000000 */
[----:B------:R-:W-:Y:S02]  /*8a20*/  R2UR UR8, R3 ;  /* 0x00000000030872ca */ /* 0x000fe400000e0000 */
[----:B------:R-:W-:Y:S01]  /*8a30*/  LEA.HI.X.SX32 R3, R16, R11, 0x1, P1 ;  /* 0x0000000b10037211 */ /* 0x000fe200008f0eff */
[----:B---3--:R-:W-:Y:S02]  /*8a40*/  IMAD.MOV.U32 R9, RZ, RZ, R4 ;  /* 0x000000ffff097224 */ /* 0x008fe400078e0004 */
[----:B------:R-:W-:Y:S01]  /*8a50*/  IMAD.MOV.U32 R8, RZ, RZ, R5 ;  /* 0x000000ffff087224 */ /* 0x000fe200078e0005 */
[----:B------:R-:W-:Y:S02]  /*8a60*/  LEA.HI.X R2, R2, R15, R3, 0x2, P2 ;  /* 0x0000000f02027211 */ /* 0x000fe400010f1403 */
[----:B------:R-:W-:Y:S02]  /*8a70*/  IADD3 R4, P1, R9, 0x1f0, RZ ;  /* 0x000001f009047810 */ /* 0x000fe40007f3e0ff */
[----:B------:R-:W-:-:S02]  /*8a80*/  R2UR UR9, R2 ;  /* 0x00000000020972ca */ /* 0x000fc400000e0000 */
[----:B------:R-:W-:Y:S01]  /*8a90*/  R2UR UR14, R4 ;  /* 0x00000000040e72ca */ /* 0x000fe200000e0000 */
[----:B------:R-:W-:-:S05]  /*8aa0*/  IMAD.X R5, RZ, RZ, R8, P1 ;  /* 0x000000ffff057224 */ /* 0x000fca00008e0608 */
[----:B------:R-:W-:-:S13]  /*8ab0*/  R2UR UR15, R5 ;  /* 0x00000000050f72ca */ /* 0x000fda00000e0000 */
[----:B------:R2:W-:Y:S01]  /*8ac0*/  UTMALDG.4D [UR16], [UR14], desc[UR22] ;  /* 0x000016100e0075b4 */ /* 0x0005e20008019000 */
[----:B------:R2:W-:Y:S01]  /*8ad0*/  UBLKCP.S.G [UR6], [UR8], UR10 ;  /* 0x00000006080073ba */ /* 0x0005e2000800020a */
[----:B------:R-:W3:Y:S02]  /*8ae0*/  SYNCS.PHASECHK.TRANS64.TRYWAIT P1, [R12+URZ+0x30c28], R21 ;  /* 0x030c28150c0075a7 */ /* 0x000ee4000802017f */
[----:B--23--:R-:W-:Y:S05]  /*8af0*/  @!P1 BRA `(.L_x_566) ;  /* 0x0000001000489947 */ /* 0x00cfea0003800000 */
.L_x_590:
[----:B------:R-:W-:Y:S05]  /*8b00*/  @P0 BRA `(.L_x_567) ;  /* 0x0000000000140947 */ /* 0x000fea0003800000 */
[----:B------:R-:W-:Y:S01]  /*8b10*/  ISETP.NE.AND P1, PT, R20, RZ, PT ;  /* 0x000000ff1400720c */ /* 0x000fe20003f25270 */
[----:B------:R-:W-:-:S04]  /*8b20*/  IMAD.MOV.U32 R2, RZ, RZ, 0x4200 ;  /* 0x00004200ff027424 */ /* 0x000fc800078e00ff */
[----:B------:R3:W-:Y:S08]  /*8b30*/  SYNCS.ARRIVE.TRANS64 RZ, [R12+URZ+0x30c18], R2 ;  /* 0x030c18020cff79a7 */ /* 0x0007f0000800003f */
[----:B------:R-:W-:Y:S05]  /*8b40*/  @!P1 BRA `(.L_x_567) ;  /* 0x0000000000049947 */ /* 0x000fea0003800000 */
[----:B------:R-:W-:Y:S01]  /*8b50*/  BPT.TRAP 0x1 ;  /* 0x000000040000795c */ /* 0x000fe20000300000 */
.L_x_567:
[----:B------:R-:W-:Y:S01]  /*8b60*/  VIADD R16, R16, 0x80 ;  /* 0x0000008010107836 */ /* 0x000fe20000000000 */
[----:B------:R-:W-:Y:S01]  /*8b70*/  R2UR UR17, R12 ;  /* 0x000000000c1172ca */ /* 0x000fe200000e0000 */
[----:B------:R-:W-:Y:S01]  /*8b80*/  UMOV UR22, 0x0 ;  /* 0x0000000000167882 */ /* 0x000fe20000000000 */
[----:B---3--:R-:W-:Y:S01]  /*8b90*/  IADD3 R2, P1, R9, 0xf0, RZ ;  /* 0x000000f009027810 */ /* 0x008fe20007f3e0ff */
[C---:B------:R-:W-:Y:S01]  /*8ba0*/  VIADD R13, R16.reuse, UR27 ;  /* 0x0000001b100d7c36 */ /* 0x040fe20008000000 */
[----:B------:R-:W-:Y:S01]  /*8bb0*/  R2UR UR6, R16 ;  /* 0x00000000100672ca */ /* 0x000fe200000e0000 */
[----:B------:R-:W-:Y:S01]  /*8bc0*/  UMOV UR23, 0x14f00000 ;  /* 0x14f0000000177882 */ /* 0x000fe20000000000 */
[----:B------:R-:W-:Y:S01]  /*8bd0*/  R2UR UR14, R2 ;  /* 0x00000000020e72ca */ /* 0x000fe200000e0000 */
[----:B------:R-:W-:Y:S01]  /*8be0*/  IMAD.X R3, RZ, RZ, R8, P1 ;  /* 0x000000ffff037224 */ /* 0x000fe200008e0608 */
[----:B------:R-:W-:Y:S01]  /*8bf0*/  R2UR UR19, R13 ;  /* 0x000000000d1372ca */ /* 0x000fe200000e0000 */
[----:B------:R-:W-:Y:S01]  /*8c00*/  UMOV UR18, URZ ;  /* 0x0000003f00127c82 */ /* 0x000fe20008000000 */
[----:B------:R-:W-:-:S02]  /*8c10*/  UMOV UR10, 0x20 ;  /* 0x00000020000a7882 */ /* 0x000fc40000000000 */
        /* <DEDUP_REMOVED lines=10> */
.L_x_591:
[----:B-123--:R-:W-:Y:S01]  /*8cc0*/  SHF.R.S32.HI R21, RZ, 0x1f, R16 ;  /* 0x0000001fff157819 */ /* 0x00efe20000011410 */
[----:B------:R-:W-:Y:S06]  /*8cd0*/  @P0 BRA `(.L_x_569) ;  /* 0x00000000001c0947 */ /* 0x000fec0003800000 */
[----:B------:R1:W-:Y:S02]  /*8ce0*/  STL [R1+0x14], R0 ;  /* 0x0000140001007387 */ /* 0x0003e40000100800 */
[----:B-1----:R-:W-:-:S04]  /*8cf0*/  IMAD.MOV.U32 R0, RZ, RZ, 0x4200 ;  /* 0x00004200ff007424 */ /* 0x002fc800078e00ff */
[----:B------:R1:W-:Y:S02]  /*8d00*/  SYNCS.ARRIVE.TRANS64 RZ, [R12+URZ+0x30c38], R0 ;  /* 0x030c38000cff79a7 */ /* 0x0003e4000800003f */
[----:B-1----:R1:W5:Y:S01]  /*8d10*/  LDL.LU R0, [R1+0x14] ;  /* 0x0000140001007983 */ /* 0x0023620000300800 */
[----:B------:R-:W-:-:S13]  /*8d20*/  ISETP.NE.AND P1, PT, R20, RZ, PT ;  /* 0x000000ff1400720c */ /* 0x000fda0003f25270 */
[----:B-1----:R-:W-:Y:S05]  /*8d30*/  @!P1 BRA `(.L_x_569) ;  /* 0x0000000000049947 */ /* 0x002fea0003800000 */
[----:B------:R-:W-:Y:S01]  /*8d40*/  BPT.TRAP 0x1 ;  /* 0x000000040000795c */ /* 0x000fe20000300000 */
.L_x_569:
[----:B------:R-:W-:Y:S01]  /*8d50*/  IADD3 R16, P1, R16, R6, RZ ;  /* 0x0000000610107210 */ /* 0x000fe20007f3e0ff */
[----:B------:R-:W-:Y:S01]  /*8d60*/  UMOV UR8, 0x0 ;  /* 0x0000000000087882 */ /* 0x000fe20000000000 */
[----:B------:R-:W-:Y:S01]  /*8d70*/  R2UR UR14, R12 ;  /* 0x000000000c0e72ca */ /* 0x000fe200000e0000 */
[----:B------:R-:W-:Y:S01]  /*8d80*/  UMOV UR9, 0x14f00000 ;  /* 0x14f0000000097882 */ /* 0x000fe20000000000 */
[----:B------:R-:W-:Y:S01]  /*8d90*/  R2UR UR19, R13 ;  /* 0x000000000d1372ca */ /* 0x000fe200000e0000 */
[----:B------:R-:W-:Y:S01]  /*8da0*/  IMAD.X R21, R21, 0x1, R11, P1 ;  /* 0x0000000115157824 */ /* 0x000fe200008e060b */
[----:B------:R-:W-:Y:S01]  /*8db0*/  LEA R14, P1, R16, R14, 0x2 ;  /* 0x0000000e100e7211 */ /* 0x000fe200078210ff */
[----:B------:R-:W-:Y:S01]  /*8dc0*/  UMOV UR18, URZ ;  /* 0x0000003f00127c82 */ /* 0x000fe20008000000 */
[----:B------:R-:W-:Y:S01]  /*8dd0*/  R2UR UR6, R4 ;  /* 0x00000000040672ca */ /* 0x000fe200000e0000 */
[----:B------:R-:W-:Y:S01]  /*8de0*/  UMOV UR10, 0x20 ;  /* 0x00000020000a7882 */ /* 0x000fe20000000000 */
[----:B------:R-:W-:-:S02]  /*8df0*/  LEA.HI.X R21, R16, R15, R21, 0x2, P1 ;  /* 0x0000000f10157211 */ /* 0x000fc400008f1415 */
[----:B------:R-:W-:Y:S02]  /*8e00*/  R2UR UR7, R5 ;  /* 0x00000000050772ca */ /* 0x000fe400000e0000 */
[----:B------:R-:W-:Y:S01]  /*8e10*/  R2UR UR22, R14 ;  /* 0x000000000e1672ca */ /* 0x000fe200000e0000 */
[----:B------:R-:W-:Y:S01]  /*8e20*/  UIADD3 UR16, UR14, 0x1c000, URZ ;  /* 0x0001c0000e107890 */ /* 0x000fe2000fffe03f */
[----:B------:R-:W-:Y:S01]  /*8e30*/  R2UR UR23, R21 ;  /* 0x00000000151772ca */ /* 0x000fe200000e0000 */
[----:B------:R-:W-:Y:S01]  /*8e40*/  UIADD3 UR17, UR14, 0x30c38, URZ ;  /* 0x00030c380e117890 */ /* 0x000fe2000fffe03f */
[----:B------:R-:W-:Y:S01]  /*8e50*/  LOP3.LUT R10, R10, 0x1, RZ, 0x3c, !PT ;  /* 0x000000010a0a7812 */ /* 0x000fe200078e3cff */
[----:B------:R-:W-:-:S03]  /*8e60*/  UIADD3 UR14, UR14, 0x20600, URZ ;  /* 0x000206000e0e7890 */ /* 0x000fc6000fffe03f */
[----:B------:R-:W-:Y:S02]  /*8e70*/  SHF.L.U32 R5, R10, 0x1f, RZ ;  /* 0x0000001f0a057819 */ /* 0x000fe400000006ff */
[----:B------:R-:W-:Y:S02]  /*8e80*/  UMOV UR15, UR17 ;  /* 0x00000011000f7c82 */ /* 0x000fe40008000000 */
[----:B------:R1:W-:Y:S03]  /*8e90*/  UTMALDG.4D [UR16], [UR6], desc[UR8] ;  /* 0x00000810060075b4 */ /* 0x0003e60008019000 */
[----:B------:R1:W-:Y:S01]  /*8ea0*/  UBLKCP.S.G [UR14], [UR22], UR10 ;  /* 0x0000000e160073ba */ /* 0x0003e2000800020a */
[----:B------:R-:W2:Y:S02]  /*8eb0*/  SYNCS.PHASECHK.TRANS64.TRYWAIT P1, [R12+URZ+0x30c20], R5 ;  /* 0x030c20050c0075a7 */ /* 0x000ea4000802017f */
[----:B-12---:R-:W-:Y:S05]  /*8ec0*/  @!P1 BRA `(.L_x_570) ;  /* 0x0000000c007c9947 */ /* 0x006fea0003800000 */
.L_x_593:
[----:B------:R-:W-:Y:S05]  /*8ed0*/  @P0 BRA `(.L_x_571) ;  /* 0x0000000000140947 */ /* 0x000fea0003800000 */
[----:B------:R-:W-:Y:S01]  /*8ee0*/  ISETP.NE.AND P1, PT, R20, RZ, PT ;  /* 0x000000ff1400720c */ /* 0x000fe20003f25270 */
[----:B-1----:R-:W-:-:S04]  /*8ef0*/  IMAD.MOV.U32 R5, RZ, RZ, 0x4200 ;  /* 0x00004200ff057424 */ /* 0x002fc800078e00ff */
[----:B------:R2:W-:Y:S08]  /*8f00*/  SYNCS.ARRIVE.TRANS64 RZ, [R12+URZ+0x30c10], R5 ;  /* 0x030c10050cff79a7 */ /* 0x0005f0000800003f */
[----:B------:R-:W-:Y:S05]  /*8f10*/  @!P1 BRA `(.L_x_571) ;  /* 0x0000000000049947 */ /* 0x000fea0003800000 */
[----:B------:R-:W-:Y:S01]  /*8f20*/  BPT.TRAP 0x1 ;  /* 0x000000040000795c */ /* 0x000fe20000300000 */
.L_x_571:
        /* <DEDUP_REMOVED lines=16> */
[----:B------:R-:W-:-:S02]  /*9030*/  UIADD3 UR19, UR7, UR27, URZ ;  /* 0x0000001b07137290 */ /* 0x000fc4000fffe03f */
[----:B------:R-:W-:-:S03]  /*9040*/  UIMAD.WIDE UR8, UR7, 0x4, UR4 ;  /* 0x00000004070878a5 */ /* 0x000fc6000f8e0204 */
[----:B------:R-:W-:-:S04]  /*9050*/  UMOV UR15, UR17 ;  /* 0x00000011000f7c82 */ /* 0x000fc80008000000 */
[----:B------:R3:W-:Y:S02]  /*9060*/  UTMALDG.4D [UR16], [UR22], desc[UR24] ;  /* 0x00001810160075b4 */ /* 0x0007e40008019000 */
[----:B------:R3:W-:Y:S02]  /*9070*/  UBLKCP.S.G [UR14], [UR8], UR10 ;  /* 0x0000000e080073ba */ /* 0x0007e4000800020a */
[----:B---3--:R-:W-:Y:S05]  /*9080*/  @P1 BRA `(.L_x_572) ;  /* 0xfffffff800001947 */ /* 0x008fea000383ffff */
[----:B-12---:R-:W-:-:S07]  /*9090*/  IMAD.U32 R5, RZ, RZ, UR7 ;  /* 0x00000007ff057e24 */ /* 0x006fce000f8e00ff */
.L_x_563:
[----:B------:R-:W-:-:S13]  /*90a0*/  ISETP.NE.AND P1, PT, R18, RZ, PT ;  /* 0x000000ff1200720c */ /* 0x000fda0003f25270 */
[----:B------:R-:W-:Y:S05]  /*90b0*/  @!P1 BRA `(.L_x_562) ;  /* 0x0000000000f89947 */ /* 0x000fea0003800000 */
[----:B------:R-:W-:-:S04]  /*90c0*/  SHF.L.U32 R13, R10, 0x1f, RZ ;  /* 0x0000001f0a0d7819 */ /* 0x000fc800000006ff */
[----:B------:R-:W1:Y:S02]  /*90d0*/  SYNCS.PHASECHK.TRANS64.TRYWAIT P1, [R12+URZ+0x30c40], R13 ;  /* 0x030c400d0c0075a7 */ /* 0x000e64000802017f */
[----:B-1----:R-:W-:Y:S05]  /*90e0*/  @!P1 BRA `(.L_x_573) ;  /* 0x0000000c000c9947 */ /* 0x002fea0003800000 */
.L_x_594:
[----:B------:R-:W-:Y:S05]  /*90f0*/  @P0 BRA `(.L_x_574) ;  /* 0x0000000000140947 */ /* 0x000fea0003800000 */
[----:B------:R-:W-:Y:S01]  /*9100*/  ISETP.NE.AND P1, PT, R20, RZ, PT ;  /* 0x000000ff1400720c */ /* 0x000fe20003f25270 */
[----:B------:R-:W-:-:S04]  /*9110*/  IMAD.MOV.U32 R5, RZ, RZ, 0x4200 ;  /* 0x00004200ff057424 */ /* 0x000fc800078e00ff */
[----:B------:R2:W-:Y:S08]  /*9120*/  SYNCS.ARRIVE.TRANS64 RZ, [R12+URZ+0x30c30], R5 ;  /* 0x030c30050cff79a7 */ /* 0x0005f0000800003f */
[----:B------:R-:W-:Y:S05]  /*9130*/  @!P1 BRA `(.L_x_574) ;  /* 0x0000000000049947 */ /* 0x000fea0003800000 */
[----:B------:R-:W-:Y:S01]  /*9140*/  BPT.TRAP 0x1 ;  /* 0x000000040000795c */ /* 0x000fe20000300000 */
.L_x_574:
[----:B--2---:R-:W2:Y:S01]  /*9150*/  LDC.64 R4, c[0x0][0x728] ;  /* 0x0001ca00ff047b82 */ /* 0x004ea20000000a00 */
[----:B------:R-:W-:Y:S01]  /*9160*/  IMAD.SHL.U32 R19, R19, 0x80, RZ ;  /* 0x0000008013137824 */ /* 0x000fe200078e00ff */
[----:B------:R-:W-:Y:S01]  /*9170*/  R2UR UR14, R12 ;  /* 0x000000000c0e72ca */ /* 0x000fe200000e0000 */
[----:B------:R-:W-:Y:S01]  /*9180*/  UMOV UR8, 0x0 ;  /* 0x0000000000087882 */ /* 0x000fe20000000000 */
[----:B------:R-:W-:Y:S01]  /*9190*/  UMOV UR9, 0x14f00000 ;  /* 0x14f0000000097882 */ /* 0x000fe20000000000 */
[----:B------:R-:W-:Y:S01]  /*91a0*/  UMOV UR18, URZ ;  /* 0x0000003f00127c82 */ /* 0x000fe20008000000 */
[C---:B-----5:R-:W-:Y:S01]  /*91b0*/  IADD3 R0, P1, R19.reuse, R6, RZ ;  /* 0x0000000613007210 */ /* 0x060fe20007f3e0ff */
[----:B------:R-:W-:Y:S01]  /*91c0*/  UMOV UR10, 0x20 ;  /* 0x00000020000a7882 */ /* 0x000fe20000000000 */
[----:B------:R-:W-:-:S07]  /*91d0*/  R2UR UR19, R19 ;  /* 0x00000000131372ca */ /* 0x000fce00000e0000 */
[----:B------:R-:W-:Y:S02]  /*91e0*/  UIADD3 UR16, UR14, 0x18000, URZ ;  /* 0x000180000e107890 */ /* 0x000fe4000fffe03f */
[----:B------:R-:W-:Y:S02]  /*91f0*/  UIADD3 UR17, UR14, 0x30c30, URZ ;  /* 0x00030c300e117890 */ /* 0x000fe4000fffe03f */
[----:B------:R-:W-:Y:S02]  /*9200*/  UIADD3 UR14, UR14, 0x20400, URZ ;  /* 0x000204000e0e7890 */ /* 0x000fe4000fffe03f */
[----:B------:R-:W-:Y:S01]  /*9210*/  UIADD3 UR19, UR19, UR27, URZ ;  /* 0x0000001b13137290 */ /* 0x000fe2000fffe03f */
[----:B--2---:R-:W-:Y:S02]  /*9220*/  LEA R4, P2, R0, R4, 0x2 ;  /* 0x0000000400047211 */ /* 0x004fe400078410ff */
[----:B------:R-:W-:Y:S02]  /*9230*/  UMOV UR15, UR17 ;  /* 0x00000011000f7c82 */ /* 0x000fe40008000000 */
[----:B------:R-:W-:-:S02]  /*9240*/  R2UR UR22, R4 ;  /* 0x00000000041672ca */ /* 0x000fc400000e0000 */
        /* <DEDUP_REMOVED lines=9> */
[----:B------:R-:W3:Y:S02]  /*92e0*/  SYNCS.PHASECHK.TRANS64.TRYWAIT P1, [R12+URZ+0x30c28], R13 ;  /* 0x030c280d0c0075a7 */ /* 0x000ee4000802017f */
[----:B--23--:R-:W-:Y:S05]  /*92f0*/  @!P1 BRA `(.L_x_575) ;  /* 0x00000008009c9947 */ /* 0x00cfea0003800000 */
.L_x_595:
[----:B------:R-:W-:Y:S05]  /*9300*/  @P0 BRA `(.L_x_576) ;  /* 0x0000000000140947 */ /* 0x000fea0003800000 */
[----:B------:R-:W-:Y:S01]  /*9310*/  ISETP.NE.AND P0, PT, R20, RZ, PT ;  /* 0x000000ff1400720c */ /* 0x000fe20003f05270 */
[----:B------:R-:W-:-:S04]  /*9320*/  IMAD.MOV.U32 R5, RZ, RZ, 0x4200 ;  /* 0x00004200ff057424 */ /* 0x000fc800078e00ff */
[----:B------:R3:W-:Y:S08]  /*9330*/  SYNCS.ARRIVE.TRANS64 RZ, [R12+URZ+0x30c18], R5 ;  /* 0x030c18050cff79a7 */ /* 0x0007f0000800003f */
[----:B------:R-:W-:Y:S05]  /*9340*/  @!P0 BRA `(.L_x_576) ;  /* 0x0000000000048947 */ /* 0x000fea0003800000 */
[----:B------:R-:W-:Y:S01]  /*9350*/  BPT.TRAP 0x1 ;  /* 0x000000040000795c */ /* 0x000fe20000300000 */
.L_x_576:
        /* <DEDUP_REMOVED lines=13> */
[----:B---3--:R-:W-:Y:S01]  /*9430*/  IMAD.U32 R5, RZ, RZ, UR6 ;  /* 0x00000006ff057e24 */ /* 0x008fe2000f8e00ff */
[----:B------:R-:W-:Y:S02]  /*9440*/  UIADD3 UR19, UR6, UR27, URZ ;  /* 0x0000001b06137290 */ /* 0x000fe4000fffe03f */
[----:B------:R-:W-:-:S03]  /*9450*/  UIMAD.WIDE UR8, UR6, 0x4, UR4 ;  /* 0x00000004060878a5 */ /* 0x000fc6000f8e0204 */
[----:B------:R-:W-:-:S04]  /*9460*/  UMOV UR15, UR17 ;  /* 0x00000011000f7c82 */ /* 0x000fc80008000000 */
[----:B------:R3:W-:Y:S02]  /*9470*/  UTMALDG.4D [UR16], [UR22], desc[UR24] ;  /* 0x00001810160075b4 */ /* 0x0007e40008019000 */
[----:B------:R3:W-:Y:S02]  /*9480*/  UBLKCP.S.G [UR14], [UR8], UR7 ;  /* 0x0000000e080073ba */ /* 0x0007e40008000207 */
[----:B---3--:R-:W-:Y:S01]  /*9490*/  NOP ;  /* 0x0000000000007918 */ /* 0x008fe20000000000 */
.L_x_562:
[----:B------:R-:W3:Y:S01]  /*94a0*/  S2R R2, SR_TID.X ;  /* 0x0000000000027919 */ /* 0x000ee20000002100 */
[----:B-12--5:R-:W-:Y:S01]  /*94b0*/  IMAD R13, R0, 0x8, R12 ;  /* 0x00000008000d7824 */ /* 0x026fe200078e020c */
[----:B---3--:R-:W-:Y:S02]  /*94c0*/  LOP3.LUT R3, R2, 0x7f, RZ, 0xc0, !PT ;  /* 0x0000007f02037812 */ /* 0x008fe400078ec0ff */
[----:B------:R-:W-:Y:S02]  /*94d0*/  SHF.L.U32 R2, R10, 0x1f, RZ ;  /* 0x0000001f0a027819 */ /* 0x000fe400000006ff */
[----:B------:R-:W-:Y:S02]  /*94e0*/  ISETP.NE.AND P1, PT, R3, RZ, PT ;  /* 0x000000ff0300720c */ /* 0x000fe40003f25270 */
[----:B------:R-:W1:Y:S02]  /*94f0*/  SYNCS.PHASECHK.TRANS64.TRYWAIT P0, [R13+URZ+0x30c40], R2 ;  /* 0x030c40020d0075a7 */ /* 0x000e64000800017f */
[----:B-1----:R-:W-:Y:S09]  /*9500*/  @!P0 BRA `(.L_x_577) ;  /* 0x00000008002c8947 */ /* 0x002ff20003800000 */
.L_x_596:
[----:B------:R-:W-:Y:S05]  /*9510*/  @P1 BRA `(.L_x_578) ;  /* 0x0000000000181947 */ /* 0x000fea0003800000 */
[----:B------:R-:W2:Y:S01]  /*9520*/  S2R R3, SR_TID.X ;  /* 0x0000000000037919 */ /* 0x000ea20000002100 */
[----:B-1----:R-:W-:-:S04]  /*9530*/  IMAD.MOV.U32 R2, RZ, RZ, 0x4200 ;  /* 0x00004200ff027424 */ /* 0x002fc800078e00ff */
[----:B------:R3:W-:Y:S01]  /*9540*/  SYNCS.ARRIVE.TRANS64 RZ, [R13+URZ+0x30c30], R2 ;  /* 0x030c30020dff79a7 */ /* 0x0007e2000800003f */
[----:B--2---:R-:W-:-:S13]  /*9550*/  LOP3.LUT P0, RZ, R3, 0x1f, RZ, 0xc0, !PT ;  /* 0x0000001f03ff7812 */ /* 0x004fda000780c0ff */
[----:B---3--:R-:W-:Y:S05]  /*9560*/  @!P0 BRA `(.L_x_578) ;  /* 0x0000000000048947 */ /* 0x008fea0003800000 */
[----:B------:R-:W-:Y:S01]  /*9570*/  BPT.TRAP 0x1 ;  /* 0x000000040000795c */ /* 0x000fe20000300000 */
.L_x_578:
[----:B-1----:R-:W1:Y:S01]  /*9580*/  LDC.64 R2, c[0x0][0x728] ;  /* 0x0001ca00ff027b82 */ /* 0x002e620000000a00 */
[C---:B------:R-:W-:Y:S01]  /*9590*/  IADD3 R6, P0, R5.reuse, R6, RZ ;  /* 0x0000000605067210 */ /* 0x040fe20007f1e0ff */
[C-C-:B------:R-:W-:Y:S01]  /*95a0*/  IMAD R4, R0.reuse, 0x4000, R12.reuse ;  /* 0x0000400000047824 */ /* 0x140fe200078e020c */
[C---:B------:R-:W-:Y:S01]  /*95b0*/  R2UR UR19, R5.reuse ;  /* 0x00000000051372ca */ /* 0x040fe200000e0000 */
[----:B------:R-:W-:Y:S01]  /*95c0*/  IMAD R12, R0, 0x200, R12 ;  /* 0x00000200000c7824 */ /* 0x000fe200078e020c */
[----:B------:R-:W-:Y:S01]  /*95d0*/  LEA.HI.X.SX32 R11, R5, R11, 0x1, P0 ;  /* 0x0000000b050b7211 */ /* 0x000fe200000f0eff */
[----:B------:R-:W-:Y:S01]  /*95e0*/  UMOV UR8, 0x0 ;  /* 0x0000000000087882 */ /* 0x000fe20000000000 */
[----:B------:R-:W-:Y:S01]  /*95f0*/  R2UR UR17, R13 ;  /* 0x000000000d1172ca */ /* 0x000fe200000e0000 */
[----:B------:R-:W-:Y:S01]  /*9600*/  UMOV UR9, 0x14f00000 ;  /* 0x14f0000000097882 */ /* 0x000fe20000000000 */
[----:B------:R-:W-:Y:S01]  /*9610*/  R2UR UR16, R4 ;  /* 0x00000000041072ca */ /* 0x000fe200000e0000 */
[----:B------:R-:W-:Y:S01]  /*9620*/  UMOV UR18, URZ ;  /* 0x0000003f00127c82 */ /* 0x000fe20008000000 */
[----:B------:R-:W-:-:S05]  /*9630*/  R2UR UR10, R12 ;  /* 0x000000000c0a72ca */ /* 0x000fca00000e0000 */
[----:B------:R-:W-:-:S04]  /*9640*/  UIADD3 UR19, UR19, UR27, URZ ;  /* 0x0000001b13137290 */ /* 0x000fc8000fffe03f */
[----:B------:R-:W-:Y:S02]  /*9650*/  UIADD3 UR17, UR17, 0x30c30, URZ ;  /* 0x00030c3011117890 */ /* 0x000fe4000fffe03f */
[----:B------:R-:W-:Y:S01]  /*9660*/  UIADD3 UR16, UR16, 0x18000, URZ ;  /* 0x0001800010107890 */ /* 0x000fe2000fffe03f */
[----:B-1----:R-:W-:Y:S01]  /*9670*/  LEA R2, P0, R6, R2, 0x2 ;  /* 0x0000000206027211 */ /* 0x002fe200078010ff */
[----:B------:R-:W-:-:S03]  /*9680*/  UIADD3 UR14, UR10, 0x20400, URZ ;  /* 0x000204000a0e7890 */ /* 0x000fc6000fffe03f */
[----:B------:R-:W-:Y:S01]  /*9690*/  UMOV UR15, UR17 ;  /* 0x00000011000f7c82 */ /* 0x000fe20008000000 */
[----:B------:R-:W-:Y:S01]  /*96a0*/  LEA.HI.X R3, R6, R3, R11, 0x2, P0 ;  /* 0x0000000306037211 */ /* 0x000fe200000f140b */
[----:B------:R-:W-:Y:S01]  /*96b0*/  UMOV UR10, 0x20 ;  /* 0x00000020000a7882 */ /* 0x000fe20000000000 */
[----:B------:R-:W-:Y:S02]  /*96c0*/  IADD3 R9, P0, R9, 0x1f0, RZ ;  /* 0x000001f009097810 */ /* 0x000fe40007f1e0ff */
[----:B------:R-:W-:Y:S02]  /*96d0*/  R2UR UR22, R2 ;  /* 0x00000000021672ca */ /* 0x000fe400000e0000 */
[----:B------:R-:W-:Y:S01]  /*96e0*/  R2UR UR6, R9 ;  /* 0x00000000090672ca */ /* 0x000fe200000e0000 */
[----:B------:R-:W-:Y:S01]  /*96f0*/  IMAD.X R8, RZ, RZ, R8, P0 ;  /* 0x000000ffff087224 */ /* 0x000fe200000e0608 */
[----:B------:R-:W-:Y:S01]  /*9700*/  R2UR UR23, R3 ;  /* 0x00000000031772ca */ /* 0x000fe200000e0000 */
[----:B------:R-:W-:-:S03]  /*9710*/  VIADD R9, R0, 0x1 ;  /* 0x0000000100097836 */ /* 0x000fc60000000000 */
[----:B------:R-:W-:Y:S02]  /*9720*/  R2UR UR7, R8 ;  /* 0x00000000080772ca */ /* 0x000fe400000e0000 */
[----:B------:R-:W-:-:S04]  /*9730*/  ISETP.NE.AND P0, PT, R9, 0x2, PT ;  /* 0x000000020900780c */ /* 0x000fc80003f05270 */
[----:B------:R-:W-:Y:S02]  /*9740*/  SEL R3, RZ, 0x1, P0 ;  /* 0x00000001ff037807 */ /* 0x000fe40000000000 */
[----:B------:R-:W-:Y:S02]  /*9750*/  SEL R9, R9, RZ, P0 ;  /* 0x000000ff09097207 */ /* 0x000fe40000000000 */
[----:B------:R-:W-:-:S03]  /*9760*/  LOP3.LUT R0, R10, R3, RZ, 0x3c, !PT ;  /* 0x000000030a007212 */ /* 0x000fc600078e3cff */
[----:B------:R1:W-:Y:S01]  /*9770*/  UTMALDG.4D [UR16], [UR6], desc[UR8] ;  /* 0x00000810060075b4 */ /* 0x0003e20008019000 */
[----:B------:R1:W-:Y:S02]  /*9780*/  UBLKCP.S.G [UR14], [UR22], UR10 ;  /* 0x0000000e160073ba */ /* 0x0003e4000800020a */
[----:B-1----:R-:W-:Y:S01]  /*9790*/  NOP ;  /* 0x0000000000007918 */ /* 0x002fe20000000000 */
.L_x_559:
[----:B------:R-:W-:Y:S05]  /*97a0*/  BSYNC B0 ;  /* 0x0000000000007941 */ /* 0x000fea0003800000 */
.L_x_557:
[----:B------:R-:W-:-:S03]  /*97b0*/  UMOV UR6, 0xffffffff ;  /* 0xffffffff00067882 */ /* 0x000fc60000000000 */
[----:B------:R-:W-:Y:S05]  /*97c0*/  BRA.DIV UR6, `(.L_x_579) ;  /* 0x0000000606907947 */ /* 0x000fea000b800000 */
[----:B------:R-:W-:-:S13]  /*97d0*/  ELECT P6, URZ, PT ;  /* 0x00000000003f782f */ /* 0x000fda00038c0000 */
.L_x_599:
[----:B------:R-:W-:Y:S05]  /*97e0*/  @!P6 BRA `(.L_x_474) ;  /* 0x000000000084e947 */ /* 0x000fea0003800000 */
[----:B------:R-:W3:Y:S02]  /*97f0*/  LDL.LU R2, [R1+0x10] ;  /* 0x0000100001027983 */ /* 0x000ee40000300800 */
[----:B---3--:R-:W-:-:S04]  /*9800*/  LOP3.LUT R2, R2, 0x2, RZ, 0xfc, !PT ;  /* 0x0000000202027812 */ /* 0x008fc800078efcff */
[----:B------:R-:W-:-:S13]  /*9810*/  ISETP.NE.AND P2, PT, R2, 0x3, PT ;  /* 0x000000030200780c */ /* 0x000fda0003f45270 */
[----:B------:R-:W-:Y:S05]  /*9820*/  @!P2 BRA `(.L_x_580) ;  /* 0x000000000004a947 */ /* 0x000fea0003800000 */
[----:B--2---:R-:W-:Y:S01]  /*9830*/  BPT.TRAP 0x1 ;  /* 0x000000040000795c */ /* 0x004fe20000300000 */
.L_x_580:
        /* <DEDUP_REMOVED lines=8> */
[----:B------:R-:W-:Y:S02]  /*98c0*/  SEL R5, RZ, 0x1, P1 ;  /* 0x00000001ff057807 */ /* 0x000fe40000800000 */
[----:B------:R-:W-:Y:S01]  /*98d0*/  SEL R3, R3, RZ, P1 ;  /* 0x000000ff03037207 */ /* 0x000fe20000800000 */
[----:B------:R-:W1:Y:S01]  /*98e0*/  SYNCS.PHASECHK.TRANS64.TRYWAIT P0, [R7+URZ], R4 ;  /* 0x00000004070075a7 */ /* 0x000e62000800017f */
[----:B------:R-:W-:-:S03]  /*98f0*/  LOP3.LUT R5, R0, R5, RZ, 0x3c, !PT ;  /* 0x0000000500057212 */ /* 0x000fc600078e3cff */
[----:B------:R-:W-:Y:S01]  /*9900*/  IMAD R11, R3, 0x8, R2 ;  /* 0x00000008030b7824 */ /* 0x000fe200078e0202 */
[----:B------:R-:W-:Y:S01]  /*9910*/  SHF.L.U32 R2, R5, 0x1f, RZ ;  /* 0x0000001f05027819 */ /* 0x000fe200000006ff */
[----:B-1----:R-:W-:Y:S06]  /*9920*/  @!P0 BRA `(.L_x_581) ;  /* 0x0000000400588947 */ /* 0x002fec0003800000 */
.L_x_600:
[----:B------:R-:W3:Y:S02]  /*9930*/  SYNCS.PHASECHK.TRANS64.TRYWAIT P0, [R11+URZ], R2 ;  /* 0x000000020b0075a7 */ /* 0x000ee4000800017f */
[----:B---3--:R-:W-:Y:S05]  /*9940*/  @!P0 BRA `(.L_x_582) ;  /* 0x0000000400648947 */ /* 0x008fea0003800000 */
.L_x_601:
[----:B------:R-:W-:Y:S05]  /*9950*/  @!P2 BRA `(.L_x_583) ;  /* 0x000000000004a947 */ /* 0x000fea0003800000 */
[----:B--2---:R-:W-:Y:S01]  /*9960*/  BPT.TRAP 0x1 ;  /* 0x000000040000795c */ /* 0x004fe20000300000 */
.L_x_583:
[----:B------:R-:W-:-:S04]  /*9970*/  VIADD R0, R6, 0x30c40 ;  /* 0x00030c4006007836 */ /* 0x000fc80000000000 */
[----:B------:R-:W-:-:S04]  /*9980*/  IMAD R9, R9, 0x8, R0 ;  /* 0x0000000809097824 */ /* 0x000fc800078e0200 */
[----:B------:R-:W4:Y:S02]  /*9990*/  SYNCS.PHASECHK.TRANS64.TRYWAIT P0, [R9+URZ], R4 ;  /* 0x00000004090075a7 */ /* 0x000f24000800017f */
[----:B----4-:R-:W-:Y:S05]  /*99a0*/  @!P0 BRA `(.L_x_584) ;  /* 0x0000000400608947 */ /* 0x010fea0003800000 */
.L_x_602:
[----:B------:R-:W-:-:S07]  /*99b0*/  IMAD R3, R3, 0x8, R0 ;  /* 0x0000000803037824 */ /* 0x000fce00078e0200 */
.L_x_585:
[----:B------:R1:W1:Y:S02]  /*99c0*/  SYNCS.PHASECHK.TRANS64.TRYWAIT P0, [R3+URZ], R2 ;  /* 0x00000002030075a7 */ /* 0x000264000800017f */
[----:B-1----:R-:W-:Y:S05]  /*99d0*/  @!P0 NANOSLEEP.SYNCS 0x989680 ;  /* 0x009896800000895d */ /* 0x002fea0003900000 */
[----:B------:R-:W1:Y:S02]  /*99e0*/  @!P0 SYNCS.PHASECHK.TRANS64 P0, [R3+URZ], R2 ;  /* 0x00000002030085a7 */ /* 0x000e64000800007f */
[----:B-1----:R-:W-:Y:S05]  /*99f0*/  @!P0 BRA `(.L_x_585) ;  /* 0xfffffffc00f08947 */ /* 0x002fea000383ffff */
.L_x_474:
[----:B--2---:R-:W-:Y:S05]  /*9a00*/  BSYNC B6 ;  /* 0x0000000000067941 */ /* 0x004fea0003800000 */
.L_x_468:
[----:B------:R-:W-:Y:S05]  /*9a10*/  EXIT ;  /* 0x000000000000794d */ /* 0x000fea0003800000 */
.L_x_484:
[----:B------:R-:W-:Y:S02]  /*9a20*/  IMAD.MOV.U32 R12, RZ, RZ, RZ ;  /* 0x000000ffff0c7224 */ /* 0x000fe400078e00ff */
[----:B------:R-:W-:Y:S02]  /*9a30*/  IMAD.MOV.U32 R11, RZ, RZ, 0x1f ;  /* 0x0000001fff0b7424 */ /* 0x000fe400078e00ff */
[----:B------:R-:W-:-:S07]  /*9a40*/  IMAD.MOV.U32 R15, RZ, RZ, -0x1 ;  /* 0xffffffffff0f7424 */ /* 0x000fce00078e00ff */
[----:B------:R-:W-:Y:S05]  /*9a50*/  WARPSYNC.COLLECTIVE R15, `(.L_x_586) ;  /* 0x000000000f087348 */ /* 0x000fea0003c00000 */
[----:B------:R1:W2:Y:S02]  /*9a60*/  SHFL.IDX P6, R14, R13, R12, R11 ;  /* 0x0000000c0d0e7389 */ /* 0x0002a400000c000b */
[----:B-12---:R-:W-:Y:S01]  /*9a70*/  ENDCOLLECTIVE ;  /* 0x000000000000791b */ /* 0x006fe20003800000 */
.L_x_586:
[----:B------:R-:W-:Y:S05]  /*9a80*/  BRA `(.L_x_587) ;  /* 0xffffff7400b87947 */ /* 0x000fea000383ffff */
.L_x_486:
[----:B--2---:R2:W3:Y:S02]  /*9a90*/  SYNCS.PHASECHK.TRANS64.TRYWAIT P0, [R226+URZ+0x30c00], R15 ;  /* 0x030c000fe20075a7 */ /* 0x0044e4000800017f */
[----:B---3--:R-:W-:Y:S05]  /*9aa0*/  @!P0 NANOSLEEP.SYNCS 0x989680 ;  /* 0x009896800000895d */ /* 0x008fea0003900000 */
[----:B------:R-:W3:Y:S02]  /*9ab0*/  @!P0 SYNCS.PHASECHK.TRANS64 P0, [R226+URZ+0x30c00], R15 ;  /* 0x030c000fe20085a7 */ /* 0x000ee4000800007f */
[----:B---3--:R-:W-:Y:S05]  /*9ac0*/  @!P0 BRA `(.L_x_486) ;  /* 0xfffffffc00f08947 */ /* 0x008fea000383ffff */
[----:B------:R-:W-:Y:S05]  /*9ad0*/  BRA `(.L_x_485) ;  /* 0xffffff78001c7947 */ /* 0x000fea000383ffff */
.L_x_490:
[----:B--2---:R2:W3:Y:S02]  /*9ae0*/  SYNCS.PHASECHK.TRANS64.TRYWAIT P1, [R9+URZ+0x30c10], R12 ;  /* 0x030c100c090075a7 */ /* 0x0044e4000802017f */
[----:B---3--:R-:W-:Y:S05]  /*9af0*/  @!P1 NANOSLEEP.SYNCS 0x989680 ;  /* 0x009896800000995d */ /* 0x008fea0003900000 */
[----:B------:R-:W3:Y:S02]  /*9b00*/  @!P1 SYNCS.PHASECHK.TRANS64 P1, [R9+URZ+0x30c10], R12 ;  /* 0x030c100c090095a7 */ /* 0x000ee4000802007f */
[----:B---3--:R-:W-:Y:S05]  /*9b10*/  @!P1 BRA `(.L_x_490) ;  /* 0xfffffffc00f09947 */ /* 0x008fea000383ffff */
[----:B------:R-:W-:Y:S05]  /*9b20*/  BRA `(.L_x_489) ;  /* 0xffffff7c00f07947 */ /* 0x000fea000383ffff */
.L_x_494:
[----:B------:R1:W1:Y:S02]  /*9b30*/  SYNCS.PHASECHK.TRANS64.TRYWAIT P1, [R9+URZ+0x30c30], R12 ;  /* 0x030c300c090075a7 */ /* 0x000264000802017f */
[----:B-1----:R-:W-:Y:S05]  /*9b40*/  @!P1 NANOSLEEP.SYNCS 0x989680 ;  /* 0x009896800000995d */ /* 0x002fea0003900000 */
[----:B------:R-:W1:Y:S02]  /*9b50*/  @!P1 SYNCS.PHASECHK.TRANS64 P1, [R9+URZ+0x30c30], R12 ;  /* 0x030c300c090095a7 */ /* 0x000e64000802007f */
[----:B-1----:R-:W-:Y:S05]  /*9b60*/  @!P1 BRA `(.L_x_494) ;  /* 0xfffffffc00f09947 */ /* 0x002fea000383ffff */
[----:B------:R-:W-:Y:S05]  /*9b70*/  BRA `(.L_x_493) ;  /* 0xffffff8400007947 */ /* 0x000fea000383ffff */
.L_x_560:
[----:B-1----:R1:W2:Y:S02]  /*9b80*/  SYNCS.PHASECHK.TRANS64.TRYWAIT P1, [R12+URZ+0x30c20], R3 ;  /* 0x030c20030c0075a7 */ /* 0x0022a4000802017f */
[----:B--2---:R-:W-:Y:S05]  /*9b90*/  @!P1 NANOSLEEP.SYNCS 0x989680 ;  /* 0x009896800000995d */ /* 0x004fea0003900000 */
[----:B------:R-:W2:Y:S02]  /*9ba0*/  @!P1 SYNCS.PHASECHK.TRANS64 P1, [R12+URZ+0x30c20], R3 ;  /* 0x030c20030c0095a7 */ /* 0x000ea4000802007f */
[----:B--2---:R-:W-:Y:S05]  /*9bb0*/  @!P1 BRA `(.L_x_560) ;  /* 0xfffffffc00f09947 */ /* 0x004fea000383ffff */
[----:B------:R-:W-:Y:S05]  /*9bc0*/  BRA `(.L_x_588) ;  /* 0xffffffe800107947 */ /* 0x000fea000383ffff */
.L_x_564:
[----:B-1----:R1:W2:Y:S02]  /*9bd0*/  SYNCS.PHASECHK.TRANS64.TRYWAIT P1, [R12+URZ+0x30c40], R21 ;  /* 0x030c40150c0075a7 */ /* 0x0022a4000802017f */
[----:B--2---:R-:W-:Y:S05]  /*9be0*/  @!P1 NANOSLEEP.SYNCS 0x989680 ;  /* 0x009896800000995d */ /* 0x004fea0003900000 */
[----:B------:R-:W2:Y:S02]  /*9bf0*/  @!P1 SYNCS.PHASECHK.TRANS64 P1, [R12+URZ+0x30c40], R21 ;  /* 0x030c40150c0095a7 */ /* 0x000ea4000802007f */
[----:B--2---:R-:W-:Y:S05]  /*9c00*/  @!P1 BRA `(.L_x_564) ;  /* 0xfffffffc00f09947 */ /* 0x004fea000383ffff */
[----:B------:R-:W-:Y:S05]  /*9c10*/  BRA `(.L_x_589) ;  /* 0xffffffec00287947 */ /* 0x000fea000383ffff */
.L_x_566:
[----:B--2---:R2:W3:Y:S02]  /*9c20*/  SYNCS.PHASECHK.TRANS64.TRYWAIT P1, [R12+URZ+0x30c28], R21 ;  /* 0x030c28150c0075a7 */ /* 0x0044e4000802017f */
[----:B---3--:R-:W-:Y:S05]  /*9c30*/  @!P1 NANOSLEEP.SYNCS 0x989680 ;  /* 0x009896800000995d */ /* 0x008fea0003900000 */
[----:B------:R-:W3:Y:S02]  /*9c40*/  @!P1 SYNCS.PHASECHK.TRANS64 P1, [R12+URZ+0x30c28], R21 ;  /* 0x030c28150c0095a7 */ /* 0x000ee4000802007f */
[----:B---3--:R-:W-:Y:S05]  /*9c50*/  @!P1 BRA `(.L_x_566) ;  /* 0xfffffffc00f09947 */ /* 0x008fea000383ffff */
[----:B------:R-:W-:Y:S05]  /*9c60*/  BRA `(.L_x_590) ;  /* 0xffffffec00a47947 */ /* 0x000fea000383ffff */
.L_x_568:
[----:B---3--:R3:W4:Y:S02]  /*9c70*/  SYNCS.PHASECHK.TRANS64.TRYWAIT P1, [R12+URZ+0x30c48], R21 ;  /* 0x030c48150c0075a7 */ /* 0x008724000802017f */
[----:B----4-:R-:W-:Y:S05]  /*9c80*/  @!P1 NANOSLEEP.SYNCS 0x989680 ;  /* 0x009896800000995d */ /* 0x010fea0003900000 */
[----:B------:R-:W4:Y:S02]  /*9c90*/  @!P1 SYNCS.PHASECHK.TRANS64 P1, [R12+URZ+0x30c48], R21 ;  /* 0x030c48150c0095a7 */ /* 0x000f24000802007f */
[----:B----4-:R-:W-:Y:S05]  /*9ca0*/  @!P1 BRA `(.L_x_568) ;  /* 0xfffffffc00f09947 */ /* 0x010fea000383ffff */
[----:B------:R-:W-:Y:S05]  /*9cb0*/  BRA `(.L_x_591) ;  /* 0xfffffff000007947 */ /* 0x000fea000383ffff */
.L_x_570:
[----:B------:R-:W-:-:S07]  /*9cc0*/  SHF.L.U32 R5, R10, 0x1f, RZ ;  /* 0x0000001f0a057819 */ /* 0x000fce00000006ff */
.L_x_592:
[----:B-1----:R1:W2:Y:S02]  /*9cd0*/  SYNCS.PHASECHK.TRANS64.TRYWAIT P1, [R12+URZ+0x30c20], R5 ;  /* 0x030c20050c0075a7 */ /* 0x0022a4000802017f */
[----:B--2---:R-:W-:Y:S05]  /*9ce0*/  @!P1 NANOSLEEP.SYNCS 0x989680 ;  /* 0x009896800000995d */ /* 0x004fea0003900000 */
[----:B------:R-:W2:Y:S02]  /*9cf0*/  @!P1 SYNCS.PHASECHK.TRANS64 P1, [R12+URZ+0x30c20], R5 ;  /* 0x030c20050c0095a7 */ /* 0x000ea4000802007f */
[----:B--2---:R-:W-:Y:S05]  /*9d00*/  @!P1 BRA `(.L_x_592) ;  /* 0xfffffffc00f09947 */ /* 0x004fea000383ffff */
[----:B------:R-:W-:Y:S05]  /*9d10*/  BRA `(.L_x_593) ;  /* 0xfffffff0006c7947 */ /* 0x000fea000383ffff */
.L_x_573:
[----:B-1----:R1:W2:Y:S02]  /*9d20*/  SYNCS.PHASECHK.TRANS64.TRYWAIT P1, [R12+URZ+0x30c40], R13 ;  /* 0x030c400d0c0075a7 */ /* 0x0022a4000802017f */
[----:B--2---:R-:W-:Y:S05]  /*9d30*/  @!P1 NANOSLEEP.SYNCS 0x989680 ;  /* 0x009896800000995d */ /* 0x004fea0003900000 */
[----:B------:R-:W2:Y:S02]  /*9d40*/  @!P1 SYNCS.PHASECHK.TRANS64 P1, [R12+URZ+0x30c40], R13 ;  /* 0x030c400d0c0095a7 */ /* 0x000ea4000802007f */
[----:B--2---:R-:W-:Y:S05]  /*9d50*/  @!P1 BRA `(.L_x_573) ;  /* 0xfffffffc00f09947 */ /* 0x004fea000383ffff */
[----:B------:R-:W-:Y:S05]  /*9d60*/  BRA `(.L_x_594) ;  /* 0xfffffff000e07947 */ /* 0x000fea000383ffff */
.L_x_575:
[----:B--2---:R2:W3:Y:S02]  /*9d70*/  SYNCS.PHASECHK.TRANS64.TRYWAIT P1, [R12+URZ+0x30c28], R13 ;  /* 0x030c280d0c0075a7 */ /* 0x0044e4000802017f */
[----:B---3--:R-:W-:Y:S05]  /*9d80*/  @!P1 NANOSLEEP.SYNCS 0x989680 ;  /* 0x009896800000995d */ /* 0x008fea0003900000 */
[----:B------:R-:W3:Y:S02]  /*9d90*/  @!P1 SYNCS.PHASECHK.TRANS64 P1, [R12+URZ+0x30c28], R13 ;  /* 0x030c280d0c0095a7 */ /* 0x000ee4000802007f */
[----:B---3--:R-:W-:Y:S05]  /*9da0*/  @!P1 BRA `(.L_x_575) ;  /* 0xfffffffc00f09947 */ /* 0x008fea000383ffff */
[----:B------:R-:W-:Y:S05]  /*9db0*/  BRA `(.L_x_595) ;  /* 0xfffffff400507947 */ /* 0x000fea000383ffff */
.L_x_577:
[----:B-1----:R1:W2:Y:S02]  /*9dc0*/  SYNCS.PHASECHK.TRANS64.TRYWAIT P0, [R13+URZ+0x30c40], R2 ;  /* 0x030c40020d0075a7 */ /* 0x0022a4000800017f */
[----:B--2---:R-:W-:Y:S05]  /*9dd0*/  @!P0 NANOSLEEP.SYNCS 0x989680 ;  /* 0x009896800000895d */ /* 0x004fea0003900000 */
[----:B------:R-:W2:Y:S02]  /*9de0*/  @!P0 SYNCS.PHASECHK.TRANS64 P0, [R13+URZ+0x30c40], R2 ;  /* 0x030c40020d0085a7 */ /* 0x000ea4000800007f */
[----:B--2---:R-:W-:Y:S05]  /*9df0*/  @!P0 BRA `(.L_x_577) ;  /* 0xfffffffc00f08947 */ /* 0x004fea000383ffff */
[----:B------:R-:W-:Y:S05]  /*9e00*/  BRA `(.L_x_596) ;  /* 0xfffffff400c07947 */ /* 0x000fea000383ffff */
.L_x_579:
[----:B------:R-:W-:Y:S01]  /*9e10*/  BSSY B0, `(.L_x_597) ;  /* 0x0000006000007945 */ /* 0x000fe20003800000 */
[----:B------:R-:W-:-:S07]  /*9e20*/  IMAD.MOV.U32 R15, RZ, RZ, -0x1 ;  /* 0xffffffffff0f7424 */ /* 0x000fce00078e00ff */
[----:B--2---:R-:W-:Y:S05]  /*9e30*/  WARPSYNC.COLLECTIVE R15, `(.L_x_598) ;  /* 0x000000000f0c7348 */ /* 0x004fea0003c00000 */
[----:B------:R-:W-:Y:S02]  /*9e40*/  ELECT P6, UR62, PT ;  /* 0x00000000003e782f */ /* 0x000fe400038c0000 */
[----:B------:R-:W-:Y:S01]  /*9e50*/  MOV R14, UR62 ;  /* 0x0000003e000e7c02 */ /* 0x000fe20008000f00 */
[----:B--2---:R-:W-:Y:S10]  /*9e60*/  ENDCOLLECTIVE ;  /* 0x000000000000791b */ /* 0x004ff40003800000 */
.L_x_598:
[----:B------:R-:W-:Y:S05]  /*9e70*/  BSYNC B0 ;  /* 0x0000000000007941 */ /* 0x000fea0003800000 */
.L_x_597:
[----:B------:R-:W-:Y:S05]  /*9e80*/  BRA `(.L_x_599) ;  /* 0xfffffff800547947 */ /* 0x000fea000383ffff */
.L_x_581:
[----:B-1----:R1:W3:Y:S02]  /*9e90*/  SYNCS.PHASECHK.TRANS64.TRYWAIT P0, [R7+URZ], R4 ;  /* 0x00000004070075a7 */ /* 0x0022e4000800017f */
[----:B---3--:R-:W-:Y:S05]  /*9ea0*/  @!P0 NANOSLEEP.SYNCS 0x989680 ;  /* 0x009896800000895d */ /* 0x008fea0003900000 */
[----:B------:R-:W3:Y:S02]  /*9eb0*/  @!P0 SYNCS.PHASECHK.TRANS64 P0, [R7+URZ], R4 ;  /* 0x00000004070085a7 */ /* 0x000ee4000800007f */
[----:B---3--:R-:W-:Y:S05]  /*9ec0*/  @!P0 BRA `(.L_x_581) ;  /* 0xfffffffc00f08947 */ /* 0x008fea000383ffff */
[----:B------:R-:W-:Y:S05]  /*9ed0*/  BRA `(.L_x_600) ;  /* 0xfffffff800947947 */ /* 0x000fea000383ffff */
.L_x_582:
[----:B---3--:R3:W4:Y:S02]  /*9ee0*/  SYNCS.PHASECHK.TRANS64.TRYWAIT P0, [R11+URZ], R2 ;  /* 0x000000020b0075a7 */ /* 0x008724000800017f */
[----:B----4-:R-:W-:Y:S05]  /*9ef0*/  @!P0 NANOSLEEP.SYNCS 0x989680 ;  /* 0x009896800000895d */ /* 0x010fea0003900000 */
[----:B------:R-:W4:Y:S02]  /*9f00*/  @!P0 SYNCS.PHASECHK.TRANS64 P0, [R11+URZ], R2 ;  /* 0x000000020b0085a7 */ /* 0x000f24000800007f */
[----:B----4-:R-:W-:Y:S05]  /*9f10*/  @!P0 BRA `(.L_x_582) ;  /* 0xfffffffc00f08947 */ /* 0x010fea000383ffff */
[----:B------:R-:W-:Y:S05]  /*9f20*/  BRA `(.L_x_601) ;  /* 0xfffffff800887947 */ /* 0x000fea000383ffff */
.L_x_584:
[----:B----4-:R4:W1:Y:S02]  /*9f30*/  SYNCS.PHASECHK.TRANS64.TRYWAIT P0, [R9+URZ], R4 ;  /* 0x00000004090075a7 */ /* 0x010864000800017f */
[----:B-1----:R-:W-:Y:S05]  /*9f40*/  @!P0 NANOSLEEP.SYNCS 0x989680 ;  /* 0x009896800000895d */ /* 0x002fea0003900000 */
[----:B------:R-:W1:Y:S02]  /*9f50*/  @!P0 SYNCS.PHASECHK.TRANS64 P0, [R9+URZ], R4 ;  /* 0x00000004090085a7 */ /* 0x000e64000800007f */
[----:B-1----:R-:W-:Y:S05]  /*9f60*/  @!P0 BRA `(.L_x_584) ;  /* 0xfffffffc00f08947 */ /* 0x002fea000383ffff */
[----:B------:R-:W-:Y:S05]  /*9f70*/  BRA `(.L_x_602) ;  /* 0xfffffff8008c7947 */ /* 0x000fea000383ffff */
.L_x_603:
        /* <DEDUP_REMOVED lines=16> */
.L_x_3697:


//--------------------- .text._ZN7cutlass13device_kernelIN5flash11enable_sm90INS1_16FlashAttnBwdSm90INS1_25CollectiveMainloopBwdSm90ILi2ELi2ELi2EN4cute5tupleIJNS5_1CILi1EEES8_S8_EEENS6_IJNS7_ILi128EEESA_NS7_ILi64EEEEEENS_6half_tEfNS_4arch4Sm90ELb0ELb0ELb0ELb1ELb1ELb1ELb0ELb0ELi2ELi1ELi2ELi2ELb0EEENS1_21CollectiveEpilogueBwdISC_SD_SF_Li256ELb1ELb0ELi1EEENS1_19SingleTileSchedulerILb1ELb0ELb0ELi128EEEEEEEEEvNT_6ParamsE --------------------------
	.section	.text._ZN7cutlass13device_kernelIN5flash11enable_sm90INS1_16FlashAttnBwdSm90INS1_25CollectiveMainloopBwdSm90ILi2ELi2ELi2EN4cute5tupleIJNS5_1CILi1EEES8_S8_EEENS6_IJNS7_ILi128EEESA_NS7_ILi64EEEEEENS_6half_tEfNS_4arch4Sm90ELb0ELb0ELb0ELb1ELb1ELb1ELb0ELb0ELi2ELi1ELi2ELi2ELb0EEENS1_21CollectiveEpilogueBwdISC_SD_SF_Li256ELb1ELb0ELi1EEENS1_19SingleTileSchedulerILb1ELb0ELb0ELi128EEEEEEEEEvNT_6ParamsE,"ax",@progbits
	.align	128
.text._ZN7cutlass13device_kernelIN5flash11enable_sm90INS1_16FlashAttnBwdSm90INS1_25CollectiveMainloopBwdSm90ILi2ELi2ELi2EN4cute5tupleIJNS5_1CILi1EEES8_S8_EEENS6_IJNS7_ILi128EEESA_NS7_ILi64EEEEEENS_6half_tEfNS_4arch4Sm90ELb0ELb0ELb0ELb1ELb1ELb1ELb0ELb0ELi2ELi1ELi2ELi2ELb0EEENS1_21CollectiveEpilogueBwdISC_SD_SF_Li256ELb1ELb0ELi1EEENS1_19SingleTileSchedulerILb1ELb0ELb0ELi128EEEEEEEEEvNT_6ParamsE:
        .type           _ZN7cutlass13device_kernelIN5flash11enable_sm90INS1_16FlashAttnBwdSm90INS1_25CollectiveMainloopBwdSm90ILi2ELi2ELi2EN4cute5tupleIJNS5_1CILi1EEES8_S8_EEENS6_IJNS7_ILi128EEESA_NS7_ILi64EEEEEENS_6half_tEfNS_4arch4Sm90ELb0ELb0ELb0ELb1ELb1ELb1ELb0ELb0ELi2ELi1ELi2ELi2ELb0EEENS1_21CollectiveEpilogueBwdISC_SD_SF_Li256ELb1ELb0ELi1EEENS1_19SingleTileSchedulerILb1ELb0ELb0ELi128EEEEEEEEEvNT_6ParamsE,@function
        .size           _ZN7cutlass13device_kernelIN5flash11enable_sm90INS1_16FlashAttnBwdSm90INS1_25CollectiveMainloopBwdSm90ILi2ELi2ELi2EN4cute5tupleIJNS5_1CILi1EEES8_S8_EEENS6_IJNS7_ILi128EEESA_NS7_ILi64EEEEEENS_6half_tEfNS_4arch4Sm90ELb0ELb0ELb0ELb1ELb1ELb1ELb0ELb0ELi2ELi1ELi2ELi2ELb0EEENS1_21CollectiveEpilogueBwdISC_SD_SF_Li256ELb1ELb0ELi1EEENS1_19SingleTileSchedulerILb1ELb0ELb0ELi128EEEEEEEEEvNT_6ParamsE,(.L_x_3698 - _ZN7cutlass13device_kernelIN5flash11enable_sm90INS1_16FlashAttnBwdSm90INS1_25CollectiveMainloopBwdSm90ILi2ELi2ELi2EN4cute5tupleIJNS5_1CILi1EEES8_S8_EEENS6_IJNS7_ILi128EEESA_NS7_ILi64EEEEEENS_6half_tEfNS_4arch4Sm90ELb0ELb0ELb0ELb1ELb1ELb1ELb0ELb0ELi2ELi1ELi2ELi2ELb0EEENS1_21CollectiveEpilogueBwdISC_SD_SF_Li256ELb1ELb0ELi1EEENS1_19SingleTileSchedulerILb1ELb0ELb0ELi128EEEEEEEEEvNT_6ParamsE)
        .other          _ZN7cutlass13device_kernelIN5flash11enable_sm90INS1_16FlashAttnBwdSm90INS1_25CollectiveMainloopBwdSm90ILi2ELi2ELi2EN4cute5tupleIJNS5_1CILi1EEES8_S8_EEENS6_IJNS7_ILi128EEESA_NS7_ILi64EEEEEENS_6half_tEfNS_4arch4Sm90ELb0ELb0ELb0ELb1ELb1ELb1ELb0ELb0ELi2ELi1ELi2ELi2ELb0EEENS1_21CollectiveEpilogueBwdISC_SD_SF_Li256ELb1ELb0ELi1EEENS1_19SingleTileSchedulerILb1ELb0ELb0ELi128EEEEEEEEEvNT_6ParamsE,@"STO_CUDA_ENTRY STV_DEFAULT"
_ZN7cutlass13device_kernelIN5flash11enable_sm90INS1_16FlashAttnBwdSm90INS1_25CollectiveMainloopBwdSm90ILi2ELi2ELi2EN4cute5tupleIJNS5_1CILi1EEES8_S8_EEENS6_IJNS7_ILi128EEESA_NS7_ILi64EEEEEENS_6half_tEfNS_4arch4Sm90ELb0ELb0ELb0ELb1ELb1ELb1ELb0ELb0ELi2ELi1ELi2ELi2ELb0EEENS1_21CollectiveEpilogueBwdISC_SD_SF_Li256ELb1ELb0ELi1EEENS1_19SingleTileSchedulerILb1ELb0ELb0ELi128EEEEEEEEEvNT_6ParamsE:
        /* <DEDUP_REMOVED lines=23> */
.L_x_605:
[----:B------:R-:W-:Y:S05]  /*0170*/  BSYNC B0 ;  /* 0x0000000000007941 */ /* 0x000fea0003800000 */
.L_x_604:
        /* <DEDUP_REMOVED lines=34> */
.L_x_606:
        /* <DEDUP_REMOVED lines=22> */
.L_x_607:
        /* <DEDUP_REMOVED lines=9> */
.L_x_610:
        /* <DEDUP_REMOVED lines=20> */
.L_x_611:
        /* <DEDUP_REMOVED lines=10> */
.L_x_613:
[----:B------:R-:W2:Y:S02]  /*0770*/  LDC R0, c[0x0][0x8bc] ;  /* 0x00022f00ff007b82 */ /* 0x000ea40000000800 */
.L_x_612:
        /* <DEDUP_REMOVED lines=19> */
.L_x_615:
        /* <DEDUP_REMOVED lines=10> */
.L_x_616:
        /* <DEDUP_REMOVED lines=8> */
.L_x_617:
        /* <DEDUP_REMOVED lines=9> */
.L_x_618:
        /* <DEDUP_REMOVED lines=55> */
.L_x_621:
        /* <DEDUP_REMOVED lines=15> */
.L_x_620:
        /* <DEDUP_REMOVED lines=22> */
.L_x_623:
        /* <DEDUP_REMOVED lines=15> */
.L_x_622:
[----:B------:R-:W-:Y:S01]  /*1110*/  SHF.R.S32.HI R3, RZ, 0x1f, R16 ;  /* 0x0000001fff037819 */ /* 0x000fe20000011410 */
[----:B------:R-:W-:-:S03]  /*1120*/  UMOV UR4, 0xffffffff ;  /* 0xffffffff00047882 */ /* 0x000fc60000000000 */
[----:B------:R-:W-:-:S04]  /*1130*/  LEA.HI R0, R3, R16, RZ, 0x7 ;  /* 0x0000001003007211 */ /* 0x000fc800078f38ff */
[----:B------:R-:W-:Y:S01]  /*1140*/  SHF.R.S32.HI R13, RZ, 0x7, R0 ;  /* 0x00000007ff0d7819 */ /* 0x000fe20000011400 */
[----:B------:R-:W-:Y:S06]  /*1150*/  BRA.DIV UR4, `(.L_x_624) ;  /* 0x0000009204307947 */ /* 0x000fec000b800000 */
[----:B------:R1:W2:Y:S02]  /*1160*/  SHFL.IDX PT, R14, R13, RZ, 0x1f ;  /* 0x00001fff0d0e7589 */ /* 0x0002a400000e0000 */
.L_x_743:
        /* <DEDUP_REMOVED lines=30> */
.L_x_625:
        /* <DEDUP_REMOVED lines=108> */
.L_x_637:
[----:B------:R-:W-:-:S13]  /*1a10*/  ISETP.NE.AND P0, PT, R4, 0x3, PT ;  /* 0x000000030400780c */ /* 0x000fda0003f05270 */
[----:B-1----:R-:W-:Y:S05]  /*1a20*/  @!P0 BRA `(.L_x_627) ;  /* 0x0000000000048947 */ /* 0x002fea0003800000 */
[----:B------:R-:W-:Y:S01]  /*1a30*/  BPT.TRAP 0x1 ;  /* 0x000000040000795c */ /* 0x000fe20000300000 */
.L_x_627:
[----:B------:R-:W-:Y:S01]  /*1a40*/  IMAD R9, R7, 0x8, R226 ;  /* 0x0000000807097824 */ /* 0x000fe200078e02e2 */
[----:B------:R-:W-:-:S04]  /*1a50*/  SHF.L.U32 R12, R6, 0x1f, RZ ;  /* 0x0000001f060c7819 */ /* 0x000fc800000006ff */
[----:B------:R1:W2:Y:S01]  /*1a60*/  SYNCS.PHASECHK.TRANS64.TRYWAIT P1, [R9+URZ+0x30c10], R12 ;  /* 0x030c100c090075a7 */ /* 0x0002a2000802017f */
[----:B------:R-:W-:Y:S05]  /*1a70*/  @!P0 BRA `(.L_x_628) ;  /* 0x0000000000048947 */ /* 0x000fea0003800000 */
[----:B------:R-:W-:Y:S01]  /*1a80*/  BPT.TRAP 0x1 ;  /* 0x000000040000795c */ /* 0x000fe20000300000 */
.L_x_628:
[----:B------:R-:W-:-:S05]  /*1a90*/  VIADD R10, R226, 0x10000 ;  /* 0x00010000e20a7836 */ /* 0x000fca0000000000 */
[----:B------:R-:W-:-:S04]  /*1aa0*/  SHF.R.U32.HI R10, RZ, 0x4, R10 ;  /* 0x00000004ff0a7819 */ /* 0x000fc8000001160a */
[----:B------:R-:W-:Y:S01]  /*1ab0*/  LOP3.LUT R10, R10, 0x3fff, RZ, 0xc0, !PT ;  /* 0x00003fff0a0a7812 */ /* 0x000fe200078ec0ff */
[----:B--2---:R-:W-:Y:S06]  /*1ac0*/  @P1 BRA `(.L_x_629) ;  /* 0x0000000000081947 */ /* 0x004fec0003800000 */
[----:B------:R-:W2:Y:S02]  /*1ad0*/  SYNCS.PHASECHK.TRANS64.TRYWAIT P1, [R9+URZ+0x30c10], R12 ;  /* 0x030c100c090075a7 */ /* 0x000ea4000802017f */
[----:B--2---:R-:W-:Y:S05]  /*1ae0*/  @!P1 BRA `(.L_x_630) ;  /* 0x0000008400fc9947 */ /* 0x004fea0003800000 */
.L_x_629:
        /* <DEDUP_REMOVED lines=63> */
.L_x_631:
[----:B------:R1:W1:Y:S01]  /*1ee0*/  SYNCS.PHASECHK.TRANS64.TRYWAIT P1, [R9+URZ+0x30c30], R12 ;  /* 0x030c300c090075a7 */ /* 0x000262000802017f */
[----:B------:R-:W-:Y:S05]  /*1ef0*/  @!P0 BRA `(.L_x_632) ;  /* 0x0000000000048947 */ /* 0x000fea0003800000 */
[----:B------:R-:W-:Y:S01]  /*1f00*/  BPT.TRAP 0x1 ;  /* 0x000000040000795c */ /* 0x000fe20000300000 */
.L_x_632:
[----:B------:R-:W-:-:S05]  /*1f10*/  VIADD R11, R226, 0x18000 ;  /* 0x00018000e20b7836 */ /* 0x000fca0000000000 */
[----:B------:R-:W-:-:S04]  /*1f20*/  SHF.R.U32.HI R11, RZ, 0x4, R11 ;  /* 0x00000004ff0b7819 */ /* 0x000fc8000001160b */
[----:B------:R-:W-:-:S04]  /*1f30*/  LOP3.LUT R218, R11, 0x3fff, RZ, 0xc0, !PT ;  /* 0x00003fff0bda7812 */ /* 0x000fc800078ec0ff */
[----:B------:R-:W-:Y:S01]  /*1f40*/  LOP3.LUT R14, R218, 0x10000, RZ, 0xfc, !PT ;  /* 0x00010000da0e7812 */ /* 0x000fe200078efcff */
[----:B-1----:R-:W-:Y:S06]  /*1f50*/  @P1 BRA `(.L_x_633) ;  /* 0x0000000000081947 */ /* 0x002fec0003800000 */
[----:B------:R-:W1:Y:S02]  /*1f60*/  SYNCS.PHASECHK.TRANS64.TRYWAIT P1, [R9+URZ+0x30c30], R12 ;  /* 0x030c300c090075a7 */ /* 0x000e64000802017f */
[----:B-1----:R-:W-:Y:S05]  /*1f70*/  @!P1 BRA `(.L_x_634) ;  /* 0x0000008000ec9947 */ /* 0x002fea0003800000 */
.L_x_633:
        /* <DEDUP_REMOVED lines=619> */
.L_x_635:
        /* <DEDUP_REMOVED lines=68> */
.L_x_636:
        /* <DEDUP_REMOVED lines=45> */
.L_x_619:
        /* <DEDUP_REMOVED lines=116> */
.L_x_639:
        /* <DEDUP_REMOVED lines=49> */
.L_x_641:
[----:B------:R-:W-:Y:S05]  /*5790*/  BSYNC B0 ;  /* 0x0000000000007941 */ /* 0x000fea0003800000 */
.L_x_640:
        /* <DEDUP_REMOVED lines=17> */
.L_x_643:
[----:B------:R-:W-:Y:S05]  /*58b0*/  BSYNC B0 ;  /* 0x0000000000007941 */ /* 0x000fea0003800000 */
.L_x_642:
        /* <DEDUP_REMOVED lines=17> */
.L_x_645:
[----:B------:R-:W-:Y:S05]  /*59d0*/  BSYNC B0 ;  /* 0x0000000000007941 */ /* 0x000fea0003800000 */
.L_x_644:
        /* <DEDUP_REMOVED lines=18> */
.L_x_647:
[----:B------:R-:W-:Y:S05]  /*5b00*/  BSYNC B0 ;  /* 0x0000000000007941 */ /* 0x000fea0003800000 */
.L_x_646:
        /* <DEDUP_REMOVED lines=24> */
.L_x_649:
[----:B------:R-:W-:Y:S05]  /*5c90*/  BSYNC B0 ;  /* 0x0000000000007941 */ /* 0x000fea0003800000 */
.L_x_648:
        /* <DEDUP_REMOVED lines=15> */
.L_x_651:
[----:B------:R-:W-:Y:S05]  /*5d90*/  BSYNC B0 ;  /* 0x0000000000007941 */ /* 0x000fea0003800000 */
.L_x_650:
        /* <DEDUP_REMOVED lines=15> */
.L_x_653:
[----:B------:R-:W-:Y:S05]  /*5e90*/  BSYNC B0 ;  /* 0x0000000000007941 */ /* 0x000fea0003800000 */
.L_x_652:
        /* <DEDUP_REMOVED lines=15> */
.L_x_638:
        /* <DEDUP_REMOVED lines=40> */
.L_x_654:
        /* <DEDUP_REMOVED lines=39> */
.L_x_656:
[----:B------:R-:W-:Y:S05]  /*6480*/  BSYNC B0 ;  /* 0x0000000000007941 */ /* 0x000fea0003800000 */
.L_x_655:
        /* <DEDUP_REMOVED lines=19> */
.L_x_658:
[----:B------:R-:W-:Y:S05]  /*65c0*/  BSYNC B0 ;  /* 0x0000000000007941 */ /* 0x000fea0003800000 */
.L_x_657:
        /* <DEDUP_REMOVED lines=15> */
.L_x_660:
[----:B------:R-:W-:Y:S05]  /*66c0*/  BSYNC B0 ;  /* 0x0000000000007941 */ /* 0x000fea0003800000 */
.L_x_659:
        /* <DEDUP_REMOVED lines=15> */
.L_x_662:
[----:B------:R-:W-:Y:S05]  /*67c0*/  BSYNC B0 ;  /* 0x0000000000007941 */ /* 0x000fea0003800000 */
.L_x_661:
        /* <DEDUP_REMOVED lines=21> */
.L_x_664:
[----:B------:R-:W-:Y:S05]  /*6920*/  BSYNC B0 ;  /* 0x0000000000007941 */ /* 0x000fea0003800000 */
.L_x_663:
        /* <DEDUP_REMOVED lines=15> */
.L_x_666:
[----:B------:R-:W-:Y:S05]  /*6a20*/  BSYNC B0 ;  /* 0x0000000000007941 */ /* 0x000fea0003800000 */
.L_x_665:
        /* <DEDUP_REMOVED lines=15> */
.L_x_668:
[----:B------:R-:W-:Y:S05]  /*6b20*/  BSYNC B0 ;  /* 0x0000000000007941 */ /* 0x000fea0003800000 */
.L_x_667:
        /* <DEDUP_REMOVED lines=15> */
.L_x_609:
        /* <DEDUP_REMOVED lines=9> */
[----:B------:R-:W1:Y:S01]  /*6cb0*/  S2UR UR24, SR_CTAID.X ;  /* 0x00000000001879c3 */ /* 0x000e620000002500 */
[----:B------:R-:W-:-:S04]  /*6cc0*/  ISETP.NE.U32.AND P0, PT, RZ, UR4, PT ;  /* 0x00000004ff007c0c */ /* 0x000fc8000bf05070 */
[----:B------:R-:W-:-:S03]  /*6cd0*/  ISETP.NE.AND.EX P0, PT, RZ, UR5, PT, P0 ;  /* 0x00000005ff007c0c */ /* 0x000fc6000bf05300 */
[----:B------:R-:W2:Y:S10]  /*6ce0*/  S2UR UR12, SR_CTAID.Z ;  /* 0x00000000000c79c3 */ /* 0x000eb40000002700 */
[----:B------:R-:W-:Y:S05]  /*6cf0*/  @!P0 BRA `(.L_x_670) ;  /* 0x00000000001c8947 */ /* 0x000fea0003800000 */
[----:B------:R-:W-:Y:S02]  /*6d00*/  ULDC.64 UR4, c[0x0][0x8d8] ;  /* 0x0002360000047ab9 */ /* 0x000fe40000000a00 */
[----:B--2---:R-:W-:-:S06]  /*6d10*/  UIMAD.WIDE UR4, UR12, 0x4, UR4 ;  /* 0x000000040c0478a5 */ /* 0x004fcc000f8e0204 */
[----:B------:R-:W-:Y:S02]  /*6d20*/  IMAD.U32 R2, RZ, RZ, UR4 ;  /* 0x00000004ff027e24 */ /* 0x000fe4000f8e00ff */
[----:B------:R-:W-:-:S05]  /*6d30*/  IMAD.U32 R3, RZ, RZ, UR5 ;  /* 0x00000005ff037e24 */ /* 0x000fca000f8e00ff */
[----:B------:R-:W2:Y:S02]  /*6d40*/  LDG.E R2, desc[UR38][R2.64] ;  /* 0x0000002602027981 */ /* 0x000ea4000c1e1900 */
[----:B--2---:R-:W-:Y:S01]  /*6d50*/  R2UR UR4, R2 ;  /* 0x00000000020472ca */ /* 0x004fe200000e0000 */
[----:B------:R-:W-:-:S14]  /*6d60*/  BRA `(.L_x_671) ;  /* 0x0000000000387947 */ /* 0x000fdc0003800000 */
.L_x_670:
[----:B------:R-:W-:Y:S02]  /*6d70*/  ULDC.64 UR4, c[0x0][0x8d0] ;  /* 0x0002340000047ab9 */ /* 0x000fe40000000a00 */
[----:B------:R-:W-:-:S04]  /*6d80*/  ISETP.NE.U32.AND P0, PT, RZ, UR4, PT ;  /* 0x00000004ff007c0c */ /* 0x000fc8000bf05070 */
[----:B------:R-:W-:-:S13]  /*6d90*/  ISETP.NE.AND.EX P0, PT, RZ, UR5, PT, P0 ;  /* 0x00000005ff007c0c */ /* 0x000fda000bf05300 */
[----:B------:R-:W-:Y:S05]  /*6da0*/  @!P0 BRA `(.L_x_672) ;  /* 0x0000000000248947 */ /* 0x000fea0003800000 */
[----:B------:R-:W-:Y:S02]  /*6db0*/  ULDC.64 UR4, c[0x0][0x8d0] ;  /* 0x0002340000047ab9 */ /* 0x000fe40000000a00 */
[----:B--2---:R-:W-:-:S06]  /*6dc0*/  UIMAD.WIDE UR4, UR12, 0x4, UR4 ;  /* 0x000000040c0478a5 */ /* 0x004fcc000f8e0204 */
[----:B------:R-:W-:Y:S02]  /*6dd0*/  IMAD.U32 R2, RZ, RZ, UR4 ;  /* 0x00000004ff027e24 */ /* 0x000fe4000f8e00ff */
[----:B------:R-:W-:-:S05]  /*6de0*/  IMAD.U32 R3, RZ, RZ, UR5 ;  /* 0x00000005ff037e24 */ /* 0x000fca000f8e00ff */
[----:B------:R-:W2:Y:S04]  /*6df0*/  LDG.E R0, desc[UR38][R2.64] ;  /* 0x0000002602007981 */ /* 0x000ea8000c1e1900 */
[----:B------:R-:W2:Y:S02]  /*6e00*/  LDG.E R5, desc[UR38][R2.64+0x4] ;  /* 0x0000042602057981 */ /* 0x000ea4000c1e1900 */
[----:B--2---:R-:W-:-:S05]  /*6e10*/  IMAD.IADD R0, R5, 0x1, -R0 ;  /* 0x0000000105007824 */ /* 0x004fca00078e0a00 */
[----:B------:R-:W-:Y:S01]  /*6e20*/  R2UR UR4, R0 ;  /* 0x00000000000472ca */ /* 0x000fe200000e0000 */
[----:B------:R-:W-:-:S14]  /*6e30*/  BRA `(.L_x_671) ;  /* 0x0000000000047947 */ /* 0x000fdc0003800000 */
.L_x_672:
[----:B------:R-:W-:-:S05]  /*6e40*/  ULDC UR4, c[0x0][0x8bc] ;  /* 0x00022f0000047ab9 */ /* 0x000fca0000000800 */
.L_x_671:
[----:B-1----:R-:W-:-:S04]  /*6e50*/  USHF.L.U32 UR5, UR24, 0x7, URZ ;  /* 0x0000000718057899 */ /* 0x002fc8000800063f */
[----:B------:R-:W-:-:S04]  /*6e60*/  UISETP.GE.AND UP0, UPT, UR5, UR4, UPT ;  /* 0x000000040500728c */ /* 0x000fc8000bf06270 */
[----:B--2---:R-:W-:-:S06]  /*6e70*/  USEL UR12, UR12, 0xffffffff, !UP0 ;  /* 0xffffffff0c0c7887 */ /* 0x004fcc000c000000 */
        /* <DEDUP_REMOVED lines=23> */
[----:B------:R-:W3:-:S12]  /*6ff0*/  S2UR UR11, SR_CTAID.Y ;  /* 0x00000000000b79c3 */ /* 0x000ed80000002600 */
[----:B--2---:R-:W-:-:S13]  /*7000*/  @P2 R2UR UR4, R6 ;  /* 0x00000000060422ca */ /* 0x004fda00000e0000 */
[----:B------:R-:W-:-:S04]  /*7010*/  @UP0 ULEA UR4, UR12, UR4, 0x7 ;  /* 0x000000040c040291 */ /* 0x000fc8000f8e383f */
[----:B------:R-:W-:-:S04]  /*7020*/  @UP0 USHF.R.S32.HI UR5, URZ, 0x1f, UR4 ;  /* 0x0000001f3f050899 */ /* 0x000fc80008011404 */
[----:B------:R-:W-:-:S04]  /*7030*/  @UP0 ULEA.HI UR5, UR5, UR4, URZ, 0x7 ;  /* 0x0000000405050291 */ /* 0x000fc8000f8f383f */
[----:B------:R-:W-:Y:S01]  /*7040*/  @UP0 USHF.L.U32 UR5, UR5, 0x6, URZ ;  /* 0x0000000605050899 */ /* 0x000fe2000800063f */
[----:B-1-3--:R-:W-:Y:S11]  /*7050*/  @P1 BRA `(.L_x_673) ;  /* 0x0000000000101947 */ /* 0x00aff60003800000 */
[----:B------:R-:W-:Y:S05]  /*7060*/  @!P0 BRA `(.L_x_673) ;  /* 0x00000000000c8947 */ /* 0x000fea0003800000 */
[----:B------:R-:W2:Y:S04]  /*7070*/  LDG.E R5, desc[UR38][R2.64] ;  /* 0x0000002602057981 */ /* 0x000ea8000c1e1900 */
[----:B-----5:R-:W2:Y:S02]  /*7080*/  LDG.E R0, desc[UR38][R2.64+0x4] ;  /* 0x0000042602007981 */ /* 0x020ea4000c1e1900 */
[----:B--2---:R-:W-:-:S07]  /*7090*/  IMAD.IADD R0, R0, 0x1, -R5 ;  /* 0x0000000100007824 */ /* 0x004fce00078e0a05 */
.L_x_673:
[----:B-----5:R-:W-:Y:S01]  /*70a0*/  ISETP.GE.AND P0, PT, R0, 0x1, PT ;  /* 0x000000010000780c */ /* 0x020fe20003f06270 */
[----:B------:R-:W-:Y:S01]  /*70b0*/  @UP0 ULOP3.LUT UR5, UR5, 0xffffe000, URZ, 0xc0, !UPT ;  /* 0xffffe00005050892 */ /* 0x000fe2000f8ec03f */
[----:B------:R-:W-:Y:S01]  /*70c0*/  UMOV UR6, URZ ;  /* 0x0000003f00067c82 */ /* 0x000fe20008000000 */
[----:B------:R-:W-:Y:S02]  /*70d0*/  UMOV UR7, URZ ;  /* 0x0000003f00077c82 */ /* 0x000fe40008000000 */
[----:B------:R-:W-:Y:S02]  /*70e0*/  @UP0 USHF.R.S32.HI UR4, URZ, 0x1f, UR5 ;  /* 0x0000001f3f040899 */ /* 0x000fe40008011405 */
[----:B------:R-:W-:Y:S01]  /*70f0*/  USHF.R.S32.HI UR19, URZ, 0x1f, UR11 ;  /* 0x0000001f3f137899 */ /* 0x000fe2000801140b */
[----:B------:R-:W-:-:S04]  /*7100*/  @UP0 UMOV UR6, UR5 ;  /* 0x0000000500060c82 */ /* 0x000fc80008000000 */
[----:B------:R-:W-:Y:S01]  /*7110*/  @UP0 UMOV UR7, UR4 ;  /* 0x0000000400070c82 */ /* 0x000fe20008000000 */
[----:B------:R-:W-:Y:S06]  /*7120*/  @!P0 BRA `(.L_x_614) ;  /* 0x0000003000348947 */ /* 0x000fec0003800000 */
[----:B------:R-:W1:Y:S01]  /*7130*/  S2R R4, SR_TID.X ;  /* 0x0000000000047919 */ /* 0x000e620000002100 */
        /* <DEDUP_REMOVED lines=8> */
[----:B------:R-:W-:Y:S01]  /*71c0*/  USEL UR18, UR12, URZ, !UP0 ;  /* 0x0000003f0c127287 */ /* 0x000fe2000c000000 */
[----:B------:R-:W-:Y:S01]  /*71d0*/  LEA.HI R3, R3, R2, RZ, 0x7 ;  /* 0x0000000203037211 */ /* 0x000fe200078f38ff */
[----:B------:R-:W-:Y:S01]  /*71e0*/  USEL UR4, UR4, URZ, !UP0 ;  /* 0x0000003f04047287 */ /* 0x000fe2000c000000 */
[----:B------:R-:W-:Y:S01]  /*71f0*/  ULDC UR10, c[0x0][0x288] ;  /* 0x0000a200000a7ab9 */ /* 0x000fe20000000800 */
[----:B------:R-:W-:Y:S01]  /*7200*/  UIADD3 UR8, UP0, UR6, UR14, URZ ;  /* 0x0000000e06087290 */ /* 0x000fe2000ff1e03f */
[----:B------:R-:W-:Y:S01]  /*7210*/  SHF.R.S32.HI R3, RZ, 0x7, R3 ;  /* 0x00000007ff037819 */ /* 0x000fe20000011403 */
[----:B------:R-:W-:Y:S01]  /*7220*/  UIADD3 UR5, UR15, UR5, URZ ;  /* 0x000000050f057290 */ /* 0x000fe2000fffe03f */
[----:B------:R-:W-:Y:S01]  /*7230*/  ULDC UR9, c[0x0][0x760] ;  /* 0x0001d80000097ab9 */ /* 0x000fe20000000800 */
[----:B------:R-:W-:Y:S01]  /*7240*/  ULDC.64 UR16, c[0x0][0x2e0] ;  /* 0x0000b80000107ab9 */ /* 0x000fe20000000a00 */
[----:B------:R-:W-:Y:S01]  /*7250*/  UIMAD UR12, UR12, UR10, URZ ;  /* 0x0000000a0c0c72a4 */ /* 0x000fe2000f8e023f */
[----:B------:R-:W-:Y:S01]  /*7260*/  VIMNMX R3, R3, 0x1, !PT ;  /* 0x0000000103037848 */ /* 0x000fe20007fe0100 */
[----:B------:R-:W-:-:S02]  /*7270*/  UIMAD UR10, UR10, UR9, URZ ;  /* 0x000000090a0a72a4 */ /* 0x000fc4000f8e023f */
[----:B------:R-:W-:Y:S01]  /*7280*/  UIADD3.X UR9, UR7, UR5, URZ, UP0, !UPT ;  /* 0x0000000507097290 */ /* 0x000fe200087fe43f */
[----:B------:R-:W-:Y:S01]  /*7290*/  LOP3.LUT R6, R3, 0x1, RZ, 0xc0, !PT ;  /* 0x0000000103067812 */ /* 0x000fe200078ec0ff */
[----:B------:R-:W-:Y:S02]  /*72a0*/  UIMAD UR4, UR4, UR16, URZ ;  /* 0x00000010040472a4 */ /* 0x000fe4000f8e023f */
[----:B------:R-:W-:Y:S02]  /*72b0*/  UIADD3 UR11, UP0, UR12, UR11, URZ ;  /* 0x0000000b0c0b7290 */ /* 0x000fe4000ff1e03f */
[----:B------:R-:W-:Y:S01]  /*72c0*/  UIMAD UR13, UR18, UR17, UR4 ;  /* 0x00000011120d72a4 */ /* 0x000fe2000f8e0204 */
[----:B-1----:R-:W-:Y:S01]  /*72d0*/  LOP3.LUT R0, R4, 0x1f, RZ, 0xc0, !PT ;  /* 0x0000001f04007812 */ /* 0x002fe200078ec0ff */
[----:B------:R-:W-:Y:S01]  /*72e0*/  UIMAD.WIDE.U32 UR8, UR18, UR16, UR8 ;  /* 0x00000010120872a5 */ /* 0x000fe2000f8e0008 */
[----:B------:R-:W-:Y:S01]  /*72f0*/  ELECT P0, URZ, PT ;  /* 0x00000000003f782f */ /* 0x000fe20003800000 */
[----:B------:R-:W-:-:S02]  /*7300*/  ULEA.HI.X.SX32 UR12, UR12, UR19, 0x1, UP0 ;  /* 0x000000130c0c7291 */ /* 0x000fc400080f0e3f */
[----:B------:R-:W-:Y:S01]  /*7310*/  UIADD3 UR25, UR9, UR13, URZ ;  /* 0x0000000d09197290 */ /* 0x000fe2000fffe03f */
[----:B------:R-:W-:Y:S01]  /*7320*/  UMOV UR4, URZ ;  /* 0x0000003f00047c82 */ /* 0x000fe20008000000 */
[----:B------:R-:W-:Y:S10]  /*7330*/  @!P1 BRA `(.L_x_674) ;  /* 0x0000000800bc9947 */ /* 0x000ff40003800000 */
[----:B------:R-:W-:Y:S01]  /*7340*/  UMOV UR4, UR14 ;  /* 0x0000000e00047c82 */ /* 0x000fe20008000000 */
[----:B------:R-:W-:Y:S01]  /*7350*/  ULDC.64 UR14, c[0x0][0x2c0] ;  /* 0x0000b000000e7ab9 */ /* 0x000fe20000000a00 */
[----:B------:R-:W-:Y:S01]  /*7360*/  UIMAD.WIDE.U32 UR4, UR18, UR16, UR4 ;  /* 0x00000010120472a5 */ /* 0x000fe2000f8e0004 */
[----:B------:R-:W-:-:S03]  /*7370*/  IMAD.IADD R4, R3, 0x1, -R6 ;  /* 0x0000000103047824 */ /* 0x000fc600078e0a06 */
        /* <DEDUP_REMOVED lines=12> */
.L_x_699:
        /* <DEDUP_REMOVED lines=17> */
.L_x_677:
[----:B------:R-:W2:Y:S04]  /*7550*/  LDG.E.STRONG.GPU R5, desc[UR38][R2.64] ;  /* 0x0000002602057981 */ /* 0x000ea8000c1ef900 */
[----:B--2---:R-:W-:Y:S01]  /*7560*/  CCTL.IVALL ;  /* 0x00000000ff00798f */ /* 0x004fe20002000000 */
[----:B------:R-:W-:Y:S05]  /*7570*/  YIELD ;  /* 0x0000000000007946 */ /* 0x000fea0003800000 */
[----:B------:R-:W-:-:S13]  /*7580*/  ISETP.NE.AND P1, PT, R5, UR24, PT ;  /* 0x0000001805007c0c */ /* 0x000fda000bf25270 */
[----:B------:R-:W-:Y:S05]  /*7590*/  @P1 BRA `(.L_x_677) ;  /* 0xfffffffc00ec1947 */ /* 0x000fea000383ffff */
.L_x_676:
[----:B------:R-:W-:Y:S05]  /*75a0*/  BSYNC B0 ;  /* 0x0000000000007941 */ /* 0x000fea0003800000 */
.L_x_675:
[----:B------:R-:W-:-:S03]  /*75b0*/  UMOV UR22, 0xffffffff ;  /* 0xffffffff00167882 */ /* 0x000fc60000000000 */
[----:B------:R-:W-:Y:S05]  /*75c0*/  BRA.DIV UR22, `(.L_x_678) ;  /* 0x0000002e166c7947 */ /* 0x000fea000b800000 */
[----:B------:R-:W-:Y:S01]  /*75d0*/  NOP ;  /* 0x0000000000007918 */ /* 0x000fe20000000000 */
.L_x_746:
        /* <DEDUP_REMOVED lines=8> */
[----:B------:R-:W-:Y:S02]  /*7660*/  UIADD3 UR33, UP0, UR22, UR8, URZ ;  /* 0x0000000816217290 */ /* 0x000fe4000ff1e03f */
[----:B-1----:R-:W-:Y:S02]  /*7670*/  ULEA UR32, UR32, UR23, 0x18 ;  /* 0x0000001720207291 */ /* 0x002fe4000f8ec03f */
[----:B------:R-:W-:Y:S02]  /*7680*/  ULEA.HI.X.SX32 UR23, UR22, UR25, 0x1, UP0 ;  /* 0x0000001916177291 */ /* 0x000fe400080f0e3f */
[----:B------:R-:W-:-:S02]  /*7690*/  ULEA UR22, UP0, UR33, UR28, 0x2 ;  /* 0x0000001c21167291 */ /* 0x000fc4000f80103f */
[----:B------:R-:W-:Y:S02]  /*76a0*/  UIADD3 UR28, UR32, 0x8000, URZ ;  /* 0x00008000201c7890 */ /* 0x000fe4000fffe03f */
[----:B------:R-:W-:Y:S01]  /*76b0*/  ULEA.HI.X UR23, UR33, UR29, UR23, 0x2, UP0 ;  /* 0x0000001d21177291 */ /* 0x000fe200080f1417 */
[----:B------:R-:W-:Y:S02]  /*76c0*/  UMOV UR32, 0x0 ;  /* 0x0000000000207882 */ /* 0x000fe40000000000 */
[----:B------:R-:W-:Y:S01]  /*76d0*/  UMOV UR29, 0x400 ;  /* 0x00000400001d7882 */ /* 0x000fe20000000000 */
[----:B------:R-:W-:-:S05]  /*76e0*/  UMOV UR33, 0x14f00000 ;  /* 0x14f0000000217882 */ /* 0x000fca0000000000 */
[----:B------:R1:W-:Y:S02]  /*76f0*/  UBLKRED.G.S.ADD.F32.RN [UR22], [UR28], UR29, desc[UR32] ;  /* 0x000020161c0073bb */ /* 0x0003e400080a141d */
[----:B-1----:R0:W-:Y:S02]  /*7700*/  UTMACMDFLUSH ;  /* 0x00000000000079b7 */ /* 0x0021e40000000000 */
.L_x_680:
[----:B------:R-:W-:Y:S05]  /*7710*/  BSYNC B0 ;  /* 0x0000000000007941 */ /* 0x000fea0003800000 */
.L_x_679:
        /* <DEDUP_REMOVED lines=13> */
.L_x_682:
[----:B------:R-:W-:Y:S05]  /*77f0*/  BSYNC B0 ;  /* 0x0000000000007941 */ /* 0x000fea0003800000 */
.L_x_681:
[----:B------:R-:W-:Y:S06]  /*7800*/  BAR.ARV 0xa, 0xa0 ;  /* 0x0282800000007b1d */ /* 0x000fec0000002000 */
[----:B------:R-:W-:Y:S04]  /*7810*/  BSSY B0, `(.L_x_683) ;  /* 0x0000003000007945 */ /* 0x000fe80003800000 */
[----:B------:R-:W-:Y:S05]  /*7820*/  @!P0 BRA `(.L_x_684) ;  /* 0x0000000000048947 */ /* 0x000fea0003800000 */
[----:B------:R-:W-:-:S04]  /*7830*/  DEPBAR.LE SB0, 0x0 ;  /* 0x000080000000791a */ /* 0x000fc80000000000 */
.L_x_684:
[----:B------:R-:W-:Y:S05]  /*7840*/  BSYNC B0 ;  /* 0x0000000000007941 */ /* 0x000fea0003800000 */
.L_x_683:
        /* <DEDUP_REMOVED lines=15> */
[----:B------:R-:W-:-:S06]  /*7940*/  UFLO.U32 UR23, UR22 ;  /* 0x00000016001772bd */ /* 0x000fcc00080e0000 */
[----:B-1----:R-:W-:Y:S02]  /*7950*/  ISETP.EQ.U32.AND P1, PT, R5, UR23, PT ;  /* 0x0000001705007c0c */ /* 0x002fe4000bf22070 */
[----:B------:R-:W1:Y:S11]  /*7960*/  POPC R5, UR22 ;  /* 0x0000001600057d09 */ /* 0x000e760008000000 */
[----:B-1----:R1:W-:Y:S02]  /*7970*/  @P1 REDG.E.ADD.S32.STRONG.GPU desc[UR38][R2.64], R5 ;  /* 0x000000050200198e */ /* 0x0023e4000c10e3a6 */
.L_x_686:
[----:B------:R-:W-:Y:S05]  /*7980*/  BSYNC B0 ;  /* 0x0000000000007941 */ /* 0x000fea0003800000 */
.L_x_685:
        /* <DEDUP_REMOVED lines=9> */
.L_x_689:
[----:B------:R-:W2:Y:S04]  /*7a20*/  LDG.E.STRONG.GPU R5, desc[UR38][R2.64] ;  /* 0x0000002602057981 */ /* 0x000ea8000c1ef900 */
[----:B--2---:R-:W-:Y:S01]  /*7a30*/  CCTL.IVALL ;  /* 0x00000000ff00798f */ /* 0x004fe20002000000 */
[----:B------:R-:W-:Y:S05]  /*7a40*/  YIELD ;  /* 0x0000000000007946 */ /* 0x000fea0003800000 */
[----:B------:R-:W-:-:S13]  /*7a50*/  ISETP.NE.AND P1, PT, R5, UR24, PT ;  /* 0x0000001805007c0c */ /* 0x000fda000bf25270 */
[----:B------:R-:W-:Y:S05]  /*7a60*/  @P1 BRA `(.L_x_689) ;  /* 0xfffffffc00ec1947 */ /* 0x000fea000383ffff */
.L_x_688:
[----:B------:R-:W-:Y:S05]  /*7a70*/  BSYNC B0 ;  /* 0x0000000000007941 */ /* 0x000fea0003800000 */
.L_x_687:
[----:B------:R-:W-:-:S03]  /*7a80*/  UMOV UR6, 0xffffffff ;  /* 0xffffffff00067882 */ /* 0x000fc60000000000 */
[----:B------:R-:W-:Y:S05]  /*7a90*/  BRA.DIV UR6, `(.L_x_690) ;  /* 0x0000002a06547947 */ /* 0x000fea000b800000 */
[----:B------:R-:W-:Y:S01]  /*7aa0*/  NOP ;  /* 0x0000000000007918 */ /* 0x000fe20000000000 */
.L_x_749:
        /* <DEDUP_REMOVED lines=13> */
.L_x_692:
[----:B------:R-:W-:Y:S05]  /*7b80*/  BSYNC B0 ;  /* 0x0000000000007941 */ /* 0x000fea0003800000 */
.L_x_691:
        /* <DEDUP_REMOVED lines=13> */
.L_x_694:
[----:B------:R-:W-:Y:S05]  /*7c60*/  BSYNC B0 ;  /* 0x0000000000007941 */ /* 0x000fea0003800000 */
.L_x_693:
[----:B------:R-:W-:Y:S06]  /*7c70*/  BAR.ARV 0xa, 0xa0 ;  /* 0x0282800000007b1d */ /* 0x000fec0000002000 */
[----:B------:R-:W-:Y:S04]  /*7c80*/  BSSY B0, `(.L_x_695) ;  /* 0x0000003000007945 */ /* 0x000fe80003800000 */
[----:B------:R-:W-:Y:S05]  /*7c90*/  @!P0 BRA `(.L_x_696) ;  /* 0x0000000000048947 */ /* 0x000fea0003800000 */
[----:B------:R-:W-:-:S04]  /*7ca0*/  DEPBAR.LE SB0, 0x0 ;  /* 0x000080000000791a */ /* 0x000fc80000000000 */
.L_x_696:
[----:B------:R-:W-:Y:S05]  /*7cb0*/  BSYNC B0 ;  /* 0x0000000000007941 */ /* 0x000fea0003800000 */
.L_x_695:
        /* <DEDUP_REMOVED lines=15> */
[----:B------:R-:W-:-:S06]  /*7db0*/  UFLO.U32 UR7, UR6 ;  /* 0x00000006000772bd */ /* 0x000fcc00080e0000 */
[----:B-1----:R-:W-:Y:S02]  /*7dc0*/  ISETP.EQ.U32.AND P1, PT, R5, UR7, PT ;  /* 0x0000000705007c0c */ /* 0x002fe4000bf22070 */
[----:B------:R-:W1:Y:S11]  /*7dd0*/  POPC R5, UR6 ;  /* 0x0000000600057d09 */ /* 0x000e760008000000 */
[----:B-1----:R1:W-:Y:S02]  /*7de0*/  @P1 REDG.E.ADD.S32.STRONG.GPU desc[UR38][R2.64], R5 ;  /* 0x000000050200198e */ /* 0x0023e4000c10e3a6 */
.L_x_698:
[----:B------:R-:W-:Y:S05]  /*7df0*/  BSYNC B0 ;  /* 0x0000000000007941 */ /* 0x000fea0003800000 */
.L_x_697:
[----:B------:R-:W-:Y:S02]  /*7e00*/  UIADD3 UR4, UR4, 0x2, URZ ;  /* 0x0000000204047890 */ /* 0x000fe4000fffe03f */
[----:B------:R-:W-:Y:S01]  /*7e10*/  UIADD3 UR5, UR5, 0x1, URZ ;  /* 0x0000000105057890 */ /* 0x000fe2000fffe03f */
[----:B------:R-:W-:Y:S11]  /*7e20*/  @P3 BRA `(.L_x_699) ;  /* 0xfffffff400843947 */ /* 0x000ff6000383ffff */
.L_x_674:
        /* <DEDUP_REMOVED lines=13> */
.L_x_702:
[----:B------:R-:W2:Y:S04]  /*7f00*/  LDG.E.STRONG.GPU R0, desc[UR38][R2.64] ;  /* 0x0000002602007981 */ /* 0x000ea8000c1ef900 */
[----:B--2---:R-:W-:Y:S01]  /*7f10*/  CCTL.IVALL ;  /* 0x00000000ff00798f */ /* 0x004fe20002000000 */
[----:B------:R-:W-:Y:S05]  /*7f20*/  YIELD ;  /* 0x0000000000007946 */ /* 0x000fea0003800000 */
[----:B------:R-:W-:-:S13]  /*7f30*/  ISETP.NE.AND P1, PT, R0, UR24, PT ;  /* 0x0000001800007c0c */ /* 0x000fda000bf25270 */
[----:B------:R-:W-:Y:S05]  /*7f40*/  @P1 BRA `(.L_x_702) ;  /* 0xfffffffc00ec1947 */ /* 0x000fea000383ffff */
.L_x_701:
[----:B------:R-:W-:Y:S05]  /*7f50*/  BSYNC B0 ;  /* 0x0000000000007941 */ /* 0x000fea0003800000 */
.L_x_700:
[----:B------:R-:W-:-:S03]  /*7f60*/  UMOV UR5, 0xffffffff ;  /* 0xffffffff00057882 */ /* 0x000fc60000000000 */
[----:B------:R-:W-:Y:S05]  /*7f70*/  BRA.DIV UR5, `(.L_x_703) ;  /* 0x0000002605387947 */ /* 0x000fea000b800000 */
[----:B------:R-:W-:Y:S01]  /*7f80*/  NOP ;  /* 0x0000000000007918 */ /* 0x000fe20000000000 */
.L_x_752:
        /* <DEDUP_REMOVED lines=22> */
.L_x_705:
[----:B------:R-:W-:Y:S05]  /*80f0*/  BSYNC B0 ;  /* 0x0000000000007941 */ /* 0x000fea0003800000 */
.L_x_704:
[----:B------:R-:W-:Y:S06]  /*8100*/  BAR.SYNC.DEFER_BLOCKING 0xe, 0xa0 ;  /* 0x0382800000007b1d */ /* 0x000fec0000010000 */
[----:B------:R-:W-:Y:S04]  /*8110*/  BSSY B0, `(.L_x_706) ;  /* 0x0000013000007945 */ /* 0x000fe80003800000 */
[----:B------:R-:W-:Y:S05]  /*8120*/  @!P0 BRA `(.L_x_707) ;  /* 0x0000000000448947 */ /* 0x000fea0003800000 */
[----:B------:R-:W1:Y:S01]  /*8130*/  S2UR UR14, SR_CgaCtaId ;  /* 0x00000000000e79c3 */ /* 0x000e620000008800 */
[----:B------:R-:W-:Y:S01]  /*8140*/  R2UR UR5, R6 ;  /* 0x00000000060572ca */ /* 0x000fe200000e0000 */
[----:B------:R-:W-:Y:S01]  /*8150*/  UMOV UR13, 0x400 ;  /* 0x00000400000d7882 */ /* 0x000fe20000000000 */
[----:B------:R-:W-:-:S11]  /*8160*/  ULDC.64 UR6, c[0x0][0x2c0] ;  /* 0x0000b00000067ab9 */ /* 0x000fd60000000a00 */
[----:B------:R-:W-:-:S04]  /*8170*/  UIADD3 UR5, UR5, 0x1000, URZ ;  /* 0x0000100005057890 */ /* 0x000fc8000fffe03f */
[----:B------:R-:W-:-:S04]  /*8180*/  UIADD3 UR15, UP0, UR5, UR8, URZ ;  /* 0x00000008050f7290 */ /* 0x000fc8000ff1e03f */
[----:B------:R-:W-:Y:S02]  /*8190*/  ULEA.HI.X.SX32 UR5, UR5, UR25, 0x1, UP0 ;  /* 0x0000001905057291 */ /* 0x000fe400080f0e3f */
[----:B-1----:R-:W-:Y:S02]  /*81a0*/  ULEA UR13, UR14, UR13, 0x18 ;  /* 0x0000000d0e0d7291 */ /* 0x002fe4000f8ec03f */
[----:B------:R-:W-:Y:S02]  /*81b0*/  ULEA UR6, UP0, UR15, UR6, 0x2 ;  /* 0x000000060f067291 */ /* 0x000fe4000f80103f */
[----:B------:R-:W-:Y:S02]  /*81c0*/  UIADD3 UR13, UR13, 0xc000, URZ ;  /* 0x0000c0000d0d7890 */ /* 0x000fe4000fffe03f */
[----:B------:R-:W-:Y:S01]  /*81d0*/  ULEA.HI.X UR7, UR15, UR7, UR5, 0x2, UP0 ;  /* 0x000000070f077291 */ /* 0x000fe200080f1405 */
[----:B------:R-:W-:Y:S02]  /*81e0*/  UMOV UR14, 0x0 ;  /* 0x00000000000e7882 */ /* 0x000fe40000000000 */
[----:B------:R-:W-:Y:S01]  /*81f0*/  UMOV UR5, 0x400 ;  /* 0x0000040000057882 */ /* 0x000fe20000000000 */
[----:B------:R-:W-:-:S05]  /*8200*/  UMOV UR15, 0x14f00000 ;  /* 0x14f00000000f7882 */ /* 0x000fca0000000000 */
[----:B------:R1:W-:Y:S01]  /*8210*/  UBLKRED.G.S.ADD.F32.RN [UR6], [UR13], UR5, desc[UR14] ;  /* 0x00000e060d0073bb */ /* 0x0003e200080a1405 */
[----:B------:R0:W-:Y:S01]  /*8220*/  UTMACMDFLUSH ;  /* 0x00000000000079b7 */ /* 0x0001e20000000000 */
[----:B-1----:R-:W-:-:S04]  /*8230*/  DEPBAR.LE SB0, 0x1 ;  /* 0x000080400000791a */ /* 0x002fc80000000000 */
.L_x_707:
[----:B------:R-:W-:Y:S05]  /*8240*/  BSYNC B0 ;  /* 0x0000000000007941 */ /* 0x000fea0003800000 */
.L_x_706:
[----:B------:R-:W-:Y:S06]  /*8250*/  BAR.ARV 0xa, 0xa0 ;  /* 0x0282800000007b1d */ /* 0x000fec0000002000 */
[----:B------:R-:W-:Y:S04]  /*8260*/  BSSY B0, `(.L_x_708) ;  /* 0x0000003000007945 */ /* 0x000fe80003800000 */
[----:B------:R-:W-:Y:S05]  /*8270*/  @!P0 BRA `(.L_x_709) ;  /* 0x0000000000048947 */ /* 0x000fea0003800000 */
[----:B------:R-:W-:-:S04]  /*8280*/  DEPBAR.LE SB0, 0x0 ;  /* 0x000080000000791a */ /* 0x000fc80000000000 */
.L_x_709:
[----:B------:R-:W-:Y:S05]  /*8290*/  BSYNC B0 ;  /* 0x0000000000007941 */ /* 0x000fea0003800000 */
.L_x_708:
        /* <DEDUP_REMOVED lines=19> */
.L_x_669:
        /* <DEDUP_REMOVED lines=10> */
.L_x_710:
        /* <DEDUP_REMOVED lines=10> */
.L_x_712:
[----:B------:R-:W3:Y:S02]  /*8510*/  LDC R5, c[0x0][0x8bc] ;  /* 0x00022f00ff057b82 */ /* 0x000ee40000000800 */
.L_x_711:
[----:B------:R-:W1:Y:S01]  /*8520*/  S2R R14, SR_CTAID.X ;  /* 0x00000000000e7919 */ /* 0x000e620000002500 */
[----:B------:R-:W-:Y:S02]  /*8530*/  IMAD.MOV.U32 R0, RZ, RZ, 0x1 ;  /* 0x00000001ff007424 */ /* 0x000fe400078e00ff */
[----:B------:R-:W-:Y:S02]  /*8540*/  IMAD.MOV.U32 R9, RZ, RZ, RZ ;  /* 0x000000ffff097224 */ /* 0x000fe400078e00ff */
[----:B-1----:R-:W-:-:S05]  /*8550*/  IMAD.SHL.U32 R14, R14, 0x80, RZ ;  /* 0x000000800e0e7824 */ /* 0x002fca00078e00ff */
[----:B---3-5:R-:W-:-:S04]  /*8560*/  ISETP.GE.AND P0, PT, R14, R5, PT ;  /* 0x000000050e00720c */ /* 0x028fc80003f06270 */
[----:B------:R-:W-:-:S04]  /*8570*/  SEL R8, R7, 0xffffffff, !P0 ;  /* 0xffffffff07087807 */ /* 0x000fc80004000000 */
[----:B------:R-:W-:-:S13]  /*8580*/  ISETP.GE.AND P0, PT, R8, RZ, PT ;  /* 0x000000ff0800720c */ /* 0x000fda0003f06270 */
[----:B------:R-:W-:Y:S05]  /*8590*/  @!P0 BRA `(.L_x_713) ;  /* 0x0000001800848947 */ /* 0x000fea0003800000 */
[----:B------:R-:W1:Y:S08]  /*85a0*/  LDC.64 R10, c[0x0][0x770] ;  /* 0x0001dc00ff0a7b82 */ /* 0x000e700000000a00 */
[----:B------:R-:W3:Y:S08]  /*85b0*/  LDC.64 R6, c[0x0][0x770] ;  /* 0x0001dc00ff067b82 */ /* 0x000ef00000000a00 */
[----:B------:R-:W2:Y:S01]  /*85c0*/  LDC.64 R4, c[0x0][0x778] ;  /* 0x0001de00ff047b82 */ /* 0x000ea20000000a00 */
[----:B-1----:R-:W-:-:S07]  /*85d0*/  ISETP.NE.U32.AND P1, PT, R10, RZ, PT ;  /* 0x000000ff0a00720c */ /* 0x002fce0003f25070 */
[----:B----4-:R-:W1:Y:S01]  /*85e0*/  LDC.64 R2, c[0x0][0x780] ;  /* 0x0001e000ff027b82 */ /* 0x010e620000000a00 */
[----:B------:R-:W-:Y:S01]  /*85f0*/  ISETP.NE.AND.EX P1, PT, R11, RZ, PT, P1 ;  /* 0x000000ff0b00720c */ /* 0x000fe20003f25310 */
[----:B---3--:R-:W-:Y:S01]  /*8600*/  IMAD.WIDE R6, R8, 0x4, R6 ;  /* 0x0000000408067825 */ /* 0x008fe200078e0206 */
[----:B--2---:R-:W-:-:S11]  /*8610*/  ISETP.NE.U32.AND P0, PT, R4, RZ, PT ;  /* 0x000000ff0400720c */ /* 0x004fd60003f05070 */
[----:B------:R-:W2:Y:S01]  /*8620*/  @P1 LDG.E R9, desc[UR38][R6.64] ;  /* 0x0000002606091981 */ /* 0x000ea2000c1e1900 */
[----:B------:R-:W-:-:S03]  /*8630*/  ISETP.NE.AND.EX P0, PT, R5, RZ, PT, P0 ;  /* 0x000000ff0500720c */ /* 0x000fc60003f05300 */
[----:B------:R-:W3:Y:S01]  /*8640*/  @P1 LDG.E R15, desc[UR38][R6.64] ;  /* 0x00000026060f1981 */ /* 0x000ee2000c1e1900 */
[----:B-1----:R-:W-:-:S04]  /*8650*/  ISETP.NE.U32.AND P2, PT, R2, RZ, PT ;  /* 0x000000ff0200720c */ /* 0x002fc80003f45070 */
[----:B------:R-:W-:-:S05]  /*8660*/  ISETP.NE.AND.EX P2, PT, R3, RZ, PT, P2 ;  /* 0x000000ff0300720c */ /* 0x000fca0003f45320 */
[----:B------:R-:W1:Y:S08]  /*8670*/  @P0 LDC.64 R2, c[0x0][0x778] ;  /* 0x0001de00ff020b82 */ /* 0x000e700000000a00 */
[----:B------:R-:W4:Y:S01]  /*8680*/  @P2 LDC.64 R12, c[0x0][0x780] ;  /* 0x0001e000ff0c2b82 */ /* 0x000f220000000a00 */
[----:B------:R-:W-:Y:S01]  /*8690*/  IMAD.MOV.U32 R5, RZ, RZ, RZ ;  /* 0x000000ffff057224 */ /* 0x000fe200078e00ff */
[----:B------:R-:W-:Y:S01]  /*86a0*/  ULDC UR4, c[0x0][0x280] ;  /* 0x0000a00000047ab9 */ /* 0x000fe20000000800 */
[----:B-1----:R-:W-:-:S05]  /*86b0*/  @P0 IMAD.WIDE R2, R8, 0x4, R2 ;  /* 0x0000000408020825 */ /* 0x002fca00078e0202 */
[----:B------:R4:W5:Y:S01]  /*86c0*/  @P0 LDG.E R5, desc[UR38][R2.64] ;  /* 0x0000002602050981 */ /* 0x000962000c1e1900 */
[----:B------:R-:W-:Y:S02]  /*86d0*/  IMAD.U32 R4, RZ, RZ, UR4 ;  /* 0x00000004ff047e24 */ /* 0x000fe4000f8e00ff */
[----:B----4-:R-:W-:Y:S01]  /*86e0*/  @P2 IMAD.WIDE R2, R8, 0x4, R12 ;  /* 0x0000000408022825 */ /* 0x010fe200078e020c */
[----:B------:R-:W-:-:S04]  /*86f0*/  VOTEU.ANY UP0, P1 ;  /* 0x00000000003f7886 */ /* 0x000fc80000800100 */
[----:B------:R1:W5:Y:S02]  /*8700*/  @P2 LDG.E R4, desc[UR38][R2.64] ;  /* 0x0000002602042981 */ /* 0x000364000c1e1900 */
[----:B-1----:R-:W-:Y:S01]  /*8710*/  CS2R R2, SRZ ;  /* 0x0000000000027805 */ /* 0x002fe2000001ff00 */
[----:B--2---:R-:W-:-:S05]  /*8720*/  @P1 IMAD R9, R8, 0x80, R9 ;  /* 0x0000008008091824 */ /* 0x004fca00078e0209 */
[----:B------:R-:W-:-:S04]  /*8730*/  @P1 SHF.R.S32.HI R12, RZ, 0x1f, R9 ;  /* 0x0000001fff0c1819 */ /* 0x000fc80000011409 */
[----:B------:R-:W-:-:S04]  /*8740*/  @P1 LEA.HI R12, R12, R9, RZ, 0x7 ;  /* 0x000000090c0c1211 */ /* 0x000fc800078f38ff */
[----:B------:R-:W-:Y:S02]  /*8750*/  @P1 LOP3.LUT R12, R12, 0xffffff80, RZ, 0xc0, !PT ;  /* 0xffffff800c0c1812 */ /* 0x000fe400078ec0ff */
[----:B---3--:R-:W-:Y:S02]  /*8760*/  @P1 R2UR UR4, R15 ;  /* 0x000000000f0412ca */ /* 0x008fe400000e0000 */
        /* <DEDUP_REMOVED lines=8> */
.L_x_714:
        /* <DEDUP_REMOVED lines=66> */
.L_x_753:
        /* <DEDUP_REMOVED lines=9> */
.L_x_717:
        /* <DEDUP_REMOVED lines=63> */
.L_x_728:
[----:B------:R-:W-:-:S04]  /*9090*/  SHF.L.U32 R21, R10, 0x1f, RZ ;  /* 0x0000001f0a157819 */ /* 0x000fc800000006ff */
[----:B-1----:R-:W1:Y:S02]  /*90a0*/  SYNCS.PHASECHK.TRANS64.TRYWAIT P1, [R12+URZ+0x30c40], R21 ;  /* 0x030c40150c0075a7 */ /* 0x002e64000802017f */
[----:B-12--5:R-:W-:Y:S05]  /*90b0*/  @!P1 BRA `(.L_x_720) ;  /* 0x0000001400189947 */ /* 0x026fea0003800000 */
.L_x_754:
[----:B------:R-:W-:Y:S05]  /*90c0*/  @P0 BRA `(.L_x_721) ;  /* 0x0000000000140947 */ /* 0x000fea0003800000 */
[----:B------:R-:W-:Y:S01]  /*90d0*/  ISETP.NE.AND P1, PT, R20, RZ, PT ;  /* 0x000000ff1400720c */ /* 0x000fe20003f25270 */
[----:B------:R-:W-:-:S04]  /*90e0*/  IMAD.MOV.U32 R3, RZ, RZ, 0x4200 ;  /* 0x00004200ff037424 */ /* 0x000fc800078e00ff */
[----:B------:R2:W-:Y:S08]  /*90f0*/  SYNCS.ARRIVE.TRANS64 RZ, [R12+URZ+0x30c30], R3 ;  /* 0x030c30030cff79a7 */ /* 0x0005f0000800003f */
[----:B------:R-:W-:Y:S05]  /*9100*/  @!P1 BRA `(.L_x_721) ;  /* 0x0000000000049947 */ /* 0x000fea0003800000 */
[----:B------:R-:W-:Y:S01]  /*9110*/  BPT.TRAP 0x1 ;  /* 0x000000040000795c */ /* 0x000fe20000300000 */
.L_x_721:
        /* <DEDUP_REMOVED lines=30> */
.L_x_755:
[----:B------:R-:W-:Y:S05]  /*9300*/  @P0 BRA `(.L_x_723) ;  /* 0x0000000000140947 */ /* 0x000fea0003800000 */
[----:B------:R-:W-:Y:S01]  /*9310*/  ISETP.NE.AND P1, PT, R20, RZ, PT ;  /* 0x000000ff1400720c */ /* 0x000fe20003f25270 */
[----:B------:R-:W-:-:S04]  /*9320*/  IMAD.MOV.U32 R2, RZ, RZ, 0x4200 ;  /* 0x00004200ff027424 */ /* 0x000fc800078e00ff */
[----:B------:R3:W-:Y:S08]  /*9330*/  SYNCS.ARRIVE.TRANS64 RZ, [R12+URZ+0x30c18], R2 ;  /* 0x030c18020cff79a7 */ /* 0x0007f0000800003f */
[----:B------:R-:W-:Y:S05]  /*9340*/  @!P1 BRA `(.L_x_723) ;  /* 0x0000000000049947 */ /* 0x000fea0003800000 */
[----:B------:R-:W-:Y:S01]  /*9350*/  BPT.TRAP 0x1 ;  /* 0x000000040000795c */ /* 0x000fe20000300000 */
.L_x_723:
        /* <DEDUP_REMOVED lines=22> */
.L_x_756:
        /* <DEDUP_REMOVED lines=9> */
.L_x_725:
        /* <DEDUP_REMOVED lines=24> */
.L_x_758:
[----:B------:R-:W-:Y:S05]  /*96d0*/  @P0 BRA `(.L_x_727) ;  /* 0x0000000000140947 */ /* 0x000fea0003800000 */
[----:B------:R-:W-:Y:S01]  /*96e0*/  ISETP.NE.AND P1, PT, R20, RZ, PT ;  /* 0x000000ff1400720c */ /* 0x000fe20003f25270 */
[----:B-1----:R-:W-:-:S04]  /*96f0*/  IMAD.MOV.U32 R5, RZ, RZ, 0x4200 ;  /* 0x00004200ff057424 */ /* 0x002fc800078e00ff */
[----:B------:R2:W-:Y:S08]  /*9700*/  SYNCS.ARRIVE.TRANS64 RZ, [R12+URZ+0x30c10], R5 ;  /* 0x030c10050cff79a7 */ /* 0x0005f0000800003f */
[----:B------:R-:W-:Y:S05]  /*9710*/  @!P1 BRA `(.L_x_727) ;  /* 0x0000000000049947 */ /* 0x000fea0003800000 */
[----:B------:R-:W-:Y:S01]  /*9720*/  BPT.TRAP 0x1 ;  /* 0x000000040000795c */ /* 0x000fe20000300000 */
.L_x_727:
        /* <DEDUP_REMOVED lines=23> */
.L_x_719:
[----:B------:R-:W-:-:S13]  /*98a0*/  ISETP.NE.AND P1, PT, R18, RZ, PT ;  /* 0x000000ff1200720c */ /* 0x000fda0003f25270 */
[----:B------:R-:W-:Y:S05]  /*98b0*/  @!P1 BRA `(.L_x_718) ;  /* 0x0000000000f89947 */ /* 0x000fea0003800000 */
[----:B------:R-:W-:-:S04]  /*98c0*/  SHF.L.U32 R13, R10, 0x1f, RZ ;  /* 0x0000001f0a0d7819 */ /* 0x000fc800000006ff */
[----:B------:R-:W1:Y:S02]  /*98d0*/  SYNCS.PHASECHK.TRANS64.TRYWAIT P1, [R12+URZ+0x30c40], R13 ;  /* 0x030c400d0c0075a7 */ /* 0x000e64000802017f */
[----:B-1----:R-:W-:Y:S05]  /*98e0*/  @!P1 BRA `(.L_x_729) ;  /* 0x0000000c00609947 */ /* 0x002fea0003800000 */
.L_x_759:
[----:B------:R-:W-:Y:S05]  /*98f0*/  @P0 BRA `(.L_x_730) ;  /* 0x0000000000140947 */ /* 0x000fea0003800000 */
[----:B------:R-:W-:Y:S01]  /*9900*/  ISETP.NE.AND P1, PT, R20, RZ, PT ;  /* 0x000000ff1400720c */ /* 0x000fe20003f25270 */
[----:B------:R-:W-:-:S04]  /*9910*/  IMAD.MOV.U32 R5, RZ, RZ, 0x4200 ;  /* 0x00004200ff057424 */ /* 0x000fc800078e00ff */
[----:B------:R2:W-:Y:S08]  /*9920*/  SYNCS.ARRIVE.TRANS64 RZ, [R12+URZ+0x30c30], R5 ;  /* 0x030c30050cff79a7 */ /* 0x0005f0000800003f */
[----:B------:R-:W-:Y:S05]  /*9930*/  @!P1 BRA `(.L_x_730) ;  /* 0x0000000000049947 */ /* 0x000fea0003800000 */
[----:B------:R-:W-:Y:S01]  /*9940*/  BPT.TRAP 0x1 ;  /* 0x000000040000795c */ /* 0x000fe20000300000 */
.L_x_730:
        /* <DEDUP_REMOVED lines=27> */
.L_x_760:
[----:B------:R-:W-:Y:S05]  /*9b00*/  @P0 BRA `(.L_x_732) ;  /* 0x0000000000140947 */ /* 0x000fea0003800000 */
[----:B------:R-:W-:Y:S01]  /*9b10*/  ISETP.NE.AND P0, PT, R20, RZ, PT ;  /* 0x000000ff1400720c */ /* 0x000fe20003f05270 */
[----:B------:R-:W-:-:S04]  /*9b20*/  IMAD.MOV.U32 R5, RZ, RZ, 0x4200 ;  /* 0x00004200ff057424 */ /* 0x000fc800078e00ff */
[----:B------:R3:W-:Y:S08]  /*9b30*/  SYNCS.ARRIVE.TRANS64 RZ, [R12+URZ+0x30c18], R5 ;  /* 0x030c18050cff79a7 */ /* 0x0007f0000800003f */
[----:B------:R-:W-:Y:S05]  /*9b40*/  @!P0 BRA `(.L_x_732) ;  /* 0x0000000000048947 */ /* 0x000fea0003800000 */
[----:B------:R-:W-:Y:S01]  /*9b50*/  BPT.TRAP 0x1 ;  /* 0x000000040000795c */ /* 0x000fe20000300000 */
.L_x_732:
        /* <DEDUP_REMOVED lines=20> */
.L_x_718:
[----:B------:R-:W3:Y:S01]  /*9ca0*/  S2R R2, SR_TID.X ;  /* 0x0000000000027919 */ /* 0x000ee20000002100 */
[----:B-12--5:R-:W-:Y:S01]  /*9cb0*/  IMAD R13, R0, 0x8, R12 ;  /* 0x00000008000d7824 */ /* 0x026fe200078e020c */
[----:B---3--:R-:W-:Y:S02]  /*9cc0*/  LOP3.LUT R3, R2, 0x7f, RZ, 0xc0, !PT ;  /* 0x0000007f02037812 */ /* 0x008fe400078ec0ff */
[----:B------:R-:W-:Y:S02]  /*9cd0*/  SHF.L.U32 R2, R10, 0x1f, RZ ;  /* 0x0000001f0a027819 */ /* 0x000fe400000006ff */
[----:B------:R-:W-:Y:S02]  /*9ce0*/  ISETP.NE.AND P1, PT, R3, RZ, PT ;  /* 0x000000ff0300720c */ /* 0x000fe40003f25270 */
[----:B------:R-:W1:Y:S02]  /*9cf0*/  SYNCS.PHASECHK.TRANS64.TRYWAIT P0, [R13+URZ+0x30c40], R2 ;  /* 0x030c40020d0075a7 */ /* 0x000e64000800017f */
[----:B-1----:R-:W-:Y:S09]  /*9d00*/  @!P0 BRA `(.L_x_733) ;  /* 0x0000000800808947 */ /* 0x002ff20003800000 */
.L_x_761:
[----:B------:R-:W-:Y:S05]  /*9d10*/  @P1 BRA `(.L_x_734) ;  /* 0x0000000000181947 */ /* 0x000fea0003800000 */
[----:B------:R-:W2:Y:S01]  /*9d20*/  S2R R3, SR_TID.X ;  /* 0x0000000000037919 */ /* 0x000ea20000002100 */
[----:B-1----:R-:W-:-:S04]  /*9d30*/  IMAD.MOV.U32 R2, RZ, RZ, 0x4200 ;  /* 0x00004200ff027424 */ /* 0x002fc800078e00ff */
[----:B------:R3:W-:Y:S01]  /*9d40*/  SYNCS.ARRIVE.TRANS64 RZ, [R13+URZ+0x30c30], R2 ;  /* 0x030c30020dff79a7 */ /* 0x0007e2000800003f */
[----:B--2---:R-:W-:-:S13]  /*9d50*/  LOP3.LUT P0, RZ, R3, 0x1f, RZ, 0xc0, !PT ;  /* 0x0000001f03ff7812 */ /* 0x004fda000780c0ff */
[----:B---3--:R-:W-:Y:S05]  /*9d60*/  @!P0 BRA `(.L_x_734) ;  /* 0x0000000000048947 */ /* 0x008fea0003800000 */
[----:B------:R-:W-:Y:S01]  /*9d70*/  BPT.TRAP 0x1 ;  /* 0x000000040000795c */ /* 0x000fe20000300000 */
.L_x_734:
        /* <DEDUP_REMOVED lines=34> */
.L_x_715:
[----:B------:R-:W-:Y:S05]  /*9fa0*/  BSYNC B0 ;  /* 0x0000000000007941 */ /* 0x000fea0003800000 */
.L_x_713:
[----:B------:R-:W-:-:S03]  /*9fb0*/  UMOV UR6, 0xffffffff ;  /* 0xffffffff00067882 */ /* 0x000fc60000000000 */
[----:B------:R-:W-:Y:S05]  /*9fc0*/  BRA.DIV UR6, `(.L_x_735) ;  /* 0x0000000606e47947 */ /* 0x000fea000b800000 */
[----:B------:R-:W-:-:S13]  /*9fd0*/  ELECT P6, URZ, PT ;  /* 0x00000000003f782f */ /* 0x000fda00038c0000 */
.L_x_764:
[----:B------:R-:W-:Y:S05]  /*9fe0*/  @!P6 BRA `(.L_x_614) ;  /* 0x000000000084e947 */ /* 0x000fea0003800000 */
[----:B----4-:R-:W3:Y:S02]  /*9ff0*/  LDL.LU R2, [R1+0x10] ;  /* 0x0000100001027983 */ /* 0x010ee40000300800 */
[----:B---3--:R-:W-:-:S04]  /*a000*/  LOP3.LUT R2, R2, 0x2, RZ, 0xfc, !PT ;  /* 0x0000000202027812 */ /* 0x008fc800078efcff */
[----:B------:R-:W-:-:S13]  /*a010*/  ISETP.NE.AND P2, PT, R2, 0x3, PT ;  /* 0x000000030200780c */ /* 0x000fda0003f45270 */
[----:B------:R-:W-:Y:S05]  /*a020*/  @!P2 BRA `(.L_x_736) ;  /* 0x000000000004a947 */ /* 0x000fea0003800000 */
[----:B--2---:R-:W-:Y:S01]  /*a030*/  BPT.TRAP 0x1 ;  /* 0x000000040000795c */ /* 0x004fe20000300000 */
.L_x_736:
        /* <DEDUP_REMOVED lines=15> */
.L_x_765:
[----:B------:R-:W3:Y:S02]  /*a130*/  SYNCS.PHASECHK.TRANS64.TRYWAIT P0, [R11+URZ], R2 ;  /* 0x000000020b0075a7 */ /* 0x000ee4000800017f */
[----:B---3--:R-:W-:Y:S05]  /*a140*/  @!P0 BRA `(.L_x_738) ;  /* 0x0000000400b88947 */ /* 0x008fea0003800000 */
.L_x_766:
[----:B------:R-:W-:Y:S05]  /*a150*/  @!P2 BRA `(.L_x_739) ;  /* 0x000000000004a947 */ /* 0x000fea0003800000 */
[----:B--2---:R-:W-:Y:S01]  /*a160*/  BPT.TRAP 0x1 ;  /* 0x000000040000795c */ /* 0x004fe20000300000 */
.L_x_739:
[----:B------:R-:W-:-:S04]  /*a170*/  VIADD R0, R6, 0x30c40 ;  /* 0x00030c4006007836 */ /* 0x000fc80000000000 */
[----:B------:R-:W-:-:S04]  /*a180*/  IMAD R9, R9, 0x8, R0 ;  /* 0x0000000809097824 */ /* 0x000fc800078e0200 */
[----:B------:R-:W4:Y:S02]  /*a190*/  SYNCS.PHASECHK.TRANS64.TRYWAIT P0, [R9+URZ], R4 ;  /* 0x00000004090075a7 */ /* 0x000f24000800017f */
[----:B----4-:R-:W-:Y:S05]  /*a1a0*/  @!P0 BRA `(.L_x_740) ;  /* 0x0000000400b48947 */ /* 0x010fea0003800000 */
.L_x_767:
[----:B------:R-:W-:-:S07]  /*a1b0*/  IMAD R3, R3, 0x8, R0 ;  /* 0x0000000803037824 */ /* 0x000fce00078e0200 */
.L_x_741:
[----:B------:R1:W1:Y:S02]  /*a1c0*/  SYNCS.PHASECHK.TRANS64.TRYWAIT P0, [R3+URZ], R2 ;  /* 0x00000002030075a7 */ /* 0x000264000800017f */
[----:B-1----:R-:W-:Y:S05]  /*a1d0*/  @!P0 NANOSLEEP.SYNCS 0x989680 ;  /* 0x009896800000895d */ /* 0x002fea0003900000 */
[----:B------:R-:W1:Y:S02]  /*a1e0*/  @!P0 SYNCS.PHASECHK.TRANS64 P0, [R3+URZ], R2 ;  /* 0x00000002030085a7 */ /* 0x000e64000800007f */
[----:B-1----:R-:W-:Y:S05]  /*a1f0*/  @!P0 BRA `(.L_x_741) ;  /* 0xfffffffc00f08947 */ /* 0x002fea000383ffff */
.L_x_614:
[----:B--2---:R-:W-:Y:S05]  /*a200*/  BSYNC B6 ;  /* 0x0000000000067941 */ /* 0x004fea0003800000 */
.L_x_608:
[----:B------:R-:W-:Y:S05]  /*a210*/  EXIT ;  /* 0x000000000000794d */ /* 0x000fea0003800000 */
.L_x_624:
[----:B------:R-:W-:Y:S02]  /*a220*/  IMAD.MOV.U32 R12, RZ, RZ, RZ ;  /* 0x000000ffff0c7224 */ /* 0x000fe400078e00ff */
[----:B------:R-:W-:Y:S02]  /*a230*/  IMAD.MOV.U32 R11, RZ, RZ, 0x1f ;  /* 0x0000001fff0b7424 */ /* 0x000fe400078e00ff */
[----:B------:R-:W-:-:S07]  /*a240*/  IMAD.MOV.U32 R15, RZ, RZ, -0x1 ;  /* 0xffffffffff0f7424 */ /* 0x000fce00078e00ff */
[----:B------:R-:W-:Y:S05]  /*a250*/  WARPSYNC.COLLECTIVE R15, `(.L_x_742) ;  /* 0x000000000f087348 */ /* 0x000fea0003c00000 */
[----:B------:R1:W2:Y:S02]  /*a260*/  SHFL.IDX P6, R14, R13, R12, R11 ;  /* 0x0000000c0d0e7389 */ /* 0x0002a400000c000b */
[----:B-12---:R-:W-:Y:S01]  /*a270*/  ENDCOLLECTIVE ;  /* 0x000000000000791b */ /* 0x006fe20003800000 */
.L_x_742:
[----:B------:R-:W-:Y:S05]  /*a280*/  BRA `(.L_x_743) ;  /* 0xffffff6c00b87947 */ /* 0x000fea000383ffff */
.L_x_626:
[----:B--2---:R2:W3:Y:S02]  /*a290*/  SYNCS.PHASECHK.TRANS64.TRYWAIT P0, [R226+URZ+0x30c00], R15 ;  /* 0x030c000fe20075a7 */ /* 0x0044e4000800017f */
[----:B---3--:R-:W-:Y:S05]  /*a2a0*/  @!P0 NANOSLEEP.SYNCS 0x989680 ;  /* 0x009896800000895d */ /* 0x008fea0003900000 */
[----:B------:R-:W3:Y:S02]  /*a2b0*/  @!P0 SYNCS.PHASECHK.TRANS64 P0, [R226+URZ+0x30c00], R15 ;  /* 0x030c000fe20085a7 */ /* 0x000ee4000800007f */
[----:B---3--:R-:W-:Y:S05]  /*a2c0*/  @!P0 BRA `(.L_x_626) ;  /* 0xfffffffc00f08947 */ /* 0x008fea000383ffff */
[----:B------:R-:W-:Y:S05]  /*a2d0*/  BRA `(.L_x_625) ;  /* 0xffffff70001c7947 */ /* 0x000fea000383ffff */
.L_x_630:
[----:B--2---:R2:W3:Y:S02]  /*a2e0*/  SYNCS.PHASECHK.TRANS64.TRYWAIT P1, [R9+URZ+0x30c10], R12 ;  /* 0x030c100c090075a7 */ /* 0x0044e4000802017f */
[----:B---3--:R-:W-:Y:S05]  /*a2f0*/  @!P1 NANOSLEEP.SYNCS 0x989680 ;  /* 0x009896800000995d */ /* 0x008fea0003900000 */
[----:B------:R-:W3:Y:S02]  /*a300*/  @!P1 SYNCS.PHASECHK.TRANS64 P1, [R9+URZ+0x30c10], R12 ;  /* 0x030c100c090095a7 */ /* 0x000ee4000802007f */
[----:B---3--:R-:W-:Y:S05]  /*a310*/  @!P1 BRA `(.L_x_630) ;  /* 0xfffffffc00f09947 */ /* 0x008fea000383ffff */
[----:B------:R-:W-:Y:S05]  /*a320*/  BRA `(.L_x_629) ;  /* 0xffffff7400f07947 */ /* 0x000fea000383ffff */
.L_x_634:
[----:B------:R1:W1:Y:S02]  /*a330*/  SYNCS.PHASECHK.TRANS64.TRYWAIT P1, [R9+URZ+0x30c30], R12 ;  /* 0x030c300c090075a7 */ /* 0x000264000802017f */
[----:B-1----:R-:W-:Y:S05]  /*a340*/  @!P1 NANOSLEEP.SYNCS 0x989680 ;  /* 0x009896800000995d */ /* 0x002fea0003900000 */
[----:B------:R-:W1:Y:S02]  /*a350*/  @!P1 SYNCS.PHASECHK.TRANS64 P1, [R9+URZ+0x30c30], R12 ;  /* 0x030c300c090095a7 */ /* 0x000e64000802007f */
[----:B-1----:R-:W-:Y:S05]  /*a360*/  @!P1 BRA `(.L_x_634) ;  /* 0xfffffffc00f09947 */ /* 0x002fea000383ffff */
[----:B------:R-:W-:Y:S05]  /*a370*/  BRA `(.L_x_633) ;  /* 0xffffff7c00007947 */ /* 0x000fea000383ffff */
.L_x_678:
[----:B------:R-:W-:Y:S01]  /*a380*/  BSSY B0, `(.L_x_744) ;  /* 0x0000005000007945 */ /* 0x000fe20003800000 */
[----:B------:R-:W-:-:S07]  /*a390*/  IMAD.MOV.U32 R15, RZ, RZ, -0x1 ;  /* 0xffffffffff0f7424 */ /* 0x000fce00078e00ff */
[----:B------:R-:W-:Y:S05]  /*a3a0*/  WARPSYNC.COLLECTIVE R15, `(.L_x_745) ;  /* 0x000000000f087348 */ /* 0x000fea0003c00000 */
[----:B------:R-:W-:Y:S01]  /*a3b0*/  NOP ;  /* 0x0000000000007918 */ /* 0x000fe20000000000 */
[----:B------:R-:W-:Y:S01]  /*a3c0*/  ENDCOLLECTIVE ;  /* 0x000000000000791b */ /* 0x000fe20003800000 */
.L_x_745:
[----:B------:R-:W-:Y:S05]  /*a3d0*/  BSYNC B0 ;  /* 0x0000000000007941 */ /* 0x000fea0003800000 */
.L_x_744:
[----:B------:R-:W-:Y:S05]  /*a3e0*/  BRA `(.L_x_746) ;  /* 0xffffffd0007c7947 */ /* 0x000fea000383ffff */
.L_x_690:
[----:B------:R-:W-:Y:S01]  /*a3f0*/  BSSY B0, `(.L_x_747) ;  /* 0x0000005000007945 */ /* 0x000fe20003800000 */
[----:B------:R-:W-:-:S07]  /*a400*/  IMAD.MOV.U32 R15, RZ, RZ, -0x1 ;  /* 0xffffffffff0f7424 */ /* 0x000fce00078e00ff */
[----:B------:R-:W-:Y:S05]  /*a410*/  WARPSYNC.COLLECTIVE R15, `(.L_x_748) ;  /* 0x000000000f087348 */ /* 0x000fea0003c00000 */
[----:B------:R-:W-:Y:S01]  /*a420*/  NOP ;  /* 0x0000000000007918 */ /* 0x000fe20000000000 */
[----:B------:R-:W-:Y:S01]  /*a430*/  ENDCOLLECTIVE ;  /* 0x000000000000791b */ /* 0x000fe20003800000 */
.L_x_748:
[----:B------:R-:W-:Y:S05]  /*a440*/  BSYNC B0 ;  /* 0x0000000000007941 */ /* 0x000fea0003800000 */
.L_x_747:
[----:B------:R-:W-:Y:S05]  /*a450*/  BRA `(.L_x_749) ;  /* 0xffffffd400947947 */ /* 0x000fea000383ffff */
.L_x_703:
[----:B------:R-:W-:Y:S01]  /*a460*/  BSSY B0, `(.L_x_750) ;  /* 0x0000005000007945 */ /* 0x000fe20003800000 */
[----:B------:R-:W-:-:S07]  /*a470*/  IMAD.MOV.U32 R15, RZ, RZ, -0x1 ;  /* 0xffffffffff0f7424 */ /* 0x000fce00078e00ff */
[----:B------:R-:W-:Y:S05]  /*a480*/  WARPSYNC.COLLECTIVE R15, `(.L_x_751) ;  /* 0x000000000f087348 */ /* 0x000fea0003c00000 */
[----:B------:R-:W-:Y:S01]  /*a490*/  NOP ;  /* 0x0000000000007918 */ /* 0x000fe20000000000 */
[----:B------:R-:W-:Y:S01]  /*a4a0*/  ENDCOLLECTIVE ;  /* 0x000000000000791b */ /* 0x000fe20003800000 */
.L_x_751:
[----:B------:R-:W-:Y:S05]  /*a4b0*/  BSYNC B0 ;  /* 0x0000000000007941 */ /* 0x000fea0003800000 */
.L_x_750:
[----:B------:R-:W-:Y:S05]  /*a4c0*/  BRA `(.L_x_752) ;  /* 0xffffffd800b07947 */ /* 0x000fea000383ffff */
.L_x_716:
[----:B-1----:R1:W2:Y:S02]  /*a4d0*/  SYNCS.PHASECHK.TRANS64.TRYWAIT P1, [R12+URZ+0x30c20], R3 ;  /* 0x030c20030c0075a7 */ /* 0x0022a4000802017f */
[----:B--2---:R-:W-:Y:S05]  /*a4e0*/  @!P1 NANOSLEEP.SYNCS 0x989680 ;  /* 0x009896800000995d */ /* 0x004fea0003900000 */
[----:B------:R-:W2:Y:S02]  /*a4f0*/  @!P1 SYNCS.PHASECHK.TRANS64 P1, [R12+URZ+0x30c20], R3 ;  /* 0x030c20030c0095a7 */ /* 0x000ea4000802007f */
[----:B--2---:R-:W-:Y:S05]  /*a500*/  @!P1 BRA `(.L_x_716) ;  /* 0xfffffffc00f09947 */ /* 0x004fea000383ffff */
[----:B------:R-:W-:Y:S05]  /*a510*/  BRA `(.L_x_753) ;  /* 0xffffffe400bc7947 */ /* 0x000fea000383ffff */
.L_x_720:
[----:B-1----:R1:W2:Y:S02]  /*a520*/  SYNCS.PHASECHK.TRANS64.TRYWAIT P1, [R12+URZ+0x30c40], R21 ;  /* 0x030c40150c0075a7 */ /* 0x0022a4000802017f */
[----:B--2---:R-:W-:Y:S05]  /*a530*/  @!P1 NANOSLEEP.SYNCS 0x989680 ;  /* 0x009896800000995d */ /* 0x004fea0003900000 */
[----:B------:R-:W2:Y:S02]  /*a540*/  @!P1 SYNCS.PHASECHK.TRANS64 P1, [R12+URZ+0x30c40], R21 ;  /* 0x030c40150c0095a7 */ /* 0x000ea4000802007f */
[----:B--2---:R-:W-:Y:S05]  /*a550*/  @!P1 BRA `(.L_x_720) ;  /* 0xfffffffc00f09947 */ /* 0x004fea000383ffff */
[----:B------:R-:W-:Y:S05]  /*a560*/  BRA `(.L_x_754) ;  /* 0xffffffe800d47947 */ /* 0x000fea000383ffff */
.L_x_722:
[----:B--2---:R2:W3:Y:S02]  /*a570*/  SYNCS.PHASECHK.TRANS64.TRYWAIT P1, [R12+URZ+0x30c28], R21 ;  /* 0x030c28150c0075a7 */ /* 0x0044e4000802017f */
[----:B---3--:R-:W-:Y:S05]  /*a580*/  @!P1 NANOSLEEP.SYNCS 0x989680 ;  /* 0x009896800000995d */ /* 0x008fea0003900000 */
[----:B------:R-:W3:Y:S02]  /*a590*/  @!P1 SYNCS.PHASECHK.TRANS64 P1, [R12+URZ+0x30c28], R21 ;  /* 0x030c28150c0095a7 */ /* 0x000ee4000802007f */
[----:B---3--:R-:W-:Y:S05]  /*a5a0*/  @!P1 BRA `(.L_x_722) ;  /* 0xfffffffc00f09947 */ /* 0x008fea000383ffff */
[----:B------:R-:W-:Y:S05]  /*a5b0*/  BRA `(.L_x_755) ;  /* 0xffffffec00507947 */ /* 0x000fea000383ffff */
.L_x_724:
[----:B---3--:R3:W4:Y:S02]  /*a5c0*/  SYNCS.PHASECHK.TRANS64.TRYWAIT P1, [R12+URZ+0x30c48], R21 ;  /* 0x030c48150c0075a7 */ /* 0x008724000802017f */
[----:B----4-:R-:W-:Y:S05]  /*a5d0*/  @!P1 NANOSLEEP.SYNCS 0x989680 ;  /* 0x009896800000995d */ /* 0x010fea0003900000 */
[----:B------:R-:W4:Y:S02]  /*a5e0*/  @!P1 SYNCS.PHASECHK.TRANS64 P1, [R12+URZ+0x30c48], R21 ;  /* 0x030c48150c0095a7 */ /* 0x000f24000802007f */
[----:B----4-:R-:W-:Y:S05]  /*a5f0*/  @!P1 BRA `(.L_x_724) ;  /* 0xfffffffc00f09947 */ /* 0x010fea000383ffff */
[----:B------:R-:W-:Y:S05]  /*a600*/  BRA `(.L_x_756) ;  /* 0xffffffec00ac7947 */ /* 0x000fea000383ffff */
.L_x_726:
[----:B------:R-:W-:-:S07]  /*a610*/  SHF.L.U32 R5, R10, 0x1f, RZ ;  /* 0x0000001f0a057819 */ /* 0x000fce00000006ff */
.L_x_757:
[----:B-1----:R1:W2:Y:S02]  /*a620*/  SYNCS.PHASECHK.TRANS64.TRYWAIT P1, [R12+URZ+0x30c20], R5 ;  /* 0x030c20050c0075a7 */ /* 0x0022a4000802017f */
[----:B--2---:R-:W-:Y:S05]  /*a630*/  @!P1 NANOSLEEP.SYNCS 0x989680 ;  /* 0x009896800000995d */ /* 0x004fea0003900000 */
[----:B------:R-:W2:Y:S02]  /*a640*/  @!P1 SYNCS.PHASECHK.TRANS64 P1, [R12+URZ+0x30c20], R5 ;  /* 0x030c20050c0095a7 */ /* 0x000ea4000802007f */
[----:B--2---:R-:W-:Y:S05]  /*a650*/  @!P1 BRA `(.L_x_757) ;  /* 0xfffffffc00f09947 */ /* 0x004fea000383ffff */
[----:B------:R-:W-:Y:S05]  /*a660*/  BRA `(.L_x_758) ;  /* 0xfffffff000187947 */ /* 0x000fea000383ffff */
.L_x_729:
[----:B-1----:R1:W2:Y:S02]  /*a670*/  SYNCS.PHASECHK.TRANS64.TRYWAIT P1, [R12+URZ+0x30c40], R13 ;  /* 0x030c400d0c0075a7 */ /* 0x0022a4000802017f */
[----:B--2---:R-:W-:Y:S05]  /*a680*/  @!P1 NANOSLEEP.SYNCS 0x989680 ;  /* 0x009896800000995d */ /* 0x004fea0003900000 */
[----:B------:R-:W2:Y:S02]  /*a690*/  @!P1 SYNCS.PHASECHK.TRANS64 P1, [R12+URZ+0x30c40], R13 ;  /* 0x030c400d0c0095a7 */ /* 0x000ea4000802007f */
[----:B--2---:R-:W-:Y:S05]  /*a6a0*/  @!P1 BRA `(.L_x_729) ;  /* 0xfffffffc00f09947 */ /* 0x004fea000383ffff */
[----:B------:R-:W-:Y:S05]  /*a6b0*/  BRA `(.L_x_759) ;  /* 0xfffffff0008c7947 */ /* 0x000fea000383ffff */
.L_x_731:
[----:B--2---:R2:W3:Y:S02]  /*a6c0*/  SYNCS.PHASECHK.TRANS64.TRYWAIT P1, [R12+URZ+0x30c28], R13 ;  /* 0x030c280d0c0075a7 */ /* 0x0044e4000802017f */
[----:B---3--:R-:W-:Y:S05]  /*a6d0*/  @!P1 NANOSLEEP.SYNCS 0x989680 ;  /* 0x009896800000995d */ /* 0x008fea0003900000 */
[----:B------:R-:W3:Y:S02]  /*a6e0*/  @!P1 SYNCS.PHASECHK.TRANS64 P1, [R12+URZ+0x30c28], R13 ;  /* 0x030c280d0c0095a7 */ /* 0x000ee4000802007f */
[----:B---3--:R-:W-:Y:S05]  /*a6f0*/  @!P1 BRA `(.L_x_731) ;  /* 0xfffffffc00f09947 */ /* 0x008fea000383ffff */
[----:B------:R-:W-:Y:S05]  /*a700*/  BRA `(.L_x_760) ;  /* 0xfffffff000fc7947 */ /* 0x000fea000383ffff */
.L_x_733:
[----:B-1----:R1:W2:Y:S02]  /*a710*/  SYNCS.PHASECHK.TRANS64.TRYWAIT P0, [R13+URZ+0x30c40], R2 ;  /* 0x030c40020d0075a7 */ /* 0x0022a4000800017f */
[----:B--2---:R-:W-:Y:S05]  /*a720*/  @!P0 NANOSLEEP.SYNCS 0x989680 ;  /* 0x009896800000895d */ /* 0x004fea0003900000 */
[----:B------:R-:W2:Y:S02]  /*a730*/  @!P0 SYNCS.PHASECHK.TRANS64 P0, [R13+URZ+0x30c40], R2 ;  /* 0x030c40020d0085a7 */ /* 0x000ea4000800007f */
[----:B--2---:R-:W-:Y:S05]  /*a740*/  @!P0 BRA `(.L_x_733) ;  /* 0xfffffffc00f08947 */ /* 0x004fea000383ffff */
[----:B------:R-:W-:Y:S05]  /*a750*/  BRA `(.L_x_761) ;  /* 0xfffffff4006c7947 */ /* 0x000fea000383ffff */
.L_x_735:
[----:B------:R-:W-:Y:S01]  /*a760*/  BSSY B0, `(.L_x_762) ;  /* 0x0000006000007945 */ /* 0x000fe20003800000 */
[----:B------:R-:W-:-:S07]  /*a770*/  IMAD.MOV.U32 R15, RZ, RZ, -0x1 ;  /* 0xffffffffff0f7424 */ /* 0x000fce00078e00ff */
[----:B--2-4-:R-:W-:Y:S05]  /*a780*/  WARPSYNC.COLLECTIVE R15, `(.L_x_763) ;  /* 0x000000000f0c7348 */ /* 0x014fea0003c00000 */
[----:B------:R-:W-:Y:S02]  /*a790*/  ELECT P6, UR62, PT ;  /* 0x00000000003e782f */ /* 0x000fe400038c0000 */
[----:B------:R-:W-:Y:S01]  /*a7a0*/  MOV R14, UR62 ;  /* 0x0000003e000e7c02 */ /* 0x000fe20008000f00 */
[----:B--2-4-:R-:W-:Y:S10]  /*a7b0*/  ENDCOLLECTIVE ;  /* 0x000000000000791b */ /* 0x014ff40003800000 */
.L_x_763:
[----:B------:R-:W-:Y:S05]  /*a7c0*/  BSYNC B0 ;  /* 0x0000000000007941 */ /* 0x000fea0003800000 */
.L_x_762:
[----:B------:R-:W-:Y:S05]  /*a7d0*/  BRA `(.L_x_764) ;  /* 0xfffffff800007947 */ /* 0x000fea000383ffff */
.L_x_737:
[----:B-1----:R1:W3:Y:S02]  /*a7e0*/  SYNCS.PHASECHK.TRANS64.TRYWAIT P0, [R7+URZ], R4 ;  /* 0x00000004070075a7 */ /* 0x0022e4000800017f */
[----:B---3--:R-:W-:Y:S05]  /*a7f0*/  @!P0 NANOSLEEP.SYNCS 0x989680 ;  /* 0x009896800000895d */ /* 0x008fea0003900000 */
[----:B------:R-:W3:Y:S02]  /*a800*/  @!P0 SYNCS.PHASECHK.TRANS64 P0, [R7+URZ], R4 ;  /* 0x00000004070085a7 */ /* 0x000ee4000800007f */
[----:B---3--:R-:W-:Y:S05]  /*a810*/  @!P0 BRA `(.L_x_737) ;  /* 0xfffffffc00f08947 */ /* 0x008fea000383ffff */
[----:B------:R-:W-:Y:S05]  /*a820*/  BRA `(.L_x_765) ;  /* 0xfffffff800407947 */ /* 0x000fea000383ffff */
.L_x_738:
[----:B---3--:R3:W4:Y:S02]  /*a830*/  SYNCS.PHASECHK.TRANS64.TRYWAIT P0, [R11+URZ], R2 ;  /* 0x000000020b0075a7 */ /* 0x008724000800017f */
[----:B----4-:R-:W-:Y:S05]  /*a840*/  @!P0 NANOSLEEP.SYNCS 0x989680 ;  /* 0x009896800000895d */ /* 0x010fea0003900000 */
[----:B------:R-:W4:Y:S02]  /*a850*/  @!P0 SYNCS.PHASECHK.TRANS64 P0, [R11+URZ], R2 ;  /* 0x000000020b0085a7 */ /* 0x000f24000800007f */
[----:B----4-:R-:W-:Y:S05]  /*a860*/  @!P0 BRA `(.L_x_738) ;  /* 0xfffffffc00f08947 */ /* 0x010fea000383ffff */
[----:B------:R-:W-:Y:S05]  /*a870*/  BRA `(.L_x_766) ;  /* 0xfffffff800347947 */ /* 0x000fea000383ffff */
.L_x_740:
[----:B----4-:R4:W1:Y:S02]  /*a880*/  SYNCS.PHASECHK.TRANS64.TRYWAIT P0, [R9+URZ], R4 ;  /* 0x00000004090075a7 */ /* 0x010864000800017f */
[----:B-1----:R-:W-:Y:S05]  /*a890*/  @!P0 NANOSLEEP.SYNCS 0x989680 ;  /* 0x009896800000895d */ /* 0x002fea0003900000 */
[----:B------:R-:W1:Y:S02]  /*a8a0*/  @!P0 SYNCS.PHASECHK.TRANS64 P0, [R9+URZ], R4 ;  /* 0x00000004090085a7 */ /* 0x000e64000800007f */
[----:B-1----:R-:W-:Y:S05]  /*a8b0*/  @!P0 BRA `(.L_x_740) ;  /* 0xfffffffc00f08947 */ /* 0x002fea000383ffff */
[----:B------:R-:W-:Y:S05]  /*a8c0*/  BRA `(.L_x_767) ;  /* 0xfffffff800387947 */ /* 0x000fea000383ffff */
.L_x_768:
        /* <DEDUP_REMOVED lines=11> */
.L_x_3698:


//--------------------- .text._ZN7cutlass13device_kernelIN5flash11enable_sm90INS1_16FlashAttnBwdSm90INS1_25CollectiveMainloopBwdSm90ILi2ELi2ELi2EN4cute5tupleIJNS5_1CILi1EEES8_S8_EEENS6_IJNS7_ILi128EEESA_NS7_ILi64EEEEEENS_6half_tEfNS_4arch4Sm90ELb0ELb0ELb0ELb1ELb0ELb1ELb0ELb0ELi2ELi1ELi2ELi2ELb0EEENS1_24CollectiveEpilogueBwdGQAISC_fSF_Li256ELb1ELb0EEENS1_19SingleTileSchedulerILb1ELb0ELb0ELi128EEEEEEEEEvNT_6ParamsE --------------------------
	.section	.text._ZN7cutlass13device_kernelIN5flash11enable_sm90INS1_16FlashAttnBwdSm90INS1_25CollectiveMainloopBwdSm90ILi2ELi2ELi2EN4cute5tupleIJNS5_1CILi1EEES8_S8_EEENS6_IJNS7_ILi128EEESA_NS7_ILi64EEEEEENS_6half_tEfNS_4arch4Sm90ELb0ELb0ELb0ELb1ELb0ELb1ELb0ELb0ELi2ELi1ELi2ELi2ELb0EEENS1_24CollectiveEpilogueBwdGQAISC_fSF_Li256ELb1ELb0EEENS1_19SingleTileSchedulerILb1ELb0ELb0ELi128EEEEEEEEEvNT_6ParamsE,"ax",@progbits
	.align	128
.text._ZN7cutlass13device_kernelIN5flash11enable_sm90INS1_16FlashAttnBwdSm90INS1_25CollectiveMainloopBwdSm90ILi2ELi2ELi2EN4cute5tupleIJNS5_1CILi1EEES8_S8_EEENS6_IJNS7_ILi128EEESA_NS7_ILi64EEEEEENS_6half_tEfNS_4arch4Sm90ELb0ELb0ELb0ELb1ELb0ELb1ELb0ELb0ELi2ELi1ELi2ELi2ELb0EEENS1_24CollectiveEpilogueBwdGQAISC_fSF_Li256ELb1ELb0EEENS1_19SingleTileSchedulerILb1ELb0ELb0ELi128EEEEEEEEEvNT_6ParamsE:
        .type           _ZN7cutlass13device_kernelIN5flash11enable_sm90INS1_16FlashAttnBwdSm90INS1_25CollectiveMainloopBwdSm90ILi2ELi2ELi2EN4cute5tupleIJNS5_1CILi1EEES8_S8_EEENS6_IJNS7_ILi128EEESA_NS7_ILi64EEEEEENS_6half_tEfNS_4arch4Sm90ELb0ELb0ELb0ELb1ELb0ELb1ELb0ELb0ELi2ELi1ELi2ELi2ELb0EEENS1_24CollectiveEpilogueBwdGQAISC_fSF_Li256ELb1ELb0EEENS1_19SingleTileSchedulerILb1ELb0ELb0ELi128EEEEEEEEEvNT_6ParamsE,@function
        .size           _ZN7cutlass13device_kernelIN5flash11enable_sm90INS1_16FlashAttnBwdSm90INS1_25CollectiveMainloopBwdSm90ILi2ELi2ELi2EN4cute5tupleIJNS5_1CILi1EEES8_S8_EEENS6_IJNS7_ILi128EEESA_NS7_ILi64EEEEEENS_6half_tEfNS_4arch4Sm90ELb0ELb0ELb0ELb1ELb0ELb1ELb0ELb0ELi2ELi1ELi2ELi2ELb0EEENS1_24CollectiveEpilogueBwdGQAISC_fSF_Li256ELb1ELb0EEENS1_19SingleTileSchedulerILb1ELb0ELb0ELi128EEEEEEEEEvNT_6ParamsE,(.L_x_3699 - _ZN7cutlass13device_kernelIN5flash11enable_sm90INS1_16FlashAttnBwdSm90INS1_25CollectiveMainloopBwdSm90ILi2ELi2ELi2EN4cute5tupleIJNS5_1CILi1EEES8_S8_EEENS6_IJNS7_ILi128EEESA_NS7_ILi64EEEEEENS_6half_tEfNS_4arch4Sm90ELb0ELb0ELb0ELb1ELb0ELb1ELb0ELb0ELi2ELi1ELi2ELi2ELb0EEENS1_24CollectiveEpilogueBwdGQAISC_fSF_Li256ELb1ELb0EEENS1_19SingleTileSchedulerILb1ELb0ELb0ELi128EEEEEEEEEvNT_6ParamsE)
        .other          _ZN7cutlass13device_kernelIN5flash11enable_sm90INS1_16FlashAttnBwdSm90INS1_25CollectiveMainloopBwdSm90ILi2ELi2ELi2EN4cute5tupleIJNS5_1CILi1EEES8_S8_EEENS6_IJNS7_ILi128EEESA_NS7_ILi64EEEEEENS_6half_tEfNS_4arch4Sm90ELb0ELb0ELb0ELb1ELb0ELb1ELb0ELb0ELi2ELi1ELi2ELi2ELb0EEENS1_24CollectiveEpilogueBwdGQAISC_fSF_Li256ELb1ELb0EEENS1_19SingleTileSchedulerILb1ELb0ELb0ELi128EEEEEEEEEvNT_6ParamsE,@"STO_CUDA_ENTRY STV_DEFAULT"
_ZN7cutlass13device_kernelIN5flash11enable_sm90INS1_16FlashAttnBwdSm90INS1_25CollectiveMainloopBwdSm90ILi2ELi2ELi2EN4cute5tupleIJNS5_1CILi1EEES8_S8_EEENS6_IJNS7_ILi128EEESA_NS7_ILi64EEEEEENS_6half_tEfNS_4arch4Sm90ELb0ELb0ELb0ELb1ELb0ELb1ELb0ELb0ELi2ELi1ELi2ELi2ELb0EEENS1_24CollectiveEpilogueBwdGQAISC_fSF_Li256ELb1ELb0EEENS1_19SingleTileSchedulerILb1ELb0ELb0ELi128EEEEEEEEEvNT_6ParamsE:
        /* <DEDUP_REMOVED lines=23> */
.L_x_770:
[----:B------:R-:W-:Y:S05]  /*0170*/  BSYNC B0 ;  /* 0x0000000000007941 */ /* 0x000fea0003800000 */
.L_x_769:
        /* <DEDUP_REMOVED lines=34> */
.L_x_771:
        /* <DEDUP_REMOVED lines=22> */
.L_x_772:
        /* <DEDUP_REMOVED lines=9> */
.L_x_775:
        /* <DEDUP_REMOVED lines=20> */
.L_x_776:
        /* <DEDUP_REMOVED lines=10> */
.L_x_778:
[----:B------:R-:W2:Y:S02]  /*0770*/  LDC R0, c[0x0][0x8c4] ;  /* 0x00023100ff007b82 */ /* 0x000ea40000000800 */
.L_x_777:
        /* <DEDUP_REMOVED lines=19> */
.L_x_780:
        /* <DEDUP_REMOVED lines=10> */
.L_x_781:
        /* <DEDUP_REMOVED lines=8> */
.L_x_782:
        /* <DEDUP_REMOVED lines=9> */
.L_x_783:
        /* <DEDUP_REMOVED lines=55> */
.L_x_786:
        /* <DEDUP_REMOVED lines=15> */
.L_x_785:
        /* <DEDUP_REMOVED lines=22> */
.L_x_788:
        /* <DEDUP_REMOVED lines=15> */
.L_x_787:
[----:B------:R-:W-:Y:S01]  /*1110*/  SHF.R.S32.HI R3, RZ, 0x1f, R16 ;  /* 0x0000001fff037819 */ /* 0x000fe20000011410 */
[----:B------:R-:W-:-:S03]  /*1120*/  UMOV UR4, 0xffffffff ;  /* 0xffffffff00047882 */ /* 0x000fc60000000000 */
[----:B------:R-:W-:-:S04]  /*1130*/  LEA.HI R0, R3, R16, RZ, 0x7 ;  /* 0x0000001003007211 */ /* 0x000fc800078f38ff */
[----:B------:R-:W-:Y:S01]  /*1140*/  SHF.R.S32.HI R13, RZ, 0x7, R0 ;  /* 0x00000007ff0d7819 */ /* 0x000fe20000011400 */
[----:B------:R-:W-:Y:S06]  /*1150*/  BRA.DIV UR4, `(.L_x_789) ;  /* 0x0000007204907947 */ /* 0x000fec000b800000 */
[----:B------:R1:W2:Y:S02]  /*1160*/  SHFL.IDX PT, R14, R13, RZ, 0x1f ;  /* 0x00001fff0d0e7589 */ /* 0x0002a400000e0000 */
.L_x_865:
        /* <DEDUP_REMOVED lines=30> */
.L_x_790:
        /* <DEDUP_REMOVED lines=108> */
.L_x_802:
[----:B------:R-:W-:-:S13]  /*1a10*/  ISETP.NE.AND P0, PT, R4, 0x3, PT ;  /* 0x000000030400780c */ /* 0x000fda0003f05270 */
[----:B-1----:R-:W-:Y:S05]  /*1a20*/  @!P0 BRA `(.L_x_792) ;  /* 0x0000000000048947 */ /* 0x002fea0003800000 */
[----:B------:R-:W-:Y:S01]  /*1a30*/  BPT.TRAP 0x1 ;  /* 0x000000040000795c */ /* 0x000fe20000300000 */
.L_x_792:
[----:B------:R-:W-:Y:S01]  /*1a40*/  IMAD R9, R7, 0x8, R226 ;  /* 0x0000000807097824 */ /* 0x000fe200078e02e2 */
[----:B------:R-:W-:-:S04]  /*1a50*/  SHF.L.U32 R12, R6, 0x1f, RZ ;  /* 0x0000001f060c7819 */ /* 0x000fc800000006ff */
[----:B------:R1:W2:Y:S01]  /*1a60*/  SYNCS.PHASECHK.TRANS64.TRYWAIT P1, [R9+URZ+0x30c10], R12 ;  /* 0x030c100c090075a7 */ /* 0x0002a2000802017f */
[----:B------:R-:W-:Y:S05]  /*1a70*/  @!P0 BRA `(.L_x_793) ;  /* 0x0000000000048947 */ /* 0x000fea0003800000 */
[----:B------:R-:W-:Y:S01]  /*1a80*/  BPT.TRAP 0x1 ;  /* 0x000000040000795c */ /* 0x000fe20000300000 */
.L_x_793:
[----:B------:R-:W-:-:S05]  /*1a90*/  VIADD R10, R226, 0x10000 ;  /* 0x00010000e20a7836 */ /* 0x000fca0000000000 */
[----:B------:R-:W-:-:S04]  /*1aa0*/  SHF.R.U32.HI R10, RZ, 0x4, R10 ;  /* 0x00000004ff0a7819 */ /* 0x000fc8000001160a */
[----:B------:R-:W-:Y:S01]  /*1ab0*/  LOP3.LUT R10, R10, 0x3fff, RZ, 0xc0, !PT ;  /* 0x00003fff0a0a7812 */ /* 0x000fe200078ec0ff */
[----:B--2---:R-:W-:Y:S06]  /*1ac0*/  @P1 BRA `(.L_x_794) ;  /* 0x0000000000081947 */ /* 0x004fec0003800000 */
[----:B------:R-:W2:Y:S02]  /*1ad0*/  SYNCS.PHASECHK.TRANS64.TRYWAIT P1, [R9+URZ+0x30c10], R12 ;  /* 0x030c100c090075a7 */ /* 0x000ea4000802017f */
[----:B--2---:R-:W-:Y:S05]  /*1ae0*/  @!P1 BRA `(.L_x_795) ;  /* 0x00000068005c9947 */ /* 0x004fea0003800000 */
.L_x_794:
        /* <DEDUP_REMOVED lines=63> */
.L_x_796:
[----:B------:R1:W1:Y:S01]  /*1ee0*/  SYNCS.PHASECHK.TRANS64.TRYWAIT P1, [R9+URZ+0x30c30], R12 ;  /* 0x030c300c090075a7 */ /* 0x000262000802017f */
[----:B------:R-:W-:Y:S05]  /*1ef0*/  @!P0 BRA `(.L_x_797) ;  /* 0x0000000000048947 */ /* 0x000fea0003800000 */
[----:B------:R-:W-:Y:S01]  /*1f00*/  BPT.TRAP 0x1 ;  /* 0x000000040000795c */ /* 0x000fe20000300000 */
.L_x_797:
[----:B------:R-:W-:-:S05]  /*1f10*/  VIADD R11, R226, 0x18000 ;  /* 0x00018000e20b7836 */ /* 0x000fca0000000000 */
[----:B------:R-:W-:-:S04]  /*1f20*/  SHF.R.U32.HI R11, RZ, 0x4, R11 ;  /* 0x00000004ff0b7819 */ /* 0x000fc8000001160b */
[----:B------:R-:W-:-:S04]  /*1f30*/  LOP3.LUT R218, R11, 0x3fff, RZ, 0xc0, !PT ;  /* 0x00003fff0bda7812 */ /* 0x000fc800078ec0ff */
[----:B------:R-:W-:Y:S01]  /*1f40*/  LOP3.LUT R14, R218, 0x10000, RZ, 0xfc, !PT ;  /* 0x00010000da0e7812 */ /* 0x000fe200078efcff */
[----:B-1----:R-:W-:Y:S06]  /*1f50*/  @P1 BRA `(.L_x_798) ;  /* 0x0000000000081947 */ /* 0x002fec0003800000 */
[----:B------:R-:W1:Y:S02]  /*1f60*/  SYNCS.PHASECHK.TRANS64.TRYWAIT P1, [R9+URZ+0x30c30], R12 ;  /* 0x030c300c090075a7 */ /* 0x000e64000802017f */
[----:B-1----:R-:W-:Y:S05]  /*1f70*/  @!P1 BRA `(.L_x_799) ;  /* 0x00000064004c9947 */ /* 0x002fea0003800000 */
.L_x_798:
        /* <DEDUP_REMOVED lines=619> */
.L_x_800:
        /* <DEDUP_REMOVED lines=68> */
.L_x_801:
        /* <DEDUP_REMOVED lines=45> */
.L_x_784:
[----:B------:R-:W-:Y:S05]  /*4d40*/  @P0 BRA `(.L_x_779) ;  /* 0x00000034008c0947 */ /* 0x000fea0003800000 */
[----:B-1----:R-:W2:Y:S01]  /*4d50*/  LDL.LU R24, [R1+0xc] ;  /* 0x00000c0001187983 */ /* 0x002ea20000300800 */
[----:B------:R-:W1:Y:S01]  /*4d60*/  LDC.64 R2, c[0x0][0x878] ;  /* 0x00021e00ff027b82 */ /* 0x000e620000000a00 */
[----:B------:R-:W3:Y:S07]  /*4d70*/  S2R R22, SR_TID.X ;  /* 0x0000000000167919 */ /* 0x000eee0000002100 */
[----:B------:R-:W4:Y:S01]  /*4d80*/  LDC R0, c[0x0][0x850] ;  /* 0x00021400ff007b82 */ /* 0x000f220000000800 */
[----:B------:R-:W5:Y:S01]  /*4d90*/  S2R R7, SR_CTAID.Y ;  /* 0x0000000000077919 */ /* 0x000f620000002600 */
[----:B------:R-:W5:Y:S06]  /*4da0*/  S2R R8, SR_CTAID.X ;  /* 0x0000000000087919 */ /* 0x000f6c0000002500 */
[----:B------:R-:W3:Y:S01]  /*4db0*/  S2UR UR5, SR_CgaCtaId ;  /* 0x00000000000579c3 */ /* 0x000ee20000008800 */
[----:B-1----:R-:W-:-:S07]  /*4dc0*/  ISETP.NE.U32.AND P0, PT, R2, RZ, PT ;  /* 0x000000ff0200720c */ /* 0x002fce0003f05070 */
[----:B------:R-:W1:Y:S01]  /*4dd0*/  LDC.64 R10, c[0x0][0x818] ;  /* 0x00020600ff0a7b82 */ /* 0x000e620000000a00 */
[----:B------:R-:W-:-:S07]  /*4de0*/  ISETP.NE.AND.EX P0, PT, R3, RZ, PT, P0 ;  /* 0x000000ff0300720c */ /* 0x000fce0003f05300 */
[----:B------:R-:W1:Y:S08]  /*4df0*/  LDC.64 R14, c[0x0][0x840] ;  /* 0x00021000ff0e7b82 */ /* 0x000e700000000a00 */
[----:B------:R-:W2:Y:S01]  /*4e00*/  @P0 LDC.64 R2, c[0x0][0x878] ;  /* 0x00021e00ff020b82 */ /* 0x000ea20000000a00 */
[----:B------:R-:W-:-:S07]  /*4e10*/  UMOV UR4, 0x400 ;  /* 0x0000040000047882 */ /* 0x000fce0000000000 */
[----:B------:R-:W1:Y:S08]  /*4e20*/  LDC.64 R12, c[0x0][0x820] ;  /* 0x00020800ff0c7b82 */ /* 0x000e700000000a00 */
[----:B------:R-:W1:Y:S08]  /*4e30*/  LDC.64 R16, c[0x0][0x848] ;  /* 0x00021200ff107b82 */ /* 0x000e700000000a00 */
[----:B------:R-:W1:Y:S08]  /*4e40*/  LDC.64 R18, c[0x0][0x800] ;  /* 0x00020000ff127b82 */ /* 0x000e700000000a00 */
[----:B------:R-:W1:Y:S01]  /*4e50*/  LDC.64 R20, c[0x0][0x828] ;  /* 0x00020a00ff147b82 */ /* 0x000e620000000a00 */
[----:B--2---:R-:W-:-:S06]  /*4e60*/  @P0 IMAD.WIDE R2, R24, 0x4, R2 ;  /* 0x0000000418020825 */ /* 0x004fcc00078e0202 */
[----:B------:R2:W5:Y:S01]  /*4e70*/  @P0 LDG.E R2, desc[UR38][R2.64] ;  /* 0x0000002602020981 */ /* 0x000562000c1e1900 */
[----:B------:R-:W-:Y:S01]  /*4e80*/  BAR.SYNC.DEFER_BLOCKING 0x1, 0x100 ;  /* 0x0044000000007b1d */ /* 0x000fe20000010000 */
[----:B----4-:R-:W-:Y:S01]  /*4e90*/  ISETP.NE.AND P1, PT, R0, 0x1, PT ;  /* 0x000000010000780c */ /* 0x010fe20003f25270 */
[----:B---3--:R-:W-:Y:S01]  /*4ea0*/  VIADD R23, R22, 0xffffff80 ;  /* 0xffffff8016177836 */ /* 0x008fe20000000000 */
[----:B------:R-:W-:-:S03]  /*4eb0*/  ULEA UR4, UR5, UR4, 0x18 ;  /* 0x0000000405047291 */ /* 0x000fc6000f8ec03f */
[----:B------:R-:W-:Y:S01]  /*4ec0*/  BSSY B0, `(.L_x_803) ;  /* 0x000004d000007945 */ /* 0x000fe20003800000 */
[----:B------:R-:W-:-:S04]  /*4ed0*/  SHF.R.S32.HI R0, RZ, 0x1f, R23 ;  /* 0x0000001fff007819 */ /* 0x000fc80000011417 */
[----:B------:R-:W-:-:S03]  /*4ee0*/  LEA.HI R5, R0, R23, RZ, 0x7 ;  /* 0x0000001700057211 */ /* 0x000fc600078f38ff */
[----:B------:R-:W3:Y:S01]  /*4ef0*/  @P1 LDC R4, c[0x0][0x854] ;  /* 0x00021500ff041b82 */ /* 0x000ee20000000800 */
[C---:B------:R-:W-:Y:S01]  /*4f00*/  LOP3.LUT R0, R5.reuse, 0xfffff80, RZ, 0xc0, !PT ;  /* 0x0fffff8005007812 */ /* 0x040fe200078ec0ff */
[----:B--2---:R-:W-:-:S04]  /*4f10*/  IMAD.SHL.U32 R3, R5, 0x20, RZ ;  /* 0x0000002005037824 */ /* 0x004fc800078e00ff */
[----:B------:R-:W-:Y:S01]  /*4f20*/  IMAD.IADD R0, R23, 0x1, -R0 ;  /* 0x0000000117007824 */ /* 0x000fe200078e0a00 */
[----:B------:R-:W-:Y:S01]  /*4f30*/  LOP3.LUT R5, R3, 0x3ffff000, RZ, 0xc0, !PT ;  /* 0x3ffff00003057812 */ /* 0x000fe200078ec0ff */
[----:B------:R-:W2:Y:S04]  /*4f40*/  @P1 LDC R9, c[0x0][0x858] ;  /* 0x00021600ff091b82 */ /* 0x000ea80000000800 */
[----:B------:R-:W-:-:S05]  /*4f50*/  IMAD R5, R0, 0x4, R5 ;  /* 0x0000000400057824 */ /* 0x000fca00078e0205 */
[----:B------:R-:W-:Y:S01]  /*4f60*/  LEA R6, R5, UR4, 0x2 ;  /* 0x0000000405067c11 */ /* 0x000fe2000f8e10ff */
[----:B-----5:R-:W-:-:S04]  /*4f70*/  IMAD.SHL.U32 R5, R8, 0x2000, RZ ;  /* 0x0000200008057824 */ /* 0x020fc800078e00ff */
[----:B------:R4:W-:Y:S01]  /*4f80*/  STS.128 [R6], R152 ;  /* 0x0000009806007388 */ /* 0x0009e20000000c00 */
[----:B---3--:R-:W-:-:S03]  /*4f90*/  @P1 IMAD.HI.U32 R0, R7, R4, RZ ;  /* 0x0000000407001227 */ /* 0x008fc600078e00ff */
[----:B------:R4:W-:Y:S04]  /*4fa0*/  STS.128 [R6+0x800], R156 ;  /* 0x0008009c06007388 */ /* 0x0009e80000000c00 */
[----:B------:R4:W-:Y:S01]  /*4fb0*/  STS.128 [R6+0x1000], R160 ;  /* 0x001000a006007388 */ /* 0x0009e20000000c00 */
[----:B--2---:R-:W-:-:S03]  /*4fc0*/  @P1 SHF.R.U32.HI R7, RZ, R9, R0 ;  /* 0x00000009ff071219 */ /* 0x004fc60000011600 */
[----:B------:R4:W-:Y:S01]  /*4fd0*/  STS.128 [R6+0x1800], R164 ;  /* 0x001800a406007388 */ /* 0x0009e20000000c00 */
[----:B------:R-:W-:-:S03]  /*4fe0*/  SHF.R.S32.HI R9, RZ, 0x1f, R7 ;  /* 0x0000001fff097819 */ /* 0x000fc60000011407 */
[----:B------:R4:W-:Y:S02]  /*4ff0*/  STS.128 [R6+0x2000], R168 ;  /* 0x002000a806007388 */ /* 0x0009e40000000c00 */
[----:B-1----:R-:W-:Y:S02]  /*5000*/  IMAD R0, R9, R10, RZ ;  /* 0x0000000a09007224 */ /* 0x002fe400078e02ff */
        /* <DEDUP_REMOVED lines=9> */
[----:B-1----:R-:W-:Y:S01]  /*50a0*/  BAR.SYNC.DEFER_BLOCKING 0x1, 0x100 ;  /* 0x0044000000007b1d */ /* 0x002fe20000010000 */
[----:B------:R-:W-:-:S05]  /*50b0*/  @P0 IMAD R2, R24, 0x80, R2 ;  /* 0x0000008018020824 */ /* 0x000fca00078e0202 */
[----:B------:R-:W-:-:S04]  /*50c0*/  @P0 SHF.R.S32.HI R3, RZ, 0x1f, R2 ;  /* 0x0000001fff030819 */ /* 0x000fc80000011402 */
[----:B------:R-:W-:-:S05]  /*50d0*/  @P0 LEA.HI R3, R3, R2, RZ, 0x7 ;  /* 0x0000000203030211 */ /* 0x000fca00078f38ff */
[----:B------:R-:W-:-:S05]  /*50e0*/  @P0 IMAD.SHL.U32 R3, R3, 0x40, RZ ;  /* 0x0000004003030824 */ /* 0x000fca00078e00ff */
[----:B------:R-:W-:-:S04]  /*50f0*/  @P0 LOP3.LUT R2, R3, 0xffffe000, RZ, 0xc0, !PT ;  /* 0xffffe00003020812 */ /* 0x000fc800078ec0ff */
[----:B------:R-:W-:Y:S02]  /*5100*/  @P0 SHF.R.S32.HI R3, RZ, 0x1f, R2 ;  /* 0x0000001fff030819 */ /* 0x000fe40000011402 */
[----:B------:R-:W-:-:S06]  /*5110*/  @!P0 CS2R R2, SRZ ;  /* 0x0000000000028805 */ /* 0x000fcc000001ff00 */
[----:B------:R-:W-:Y:S01]  /*5120*/  IADD3 R4, P1, R5, R2, RZ ;  /* 0x0000000205047210 */ /* 0x000fe20007f3e0ff */
[----:B------:R-:W-:Y:S02]  /*5130*/  IMAD R2, R9, R14, RZ ;  /* 0x0000000e09027224 */ /* 0x000fe400078e02ff */
[----:B------:R-:W-:Y:S01]  /*5140*/  IMAD R9, R7, R11, R0 ;  /* 0x0000000b07097224 */ /* 0x000fe200078e0200 */
[----:B------:R-:W-:Y:S01]  /*5150*/  LEA.HI.X.SX32 R5, R5, R3, 0x1, P1 ;  /* 0x0000000305057211 */ /* 0x000fe200008f0eff */
[C---:B------:R-:W-:Y:S01]  /*5160*/  IMAD R11, R7.reuse, R15, R2 ;  /* 0x0000000f070b7224 */ /* 0x040fe200078e0202 */
[----:B------:R-:W-:Y:S01]  /*5170*/  SHF.R.S32.HI R0, RZ, 0x1f, R24 ;  /* 0x0000001fff007819 */ /* 0x000fe20000011418 */
[----:B------:R-:W-:-:S04]  /*5180*/  IMAD.WIDE.U32 R2, R7, R10, R4 ;  /* 0x0000000a07027225 */ /* 0x000fc800078e0004 */
[----:B------:R-:W-:Y:S01]  /*5190*/  IMAD.IADD R3, R3, 0x1, R9 ;  /* 0x0000000103037824 */ /* 0x000fe200078e0209 */
[----:B------:R-:W-:Y:S01]  /*51a0*/  SEL R9, R0, RZ, !P0 ;  /* 0x000000ff00097207 */ /* 0x000fe20004000000 */
[----:B------:R-:W-:Y:S01]  /*51b0*/  IMAD.WIDE.U32 R4, R7, R14, R4 ;  /* 0x0000000e07047225 */ /* 0x000fe200078e0004 */
[----:B------:R-:W-:Y:S02]  /*51c0*/  SEL R7, R24, RZ, !P0 ;  /* 0x000000ff18077207 */ /* 0x000fe40004000000 */
[----:B------:R-:W-:Y:S01]  /*51d0*/  ISETP.NE.AND P0, PT, R23, RZ, PT ;  /* 0x000000ff1700720c */ /* 0x000fe20003f05270 */
[----:B------:R-:W-:Y:S02]  /*51e0*/  IMAD.IADD R5, R5, 0x1, R11 ;  /* 0x0000000105057824 */ /* 0x000fe400078e020b */
[C---:B------:R-:W-:Y:S02]  /*51f0*/  IMAD R0, R9.reuse, R12, RZ ;  /* 0x0000000c09007224 */ /* 0x040fe400078e02ff */
[----:B------:R-:W-:-:S02]  /*5200*/  IMAD R8, R9, R16, RZ ;  /* 0x0000001009087224 */ /* 0x000fc400078e02ff */
[----:B------:R-:W-:-:S04]  /*5210*/  IMAD.WIDE.U32 R2, R7, R12, R2 ;  /* 0x0000000c07027225 */ /* 0x000fc800078e0002 */
[----:B------:R-:W-:Y:S01]  /*5220*/  IMAD.WIDE.U32 R4, R7, R16, R4 ;  /* 0x0000001007047225 */ /* 0x000fe200078e0004 */
[----:B------:R-:W-:-:S03]  /*5230*/  LEA R18, P1, R2, R18, 0x2 ;  /* 0x0000001202127211 */ /* 0x000fc600078210ff */
[C---:B------:R-:W-:Y:S01]  /*5240*/  IMAD R9, R7.reuse, R13, R0 ;  /* 0x0000000d07097224 */ /* 0x040fe200078e0200 */
[----:B------:R-:W-:Y:S01]  /*5250*/  LEA R20, P2, R4, R20, 0x2 ;  /* 0x0000001404147211 */ /* 0x000fe200078410ff */
[----:B------:R-:W-:Y:S02]  /*5260*/  IMAD R7, R7, R17, R8 ;  /* 0x0000001107077224 */ /* 0x000fe400078e0208 */
[----:B------:R-:W-:Y:S02]  /*5270*/  IMAD.IADD R3, R3, 0x1, R9 ;  /* 0x0000000103037824 */ /* 0x000fe400078e0209 */
[----:B------:R-:W-:-:S03]  /*5280*/  IMAD.IADD R0, R5, 0x1, R7 ;  /* 0x0000000105007824 */ /* 0x000fc600078e0207 */
[----:B------:R-:W-:Y:S02]  /*5290*/  LEA.HI.X R3, R2, R19, R3, 0x2, P1 ;  /* 0x0000001302037211 */ /* 0x000fe400008f1403 */
[----:B------:R-:W-:Y:S01]  /*52a0*/  LEA.HI.X R0, R4, R21, R0, 0x2, P2 ;  /* 0x0000001504007211 */ /* 0x000fe200010f1400 */
[----:B----4-:R-:W-:Y:S06]  /*52b0*/  @P0 BRA `(.L_x_804) ;  /* 0x0000000000340947 */ /* 0x010fec0003800000 */
[----:B------:R-:W-:Y:S01]  /*52c0*/  R2UR UR6, R20 ;  /* 0x00000000140672ca */ /* 0x000fe200000e0000 */
[----:B------:R-:W-:Y:S01]  /*52d0*/  UMOV UR5, 0x800 ;  /* 0x0000080000057882 */ /* 0x000fe20000000000 */
[----:B------:R-:W-:Y:S01]  /*52e0*/  R2UR UR7, R0 ;  /* 0x00000000000772ca */ /* 0x000fe200000e0000 */
[----:B------:R-:W-:Y:S01]  /*52f0*/  UMOV UR8, 0x0 ;  /* 0x0000000000087882 */ /* 0x000fe20000000000 */
[----:B------:R-:W-:Y:S01]  /*5300*/  PLOP3.LUT P0, PT, PT, PT, PT, 0x80, 0x0 ;  /* 0x000000000000781c */ /* 0x000fe20003f0f070 */
[----:B------:R-:W-:-:S12]  /*5310*/  UMOV UR9, 0x14f00000 ;  /* 0x14f0000000097882 */ /* 0x000fd80000000000 */
.L_x_805:
[----:B------:R-:W-:Y:S01]  /*5320*/  @P0 ELECT P1, URZ, PT ;  /* 0x00000000003f082f */ /* 0x000fe20003820000 */
[----:B------:R1:W-:-:S12]  /*5330*/  UBLKRED.G.S.ADD.F32.RN [UR6], [UR4], UR5, desc[UR8] ;  /* 0x00000806040073bb */ /* 0x0003d800080a1405 */
[----:B------:R-:W-:Y:S02]  /*5340*/  @P1 PLOP3.LUT P0, PT, P1, PT, PT, 0x8, 0x0 ;  /* 0x000000000000181c */ /* 0x000fe40000f0e170 */
[----:B------:R-:W-:-:S11]  /*5350*/  PLOP3.LUT P1, PT, PT, PT, PT, 0x8, 0x0 ;  /* 0x000000000000781c */ /* 0x000fd60003f2e170 */
[----:B-1----:R-:W-:Y:S05]  /*5360*/  @P0 BRA.U.ANY `(.L_x_805) ;  /* 0xfffffffd00ec0947 */ /* 0x002fea000393ffff */
[----:B------:R0:W-:Y:S01]  /*5370*/  UTMACMDFLUSH ;  /* 0x00000000000079b7 */ /* 0x0001e20000000000 */
[----:B------:R-:W-:-:S04]  /*5380*/  DEPBAR.LE SB0, 0x0 ;  /* 0x000080000000791a */ /* 0x000fc80000000000 */
.L_x_804:
[----:B------:R-:W-:Y:S05]  /*5390*/  BSYNC B0 ;  /* 0x0000000000007941 */ /* 0x000fea0003800000 */
.L_x_803:
[----:B------:R-:W-:Y:S01]  /*53a0*/  BAR.SYNC.DEFER_BLOCKING 0x1, 0x100 ;  /* 0x0044000000007b1d */ /* 0x000fe20000010000 */
[----:B------:R-:W-:-:S05]  /*53b0*/  ISETP.NE.AND P0, PT, R22, 0x80, PT ;  /* 0x000000801600780c */ /* 0x000fca0003f05270 */
        /* <DEDUP_REMOVED lines=20> */
[----:B------:R-:W-:Y:S01]  /*5500*/  PLOP3.LUT P0, PT, PT, PT, PT, 0x80, 0x0 ;  /* 0x000000000000781c */ /* 0x000fe20003f0f070 */
[----:B------:R-:W-:-:S12]  /*5510*/  UMOV UR9, 0x14f00000 ;  /* 0x14f0000000097882 */ /* 0x000fd80000000000 */
.L_x_806:
        /* <DEDUP_REMOVED lines=8> */
.L_x_774:
        /* <DEDUP_REMOVED lines=20> */
.L_x_808:
        /* <DEDUP_REMOVED lines=13> */
.L_x_810:
[----:B------:R-:W-:-:S05]  /*57b0*/  ULDC UR5, c[0x0][0x8c4] ;  /* 0x0002310000057ab9 */ /* 0x000fca0000000800 */
.L_x_809:
        /* <DEDUP_REMOVED lines=40> */
.L_x_811:
        /* <DEDUP_REMOVED lines=49> */
.L_x_825:
        /* <DEDUP_REMOVED lines=21> */
.L_x_814:
[----:B------:R-:W-:Y:S05]  /*5ea0*/  BSYNC B0 ;  /* 0x0000000000007941 */ /* 0x000fea0003800000 */
.L_x_813:
        /* <DEDUP_REMOVED lines=13> */
.L_x_816:
[----:B------:R-:W-:Y:S05]  /*5f80*/  BSYNC B0 ;  /* 0x0000000000007941 */ /* 0x000fea0003800000 */
.L_x_815:
[----:B------:R-:W-:Y:S06]  /*5f90*/  BAR.ARV 0xa, 0xa0 ;  /* 0x0282800000007b1d */ /* 0x000fec0000002000 */
[----:B------:R-:W-:Y:S04]  /*5fa0*/  BSSY B0, `(.L_x_817) ;  /* 0x0000003000007945 */ /* 0x000fe80003800000 */
[----:B------:R-:W-:Y:S05]  /*5fb0*/  @!P0 BRA `(.L_x_818) ;  /* 0x0000000000048947 */ /* 0x000fea0003800000 */
[----:B------:R-:W-:-:S04]  /*5fc0*/  DEPBAR.LE SB0, 0x0 ;  /* 0x000080000000791a */ /* 0x000fc80000000000 */
.L_x_818:
[----:B------:R-:W-:Y:S05]  /*5fd0*/  BSYNC B0 ;  /* 0x0000000000007941 */ /* 0x000fea0003800000 */
.L_x_817:
        /* <DEDUP_REMOVED lines=13> */
.L_x_820:
[----:B------:R-:W-:Y:S05]  /*60b0*/  BSYNC B0 ;  /* 0x0000000000007941 */ /* 0x000fea0003800000 */
.L_x_819:
        /* <DEDUP_REMOVED lines=13> */
.L_x_822:
[----:B------:R-:W-:Y:S05]  /*6190*/  BSYNC B0 ;  /* 0x0000000000007941 */ /* 0x000fea0003800000 */
.L_x_821:
[----:B------:R-:W-:Y:S01]  /*61a0*/  VIADD R0, R0, 0xfffffffe ;  /* 0xfffffffe00007836 */ /* 0x000fe20000000000 */
[----:B------:R-:W-:Y:S06]  /*61b0*/  BAR.ARV 0xa, 0xa0 ;  /* 0x0282800000007b1d */ /* 0x000fec0000002000 */
[----:B------:R-:W-:Y:S01]  /*61c0*/  BSSY B0, `(.L_x_823) ;  /* 0x0000004000007945 */ /* 0x000fe20003800000 */
[----:B------:R-:W-:-:S03]  /*61d0*/  ISETP.NE.AND P1, PT, R0, RZ, PT ;  /* 0x000000ff0000720c */ /* 0x000fc60003f25270 */
[----:B------:R-:W-:Y:S10]  /*61e0*/  @!P0 BRA `(.L_x_824) ;  /* 0x0000000000048947 */ /* 0x000ff40003800000 */
[----:B------:R-:W-:-:S04]  /*61f0*/  DEPBAR.LE SB0, 0x0 ;  /* 0x000080000000791a */ /* 0x000fc80000000000 */
.L_x_824:
[----:B------:R-:W-:Y:S05]  /*6200*/  BSYNC B0 ;  /* 0x0000000000007941 */ /* 0x000fea0003800000 */
.L_x_823:
[----:B------:R-:W-:Y:S06]  /*6210*/  BAR.ARV 0xb, 0xa0 ;  /* 0x02c2800000007b1d */ /* 0x000fec0000002000 */
[----:B------:R-:W-:Y:S02]  /*6220*/  UIADD3 UR5, UR5, 0x2, URZ ;  /* 0x0000000205057890 */ /* 0x000fe4000fffe03f */
[----:B------:R-:W-:Y:S01]  /*6230*/  UIADD3 UR4, UR4, 0x1, URZ ;  /* 0x0000000104047890 */ /* 0x000fe2000fffe03f */
[----:B------:R-:W-:Y:S11]  /*6240*/  @P1 BRA `(.L_x_825) ;  /* 0xfffffff800c01947 */ /* 0x000ff6000383ffff */
[----:B------:R-:W-:-:S12]  /*6250*/  USHF.L.U32 UR6, UR5, 0xd, URZ ;  /* 0x0000000d05067899 */ /* 0x000fd8000800063f */
.L_x_812:
        /* <DEDUP_REMOVED lines=19> */
.L_x_827:
[----:B------:R-:W-:Y:S05]  /*6390*/  BSYNC B0 ;  /* 0x0000000000007941 */ /* 0x000fea0003800000 */
.L_x_826:
        /* <DEDUP_REMOVED lines=19> */
.L_x_829:
[----:B------:R-:W-:Y:S05]  /*64d0*/  BSYNC B0 ;  /* 0x0000000000007941 */ /* 0x000fea0003800000 */
.L_x_828:
[----:B------:R-:W-:Y:S06]  /*64e0*/  BAR.ARV 0xa, 0xa0 ;  /* 0x0282800000007b1d */ /* 0x000fec0000002000 */
[----:B------:R-:W-:Y:S04]  /*64f0*/  BSSY B0, `(.L_x_830) ;  /* 0x0000003000007945 */ /* 0x000fe80003800000 */
[----:B------:R-:W-:Y:S05]  /*6500*/  @!P0 BRA `(.L_x_831) ;  /* 0x0000000000048947 */ /* 0x000fea0003800000 */
[----:B------:R-:W-:-:S04]  /*6510*/  DEPBAR.LE SB0, 0x0 ;  /* 0x000080000000791a */ /* 0x000fc80000000000 */
.L_x_831:
[----:B------:R-:W-:Y:S05]  /*6520*/  BSYNC B0 ;  /* 0x0000000000007941 */ /* 0x000fea0003800000 */
.L_x_830:
[----:B------:R-:W-:Y:S06]  /*6530*/  BAR.ARV 0xb, 0xa0 ;  /* 0x02c2800000007b1d */ /* 0x000fec0000002000 */
[----:B------:R-:W-:Y:S05]  /*6540*/  BRA `(.L_x_779) ;  /* 0x0000001c008c7947 */ /* 0x000fea0003800000 */
.L_x_807:
        /* <DEDUP_REMOVED lines=10> */
.L_x_832:
        /* <DEDUP_REMOVED lines=10> */
.L_x_834:
[----:B------:R-:W3:Y:S02]  /*6690*/  LDC R5, c[0x0][0x8c4] ;  /* 0x00023100ff057b82 */ /* 0x000ee40000000800 */
.L_x_833:
        /* <DEDUP_REMOVED lines=45> */
.L_x_836:
        /* <DEDUP_REMOVED lines=66> */
.L_x_866:
        /* <DEDUP_REMOVED lines=9> */
.L_x_839:
        /* <DEDUP_REMOVED lines=63> */
.L_x_850:
[----:B------:R-:W-:-:S04]  /*7210*/  SHF.L.U32 R21, R10, 0x1f, RZ ;  /* 0x0000001f0a157819 */ /* 0x000fc800000006ff */
[----:B-1----:R-:W1:Y:S02]  /*7220*/  SYNCS.PHASECHK.TRANS64.TRYWAIT P1, [R12+URZ+0x30c40], R21 ;  /* 0x030c40150c0075a7 */ /* 0x002e64000802017f */
[----:B-12--5:R-:W-:Y:S05]  /*7230*/  @!P1 BRA `(.L_x_842) ;  /* 0x0000001000c49947 */ /* 0x026fea0003800000 */
.L_x_867:
[----:B------:R-:W-:Y:S05]  /*7240*/  @P0 BRA `(.L_x_843) ;  /* 0x0000000000140947 */ /* 0x000fea0003800000 */
[----:B------:R-:W-:Y:S01]  /*7250*/  ISETP.NE.AND P1, PT, R20, RZ, PT ;  /* 0x000000ff1400720c */ /* 0x000fe20003f25270 */
[----:B------:R-:W-:-:S04]  /*7260*/  IMAD.MOV.U32 R3, RZ, RZ, 0x4200 ;  /* 0x00004200ff037424 */ /* 0x000fc800078e00ff */
[----:B------:R2:W-:Y:S08]  /*7270*/  SYNCS.ARRIVE.TRANS64 RZ, [R12+URZ+0x30c30], R3 ;  /* 0x030c30030cff79a7 */ /* 0x0005f0000800003f */
[----:B------:R-:W-:Y:S05]  /*7280*/  @!P1 BRA `(.L_x_843) ;  /* 0x0000000000049947 */ /* 0x000fea0003800000 */
[----:B------:R-:W-:Y:S01]  /*7290*/  BPT.TRAP 0x1 ;  /* 0x000000040000795c */ /* 0x000fe20000300000 */
.L_x_843:
        /* <DEDUP_REMOVED lines=30> */
.L_x_868:
[----:B------:R-:W-:Y:S05]  /*7480*/  @P0 BRA `(.L_x_845) ;  /* 0x0000000000140947 */ /* 0x000fea0003800000 */
[----:B------:R-:W-:Y:S01]  /*7490*/  ISETP.NE.AND P1, PT, R20, RZ, PT ;  /* 0x000000ff1400720c */ /* 0x000fe20003f25270 */
[----:B------:R-:W-:-:S04]  /*74a0*/  IMAD.MOV.U32 R2, RZ, RZ, 0x4200 ;  /* 0x00004200ff027424 */ /* 0x000fc800078e00ff */
[----:B------:R3:W-:Y:S08]  /*74b0*/  SYNCS.ARRIVE.TRANS64 RZ, [R12+URZ+0x30c18], R2 ;  /* 0x030c18020cff79a7 */ /* 0x0007f0000800003f */
[----:B------:R-:W-:Y:S05]  /*74c0*/  @!P1 BRA `(.L_x_845) ;  /* 0x0000000000049947 */ /* 0x000fea0003800000 */
[----:B------:R-:W-:Y:S01]  /*74d0*/  BPT.TRAP 0x1 ;  /* 0x000000040000795c */ /* 0x000fe20000300000 */
.L_x_845:
        /* <DEDUP_REMOVED lines=22> */
.L_x_869:
        /* <DEDUP_REMOVED lines=9> */
.L_x_847:
        /* <DEDUP_REMOVED lines=24> */
.L_x_871:
[----:B------:R-:W-:Y:S05]  /*7850*/  @P0 BRA `(.L_x_849) ;  /* 0x0000000000140947 */ /* 0x000fea0003800000 */
[----:B------:R-:W-:Y:S01]  /*7860*/  ISETP.NE.AND P1, PT, R20, RZ, PT ;  /* 0x000000ff1400720c */ /* 0x000fe20003f25270 */
[----:B-1----:R-:W-:-:S04]  /*7870*/  IMAD.MOV.U32 R5, RZ, RZ, 0x4200 ;  /* 0x00004200ff057424 */ /* 0x002fc800078e00ff */
[----:B------:R2:W-:Y:S08]  /*7880*/  SYNCS.ARRIVE.TRANS64 RZ, [R12+URZ+0x30c10], R5 ;  /* 0x030c10050cff79a7 */ /* 0x0005f0000800003f */
[----:B------:R-:W-:Y:S05]  /*7890*/  @!P1 BRA `(.L_x_849) ;  /* 0x0000000000049947 */ /* 0x000fea0003800000 */
[----:B------:R-:W-:Y:S01]  /*78a0*/  BPT.TRAP 0x1 ;  /* 0x000000040000795c */ /* 0x000fe20000300000 */
.L_x_849:
        /* <DEDUP_REMOVED lines=23> */
.L_x_841:
[----:B------:R-:W-:-:S13]  /*7a20*/  ISETP.NE.AND P1, PT, R18, RZ, PT ;  /* 0x000000ff1200720c */ /* 0x000fda0003f25270 */
[----:B------:R-:W-:Y:S05]  /*7a30*/  @!P1 BRA `(.L_x_840) ;  /* 0x0000000000f89947 */ /* 0x000fea0003800000 */
[----:B------:R-:W-:-:S04]  /*7a40*/  SHF.L.U32 R13, R10, 0x1f, RZ ;  /* 0x0000001f0a0d7819 */ /* 0x000fc800000006ff */
[----:B------:R-:W1:Y:S02]  /*7a50*/  SYNCS.PHASECHK.TRANS64.TRYWAIT P1, [R12+URZ+0x30c40], R13 ;  /* 0x030c400d0c0075a7 */ /* 0x000e64000802017f */
[----:B-1----:R-:W-:Y:S05]  /*7a60*/  @!P1 BRA `(.L_x_851) ;  /* 0x0000000c000c9947 */ /* 0x002fea0003800000 */
.L_x_872:
[----:B------:R-:W-:Y:S05]  /*7a70*/  @P0 BRA `(.L_x_852) ;  /* 0x0000000000140947 */ /* 0x000fea0003800000 */
[----:B------:R-:W-:Y:S01]  /*7a80*/  ISETP.NE.AND P1, PT, R20, RZ, PT ;  /* 0x000000ff1400720c */ /* 0x000fe20003f25270 */
[----:B------:R-:W-:-:S04]  /*7a90*/  IMAD.MOV.U32 R5, RZ, RZ, 0x4200 ;  /* 0x00004200ff057424 */ /* 0x000fc800078e00ff */
[----:B------:R2:W-:Y:S08]  /*7aa0*/  SYNCS.ARRIVE.TRANS64 RZ, [R12+URZ+0x30c30], R5 ;  /* 0x030c30050cff79a7 */ /* 0x0005f0000800003f */
[----:B------:R-:W-:Y:S05]  /*7ab0*/  @!P1 BRA `(.L_x_852) ;  /* 0x0000000000049947 */ /* 0x000fea0003800000 */
[----:B------:R-:W-:Y:S01]  /*7ac0*/  BPT.TRAP 0x1 ;  /* 0x000000040000795c */ /* 0x000fe20000300000 */
.L_x_852:
        /* <DEDUP_REMOVED lines=27> */
.L_x_873:
[----:B------:R-:W-:Y:S05]  /*7c80*/  @P0 BRA `(.L_x_854) ;  /* 0x0000000000140947 */ /* 0x000fea0003800000 */
[----:B------:R-:W-:Y:S01]  /*7c90*/  ISETP.NE.AND P0, PT, R20, RZ, PT ;  /* 0x000000ff1400720c */ /* 0x000fe20003f05270 */
[----:B------:R-:W-:-:S04]  /*7ca0*/  IMAD.MOV.U32 R5, RZ, RZ, 0x4200 ;  /* 0x00004200ff057424 */ /* 0x000fc800078e00ff */
[----:B------:R3:W-:Y:S08]  /*7cb0*/  SYNCS.ARRIVE.TRANS64 RZ, [R12+URZ+0x30c18], R5 ;  /* 0x030c18050cff79a7 */ /* 0x0007f0000800003f */
[----:B------:R-:W-:Y:S05]  /*7cc0*/  @!P0 BRA `(.L_x_854) ;  /* 0x0000000000048947 */ /* 0x000fea0003800000 */
[----:B------:R-:W-:Y:S01]  /*7cd0*/  BPT.TRAP 0x1 ;  /* 0x000000040000795c */ /* 0x000fe20000300000 */
.L_x_854:
        /* <DEDUP_REMOVED lines=20> */
.L_x_840:
[----:B------:R-:W3:Y:S01]  /*7e20*/  S2R R2, SR_TID.X ;  /* 0x0000000000027919 */ /* 0x000ee20000002100 */
[----:B-12--5:R-:W-:Y:S01]  /*7e30*/  IMAD R13, R0, 0x8, R12 ;  /* 0x00000008000d7824 */ /* 0x026fe200078e020c */
[----:B---3--:R-:W-:Y:S02]  /*7e40*/  LOP3.LUT R3, R2, 0x7f, RZ, 0xc0, !PT ;  /* 0x0000007f02037812 */ /* 0x008fe400078ec0ff */
[----:B------:R-:W-:Y:S02]  /*7e50*/  SHF.L.U32 R2, R10, 0x1f, RZ ;  /* 0x0000001f0a027819 */ /* 0x000fe400000006ff */
[----:B------:R-:W-:Y:S02]  /*7e60*/  ISETP.NE.AND P1, PT, R3, RZ, PT ;  /* 0x000000ff0300720c */ /* 0x000fe40003f25270 */
[----:B------:R-:W1:Y:S02]  /*7e70*/  SYNCS.PHASECHK.TRANS64.TRYWAIT P0, [R13+URZ+0x30c40], R2 ;  /* 0x030c40020d0075a7 */ /* 0x000e64000800017f */
[----:B-1----:R-:W-:Y:S09]  /*7e80*/  @!P0 BRA `(.L_x_855) ;  /* 0x00000008002c8947 */ /* 0x002ff20003800000 */
.L_x_874:
[----:B------:R-:W-:Y:S05]  /*7e90*/  @P1 BRA `(.L_x_856) ;  /* 0x0000000000181947 */ /* 0x000fea0003800000 */
[----:B------:R-:W2:Y:S01]  /*7ea0*/  S2R R3, SR_TID.X ;  /* 0x0000000000037919 */ /* 0x000ea20000002100 */
[----:B-1----:R-:W-:-:S04]  /*7eb0*/  IMAD.MOV.U32 R2, RZ, RZ, 0x4200 ;  /* 0x00004200ff027424 */ /* 0x002fc800078e00ff */
[----:B------:R3:W-:Y:S01]  /*7ec0*/  SYNCS.ARRIVE.TRANS64 RZ, [R13+URZ+0x30c30], R2 ;  /* 0x030c30020dff79a7 */ /* 0x0007e2000800003f */
[----:B--2---:R-:W-:-:S13]  /*7ed0*/  LOP3.LUT P0, RZ, R3, 0x1f, RZ, 0xc0, !PT ;  /* 0x0000001f03ff7812 */ /* 0x004fda000780c0ff */
[----:B---3--:R-:W-:Y:S05]  /*7ee0*/  @!P0 BRA `(.L_x_856) ;  /* 0x0000000000048947 */ /* 0x008fea0003800000 */
[----:B------:R-:W-:Y:S01]  /*7ef0*/  BPT.TRAP 0x1 ;  /* 0x000000040000795c */ /* 0x000fe20000300000 */
.L_x_856:
        /* <DEDUP_REMOVED lines=34> */
.L_x_837:
[----:B------:R-:W-:Y:S05]  /*8120*/  BSYNC B0 ;  /* 0x0000000000007941 */ /* 0x000fea0003800000 */
.L_x_835:
[----:B------:R-:W-:-:S03]  /*8130*/  UMOV UR6, 0xffffffff ;  /* 0xffffffff00067882 */ /* 0x000fc60000000000 */
[----:B------:R-:W-:Y:S05]  /*8140*/  BRA.DIV UR6, `(.L_x_857) ;  /* 0x0000000606907947 */ /* 0x000fea000b800000 */
[----:B------:R-:W-:-:S13]  /*8150*/  ELECT P0, URZ, PT ;  /* 0x00000000003f782f */ /* 0x000fda0003800000 */
.L_x_877:
[----:B------:R-:W-:Y:S05]  /*8160*/  @!P0 BRA `(.L_x_779) ;  /* 0x0000000000848947 */ /* 0x000fea0003800000 */
[----:B----4-:R-:W3:Y:S02]  /*8170*/  LDL.LU R2, [R1+0x10] ;  /* 0x0000100001027983 */ /* 0x010ee40000300800 */
[----:B---3--:R-:W-:-:S04]  /*8180*/  LOP3.LUT R2, R2, 0x2, RZ, 0xfc, !PT ;  /* 0x0000000202027812 */ /* 0x008fc800078efcff */
[----:B------:R-:W-:-:S13]  /*8190*/  ISETP.NE.AND P0, PT, R2, 0x3, PT ;  /* 0x000000030200780c */ /* 0x000fda0003f05270 */
[----:B------:R-:W-:Y:S05]  /*81a0*/  @!P0 BRA `(.L_x_858) ;  /* 0x0000000000048947 */ /* 0x000fea0003800000 */
[----:B--2---:R-:W-:Y:S01]  /*81b0*/  BPT.TRAP 0x1 ;  /* 0x000000040000795c */ /* 0x004fe20000300000 */
.L_x_858:
        /* <DEDUP_REMOVED lines=15> */
.L_x_878:
[----:B------:R-:W3:Y:S02]  /*82b0*/  SYNCS.PHASECHK.TRANS64.TRYWAIT P1, [R11+URZ], R2 ;  /* 0x000000020b0075a7 */ /* 0x000ee4000802017f */
[----:B---3--:R-:W-:Y:S05]  /*82c0*/  @!P1 BRA `(.L_x_860) ;  /* 0x0000000400689947 */ /* 0x008fea0003800000 */
.L_x_879:
[----:B------:R-:W-:Y:S05]  /*82d0*/  @!P0 BRA `(.L_x_861) ;  /* 0x0000000000048947 */ /* 0x000fea0003800000 */
[----:B--2---:R-:W-:Y:S01]  /*82e0*/  BPT.TRAP 0x1 ;  /* 0x000000040000795c */ /* 0x004fe20000300000 */
.L_x_861:
[----:B------:R-:W-:-:S04]  /*82f0*/  VIADD R0, R6, 0x30c40 ;  /* 0x00030c4006007836 */ /* 0x000fc80000000000 */
[----:B------:R-:W-:-:S04]  /*8300*/  IMAD R9, R9, 0x8, R0 ;  /* 0x0000000809097824 */ /* 0x000fc800078e0200 */
[----:B------:R-:W4:Y:S02]  /*8310*/  SYNCS.PHASECHK.TRANS64.TRYWAIT P0, [R9+URZ], R4 ;  /* 0x00000004090075a7 */ /* 0x000f24000800017f */
[----:B----4-:R-:W-:Y:S05]  /*8320*/  @!P0 BRA `(.L_x_862) ;  /* 0x0000000400648947 */ /* 0x010fea0003800000 */
.L_x_880:
[----:B------:R-:W-:-:S07]  /*8330*/  IMAD R3, R3, 0x8, R0 ;  /* 0x0000000803037824 */ /* 0x000fce00078e0200 */
.L_x_863:
[----:B------:R1:W1:Y:S02]  /*8340*/  SYNCS.PHASECHK.TRANS64.TRYWAIT P0, [R3+URZ], R2 ;  /* 0x00000002030075a7 */ /* 0x000264000800017f */
[----:B-1----:R-:W-:Y:S05]  /*8350*/  @!P0 NANOSLEEP.SYNCS 0x989680 ;  /* 0x009896800000895d */ /* 0x002fea0003900000 */
[----:B------:R-:W1:Y:S02]  /*8360*/  @!P0 SYNCS.PHASECHK.TRANS64 P0, [R3+URZ], R2 ;  /* 0x00000002030085a7 */ /* 0x000e64000800007f */
[----:B-1----:R-:W-:Y:S05]  /*8370*/  @!P0 BRA `(.L_x_863) ;  /* 0xfffffffc00f08947 */ /* 0x002fea000383ffff */
.L_x_779:
[----:B--2---:R-:W-:Y:S05]  /*8380*/  BSYNC B6 ;  /* 0x0000000000067941 */ /* 0x004fea0003800000 */
.L_x_773:
[----:B------:R-:W-:Y:S05]  /*8390*/  EXIT ;  /* 0x000000000000794d */ /* 0x000fea0003800000 */
.L_x_789:
[----:B------:R-:W-:Y:S02]  /*83a0*/  IMAD.MOV.U32 R12, RZ, RZ, RZ ;  /* 0x000000ffff0c7224 */ /* 0x000fe400078e00ff */
[----:B------:R-:W-:Y:S02]  /*83b0*/  IMAD.MOV.U32 R11, RZ, RZ, 0x1f ;  /* 0x0000001fff0b7424 */ /* 0x000fe400078e00ff */
[----:B------:R-:W-:-:S07]  /*83c0*/  IMAD.MOV.U32 R15, RZ, RZ, -0x1 ;  /* 0xffffffffff0f7424 */ /* 0x000fce00078e00ff */
[----:B------:R-:W-:Y:S05]  /*83d0*/  WARPSYNC.COLLECTIVE R15, `(.L_x_864) ;  /* 0x000000000f087348 */ /* 0x000fea0003c00000 */
[----:B------:R1:W2:Y:S02]  /*83e0*/  SHFL.IDX P6, R14, R13, R12, R11 ;  /* 0x0000000c0d0e7389 */ /* 0x0002a400000c000b */
[----:B-12---:R-:W-:Y:S01]  /*83f0*/  ENDCOLLECTIVE ;  /* 0x000000000000791b */ /* 0x006fe20003800000 */
.L_x_864:
[----:B------:R-:W-:Y:S05]  /*8400*/  BRA `(.L_x_865) ;  /* 0xffffff8c00587947 */ /* 0x000fea000383ffff */
.L_x_791:
[----:B--2---:R2:W3:Y:S02]  /*8410*/  SYNCS.PHASECHK.TRANS64.TRYWAIT P0, [R226+URZ+0x30c00], R15 ;  /* 0x030c000fe20075a7 */ /* 0x0044e4000800017f */
[----:B---3--:R-:W-:Y:S05]  /*8420*/  @!P0 NANOSLEEP.SYNCS 0x989680 ;  /* 0x009896800000895d */ /* 0x008fea0003900000 */
[----:B------:R-:W3:Y:S02]  /*8430*/  @!P0 SYNCS.PHASECHK.TRANS64 P0, [R226+URZ+0x30c00], R15 ;  /* 0x030c000fe20085a7 */ /* 0x000ee4000800007f */
[----:B---3--:R-:W-:Y:S05]  /*8440*/  @!P0 BRA `(.L_x_791) ;  /* 0xfffffffc00f08947 */ /* 0x008fea000383ffff */
[----:B------:R-:W-:Y:S05]  /*8450*/  BRA `(.L_x_790) ;  /* 0xffffff8c00bc7947 */ /* 0x000fea000383ffff */
.L_x_795:
[----:B--2---:R2:W3:Y:S02]  /*8460*/  SYNCS.PHASECHK.TRANS64.TRYWAIT P1, [R9+URZ+0x30c10], R12 ;  /* 0x030c100c090075a7 */ /* 0x0044e4000802017f */
[----:B---3--:R-:W-:Y:S05]  /*8470*/  @!P1 NANOSLEEP.SYNCS 0x989680 ;  /* 0x009896800000995d */ /* 0x008fea0003900000 */
[----:B------:R-:W3:Y:S02]  /*8480*/  @!P1 SYNCS.PHASECHK.TRANS64 P1, [R9+URZ+0x30c10], R12 ;  /* 0x030c100c090095a7 */ /* 0x000ee4000802007f */
[----:B---3--:R-:W-:Y:S05]  /*8490*/  @!P1 BRA `(.L_x_795) ;  /* 0xfffffffc00f09947 */ /* 0x008fea000383ffff */
[----:B------:R-:W-:Y:S05]  /*84a0*/  BRA `(.L_x_794) ;  /* 0xffffff9400907947 */ /* 0x000fea000383ffff */
.L_x_799:
[----:B------:R1:W1:Y:S02]  /*84b0*/  SYNCS.PHASECHK.TRANS64.TRYWAIT P1, [R9+URZ+0x30c30], R12 ;  /* 0x030c300c090075a7 */ /* 0x000264000802017f */
[----:B-1----:R-:W-:Y:S05]  /*84c0*/  @!P1 NANOSLEEP.SYNCS 0x989680 ;  /* 0x009896800000995d */ /* 0x002fea0003900000 */
[----:B------:R-:W1:Y:S02]  /*84d0*/  @!P1 SYNCS.PHASECHK.TRANS64 P1, [R9+URZ+0x30c30], R12 ;  /* 0x030c300c090095a7 */ /* 0x000e64000802007f */
[----:B-1----:R-:W-:Y:S05]  /*84e0*/  @!P1 BRA `(.L_x_799) ;  /* 0xfffffffc00f09947 */ /* 0x002fea000383ffff */
[----:B------:R-:W-:Y:S05]  /*84f0*/  BRA `(.L_x_798) ;  /* 0xffffff9800a07947 */ /* 0x000fea000383ffff */
.L_x_838:
[----:B-1----:R1:W2:Y:S02]  /*8500*/  SYNCS.PHASECHK.TRANS64.TRYWAIT P1, [R12+URZ+0x30c20], R3 ;  /* 0x030c20030c0075a7 */ /* 0x0022a4000802017f */
[----:B--2---:R-:W-:Y:S05]  /*8510*/  @!P1 NANOSLEEP.SYNCS 0x989680 ;  /* 0x009896800000995d */ /* 0x004fea0003900000 */
[----:B------:R-:W2:Y:S02]  /*8520*/  @!P1 SYNCS.PHASECHK.TRANS64 P1, [R12+URZ+0x30c20], R3 ;  /* 0x030c20030c0095a7 */ /* 0x000ea4000802007f */
[----:B--2---:R-:W-:Y:S05]  /*8530*/  @!P1 BRA `(.L_x_838) ;  /* 0xfffffffc00f09947 */ /* 0x004fea000383ffff */
[----:B------:R-:W-:Y:S05]  /*8540*/  BRA `(.L_x_866) ;  /* 0xffffffe800107947 */ /* 0x000fea000383ffff */
.L_x_842:
[----:B-1----:R1:W2:Y:S02]  /*8550*/  SYNCS.PHASECHK.TRANS64.TRYWAIT P1, [R12+URZ+0x30c40], R21 ;  /* 0x030c40150c0075a7 */ /* 0x0022a4000802017f */
[----:B--2---:R-:W-:Y:S05]  /*8560*/  @!P1 NANOSLEEP.SYNCS 0x989680 ;  /* 0x009896800000995d */ /* 0x004fea0003900000 */
[----:B------:R-:W2:Y:S02]  /*8570*/  @!P1 SYNCS.PHASECHK.TRANS64 P1, [R12+URZ+0x30c40], R21 ;  /* 0x030c40150c0095a7 */ /* 0x000ea4000802007f */
[----:B--2---:R-:W-:Y:S05]  /*8580*/  @!P1 BRA `(.L_x_842) ;  /* 0xfffffffc00f09947 */ /* 0x004fea000383ffff */
[----:B------:R-:W-:Y:S05]  /*8590*/  BRA `(.L_x_867) ;  /* 0xffffffec00287947 */ /* 0x000fea000383ffff */
.L_x_844:
[----:B--2---:R2:W3:Y:S02]  /*85a0*/  SYNCS.PHASECHK.TRANS64.TRYWAIT P1, [R12+URZ+0x30c28], R21 ;  /* 0x030c28150c0075a7 */ /* 0x0044e4000802017f */
[----:B---3--:R-:W-:Y:S05]  /*85b0*/  @!P1 NANOSLEEP.SYNCS 0x989680 ;  /* 0x009896800000995d */ /* 0x008fea0003900000 */
[----:B------:R-:W3:Y:S02]  /*85c0*/  @!P1 SYNCS.PHASECHK.TRANS64 P1, [R12+URZ+0x30c28], R21 ;  /* 0x030c28150c0095a7 */ /* 0x000ee4000802007f */
[----:B---3--:R-:W-:Y:S05]  /*85d0*/  @!P1 BRA `(.L_x_844) ;  /* 0xfffffffc00f09947 */ /* 0x008fea000383ffff */
[----:B------:R-:W-:Y:S05]  /*85e0*/  BRA `(.L_x_868) ;  /* 0xffffffec00a47947 */ /* 0x000fea000383ffff */
.L_x_846:
[----:B---3--:R3:W4:Y:S02]  /*85f0*/  SYNCS.PHASECHK.TRANS64.TRYWAIT P1, [R12+URZ+0x30c48], R21 ;  /* 0x030c48150c0075a7 */ /* 0x008724000802017f */
[----:B----4-:R-:W-:Y:S05]  /*8600*/  @!P1 NANOSLEEP.SYNCS 0x989680 ;  /* 0x009896800000995d */ /* 0x010fea0003900000 */
[----:B------:R-:W4:Y:S02]  /*8610*/  @!P1 SYNCS.PHASECHK.TRANS64 P1, [R12+URZ+0x30c48], R21 ;  /* 0x030c48150c0095a7 */ /* 0x000f24000802007f */
[----:B----4-:R-:W-:Y:S05]  /*8620*/  @!P1 BRA `(.L_x_846) ;  /* 0xfffffffc00f09947 */ /* 0x010fea000383ffff */
[----:B------:R-:W-:Y:S05]  /*8630*/  BRA `(.L_x_869) ;  /* 0xfffffff000007947 */ /* 0x000fea000383ffff */
.L_x_848:
[----:B------:R-:W-:-:S07]  /*8640*/  SHF.L.U32 R5, R10, 0x1f, RZ ;  /* 0x0000001f0a057819 */ /* 0x000fce00000006ff */
.L_x_870:
[----:B-1----:R1:W2:Y:S02]  /*8650*/  SYNCS.PHASECHK.TRANS64.TRYWAIT P1, [R12+URZ+0x30c20], R5 ;  /* 0x030c20050c0075a7 */ /* 0x0022a4000802017f */
[----:B--2---:R-:W-:Y:S05]  /*8660*/  @!P1 NANOSLEEP.SYNCS 0x989680 ;  /* 0x009896800000995d */ /* 0x004fea0003900000 */
[----:B------:R-:W2:Y:S02]  /*8670*/  @!P1 SYNCS.PHASECHK.TRANS64 P1, [R12+URZ+0x30c20], R5 ;  /* 0x030c20050c0095a7 */ /* 0x000ea4000802007f */
[----:B--2---:R-:W-:Y:S05]  /*8680*/  @!P1 BRA `(.L_x_870) ;  /* 0xfffffffc00f09947 */ /* 0x004fea000383ffff */
[----:B------:R-:W-:Y:S05]  /*8690*/  BRA `(.L_x_871) ;  /* 0xfffffff0006c7947 */ /* 0x000fea000383ffff */
.L_x_851:
[----:B-1----:R1:W2:Y:S02]  /*86a0*/  SYNCS.PHASECHK.TRANS64.TRYWAIT P1, [R12+URZ+0x30c40], R13 ;  /* 0x030c400d0c0075a7 */ /* 0x0022a4000802017f */
[----:B--2---:R-:W-:Y:S05]  /*86b0*/  @!P1 NANOSLEEP.SYNCS 0x989680 ;  /* 0x009896800000995d */ /* 0x004fea0003900000 */
[----:B------:R-:W2:Y:S02]  /*86c0*/  @!P1 SYNCS.PHASECHK.TRANS64 P1, [R12+URZ+0x30c40], R13 ;  /* 0x030c400d0c0095a7 */ /* 0x000ea4000802007f */
[----:B--2---:R-:W-:Y:S05]  /*86d0*/  @!P1 BRA `(.L_x_851) ;  /* 0xfffffffc00f09947 */ /* 0x004fea000383ffff */
[----:B------:R-:W-:Y:S05]  /*86e0*/  BRA `(.L_x_872) ;  /* 0xfffffff000e07947 */ /* 0x000fea000383ffff */
.L_x_853:
[----:B--2---:R2:W3:Y:S02]  /*86f0*/  SYNCS.PHASECHK.TRANS64.TRYWAIT P1, [R12+URZ+0x30c28], R13 ;  /* 0x030c280d0c0075a7 */ /* 0x0044e4000802017f */
[----:B---3--:R-:W-:Y:S05]  /*8700*/  @!P1 NANOSLEEP.SYNCS 0x989680 ;  /* 0x009896800000995d */ /* 0x008fea0003900000 */
[----:B------:R-:W3:Y:S02]  /*8710*/  @!P1 SYNCS.PHASECHK.TRANS64 P1, [R12+URZ+0x30c28], R13 ;  /* 0x030c280d0c0095a7 */ /* 0x000ee4000802007f */
[----:B---3--:R-:W-:Y:S05]  /*8720*/  @!P1 BRA `(.L_x_853) ;  /* 0xfffffffc00f09947 */ /* 0x008fea000383ffff */
[----:B------:R-:W-:Y:S05]  /*8730*/  BRA `(.L_x_873) ;  /* 0xfffffff400507947 */ /* 0x000fea000383ffff */
.L_x_855:
[----:B-1----:R1:W2:Y:S02]  /*8740*/  SYNCS.PHASECHK.TRANS64.TRYWAIT P0, [R13+URZ+0x30c40], R2 ;  /* 0x030c40020d0075a7 */ /* 0x0022a4000800017f */
[----:B--2---:R-:W-:Y:S05]  /*8750*/  @!P0 NANOSLEEP.SYNCS 0x989680 ;  /* 0x009896800000895d */ /* 0x004fea0003900000 */
[----:B------:R-:W2:Y:S02]  /*8760*/  @!P0 SYNCS.PHASECHK.TRANS64 P0, [R13+URZ+0x30c40], R2 ;  /* 0x030c40020d0085a7 */ /* 0x000ea4000800007f */
[----:B--2---:R-:W-:Y:S05]  /*8770*/  @!P0 BRA `(.L_x_855) ;  /* 0xfffffffc00f08947 */ /* 0x004fea000383ffff */
[----:B------:R-:W-:Y:S05]  /*8780*/  BRA `(.L_x_874) ;  /* 0xfffffff400c07947 */ /* 0x000fea000383ffff */
.L_x_857:
[----:B------:R-:W-:Y:S01]  /*8790*/  BSSY B0, `(.L_x_875) ;  /* 0x0000006000007945 */ /* 0x000fe20003800000 */
[----:B------:R-:W-:-:S07]  /*87a0*/  IMAD.MOV.U32 R15, RZ, RZ, -0x1 ;  /* 0xffffffffff0f7424 */ /* 0x000fce00078e00ff */
[----:B--2-4-:R-:W-:Y:S05]  /*87b0*/  WARPSYNC.COLLECTIVE R15, `(.L_x_876) ;  /* 0x000000000f0c7348 */ /* 0x014fea0003c00000 */
[----:B------:R-:W-:Y:S02]  /*87c0*/  ELECT P6, UR62, PT ;  /* 0x00000000003e782f */ /* 0x000fe400038c0000 */
[----:B------:R-:W-:Y:S01]  /*87d0*/  MOV R14, UR62 ;  /* 0x0000003e000e7c02 */ /* 0x000fe20008000f00 */
[----:B--2-4-:R-:W-:Y:S10]  /*87e0*/  ENDCOLLECTIVE ;  /* 0x000000000000791b */ /* 0x014ff40003800000 */
.L_x_876:
[----:B------:R-:W-:Y:S05]  /*87f0*/  BSYNC B0 ;  /* 0x0000000000007941 */ /* 0x000fea0003800000 */
.L_x_875:
[----:B------:R-:W-:Y:S01]  /*8800*/  PLOP3.LUT P0, PT, P6, PT, PT, 0x80, 0x0 ;  /* 0x000000000000781c */ /* 0x000fe2000370f070 */
[----:B------:R-:W-:-:S12]  /*8810*/  BRA `(.L_x_877) ;  /* 0xfffffff800507947 */ /* 0x000fd8000383ffff */
.L_x_859:
[----:B-1----:R1:W3:Y:S02]  /*8820*/  SYNCS.PHASECHK.TRANS64.TRYWAIT P1, [R7+URZ], R4 ;  /* 0x00000004070075a7 */ /* 0x0022e4000802017f */
[----:B---3--:R-:W-:Y:S05]  /*8830*/  @!P1 NANOSLEEP.SYNCS 0x989680 ;  /* 0x009896800000995d */ /* 0x008fea0003900000 */
[----:B------:R-:W3:Y:S02]  /*8840*/  @!P1 SYNCS.PHASECHK.TRANS64 P1, [R7+URZ], R4 ;  /* 0x00000004070095a7 */ /* 0x000ee4000802007f */
[----:B---3--:R-:W-:Y:S05]  /*8850*/  @!P1 BRA `(.L_x_859) ;  /* 0xfffffffc00f09947 */ /* 0x008fea000383ffff */
[----:B------:R-:W-:Y:S05]  /*8860*/  BRA `(.L_x_878) ;  /* 0xfffffff800907947 */ /* 0x000fea000383ffff */
.L_x_860:
[----:B---3--:R3:W4:Y:S02]  /*8870*/  SYNCS.PHASECHK.TRANS64.TRYWAIT P1, [R11+URZ], R2 ;  /* 0x000000020b0075a7 */ /* 0x008724000802017f */
[----:B----4-:R-:W-:Y:S05]  /*8880*/  @!P1 NANOSLEEP.SYNCS 0x989680 ;  /* 0x009896800000995d */ /* 0x010fea0003900000 */
[----:B------:R-:W4:Y:S02]  /*8890*/  @!P1 SYNCS.PHASECHK.TRANS64 P1, [R11+URZ], R2 ;  /* 0x000000020b0095a7 */ /* 0x000f24000802007f */
[----:B----4-:R-:W-:Y:S05]  /*88a0*/  @!P1 BRA `(.L_x_860) ;  /* 0xfffffffc00f09947 */ /* 0x010fea000383ffff */
[----:B------:R-:W-:Y:S05]  /*88b0*/  BRA `(.L_x_879) ;  /* 0xfffffff800847947 */ /* 0x000fea000383ffff */
.L_x_862:
[----:B----4-:R4:W1:Y:S02]  /*88c0*/  SYNCS.PHASECHK.TRANS64.TRYWAIT P0, [R9+URZ], R4 ;  /* 0x00000004090075a7 */ /* 0x010864000800017f */
[----:B-1----:R-:W-:Y:S05]  /*88d0*/  @!P0 NANOSLEEP.SYNCS 0x989680 ;  /* 0x009896800000895d */ /* 0x002fea0003900000 */
[----:B------:R-:W1:Y:S02]  /*88e0*/  @!P0 SYNCS.PHASECHK.TRANS64 P0, [R9+URZ], R4 ;  /* 0x00000004090085a7 */ /* 0x000e64000800007f */
[----:B-1----:R-:W-:Y:S05]  /*88f0*/  @!P0 BRA `(.L_x_862) ;  /* 0xfffffffc00f08947 */ /* 0x002fea000383ffff */
[----:B------:R-:W-:Y:S05]  /*8900*/  BRA `(.L_x_880) ;  /* 0xfffffff800887947 */ /* 0x000fea000383ffff */
.L_x_881:
        /* <DEDUP_REMOVED lines=15> */
.L_x_3699:


//--------------------- .text._ZN7cutlass13device_kernelIN5flash11enable_sm90INS1_16FlashAttnBwdSm90INS1_25CollectiveMainloopBwdSm90ILi2ELi2ELi2EN4cute5tupleIJNS5_1CILi1EEES8_S8_EEENS6_IJNS7_ILi128EEESA_NS7_ILi64EEEEEENS_6half_tEfNS_4arch4Sm90ELb0ELb0ELb0ELb1ELb1ELb1ELb0ELb0ELi2ELi1ELi2ELi2ELb0EEENS1_24CollectiveEpilogueBwdGQAISC_fSF_Li256ELb1ELb1EEENS1_19SingleTileSchedulerILb1ELb0ELb0ELi128EEEEEEEEEvNT_6ParamsE --------------------------
	.section	.text._ZN7cutlass13device_kernelIN5flash11enable_sm90INS1_16FlashAttnBwdSm90INS1_25CollectiveMainloopBwdSm90ILi2ELi2ELi2EN4cute5tupleIJNS5_1CILi1EEES8_S8_EEENS6_IJNS7_ILi128EEESA_NS7_ILi64EEEEEENS_6half_tEfNS_4arch4Sm90ELb0ELb0ELb0ELb1ELb1ELb1ELb0ELb0ELi2ELi1ELi2ELi2ELb0EEENS1_24CollectiveEpilogueBwdGQAISC_fSF_Li256ELb1ELb1EEENS1_19SingleTileSchedulerILb1ELb0ELb0ELi128EEEEEEEEEvNT_6ParamsE,"ax",@progbits
	.align	128
.text._ZN7cutlass13device_kernelIN5flash11enable_sm90INS1_16FlashAttnBwdSm90INS1_25CollectiveMainloopBwdSm90ILi2ELi2ELi2EN4cute5tupleIJNS5_1CILi1EEES8_S8_EEENS6_IJNS7_ILi128EEESA_NS7_ILi64EEEEEENS_6half_tEfNS_4arch4Sm90ELb0ELb0ELb0ELb1ELb1ELb1ELb0ELb0ELi2ELi1ELi2ELi2ELb0EEENS1_24CollectiveEpilogueBwdGQAISC_fSF_Li256ELb1ELb1EEENS1_19SingleTileSchedulerILb1ELb0ELb0ELi128EEEEEEEEEvNT_6ParamsE:
        .type           _ZN7cutlass13device_kernelIN5flash11enable_sm90INS1_16FlashAttnBwdSm90INS1_25CollectiveMainloopBwdSm90ILi2ELi2ELi2EN4cute5tupleIJNS5_1CILi1EEES8_S8_EEENS6_IJNS7_ILi128EEESA_NS7_ILi64EEEEEENS_6half_tEfNS_4arch4Sm90ELb0ELb0ELb0ELb1ELb1ELb1ELb0ELb0ELi2ELi1ELi2ELi2ELb0EEENS1_24CollectiveEpilogueBwdGQAISC_fSF_Li256ELb1ELb1EEENS1_19SingleTileSchedulerILb1ELb0ELb0ELi128EEEEEEEEEvNT_6ParamsE,@function
        .size           _ZN7cutlass13device_kernelIN5flash11enable_sm90INS1_16FlashAttnBwdSm90INS1_25CollectiveMainloopBwdSm90ILi2ELi2ELi2EN4cute5tupleIJNS5_1CILi1EEES8_S8_EEENS6_IJNS7_ILi128EEESA_NS7_ILi64EEEEEENS_6half_tEfNS_4arch4Sm90ELb0ELb0ELb0ELb1ELb1ELb1ELb0ELb0ELi2ELi1ELi2ELi2ELb0EEENS1_24CollectiveEpilogueBwdGQAISC_fSF_Li256ELb1ELb1EEENS1_19SingleTileSchedulerILb1ELb0ELb0ELi128EEEEEEEEEvNT_6ParamsE,(.L_x_3700 - _ZN7cutlass13device_kernelIN5flash11enable_sm90INS1_16FlashAttnBwdSm90INS1_25CollectiveMainloopBwdSm90ILi2ELi2ELi2EN4cute5tupleIJNS5_1CILi1EEES8_S8_EEENS6_IJNS7_ILi128EEESA_NS7_ILi64EEEEEENS_6half_tEfNS_4arch4Sm90ELb0ELb0ELb0ELb1ELb1ELb1ELb0ELb0ELi2ELi1ELi2ELi2ELb0EEENS1_24CollectiveEpilogueBwdGQAISC_fSF_Li256ELb1ELb1EEENS1_19SingleTileSchedulerILb1ELb0ELb0ELi128EEEEEEEEEvNT_6ParamsE)
        .other          _ZN7cutlass13device_kernelIN5flash11enable_sm90INS1_16FlashAttnBwdSm90INS1_25CollectiveMainloopBwdSm90ILi2ELi2ELi2EN4cute5tupleIJNS5_1CILi1EEES8_S8_EEENS6_IJNS7_ILi128EEESA_NS7_ILi64EEEEEENS_6half_tEfNS_4arch4Sm90ELb0ELb0ELb0ELb1ELb1ELb1ELb0ELb0ELi2ELi1ELi2ELi2ELb0EEENS1_24CollectiveEpilogueBwdGQAISC_fSF_Li256ELb1ELb1EEENS1_19SingleTileSchedulerILb1ELb0ELb0ELi128EEEEEEEEEvNT_6ParamsE,@"STO_CUDA_ENTRY STV_DEFAULT"
_ZN7cutlass13device_kernelIN5flash11enable_sm90INS1_16FlashAttnBwdSm90INS1_25CollectiveMainloopBwdSm90ILi2ELi2ELi2EN4cute5tupleIJNS5_1CILi1EEES8_S8_EEENS6_IJNS7_ILi128EEESA_NS7_ILi64EEEEEENS_6half_tEfNS_4arch4Sm90ELb0ELb0ELb0ELb1ELb1ELb1ELb0ELb0ELi2ELi1ELi2ELi2ELb0EEENS1_24CollectiveEpilogueBwdGQAISC_fSF_Li256ELb1ELb1EEENS1_19SingleTileSchedulerILb1ELb0ELb0ELi128EEEEEEEEEvNT_6ParamsE:
        /* <DEDUP_REMOVED lines=23> */
.L_x_883:
[----:B------:R-:W-:Y:S05]  /*0170*/  BSYNC B0 ;  /* 0x0000000000007941 */ /* 0x000fea0003800000 */
.L_x_882:
        /* <DEDUP_REMOVED lines=34> */
.L_x_884:
        /* <DEDUP_REMOVED lines=22> */
.L_x_885:
        /* <DEDUP_REMOVED lines=9> */
.L_x_888:
        /* <DEDUP_REMOVED lines=20> */
.L_x_889:
        /* <DEDUP_REMOVED lines=10> */
.L_x_891:
[----:B------:R-:W2:Y:S02]  /*0770*/  LDC R0, c[0x0][0x8c4] ;  /* 0x00023100ff007b82 */ /* 0x000ea40000000800 */
.L_x_890:
        /* <DEDUP_REMOVED lines=19> */
.L_x_893:
        /* <DEDUP_REMOVED lines=10> */
.L_x_894:
        /* <DEDUP_REMOVED lines=8> */
.L_x_895:
        /* <DEDUP_REMOVED lines=9> */
.L_x_896:
        /* <DEDUP_REMOVED lines=55> */
.L_x_899:
        /* <DEDUP_REMOVED lines=15> */
.L_x_898:
        /* <DEDUP_REMOVED lines=22> */
.L_x_901:
        /* <DEDUP_REMOVED lines=15> */
.L_x_900:
[----:B------:R-:W-:Y:S01]  /*1110*/  SHF.R.S32.HI R3, RZ, 0x1f, R16 ;  /* 0x0000001fff037819 */ /* 0x000fe20000011410 */
[----:B------:R-:W-:-:S03]  /*1120*/  UMOV UR4, 0xffffffff ;  /* 0xffffffff00047882 */ /* 0x000fc60000000000 */
[----:B------:R-:W-:-:S04]  /*1130*/  LEA.HI R0, R3, R16, RZ, 0x7 ;  /* 0x0000001003007211 */ /* 0x000fc800078f38ff */
[----:B------:R-:W-:Y:S01]  /*1140*/  SHF.R.S32.HI R13, RZ, 0x7, R0 ;  /* 0x00000007ff0d7819 */ /* 0x000fe20000011400 */
[----:B------:R-:W-:Y:S06]  /*1150*/  BRA.DIV UR4, `(.L_x_902) ;  /* 0x0000007e04b87947 */ /* 0x000fec000b800000 */
[----:B------:R1:W2:Y:S02]  /*1160*/  SHFL.IDX PT, R14, R13, RZ, 0x1f ;  /* 0x00001fff0d0e7589 */ /* 0x0002a400000e0000 */
.L_x_1006:
        /* <DEDUP_REMOVED lines=30> */
.L_x_903:
        /* <DEDUP_REMOVED lines=108> */
.L_x_915:
[----:B------:R-:W-:-:S13]  /*1a10*/  ISETP.NE.AND P0, PT, R4, 0x3, PT ;  /* 0x000000030400780c */ /* 0x000fda0003f05270 */
[----:B-1----:R-:W-:Y:S05]  /*1a20*/  @!P0 BRA `(.L_x_905) ;  /* 0x0000000000048947 */ /* 0x002fea0003800000 */
[----:B------:R-:W-:Y:S01]  /*1a30*/  BPT.TRAP 0x1 ;  /* 0x000000040000795c */ /* 0x000fe20000300000 */
.L_x_905:
[----:B------:R-:W-:Y:S01]  /*1a40*/  IMAD R9, R7, 0x8, R226 ;  /* 0x0000000807097824 */ /* 0x000fe200078e02e2 */
[----:B------:R-:W-:-:S04]  /*1a50*/  SHF.L.U32 R12, R6, 0x1f, RZ ;  /* 0x0000001f060c7819 */ /* 0x000fc800000006ff */
[----:B------:R1:W2:Y:S01]  /*1a60*/  SYNCS.PHASECHK.TRANS64.TRYWAIT P1, [R9+URZ+0x30c10], R12 ;  /* 0x030c100c090075a7 */ /* 0x0002a2000802017f */
[----:B------:R-:W-:Y:S05]  /*1a70*/  @!P0 BRA `(.L_x_906) ;  /* 0x0000000000048947 */ /* 0x000fea0003800000 */
[----:B------:R-:W-:Y:S01]  /*1a80*/  BPT.TRAP 0x1 ;  /* 0x000000040000795c */ /* 0x000fe20000300000 */
.L_x_906:
[----:B------:R-:W-:-:S05]  /*1a90*/  VIADD R10, R226, 0x10000 ;  /* 0x00010000e20a7836 */ /* 0x000fca0000000000 */
[----:B------:R-:W-:-:S04]  /*1aa0*/  SHF.R.U32.HI R10, RZ, 0x4, R10 ;  /* 0x00000004ff0a7819 */ /* 0x000fc8000001160a */
[----:B------:R-:W-:Y:S01]  /*1ab0*/  LOP3.LUT R10, R10, 0x3fff, RZ, 0xc0, !PT ;  /* 0x00003fff0a0a7812 */ /* 0x000fe200078ec0ff */
[----:B--2---:R-:W-:Y:S06]  /*1ac0*/  @P1 BRA `(.L_x_907) ;  /* 0x0000000000081947 */ /* 0x004fec0003800000 */
[----:B------:R-:W2:Y:S02]  /*1ad0*/  SYNCS.PHASECHK.TRANS64.TRYWAIT P1, [R9+URZ+0x30c10], R12 ;  /* 0x030c100c090075a7 */ /* 0x000ea4000802017f */
[----:B--2---:R-:W-:Y:S05]  /*1ae0*/  @!P1 BRA `(.L_x_908) ;  /* 0x0000007400849947 */ /* 0x004fea0003800000 */
.L_x_907:
        /* <DEDUP_REMOVED lines=63> */
.L_x_909:
[----:B------:R1:W1:Y:S01]  /*1ee0*/  SYNCS.PHASECHK.TRANS64.TRYWAIT P1, [R9+URZ+0x30c30], R12 ;  /* 0x030c300c090075a7 */ /* 0x000262000802017f */
[----:B------:R-:W-:Y:S05]  /*1ef0*/  @!P0 BRA `(.L_x_910) ;  /* 0x0000000000048947 */ /* 0x000fea0003800000 */
[----:B------:R-:W-:Y:S01]  /*1f00*/  BPT.TRAP 0x1 ;  /* 0x000000040000795c */ /* 0x000fe20000300000 */
.L_x_910:
[----:B------:R-:W-:-:S05]  /*1f10*/  VIADD R11, R226, 0x18000 ;  /* 0x00018000e20b7836 */ /* 0x000fca0000000000 */
[----:B------:R-:W-:-:S04]  /*1f20*/  SHF.R.U32.HI R11, RZ, 0x4, R11 ;  /* 0x00000004ff0b7819 */ /* 0x000fc8000001160b */
[----:B------:R-:W-:-:S04]  /*1f30*/  LOP3.LUT R218, R11, 0x3fff, RZ, 0xc0, !PT ;  /* 0x00003fff0bda7812 */ /* 0x000fc800078ec0ff */
[----:B------:R-:W-:Y:S01]  /*1f40*/  LOP3.LUT R14, R218, 0x10000, RZ, 0xfc, !PT ;  /* 0x00010000da0e7812 */ /* 0x000fe200078efcff */
[----:B-1----:R-:W-:Y:S06]  /*1f50*/  @P1 BRA `(.L_x_911) ;  /* 0x0000000000081947 */ /* 0x002fec0003800000 */
[----:B------:R-:W1:Y:S02]  /*1f60*/  SYNCS.PHASECHK.TRANS64.TRYWAIT P1, [R9+URZ+0x30c30], R12 ;  /* 0x030c300c090075a7 */ /* 0x000e64000802017f */
[----:B-1----:R-:W-:Y:S05]  /*1f70*/  @!P1 BRA `(.L_x_912) ;  /* 0x0000007000749947 */ /* 0x002fea0003800000 */
.L_x_911:
        /* <DEDUP_REMOVED lines=619> */
.L_x_913:
        /* <DEDUP_REMOVED lines=68> */
.L_x_914:
        /* <DEDUP_REMOVED lines=45> */
.L_x_897:
[----:B------:R-:W-:Y:S05]  /*4d40*/  @P0 BRA `(.L_x_892) ;  /* 0x0000004000b40947 */ /* 0x000fea0003800000 */
[----:B-1----:R-:W2:Y:S01]  /*4d50*/  LDL.LU R26, [R1+0xc] ;  /* 0x00000c00011a7983 */ /* 0x002ea20000300800 */
[----:B------:R-:W1:Y:S01]  /*4d60*/  LDC.64 R2, c[0x0][0x878] ;  /* 0x00021e00ff027b82 */ /* 0x000e620000000a00 */
[----:B------:R-:W-:Y:S01]  /*4d70*/  ULDC UR4, c[0x0][0x870] ;  /* 0x00021c0000047ab9 */ /* 0x000fe20000000800 */
[----:B------:R-:W-:-:S06]  /*4d80*/  ULDC UR6, c[0x0][0x80c] ;  /* 0x0002030000067ab9 */ /* 0x000fcc0000000800 */
[----:B------:R-:W3:Y:S01]  /*4d90*/  LDC R17, c[0x0][0x850] ;  /* 0x00021400ff117b82 */ /* 0x000ee20000000800 */
[----:B------:R-:W4:Y:S01]  /*4da0*/  S2R R6, SR_TID.X ;  /* 0x0000000000067919 */ /* 0x000f220000002100 */
[----:B------:R-:W5:Y:S01]  /*4db0*/  S2R R8, SR_CTAID.Y ;  /* 0x0000000000087919 */ /* 0x000f620000002600 */
[----:B------:R-:W5:Y:S05]  /*4dc0*/  S2R R16, SR_CTAID.X ;  /* 0x0000000000107919 */ /* 0x000f6a0000002500 */
[----:B------:R-:W5:Y:S01]  /*4dd0*/  S2UR UR5, SR_CgaCtaId ;  /* 0x00000000000579c3 */ /* 0x000f620000008800 */
[----:B-1----:R-:W-:-:S07]  /*4de0*/  ISETP.NE.U32.AND P0, PT, R2, RZ, PT ;  /* 0x000000ff0200720c */ /* 0x002fce0003f05070 */
[----:B------:R-:W1:Y:S01]  /*4df0*/  LDC.64 R14, c[0x0][0x840] ;  /* 0x00021000ff0e7b82 */ /* 0x000e620000000a00 */
[----:B------:R-:W-:-:S07]  /*4e00*/  ISETP.NE.AND.EX P0, PT, R3, RZ, PT, P0 ;  /* 0x000000ff0300720c */ /* 0x000fce0003f05300 */
[----:B------:R-:W1:Y:S08]  /*4e10*/  LDC.64 R12, c[0x0][0x818] ;  /* 0x00020600ff0c7b82 */ /* 0x000e700000000a00 */
[----:B------:R-:W2:Y:S08]  /*4e20*/  @P0 LDC.64 R2, c[0x0][0x878] ;  /* 0x00021e00ff020b82 */ /* 0x000eb00000000a00 */
[----:B------:R-:W1:Y:S08]  /*4e30*/  LDC.64 R20, c[0x0][0x848] ;  /* 0x00021200ff147b82 */ /* 0x000e700000000a00 */
[----:B------:R-:W1:Y:S08]  /*4e40*/  LDC.64 R22, c[0x0][0x800] ;  /* 0x00020000ff167b82 */ /* 0x000e700000000a00 */
[----:B------:R-:W1:Y:S01]  /*4e50*/  LDC.64 R24, c[0x0][0x828] ;  /* 0x00020a00ff187b82 */ /* 0x000e620000000a00 */
[----:B--2---:R-:W-:-:S06]  /*4e60*/  @P0 IMAD.WIDE R2, R26, 0x4, R2 ;  /* 0x000000041a020825 */ /* 0x004fcc00078e0202 */
[----:B------:R2:W5:Y:S01]  /*4e70*/  @P0 LDG.E R2, desc[UR38][R2.64] ;  /* 0x0000002602020981 */ /* 0x000562000c1e1900 */
[----:B------:R-:W-:Y:S01]  /*4e80*/  BAR.SYNC.DEFER_BLOCKING 0x1, 0x100 ;  /* 0x0044000000007b1d */ /* 0x000fe20000010000 */
[----:B---3--:R-:W-:Y:S01]  /*4e90*/  ISETP.NE.AND P2, PT, R17, 0x1, PT ;  /* 0x000000011100780c */ /* 0x008fe20003f45270 */
[C---:B----4-:R-:W-:Y:S01]  /*4ea0*/  VIADD R18, R6.reuse, 0xffffff80 ;  /* 0xffffff8006127836 */ /* 0x050fe20000000000 */
[----:B------:R-:W-:-:S03]  /*4eb0*/  ISETP.NE.AND P1, PT, R6, 0x80, PT ;  /* 0x000000800600780c */ /* 0x000fc60003f25270 */
[----:B------:R-:W-:Y:S01]  /*4ec0*/  BSSY B0, `(.L_x_916) ;  /* 0x000004e000007945 */ /* 0x000fe20003800000 */
[----:B------:R-:W-:-:S04]  /*4ed0*/  SHF.R.S32.HI R5, RZ, 0x1f, R18 ;  /* 0x0000001fff057819 */ /* 0x000fc80000011412 */
[----:B------:R-:W-:-:S03]  /*4ee0*/  LEA.HI R5, R5, R18, RZ, 0x7 ;  /* 0x0000001205057211 */ /* 0x000fc600078f38ff */
[----:B------:R-:W5:Y:S01]  /*4ef0*/  @P2 LDC R7, c[0x0][0x854] ;  /* 0x00021500ff072b82 */ /* 0x000f620000000800 */
[C---:B--2---:R-:W-:Y:S01]  /*4f00*/  LOP3.LUT R3, R5.reuse, 0xfffff80, RZ, 0xc0, !PT ;  /* 0x0fffff8005037812 */ /* 0x044fe200078ec0ff */
[----:B------:R-:W-:-:S04]  /*4f10*/  IMAD.SHL.U32 R5, R5, 0x20, RZ ;  /* 0x0000002005057824 */ /* 0x000fc800078e00ff */
[----:B------:R-:W-:Y:S01]  /*4f20*/  IMAD.IADD R4, R18, 0x1, -R3 ;  /* 0x0000000112047824 */ /* 0x000fe200078e0a03 */
[----:B------:R-:W-:Y:S01]  /*4f30*/  LOP3.LUT R5, R5, 0x3ffff000, RZ, 0xc0, !PT ;  /* 0x3ffff00005057812 */ /* 0x000fe200078ec0ff */
[----:B------:R-:W2:Y:S04]  /*4f40*/  @P2 LDC R9, c[0x0][0x858] ;  /* 0x00021600ff092b82 */ /* 0x000ea80000000800 */
[----:B------:R-:W-:Y:S02]  /*4f50*/  IMAD R4, R4, 0x4, R5 ;  /* 0x0000000404047824 */ /* 0x000fe400078e0205 */
[----:B-----5:R-:W-:-:S04]  /*4f60*/  @P2 IMAD.HI.U32 R0, R8, R7, RZ ;  /* 0x0000000708002227 */ /* 0x020fc800078e00ff */
[----:B------:R-:W-:Y:S01]  /*4f70*/  IMAD.MOV.U32 R7, RZ, RZ, R8 ;  /* 0x000000ffff077224 */ /* 0x000fe200078e0008 */
[----:B--2---:R-:W-:Y:S01]  /*4f80*/  @P2 SHF.R.U32.HI R7, RZ, R9, R0 ;  /* 0x00000009ff072219 */ /* 0x004fe20000011600 */
[----:B------:R-:W-:Y:S01]  /*4f90*/  IMAD R0, R26, UR6, RZ ;  /* 0x000000061a007c24 */ /* 0x000fe2000f8e02ff */
[----:B------:R-:W-:Y:S02]  /*4fa0*/  ISETP.NE.AND P2, PT, R18, RZ, PT ;  /* 0x000000ff1200720c */ /* 0x000fe40003f45270 */
[----:B------:R-:W-:Y:S01]  /*4fb0*/  SHF.R.S32.HI R9, RZ, 0x1f, R7 ;  /* 0x0000001fff097819 */ /* 0x000fe20000011407 */
[----:B------:R-:W2:Y:S01]  /*4fc0*/  LDC.64 R18, c[0x0][0x820] ;  /* 0x00020800ff127b82 */ /* 0x000ea20000000a00 */
[----:B------:R-:W-:Y:S01]  /*4fd0*/  SHF.R.S32.HI R6, RZ, 0x1f, R0 ;  /* 0x0000001fff067819 */ /* 0x000fe20000011400 */
[----:B------:R-:W-:-:S05]  /*4fe0*/  @P0 IMAD R2, R26, 0x80, R2 ;  /* 0x000000801a020824 */ /* 0x000fca00078e0202 */
[----:B------:R-:W-:-:S04]  /*4ff0*/  @P0 SHF.R.S32.HI R3, RZ, 0x1f, R2 ;  /* 0x0000001fff030819 */ /* 0x000fc80000011402 */
[----:B------:R-:W-:Y:S01]  /*5000*/  @P0 LEA.HI R3, R3, R2, RZ, 0x7 ;  /* 0x0000000203030211 */ /* 0x000fe200078f38ff */
[----:B------:R-:W-:Y:S01]  /*5010*/  IMAD R2, R16, UR4, RZ ;  /* 0x0000000410027c24 */ /* 0x000fe2000f8e02ff */
[----:B------:R-:W-:Y:S02]  /*5020*/  UMOV UR4, 0x400 ;  /* 0x0000040000047882 */ /* 0x000fe40000000000 */
[----:B------:R-:W-:Y:S01]  /*5030*/  ULEA UR4, UR5, UR4, 0x18 ;  /* 0x0000000405047291 */ /* 0x000fe2000f8ec03f */
[----:B------:R-:W-:Y:S01]  /*5040*/  IMAD R2, R2, UR6, RZ ;  /* 0x0000000602027c24 */ /* 0x000fe2000f8e02ff */
[----:B------:R-:W-:Y:S01]  /*5050*/  ULDC.64 UR6, c[0x0][0x868] ;  /* 0x00021a0000067ab9 */ /* 0x000fe20000000a00 */
[----:B------:R-:W-:-:S03]  /*5060*/  @P0 IMAD.SHL.U32 R3, R3, 0x40, RZ ;  /* 0x0000004003030824 */ /* 0x000fc600078e00ff */
[----:B------:R-:W-:Y:S02]  /*5070*/  IADD3 R10, P3, P4, R2, R0, R7 ;  /* 0x00000000020a7210 */ /* 0x000fe40007c7e007 */
[----:B------:R-:W-:Y:S02]  /*5080*/  SHF.R.S32.HI R5, RZ, 0x1f, R2 ;  /* 0x0000001fff057819 */ /* 0x000fe40000011402 */
[----:B------:R-:W-:Y:S02]  /*5090*/  @P0 LOP3.LUT R2, R3, 0xffffe000, RZ, 0xc0, !PT ;  /* 0xffffe00003020812 */ /* 0x000fe400078ec0ff */
[----:B------:R-:W-:Y:S01]  /*50a0*/  IADD3.X R11, R5, R6, R9, P3, P4 ;  /* 0x00000006050b7210 */ /* 0x000fe20001fe8409 */
[----:B------:R-:W-:Y:S01]  /*50b0*/  IMAD.SHL.U32 R5, R16, 0x2000, RZ ;  /* 0x0000200010057824 */ /* 0x000fe200078e00ff */
[----:B------:R-:W-:Y:S02]  /*50c0*/  @P0 SHF.R.S32.HI R3, RZ, 0x1f, R2 ;  /* 0x0000001fff030819 */ /* 0x000fe40000011402 */
[----:B------:R-:W-:-:S02]  /*50d0*/  @!P0 CS2R R2, SRZ ;  /* 0x0000000000028805 */ /* 0x000fc4000001ff00 */
[----:B------:R-:W-:Y:S01]  /*50e0*/  LEA R0, R4, UR4, 0x2 ;  /* 0x0000000404007c11 */ /* 0x000fe2000f8e10ff */
[----:B-1----:R-:W-:Y:S01]  /*50f0*/  IMAD R6, R9, R14, RZ ;  /* 0x0000000e09067224 */ /* 0x002fe200078e02ff */
[----:B------:R-:W-:Y:S02]  /*5100*/  SHF.L.U64.HI R11, R10, 0x2, R11 ;  /* 0x000000020a0b7819 */ /* 0x000fe4000001020b */
[----:B------:R-:W-:Y:S01]  /*5110*/  IADD3 R4, P3, R5, R2, RZ ;  /* 0x0000000205047210 */ /* 0x000fe20007f7e0ff */
[-C--:B------:R-:W-:Y:S01]  /*5120*/  IMAD R2, R9, R12.reuse, RZ ;  /* 0x0000000c09027224 */ /* 0x080fe200078e02ff */
[----:B------:R1:W-:Y:S01]  /*5130*/  STS.128 [R0], R152 ;  /* 0x0000009800007388 */ /* 0x0003e20000000c00 */
[----:B------:R-:W-:Y:S01]  /*5140*/  IMAD R15, R7, R15, R6 ;  /* 0x0000000f070f7224 */ /* 0x000fe200078e0206 */
[----:B------:R-:W-:Y:S01]  /*5150*/  LEA.HI.X.SX32 R5, R5, R3, 0x1, P3 ;  /* 0x0000000305057211 */ /* 0x000fe200018f0eff */
[C---:B------:R-:W-:Y:S01]  /*5160*/  IMAD R9, R7.reuse, R13, R2 ;  /* 0x0000000d07097224 */ /* 0x040fe200078e0202 */
[----:B------:R-:W-:Y:S01]  /*5170*/  SHF.R.S32.HI R6, RZ, 0x1f, R26 ;  /* 0x0000001fff067819 */ /* 0x000fe2000001141a */
[----:B------:R1:W-:Y:S01]  /*5180*/  STS.128 [R0+0x800], R156 ;  /* 0x0008009c00007388 */ /* 0x0003e20000000c00 */
[----:B------:R-:W-:-:S02]  /*5190*/  IMAD.WIDE.U32 R2, R7, R12, R4 ;  /* 0x0000000c07027225 */ /* 0x000fc400078e0004 */
[----:B------:R-:W-:Y:S01]  /*51a0*/  SEL R13, R6, RZ, !P0 ;  /* 0x000000ff060d7207 */ /* 0x000fe20004000000 */
[----:B------:R1:W-:Y:S01]  /*51b0*/  STS.128 [R0+0x1000], R160 ;  /* 0x001000a000007388 */ /* 0x0003e20000000c00 */
[----:B------:R-:W-:Y:S01]  /*51c0*/  IMAD.IADD R3, R3, 0x1, R9 ;  /* 0x0000000103037824 */ /* 0x000fe200078e0209 */
[----:B------:R-:W-:Y:S02]  /*51d0*/  SEL R9, R26, RZ, !P0 ;  /* 0x000000ff1a097207 */ /* 0x000fe40004000000 */
[----:B------:R1:W-:Y:S01]  /*51e0*/  STS.128 [R0+0x1800], R164 ;  /* 0x001800a400007388 */ /* 0x0003e20000000c00 */
[----:B------:R-:W-:-:S03]  /*51f0*/  IMAD.WIDE.U32 R4, R7, R14, R4 ;  /* 0x0000000e07047225 */ /* 0x000fc600078e0004 */
[----:B------:R1:W-:Y:S01]  /*5200*/  STS.128 [R0+0x2000], R168 ;  /* 0x002000a800007388 */ /* 0x0003e20000000c00 */
[C---:B--2---:R-:W-:Y:S02]  /*5210*/  IMAD R6, R13.reuse, R18, RZ ;  /* 0x000000120d067224 */ /* 0x044fe400078e02ff */
[----:B------:R-:W-:Y:S01]  /*5220*/  IMAD R12, R13, R20, RZ ;  /* 0x000000140d0c7224 */ /* 0x000fe200078e02ff */
[----:B------:R1:W-:Y:S01]  /*5230*/  STS.128 [R0+0x2800], R172 ;  /* 0x002800ac00007388 */ /* 0x0003e20000000c00 */
[----:B------:R-:W-:Y:S02]  /*5240*/  IMAD.SHL.U32 R13, R10, 0x4, RZ ;  /* 0x000000040a0d7824 */ /* 0x000fe400078e00ff */
[----:B------:R-:W-:Y:S01]  /*5250*/  IMAD.IADD R5, R5, 0x1, R15 ;  /* 0x0000000105057824 */ /* 0x000fe200078e020f */
[----:B------:R1:W-:Y:S01]  /*5260*/  STS.128 [R0+0x3000], R176 ;  /* 0x003000b000007388 */ /* 0x0003e20000000c00 */
[----:B------:R-:W-:Y:S01]  /*5270*/  IMAD R15, R9, R19, R6 ;  /* 0x00000013090f7224 */ /* 0x000fe200078e0206 */
[----:B------:R-:W-:Y:S01]  /*5280*/  IADD3 R6, P4, R13, UR6, RZ ;  /* 0x000000060d067c10 */ /* 0x000fe2000ff9e0ff */
[C---:B------:R-:W-:Y:S01]  /*5290*/  IMAD.WIDE.U32 R2, R9.reuse, R18, R2 ;  /* 0x0000001209027225 */ /* 0x040fe200078e0002 */
[----:B------:R1:W-:Y:S03]  /*52a0*/  STS.128 [R0+0x3800], R180 ;  /* 0x003800b400007388 */ /* 0x0003e60000000c00 */
[----:B------:R-:W-:Y:S01]  /*52b0*/  IMAD.WIDE.U32 R4, R9, R20, R4 ;  /* 0x0000001409047225 */ /* 0x000fe200078e0004 */
[----:B------:R-:W-:-:S03]  /*52c0*/  LEA R22, P3, R2, R22, 0x2 ;  /* 0x0000001602167211 */ /* 0x000fc600078610ff */
[----:B------:R-:W-:Y:S01]  /*52d0*/  IMAD.MOV R10, RZ, RZ, -R7 ;  /* 0x000000ffff0a7224 */ /* 0x000fe200078e0a07 */
[----:B------:R-:W-:Y:S01]  /*52e0*/  IADD3.X R7, R11, UR7, RZ, P4, !PT ;  /* 0x000000070b077c10 */ /* 0x000fe2000a7fe4ff */
[----:B------:R-:W-:Y:S01]  /*52f0*/  IMAD R9, R9, R21, R12 ;  /* 0x0000001509097224 */ /* 0x000fe200078e020c */
[----:B------:R-:W-:Y:S01]  /*5300*/  LEA R24, P0, R4, R24, 0x2 ;  /* 0x0000001804187211 */ /* 0x000fe200078010ff */
[----:B------:R-:W-:Y:S02]  /*5310*/  IMAD R17, R17, R10, R8 ;  /* 0x0000000a11117224 */ /* 0x000fe400078e0208 */
[----:B------:R-:W-:Y:S02]  /*5320*/  IMAD.IADD R10, R3, 0x1, R15 ;  /* 0x00000001030a7824 */ /* 0x000fe400078e020f */
[----:B------:R-:W-:Y:S01]  /*5330*/  IMAD.IADD R9, R5, 0x1, R9 ;  /* 0x0000000105097824 */ /* 0x000fe200078e0209 */
[----:B-1----:R-:W-:Y:S07]  /*5340*/  @P2 BRA `(.L_x_917) ;  /* 0x0000000000142947 */ /* 0x002fee0003800000 */
.L_x_918:
[----:B------:R-:W2:Y:S04]  /*5350*/  LDG.E.STRONG.GPU R8, desc[UR38][R6.64] ;  /* 0x0000002606087981 */ /* 0x000ea8000c1ef900 */
[----:B--2---:R-:W-:Y:S01]  /*5360*/  CCTL.IVALL ;  /* 0x00000000ff00798f */ /* 0x004fe20002000000 */
[----:B------:R-:W-:Y:S05]  /*5370*/  YIELD ;  /* 0x0000000000007946 */ /* 0x000fea0003800000 */
[----:B------:R-:W-:-:S13]  /*5380*/  ISETP.NE.AND P2, PT, R8, R17, PT ;  /* 0x000000110800720c */ /* 0x000fda0003f45270 */
[----:B------:R-:W-:Y:S05]  /*5390*/  @P2 BRA `(.L_x_918) ;  /* 0xfffffffc00ec2947 */ /* 0x000fea000383ffff */
.L_x_917:
[----:B------:R-:W-:Y:S05]  /*53a0*/  BSYNC B0 ;  /* 0x0000000000007941 */ /* 0x000fea0003800000 */
.L_x_916:
[----:B------:R-:W-:Y:S01]  /*53b0*/  UMOV UR5, 0xffffffff ;  /* 0xffffffff00057882 */ /* 0x000fe20000000000 */
[----:B------:R-:W-:Y:S02]  /*53c0*/  LEA.HI.X R10, R2, R23, R10, 0x2, P3 ;  /* 0x00000017020a7211 */ /* 0x000fe400018f140a */
[----:B------:R-:W-:Y:S01]  /*53d0*/  LEA.HI.X R9, R4, R25, R9, 0x2, P0 ;  /* 0x0000001904097211 */ /* 0x000fe200000f1409 */
[----:B------:R-:W-:Y:S06]  /*53e0*/  BRA.DIV UR5, `(.L_x_919) ;  /* 0x0000003e056c7947 */ /* 0x000fec000b800000 */
[----:B------:R-:W-:Y:S01]  /*53f0*/  NOP ;  /* 0x0000000000007918 */ /* 0x000fe20000000000 */
.L_x_1009:
        /* <DEDUP_REMOVED lines=16> */
.L_x_922:
[----:B------:R-:W-:Y:S01]  /*5500*/  @P0 ELECT P2, URZ, PT ;  /* 0x00000000003f082f */ /* 0x000fe20003840000 */
[----:B------:R1:W-:-:S12]  /*5510*/  UBLKRED.G.S.ADD.F32.RN [UR6], [UR4], UR5, desc[UR8] ;  /* 0x00000806040073bb */ /* 0x0003d800080a1405 */
[----:B------:R-:W-:Y:S02]  /*5520*/  @P2 PLOP3.LUT P0, PT, P2, PT, PT, 0x8, 0x0 ;  /* 0x000000000000281c */ /* 0x000fe4000170e170 */
[----:B------:R-:W-:-:S11]  /*5530*/  PLOP3.LUT P2, PT, PT, PT, PT, 0x8, 0x0 ;  /* 0x000000000000781c */ /* 0x000fd60003f4e170 */
[----:B-1----:R-:W-:Y:S05]  /*5540*/  @P0 BRA.U.ANY `(.L_x_922) ;  /* 0xfffffffd00ec0947 */ /* 0x002fea000393ffff */
[----:B------:R0:W-:Y:S01]  /*5550*/  UTMACMDFLUSH ;  /* 0x00000000000079b7 */ /* 0x0001e20000000000 */
[----:B------:R-:W-:-:S04]  /*5560*/  DEPBAR.LE SB0, 0x0 ;  /* 0x000080000000791a */ /* 0x000fc80000000000 */
.L_x_921:
[----:B------:R-:W-:Y:S05]  /*5570*/  BSYNC B0 ;  /* 0x0000000000007941 */ /* 0x000fea0003800000 */
.L_x_920:
        /* <DEDUP_REMOVED lines=14> */
.L_x_924:
[----:B------:R-:W-:Y:S05]  /*5660*/  BSYNC B0 ;  /* 0x0000000000007941 */ /* 0x000fea0003800000 */
.L_x_923:
[----:B------:R-:W-:Y:S06]  /*5670*/  BAR.SYNC.DEFER_BLOCKING 0x1, 0x100 ;  /* 0x0044000000007b1d */ /* 0x000fec0000010000 */
[----:B------:R-:W-:Y:S01]  /*5680*/  ULDC.64 UR6, c[0x0][0x860] ;  /* 0x0002180000067ab9 */ /* 0x000fe20000000a00 */
[----:B------:R-:W-:Y:S01]  /*5690*/  BSSY B0, `(.L_x_925) ;  /* 0x0000011000007945 */ /* 0x000fe20003800000 */
[----:B------:R-:W-:-:S04]  /*56a0*/  IADD3 R2, P0, R13, UR6, RZ ;  /* 0x000000060d027c10 */ /* 0x000fc8000ff1e0ff */
[----:B-1----:R-:W-:Y:S01]  /*56b0*/  IADD3.X R3, R11, UR7, RZ, P0, !PT ;  /* 0x000000070b037c10 */ /* 0x002fe200087fe4ff */
        /* <DEDUP_REMOVED lines=9> */
.L_x_927:
[----:B-1----:R-:W2:Y:S04]  /*5750*/  LDG.E.STRONG.GPU R0, desc[UR38][R2.64] ;  /* 0x0000002602007981 */ /* 0x002ea8000c1ef900 */
[----:B--2---:R-:W-:Y:S01]  /*5760*/  CCTL.IVALL ;  /* 0x00000000ff00798f */ /* 0x004fe20002000000 */
[----:B------:R-:W-:Y:S05]  /*5770*/  YIELD ;  /* 0x0000000000007946 */ /* 0x000fea0003800000 */
[----:B------:R-:W-:-:S13]  /*5780*/  ISETP.NE.AND P0, PT, R0, R17, PT ;  /* 0x000000110000720c */ /* 0x000fda0003f05270 */
[----:B------:R-:W-:Y:S05]  /*5790*/  @P0 BRA `(.L_x_927) ;  /* 0xfffffffc00ec0947 */ /* 0x000fea000383ffff */
.L_x_926:
[----:B------:R-:W-:Y:S05]  /*57a0*/  BSYNC B0 ;  /* 0x0000000000007941 */ /* 0x000fea0003800000 */
.L_x_925:
[----:B------:R-:W-:-:S03]  /*57b0*/  UMOV UR5, 0xffffffff ;  /* 0xffffffff00057882 */ /* 0x000fc60000000000 */
[----:B------:R-:W-:Y:S05]  /*57c0*/  BRA.DIV UR5, `(.L_x_928) ;  /* 0x0000003a05907947 */ /* 0x000fea000b800000 */
[----:B------:R-:W-:Y:S01]  /*57d0*/  NOP ;  /* 0x0000000000007918 */ /* 0x000fe20000000000 */
.L_x_1012:
[----:B------:R-:W-:Y:S01]  /*57e0*/  @!PT LDS RZ, [RZ] ;  /* 0x00000000fffff984 */ /* 0x000fe20000000800 */
[----:B------:R-:W-:Y:S01]  /*57f0*/  @!PT LDS RZ, [RZ] ;  /* 0x00000000fffff984 */ /* 0x000fe20000000800 */
[----:B------:R-:W-:Y:S01]  /*5800*/  @!PT LDS RZ, [RZ] ;  /* 0x00000000fffff984 */ /* 0x000fe20000000800 */
[----:B------:R-:W-:Y:S01]  /*5810*/  @!PT LDS RZ, [RZ] ;  /* 0x00000000fffff984 */ /* 0x000fe20000000800 */
[----:B------:R2:W-:Y:S06]  /*5820*/  MEMBAR.ALL.CTA ;  /* 0x0000000000007992 */ /* 0x0005ec0000008000 */
[----:B--2---:R-:W2:Y:S01]  /*5830*/  FENCE.VIEW.ASYNC.S ;  /* 0x00000000000073c6 */ /* 0x004ea20000000000 */
[----:B------:R-:W-:Y:S05]  /*5840*/  WARPSYNC.ALL ;  /* 0x0000000000007948 */ /* 0x000fea0003800000 */
[----:B------:R-:W-:Y:S01]  /*5850*/  BSSY B0, `(.L_x_929) ;  /* 0x0000010000007945 */ /* 0x000fe20003800000 */
[----:B--2---:R-:W-:Y:S06]  /*5860*/  BAR.SYNC.DEFER_BLOCKING 0x1, 0x100 ;  /* 0x0044000000007b1d */ /* 0x004fec0000010000 */
[----:B------:R-:W-:Y:S05]  /*5870*/  @P1 BRA `(.L_x_930) ;  /* 0x0000000000341947 */ /* 0x000fea0003800000 */
[----:B------:R-:W-:Y:S01]  /*5880*/  R2UR UR6, R22 ;  /* 0x00000000160672ca */ /* 0x000fe200000e0000 */
[----:B------:R-:W-:Y:S01]  /*5890*/  UMOV UR5, 0x800 ;  /* 0x0000080000057882 */ /* 0x000fe20000000000 */
[----:B------:R-:W-:Y:S01]  /*58a0*/  R2UR UR7, R10 ;  /* 0x000000000a0772ca */ /* 0x000fe200000e0000 */
[----:B------:R-:W-:Y:S01]  /*58b0*/  UMOV UR8, 0x0 ;  /* 0x0000000000087882 */ /* 0x000fe20000000000 */
[----:B------:R-:W-:Y:S01]  /*58c0*/  PLOP3.LUT P0, PT, PT, PT, PT, 0x80, 0x0 ;  /* 0x000000000000781c */ /* 0x000fe20003f0f070 */
[----:B------:R-:W-:-:S12]  /*58d0*/  UMOV UR9, 0x14f00000 ;  /* 0x14f0000000097882 */ /* 0x000fd80000000000 */
.L_x_931:
[----:B------:R-:W-:Y:S01]  /*58e0*/  @P0 ELECT P2, URZ, PT ;  /* 0x00000000003f082f */ /* 0x000fe20003840000 */
[----:B------:R2:W-:-:S12]  /*58f0*/  UBLKRED.G.S.ADD.F32.RN [UR6], [UR4], UR5, desc[UR8] ;  /* 0x00000806040073bb */ /* 0x0005d800080a1405 */
[----:B------:R-:W-:Y:S02]  /*5900*/  @P2 PLOP3.LUT P0, PT, P2, PT, PT, 0x8, 0x0 ;  /* 0x000000000000281c */ /* 0x000fe4000170e170 */
[----:B------:R-:W-:-:S11]  /*5910*/  PLOP3.LUT P2, PT, PT, PT, PT, 0x8, 0x0 ;  /* 0x000000000000781c */ /* 0x000fd60003f4e170 */
[----:B--2---:R-:W-:Y:S05]  /*5920*/  @P0 BRA.U.ANY `(.L_x_931) ;  /* 0xfffffffd00ec0947 */ /* 0x004fea000393ffff */
[----:B------:R0:W-:Y:S01]  /*5930*/  UTMACMDFLUSH ;  /* 0x00000000000079b7 */ /* 0x0001e20000000000 */
[----:B------:R-:W-:-:S04]  /*5940*/  DEPBAR.LE SB0, 0x0 ;  /* 0x000080000000791a */ /* 0x000fc80000000000 */
.L_x_930:
[----:B------:R-:W-:Y:S05]  /*5950*/  BSYNC B0 ;  /* 0x0000000000007941 */ /* 0x000fea0003800000 */
.L_x_929:
[----:B------:R-:W-:Y:S01]  /*5960*/  NOP ;  /* 0x0000000000007918 */ /* 0x000fe20000000000 */
[----:B------:R-:W-:Y:S05]  /*5970*/  @P1 BRA `(.L_x_892) ;  /* 0x0000003400a81947 */ /* 0x000fea0003800000 */
[----:B------:R-:W-:Y:S01]  /*5980*/  IMAD.MOV.U32 R5, RZ, RZ, 0x1 ;  /* 0x00000001ff057424 */ /* 0x000fe200078e00ff */
        /* <DEDUP_REMOVED lines=8> */
[----:B012345:R-:W-:Y:S04]  /*5a10*/  CCTL.IVALL ;  /* 0x00000000ff00798f */ /* 0x03ffe80002000000 */
[----:B------:R2:W-:Y:S01]  /*5a20*/  REDG.E.ADD.S32.STRONG.GPU desc[UR38][R2.64], R5 ;  /* 0x000000050200798e */ /* 0x0005e2000c10e3a6 */
[----:B------:R-:W-:Y:S05]  /*5a30*/  BRA `(.L_x_892) ;  /* 0x0000003400787947 */ /* 0x000fea0003800000 */
.L_x_887:
        /* <DEDUP_REMOVED lines=21> */
.L_x_933:
        /* <DEDUP_REMOVED lines=13> */
.L_x_935:
[----:B------:R-:W-:-:S05]  /*5c60*/  ULDC UR4, c[0x0][0x8c4] ;  /* 0x0002310000047ab9 */ /* 0x000fca0000000800 */
.L_x_934:
        /* <DEDUP_REMOVED lines=37> */
.L_x_936:
        /* <DEDUP_REMOVED lines=20> */
[----:B------:R-:W-:-:S02]  /*6000*/  USEL UR13, UR5, URZ, !UP0 ;  /* 0x0000003f050d7287 */ /* 0x000fc4000c000000 */
[----:B------:R-:W-:Y:S01]  /*6010*/  UIADD3 UR8, UP0, UR6, UR14, URZ ;  /* 0x0000000e06087290 */ /* 0x000fe2000ff1e03f */
[----:B------:R-:W-:Y:S01]  /*6020*/  SHF.R.S32.HI R3, RZ, 0x7, R3 ;  /* 0x00000007ff037819 */ /* 0x000fe20000011403 */
[----:B------:R-:W-:Y:S01]  /*6030*/  UIADD3 UR5, UR15, UR9, URZ ;  /* 0x000000090f057290 */ /* 0x000fe2000fffe03f */
[----:B------:R-:W-:Y:S01]  /*6040*/  ULDC UR10, c[0x0][0x288] ;  /* 0x0000a200000a7ab9 */ /* 0x000fe20000000800 */
[----:B------:R-:W-:Y:S01]  /*6050*/  ULDC.64 UR16, c[0x0][0x2e0] ;  /* 0x0000b80000107ab9 */ /* 0x000fe20000000a00 */
[----:B------:R-:W-:Y:S01]  /*6060*/  UIMAD UR12, UR12, UR10, URZ ;  /* 0x0000000a0c0c72a4 */ /* 0x000fe2000f8e023f */
[----:B------:R-:W-:Y:S01]  /*6070*/  VIMNMX R3, R3, 0x1, !PT ;  /* 0x0000000103037848 */ /* 0x000fe20007fe0100 */
[----:B------:R-:W-:Y:S01]  /*6080*/  ULDC UR11, c[0x0][0x760] ;  /* 0x0001d800000b7ab9 */ /* 0x000fe20000000800 */
[----:B------:R-:W-:Y:S02]  /*6090*/  UIADD3.X UR9, UR7, UR5, URZ, UP0, !UPT ;  /* 0x0000000507097290 */ /* 0x000fe400087fe43f */
[----:B------:R-:W-:Y:S01]  /*60a0*/  UIMAD UR13, UR13, UR16, URZ ;  /* 0x000000100d0d72a4 */ /* 0x000fe2000f8e023f */
[----:B------:R-:W-:Y:S01]  /*60b0*/  LOP3.LUT R6, R3, 0x1, RZ, 0xc0, !PT ;  /* 0x0000000103067812 */ /* 0x000fe200078ec0ff */
[----:B------:R-:W-:-:S02]  /*60c0*/  UIMAD UR10, UR10, UR11, URZ ;  /* 0x0000000b0a0a72a4 */ /* 0x000fc4000f8e023f */
[----:B------:R-:W-:Y:S02]  /*60d0*/  UIADD3 UR11, UP0, UR12, UR19, URZ ;  /* 0x000000130c0b7290 */ /* 0x000fe4000ff1e03f */
[----:B------:R-:W-:Y:S01]  /*60e0*/  UIMAD UR13, UR18, UR17, UR13 ;  /* 0x00000011120d72a4 */ /* 0x000fe2000f8e020d */
[----:B-1----:R-:W-:Y:S01]  /*60f0*/  LOP3.LUT R0, R4, 0x1f, RZ, 0xc0, !PT ;  /* 0x0000001f04007812 */ /* 0x002fe200078ec0ff */
[----:B------:R-:W-:Y:S02]  /*6100*/  UIMAD.WIDE.U32 UR8, UR18, UR16, UR8 ;  /* 0x00000010120872a5 */ /* 0x000fe4000f8e0008 */
[----:B------:R-:W-:Y:S01]  /*6110*/  ULEA.HI.X.SX32 UR12, UR12, UR4, 0x1, UP0 ;  /* 0x000000040c0c7291 */ /* 0x000fe200080f0e3f */
[----:B------:R-:W-:Y:S01]  /*6120*/  ELECT P0, URZ, PT ;  /* 0x00000000003f782f */ /* 0x000fe20003800000 */
        /* <DEDUP_REMOVED lines=19> */
.L_x_962:
        /* <DEDUP_REMOVED lines=17> */
.L_x_940:
[----:B------:R-:W2:Y:S04]  /*6370*/  LDG.E.STRONG.GPU R5, desc[UR38][R2.64] ;  /* 0x0000002602057981 */ /* 0x000ea8000c1ef900 */
[----:B--2---:R-:W-:Y:S01]  /*6380*/  CCTL.IVALL ;  /* 0x00000000ff00798f */ /* 0x004fe20002000000 */
[----:B------:R-:W-:Y:S05]  /*6390*/  YIELD ;  /* 0x0000000000007946 */ /* 0x000fea0003800000 */
[----:B------:R-:W-:-:S13]  /*63a0*/  ISETP.NE.AND P3, PT, R5, UR24, PT ;  /* 0x0000001805007c0c */ /* 0x000fda000bf65270 */
[----:B------:R-:W-:Y:S05]  /*63b0*/  @P3 BRA `(.L_x_940) ;  /* 0xfffffffc00ec3947 */ /* 0x000fea000383ffff */
.L_x_939:
[----:B------:R-:W-:Y:S05]  /*63c0*/  BSYNC B0 ;  /* 0x0000000000007941 */ /* 0x000fea0003800000 */
.L_x_938:
[----:B------:R-:W-:-:S03]  /*63d0*/  UMOV UR22, 0xffffffff ;  /* 0xffffffff00167882 */ /* 0x000fc60000000000 */
[----:B------:R-:W-:Y:S05]  /*63e0*/  BRA.DIV UR22, `(.L_x_941) ;  /* 0x0000002e16a47947 */ /* 0x000fea000b800000 */
[----:B------:R-:W-:Y:S01]  /*63f0*/  NOP ;  /* 0x0000000000007918 */ /* 0x000fe20000000000 */
.L_x_1015:
        /* <DEDUP_REMOVED lines=19> */
.L_x_943:
[----:B------:R-:W-:Y:S05]  /*6530*/  BSYNC B0 ;  /* 0x0000000000007941 */ /* 0x000fea0003800000 */
.L_x_942:
        /* <DEDUP_REMOVED lines=13> */
.L_x_945:
[----:B------:R-:W-:Y:S05]  /*6610*/  BSYNC B0 ;  /* 0x0000000000007941 */ /* 0x000fea0003800000 */
.L_x_944:
[----:B------:R-:W-:Y:S06]  /*6620*/  BAR.ARV 0xa, 0xa0 ;  /* 0x0282800000007b1d */ /* 0x000fec0000002000 */
[----:B------:R-:W-:Y:S04]  /*6630*/  BSSY B0, `(.L_x_946) ;  /* 0x0000003000007945 */ /* 0x000fe80003800000 */
[----:B------:R-:W-:Y:S05]  /*6640*/  @!P0 BRA `(.L_x_947) ;  /* 0x0000000000048947 */ /* 0x000fea0003800000 */
[----:B------:R-:W-:-:S04]  /*6650*/  DEPBAR.LE SB0, 0x0 ;  /* 0x000080000000791a */ /* 0x000fc80000000000 */
.L_x_947:
[----:B------:R-:W-:Y:S05]  /*6660*/  BSYNC B0 ;  /* 0x0000000000007941 */ /* 0x000fea0003800000 */
.L_x_946:
        /* <DEDUP_REMOVED lines=19> */
.L_x_949:
[----:B------:R-:W-:Y:S05]  /*67a0*/  BSYNC B0 ;  /* 0x0000000000007941 */ /* 0x000fea0003800000 */
.L_x_948:
        /* <DEDUP_REMOVED lines=9> */
.L_x_952:
[----:B------:R-:W2:Y:S04]  /*6840*/  LDG.E.STRONG.GPU R5, desc[UR38][R2.64] ;  /* 0x0000002602057981 */ /* 0x000ea8000c1ef900 */
[----:B--2---:R-:W-:Y:S01]  /*6850*/  CCTL.IVALL ;  /* 0x00000000ff00798f */ /* 0x004fe20002000000 */
[----:B------:R-:W-:Y:S05]  /*6860*/  YIELD ;  /* 0x0000000000007946 */ /* 0x000fea0003800000 */
[----:B------:R-:W-:-:S13]  /*6870*/  ISETP.NE.AND P3, PT, R5, UR24, PT ;  /* 0x0000001805007c0c */ /* 0x000fda000bf65270 */
[----:B------:R-:W-:Y:S05]  /*6880*/  @P3 BRA `(.L_x_952) ;  /* 0xfffffffc00ec3947 */ /* 0x000fea000383ffff */
.L_x_951:
[----:B------:R-:W-:Y:S05]  /*6890*/  BSYNC B0 ;  /* 0x0000000000007941 */ /* 0x000fea0003800000 */
.L_x_950:
[----:B------:R-:W-:-:S03]  /*68a0*/  UMOV UR6, 0xffffffff ;  /* 0xffffffff00067882 */ /* 0x000fc60000000000 */
[----:B------:R-:W-:Y:S05]  /*68b0*/  BRA.DIV UR6, `(.L_x_953) ;  /* 0x0000002a068c7947 */ /* 0x000fea000b800000 */
[----:B------:R-:W-:Y:S01]  /*68c0*/  NOP ;  /* 0x0000000000007918 */ /* 0x000fe20000000000 */
.L_x_1018:
        /* <DEDUP_REMOVED lines=13> */
.L_x_955:
[----:B------:R-:W-:Y:S05]  /*69a0*/  BSYNC B0 ;  /* 0x0000000000007941 */ /* 0x000fea0003800000 */
.L_x_954:
        /* <DEDUP_REMOVED lines=13> */
.L_x_957:
[----:B------:R-:W-:Y:S05]  /*6a80*/  BSYNC B0 ;  /* 0x0000000000007941 */ /* 0x000fea0003800000 */
.L_x_956:
[----:B------:R-:W-:Y:S06]  /*6a90*/  BAR.ARV 0xa, 0xa0 ;  /* 0x0282800000007b1d */ /* 0x000fec0000002000 */
[----:B------:R-:W-:Y:S04]  /*6aa0*/  BSSY B0, `(.L_x_958) ;  /* 0x0000003000007945 */ /* 0x000fe80003800000 */
[----:B------:R-:W-:Y:S05]  /*6ab0*/  @!P0 BRA `(.L_x_959) ;  /* 0x0000000000048947 */ /* 0x000fea0003800000 */
[----:B------:R-:W-:-:S04]  /*6ac0*/  DEPBAR.LE SB0, 0x0 ;  /* 0x000080000000791a */ /* 0x000fc80000000000 */
.L_x_959:
[----:B------:R-:W-:Y:S05]  /*6ad0*/  BSYNC B0 ;  /* 0x0000000000007941 */ /* 0x000fea0003800000 */
.L_x_958:
        /* <DEDUP_REMOVED lines=19> */
.L_x_961:
[----:B------:R-:W-:Y:S05]  /*6c10*/  BSYNC B0 ;  /* 0x0000000000007941 */ /* 0x000fea0003800000 */
.L_x_960:
[----:B------:R-:W-:Y:S02]  /*6c20*/  UIADD3 UR4, UR4, 0x2, URZ ;  /* 0x0000000204047890 */ /* 0x000fe4000fffe03f */
[----:B------:R-:W-:Y:S01]  /*6c30*/  UIADD3 UR5, UR5, 0x1, URZ ;  /* 0x0000000105057890 */ /* 0x000fe2000fffe03f */
[----:B------:R-:W-:Y:S11]  /*6c40*/  @P2 BRA `(.L_x_962) ;  /* 0xfffffff400842947 */ /* 0x000ff6000383ffff */
.L_x_937:
        /* <DEDUP_REMOVED lines=13> */
.L_x_965:
[----:B------:R-:W2:Y:S04]  /*6d20*/  LDG.E.STRONG.GPU R0, desc[UR38][R2.64] ;  /* 0x0000002602007981 */ /* 0x000ea8000c1ef900 */
[----:B--2---:R-:W-:Y:S01]  /*6d30*/  CCTL.IVALL ;  /* 0x00000000ff00798f */ /* 0x004fe20002000000 */
[----:B------:R-:W-:Y:S05]  /*6d40*/  YIELD ;  /* 0x0000000000007946 */ /* 0x000fea0003800000 */
[----:B------:R-:W-:-:S13]  /*6d50*/  ISETP.NE.AND P1, PT, R0, UR24, PT ;  /* 0x0000001800007c0c */ /* 0x000fda000bf25270 */
[----:B------:R-:W-:Y:S05]  /*6d60*/  @P1 BRA `(.L_x_965) ;  /* 0xfffffffc00ec1947 */ /* 0x000fea000383ffff */
.L_x_964:
[----:B------:R-:W-:Y:S05]  /*6d70*/  BSYNC B0 ;  /* 0x0000000000007941 */ /* 0x000fea0003800000 */
.L_x_963:
[----:B------:R-:W-:-:S03]  /*6d80*/  UMOV UR5, 0xffffffff ;  /* 0xffffffff00057882 */ /* 0x000fc60000000000 */
[----:B------:R-:W-:Y:S05]  /*6d90*/  BRA.DIV UR5, `(.L_x_966) ;  /* 0x0000002605707947 */ /* 0x000fea000b800000 */
[----:B------:R-:W-:Y:S01]  /*6da0*/  NOP ;  /* 0x0000000000007918 */ /* 0x000fe20000000000 */
.L_x_1021:
        /* <DEDUP_REMOVED lines=22> */
.L_x_968:
[----:B------:R-:W-:Y:S05]  /*6f10*/  BSYNC B0 ;  /* 0x0000000000007941 */ /* 0x000fea0003800000 */
.L_x_967:
        /* <DEDUP_REMOVED lines=20> */
.L_x_970:
[----:B------:R-:W-:Y:S05]  /*7060*/  BSYNC B0 ;  /* 0x0000000000007941 */ /* 0x000fea0003800000 */
.L_x_969:
[----:B------:R-:W-:Y:S06]  /*7070*/  BAR.ARV 0xa, 0xa0 ;  /* 0x0282800000007b1d */ /* 0x000fec0000002000 */
[----:B------:R-:W-:Y:S04]  /*7080*/  BSSY B0, `(.L_x_971) ;  /* 0x0000003000007945 */ /* 0x000fe80003800000 */
[----:B------:R-:W-:Y:S05]  /*7090*/  @!P0 BRA `(.L_x_972) ;  /* 0x0000000000048947 */ /* 0x000fea0003800000 */
[----:B------:R-:W-:-:S04]  /*70a0*/  DEPBAR.LE SB0, 0x0 ;  /* 0x000080000000791a */ /* 0x000fc80000000000 */
.L_x_972:
[----:B------:R-:W-:Y:S05]  /*70b0*/  BSYNC B0 ;  /* 0x0000000000007941 */ /* 0x000fea0003800000 */
.L_x_971:
        /* <DEDUP_REMOVED lines=19> */
.L_x_932:
        /* <DEDUP_REMOVED lines=10> */
.L_x_973:
        /* <DEDUP_REMOVED lines=10> */
.L_x_975:
[----:B------:R-:W3:Y:S02]  /*7330*/  LDC R5, c[0x0][0x8c4] ;  /* 0x00023100ff057b82 */ /* 0x000ee40000000800 */
.L_x_974:
        /* <DEDUP_REMOVED lines=45> */
.L_x_977:
        /* <DEDUP_REMOVED lines=66> */
.L_x_1022:
        /* <DEDUP_REMOVED lines=9> */
.L_x_980:
        /* <DEDUP_REMOVED lines=63> */
.L_x_991:
[----:B------:R-:W-:-:S04]  /*7eb0*/  SHF.L.U32 R21, R10, 0x1f, RZ ;  /* 0x0000001f0a157819 */ /* 0x000fc800000006ff */
[----:B-1----:R-:W1:Y:S02]  /*7ec0*/  SYNCS.PHASECHK.TRANS64.TRYWAIT P1, [R12+URZ+0x30c40], R21 ;  /* 0x030c40150c0075a7 */ /* 0x002e64000802017f */
[----:B-12--5:R-:W-:Y:S05]  /*7ed0*/  @!P1 BRA `(.L_x_983) ;  /* 0x0000001400509947 */ /* 0x026fea0003800000 */
.L_x_1023:
[----:B------:R-:W-:Y:S05]  /*7ee0*/  @P0 BRA `(.L_x_984) ;  /* 0x0000000000140947 */ /* 0x000fea0003800000 */
[----:B------:R-:W-:Y:S01]  /*7ef0*/  ISETP.NE.AND P1, PT, R20, RZ, PT ;  /* 0x000000ff1400720c */ /* 0x000fe20003f25270 */
[----:B------:R-:W-:-:S04]  /*7f00*/  IMAD.MOV.U32 R3, RZ, RZ, 0x4200 ;  /* 0x00004200ff037424 */ /* 0x000fc800078e00ff */
[----:B------:R2:W-:Y:S08]  /*7f10*/  SYNCS.ARRIVE.TRANS64 RZ, [R12+URZ+0x30c30], R3 ;  /* 0x030c30030cff79a7 */ /* 0x0005f0000800003f */
[----:B------:R-:W-:Y:S05]  /*7f20*/  @!P1 BRA `(.L_x_984) ;  /* 0x0000000000049947 */ /* 0x000fea0003800000 */
[----:B------:R-:W-:Y:S01]  /*7f30*/  BPT.TRAP 0x1 ;  /* 0x000000040000795c */ /* 0x000fe20000300000 */
.L_x_984:
        /* <DEDUP_REMOVED lines=30> */
.L_x_1024:
[----:B------:R-:W-:Y:S05]  /*8120*/  @P0 BRA `(.L_x_986) ;  /* 0x0000000000140947 */ /* 0x000fea0003800000 */
[----:B------:R-:W-:Y:S01]  /*8130*/  ISETP.NE.AND P1, PT, R20, RZ, PT ;  /* 0x000000ff1400720c */ /* 0x000fe20003f25270 */
[----:B------:R-:W-:-:S04]  /*8140*/  IMAD.MOV.U32 R2, RZ, RZ, 0x4200 ;  /* 0x00004200ff027424 */ /* 0x000fc800078e00ff */
[----:B------:R3:W-:Y:S08]  /*8150*/  SYNCS.ARRIVE.TRANS64 RZ, [R12+URZ+0x30c18], R2 ;  /* 0x030c18020cff79a7 */ /* 0x0007f0000800003f */
[----:B------:R-:W-:Y:S05]  /*8160*/  @!P1 BRA `(.L_x_986) ;  /* 0x0000000000049947 */ /* 0x000fea0003800000 */
[----:B------:R-:W-:Y:S01]  /*8170*/  BPT.TRAP 0x1 ;  /* 0x000000040000795c */ /* 0x000fe20000300000 */
.L_x_986:
        /* <DEDUP_REMOVED lines=22> */
.L_x_1025:
        /* <DEDUP_REMOVED lines=9> */
.L_x_988:
        /* <DEDUP_REMOVED lines=24> */
.L_x_1027:
[----:B------:R-:W-:Y:S05]  /*84f0*/  @P0 BRA `(.L_x_990) ;  /* 0x0000000000140947 */ /* 0x000fea0003800000 */
[----:B------:R-:W-:Y:S01]  /*8500*/  ISETP.NE.AND P1, PT, R20, RZ, PT ;  /* 0x000000ff1400720c */ /* 0x000fe20003f25270 */
[----:B-1----:R-:W-:-:S04]  /*8510*/  IMAD.MOV.U32 R5, RZ, RZ, 0x4200 ;  /* 0x00004200ff057424 */ /* 0x002fc800078e00ff */
[----:B------:R2:W-:Y:S08]  /*8520*/  SYNCS.ARRIVE.TRANS64 RZ, [R12+URZ+0x30c10], R5 ;  /* 0x030c10050cff79a7 */ /* 0x0005f0000800003f */
[----:B------:R-:W-:Y:S05]  /*8530*/  @!P1 BRA `(.L_x_990) ;  /* 0x0000000000049947 */ /* 0x000fea0003800000 */
[----:B------:R-:W-:Y:S01]  /*8540*/  BPT.TRAP 0x1 ;  /* 0x000000040000795c */ /* 0x000fe20000300000 */
.L_x_990:
        /* <DEDUP_REMOVED lines=23> */
.L_x_982:
[----:B------:R-:W-:-:S13]  /*86c0*/  ISETP.NE.AND P1, PT, R18, RZ, PT ;  /* 0x000000ff1200720c */ /* 0x000fda0003f25270 */
[----:B------:R-:W-:Y:S05]  /*86d0*/  @!P1 BRA `(.L_x_981) ;  /* 0x0000000000f89947 */ /* 0x000fea0003800000 */
[----:B------:R-:W-:-:S04]  /*86e0*/  SHF.L.U32 R13, R10, 0x1f, RZ ;  /* 0x0000001f0a0d7819 */ /* 0x000fc800000006ff */
[----:B------:R-:W1:Y:S02]  /*86f0*/  SYNCS.PHASECHK.TRANS64.TRYWAIT P1, [R12+URZ+0x30c40], R13 ;  /* 0x030c400d0c0075a7 */ /* 0x000e64000802017f */
[----:B-1----:R-:W-:Y:S05]  /*8700*/  @!P1 BRA `(.L_x_992) ;  /* 0x0000000c00989947 */ /* 0x002fea0003800000 */
.L_x_1028:
[----:B------:R-:W-:Y:S05]  /*8710*/  @P0 BRA `(.L_x_993) ;  /* 0x0000000000140947 */ /* 0x000fea0003800000 */
[----:B------:R-:W-:Y:S01]  /*8720*/  ISETP.NE.AND P1, PT, R20, RZ, PT ;  /* 0x000000ff1400720c */ /* 0x000fe20003f25270 */
[----:B------:R-:W-:-:S04]  /*8730*/  IMAD.MOV.U32 R5, RZ, RZ, 0x4200 ;  /* 0x00004200ff057424 */ /* 0x000fc800078e00ff */
[----:B------:R2:W-:Y:S08]  /*8740*/  SYNCS.ARRIVE.TRANS64 RZ, [R12+URZ+0x30c30], R5 ;  /* 0x030c30050cff79a7 */ /* 0x0005f0000800003f */
[----:B------:R-:W-:Y:S05]  /*8750*/  @!P1 BRA `(.L_x_993) ;  /* 0x0000000000049947 */ /* 0x000fea0003800000 */
[----:B------:R-:W-:Y:S01]  /*8760*/  BPT.TRAP 0x1 ;  /* 0x000000040000795c */ /* 0x000fe20000300000 */
.L_x_993:
        /* <DEDUP_REMOVED lines=27> */
.L_x_1029:
[----:B------:R-:W-:Y:S05]  /*8920*/  @P0 BRA `(.L_x_995) ;  /* 0x0000000000140947 */ /* 0x000fea0003800000 */
[----:B------:R-:W-:Y:S01]  /*8930*/  ISETP.NE.AND P0, PT, R20, RZ, PT ;  /* 0x000000ff1400720c */ /* 0x000fe20003f05270 */
[----:B------:R-:W-:-:S04]  /*8940*/  IMAD.MOV.U32 R5, RZ, RZ, 0x4200 ;  /* 0x00004200ff057424 */ /* 0x000fc800078e00ff */
[----:B------:R3:W-:Y:S08]  /*8950*/  SYNCS.ARRIVE.TRANS64 RZ, [R12+URZ+0x30c18], R5 ;  /* 0x030c18050cff79a7 */ /* 0x0007f0000800003f */
[----:B------:R-:W-:Y:S05]  /*8960*/  @!P0 BRA `(.L_x_995) ;  /* 0x0000000000048947 */ /* 0x000fea0003800000 */
[----:B------:R-:W-:Y:S01]  /*8970*/  BPT.TRAP 0x1 ;  /* 0x000000040000795c */ /* 0x000fe20000300000 */
.L_x_995:
        /* <DEDUP_REMOVED lines=20> */
.L_x_981:
[----:B------:R-:W3:Y:S01]  /*8ac0*/  S2R R2, SR_TID.X ;  /* 0x0000000000027919 */ /* 0x000ee20000002100 */
[----:B-12--5:R-:W-:Y:S01]  /*8ad0*/  IMAD R13, R0, 0x8, R12 ;  /* 0x00000008000d7824 */ /* 0x026fe200078e020c */
[----:B---3--:R-:W-:Y:S02]  /*8ae0*/  LOP3.LUT R3, R2, 0x7f, RZ, 0xc0, !PT ;  /* 0x0000007f02037812 */ /* 0x008fe400078ec0ff */
[----:B------:R-:W-:Y:S02]  /*8af0*/  SHF.L.U32 R2, R10, 0x1f, RZ ;  /* 0x0000001f0a027819 */ /* 0x000fe400000006ff */
[----:B------:R-:W-:Y:S02]  /*8b00*/  ISETP.NE.AND P1, PT, R3, RZ, PT ;  /* 0x000000ff0300720c */ /* 0x000fe40003f25270 */
[----:B------:R-:W1:Y:S02]  /*8b10*/  SYNCS.PHASECHK.TRANS64.TRYWAIT P0, [R13+URZ+0x30c40], R2 ;  /* 0x030c40020d0075a7 */ /* 0x000e64000800017f */
[----:B-1----:R-:W-:Y:S09]  /*8b20*/  @!P0 BRA `(.L_x_996) ;  /* 0x0000000800b88947 */ /* 0x002ff20003800000 */
.L_x_1030:
[----:B------:R-:W-:Y:S05]  /*8b30*/  @P1 BRA `(.L_x_997) ;  /* 0x0000000000181947 */ /* 0x000fea0003800000 */
[----:B------:R-:W2:Y:S01]  /*8b40*/  S2R R3, SR_TID.X ;  /* 0x0000000000037919 */ /* 0x000ea20000002100 */
[----:B-1----:R-:W-:-:S04]  /*8b50*/  IMAD.MOV.U32 R2, RZ, RZ, 0x4200 ;  /* 0x00004200ff027424 */ /* 0x002fc800078e00ff */
[----:B------:R3:W-:Y:S01]  /*8b60*/  SYNCS.ARRIVE.TRANS64 RZ, [R13+URZ+0x30c30], R2 ;  /* 0x030c30020dff79a7 */ /* 0x0007e2000800003f */
[----:B--2---:R-:W-:-:S13]  /*8b70*/  LOP3.LUT P0, RZ, R3, 0x1f, RZ, 0xc0, !PT ;  /* 0x0000001f03ff7812 */ /* 0x004fda000780c0ff */
[----:B---3--:R-:W-:Y:S05]  /*8b80*/  @!P0 BRA `(.L_x_997) ;  /* 0x0000000000048947 */ /* 0x008fea0003800000 */
[----:B------:R-:W-:Y:S01]  /*8b90*/  BPT.TRAP 0x1 ;  /* 0x000000040000795c */ /* 0x000fe20000300000 */
.L_x_997:
        /* <DEDUP_REMOVED lines=34> */
.L_x_978:
[----:B------:R-:W-:Y:S05]  /*8dc0*/  BSYNC B0 ;  /* 0x0000000000007941 */ /* 0x000fea0003800000 */
.L_x_976:
[----:B------:R-:W-:-:S03]  /*8dd0*/  UMOV UR6, 0xffffffff ;  /* 0xffffffff00067882 */ /* 0x000fc60000000000 */
[----:B------:R-:W-:Y:S05]  /*8de0*/  BRA.DIV UR6, `(.L_x_998) ;  /* 0x0000000a061c7947 */ /* 0x000fea000b800000 */
[----:B------:R-:W-:-:S13]  /*8df0*/  ELECT P0, URZ, PT ;  /* 0x00000000003f782f */ /* 0x000fda0003800000 */
.L_x_1033:
[----:B------:R-:W-:Y:S05]  /*8e00*/  @!P0 BRA `(.L_x_892) ;  /* 0x0000000000848947 */ /* 0x000fea0003800000 */
[----:B------:R-:W3:Y:S02]  /*8e10*/  LDL.LU R2, [R1+0x10] ;  /* 0x0000100001027983 */ /* 0x000ee40000300800 */
[----:B---3--:R-:W-:-:S04]  /*8e20*/  LOP3.LUT R2, R2, 0x2, RZ, 0xfc, !PT ;  /* 0x0000000202027812 */ /* 0x008fc800078efcff */
[----:B------:R-:W-:-:S13]  /*8e30*/  ISETP.NE.AND P0, PT, R2, 0x3, PT ;  /* 0x000000030200780c */ /* 0x000fda0003f05270 */
[----:B------:R-:W-:Y:S05]  /*8e40*/  @!P0 BRA `(.L_x_999) ;  /* 0x0000000000048947 */ /* 0x000fea0003800000 */
[----:B--2---:R-:W-:Y:S01]  /*8e50*/  BPT.TRAP 0x1 ;  /* 0x000000040000795c */ /* 0x004fe20000300000 */
.L_x_999:
        /* <DEDUP_REMOVED lines=15> */
.L_x_1034:
[----:B------:R-:W3:Y:S02]  /*8f50*/  SYNCS.PHASECHK.TRANS64.TRYWAIT P1, [R11+URZ], R2 ;  /* 0x000000020b0075a7 */ /* 0x000ee4000802017f */
[----:B---3--:R-:W-:Y:S05]  /*8f60*/  @!P1 BRA `(.L_x_1001) ;  /* 0x0000000400f49947 */ /* 0x008fea0003800000 */
.L_x_1035:
[----:B------:R-:W-:Y:S05]  /*8f70*/  @!P0 BRA `(.L_x_1002) ;  /* 0x0000000000048947 */ /* 0x000fea0003800000 */
[----:B--2---:R-:W-:Y:S01]  /*8f80*/  BPT.TRAP 0x1 ;  /* 0x000000040000795c */ /* 0x004fe20000300000 */
.L_x_1002:
[----:B------:R-:W-:-:S04]  /*8f90*/  VIADD R0, R6, 0x30c40 ;  /* 0x00030c4006007836 */ /* 0x000fc80000000000 */
[----:B------:R-:W-:-:S04]  /*8fa0*/  IMAD R9, R9, 0x8, R0 ;  /* 0x0000000809097824 */ /* 0x000fc800078e0200 */
[----:B------:R-:W4:Y:S02]  /*8fb0*/  SYNCS.PHASECHK.TRANS64.TRYWAIT P0, [R9+URZ], R4 ;  /* 0x00000004090075a7 */ /* 0x000f24000800017f */
[----:B----4-:R-:W-:Y:S05]  /*8fc0*/  @!P0 BRA `(.L_x_1003) ;  /* 0x0000000400f08947 */ /* 0x010fea0003800000 */
.L_x_1036:
[----:B------:R-:W-:-:S07]  /*8fd0*/  IMAD R3, R3, 0x8, R0 ;  /* 0x0000000803037824 */ /* 0x000fce00078e0200 */
.L_x_1004:
[----:B------:R1:W1:Y:S02]  /*8fe0*/  SYNCS.PHASECHK.TRANS64.TRYWAIT P0, [R3+URZ], R2 ;  /* 0x00000002030075a7 */ /* 0x000264000800017f */
[----:B-1----:R-:W-:Y:S05]  /*8ff0*/  @!P0 NANOSLEEP.SYNCS 0x989680 ;  /* 0x009896800000895d */ /* 0x002fea0003900000 */
[----:B------:R-:W1:Y:S02]  /*9000*/  @!P0 SYNCS.PHASECHK.TRANS64 P0, [R3+URZ], R2 ;  /* 0x00000002030085a7 */ /* 0x000e64000800007f */
[----:B-1----:R-:W-:Y:S05]  /*9010*/  @!P0 BRA `(.L_x_1004) ;  /* 0xfffffffc00f08947 */ /* 0x002fea000383ffff */
.L_x_892:
[----:B--2---:R-:W-:Y:S05]  /*9020*/  BSYNC B6 ;  /* 0x0000000000067941 */ /* 0x004fea0003800000 */
.L_x_886:
[----:B------:R-:W-:Y:S05]  /*9030*/  EXIT ;  /* 0x000000000000794d */ /* 0x000fea0003800000 */
.L_x_902:
[----:B------:R-:W-:Y:S02]  /*9040*/  IMAD.MOV.U32 R12, RZ, RZ, RZ ;  /* 0x000000ffff0c7224 */ /* 0x000fe400078e00ff */
[----:B------:R-:W-:Y:S02]  /*9050*/  IMAD.MOV.U32 R11, RZ, RZ, 0x1f ;  /* 0x0000001fff0b7424 */ /* 0x000fe400078e00ff */
[----:B------:R-:W-:-:S07]  /*9060*/  IMAD.MOV.U32 R15, RZ, RZ, -0x1 ;  /* 0xffffffffff0f7424 */ /* 0x000fce00078e00ff */
[----:B------:R-:W-:Y:S05]  /*9070*/  WARPSYNC.COLLECTIVE R15, `(.L_x_1005) ;  /* 0x000000000f087348 */ /* 0x000fea0003c00000 */
[----:B------:R1:W2:Y:S02]  /*9080*/  SHFL.IDX P6, R14, R13, R12, R11 ;  /* 0x0000000c0d0e7389 */ /* 0x0002a400000c000b */
[----:B-12---:R-:W-:Y:S01]  /*9090*/  ENDCOLLECTIVE ;  /* 0x000000000000791b */ /* 0x006fe20003800000 */
.L_x_1005:
[----:B------:R-:W-:Y:S05]  /*90a0*/  BRA `(.L_x_1006) ;  /* 0xffffff8000307947 */ /* 0x000fea000383ffff */
.L_x_904:
[----:B--2---:R2:W3:Y:S02]  /*90b0*/  SYNCS.PHASECHK.TRANS64.TRYWAIT P0, [R226+URZ+0x30c00], R15 ;  /* 0x030c000fe20075a7 */ /* 0x0044e4000800017f */
[----:B---3--:R-:W-:Y:S05]  /*90c0*/  @!P0 NANOSLEEP.SYNCS 0x989680 ;  /* 0x009896800000895d */ /* 0x008fea0003900000 */
[----:B------:R-:W3:Y:S02]  /*90d0*/  @!P0 SYNCS.PHASECHK.TRANS64 P0, [R226+URZ+0x30c00], R15 ;  /* 0x030c000fe20085a7 */ /* 0x000ee4000800007f */
[----:B---3--:R-:W-:Y:S05]  /*90e0*/  @!P0 BRA `(.L_x_904) ;  /* 0xfffffffc00f08947 */ /* 0x008fea000383ffff */
[----:B------:R-:W-:Y:S05]  /*90f0*/  BRA `(.L_x_903) ;  /* 0xffffff8000947947 */ /* 0x000fea000383ffff */
.L_x_908:
[----:B--2---:R2:W3:Y:S02]  /*9100*/  SYNCS.PHASECHK.TRANS64.TRYWAIT P1, [R9+URZ+0x30c10], R12 ;  /* 0x030c100c090075a7 */ /* 0x0044e4000802017f */
[----:B---3--:R-:W-:Y:S05]  /*9110*/  @!P1 NANOSLEEP.SYNCS 0x989680 ;  /* 0x009896800000995d */ /* 0x008fea0003900000 */
[----:B------:R-:W3:Y:S02]  /*9120*/  @!P1 SYNCS.PHASECHK.TRANS64 P1, [R9+URZ+0x30c10], R12 ;  /* 0x030c100c090095a7 */ /* 0x000ee4000802007f */
[----:B---3--:R-:W-:Y:S05]  /*9130*/  @!P1 BRA `(.L_x_908) ;  /* 0xfffffffc00f09947 */ /* 0x008fea000383ffff */
[----:B------:R-:W-:Y:S05]  /*9140*/  BRA `(.L_x_907) ;  /* 0xffffff8800687947 */ /* 0x000fea000383ffff */
.L_x_912:
[----:B------:R1:W1:Y:S02]  /*9150*/  SYNCS.PHASECHK.TRANS64.TRYWAIT P1, [R9+URZ+0x30c30], R12 ;  /* 0x030c300c090075a7 */ /* 0x000264000802017f */
[----:B-1----:R-:W-:Y:S05]  /*9160*/  @!P1 NANOSLEEP.SYNCS 0x989680 ;  /* 0x009896800000995d */ /* 0x002fea0003900000 */
[----:B------:R-:W1:Y:S02]  /*9170*/  @!P1 SYNCS.PHASECHK.TRANS64 P1, [R9+URZ+0x30c30], R12 ;  /* 0x030c300c090095a7 */ /* 0x000e64000802007f */
[----:B-1----:R-:W-:Y:S05]  /*9180*/  @!P1 BRA `(.L_x_912) ;  /* 0xfffffffc00f09947 */ /* 0x002fea000383ffff */
[----:B------:R-:W-:Y:S05]  /*9190*/  BRA `(.L_x_911) ;  /* 0xffffff8c00787947 */ /* 0x000fea000383ffff */
.L_x_919:
[----:B------:R-:W-:Y:S01]  /*91a0*/  BSSY B0, `(.L_x_1007) ;  /* 0x0000005000007945 */ /* 0x000fe20003800000 */
[----:B------:R-:W-:-:S07]  /*91b0*/  IMAD.MOV.U32 R15, RZ, RZ, -0x1 ;  /* 0xffffffffff0f7424 */ /* 0x000fce00078e00ff */
[----:B------:R-:W-:Y:S05]  /*91c0*/  WARPSYNC.COLLECTIVE R15, `(.L_x_1008) ;  /* 0x000000000f087348 */ /* 0x000fea0003c00000 */
[----:B------:R-:W-:Y:S01]  /*91d0*/  NOP ;  /* 0x0000000000007918 */ /* 0x000fe20000000000 */
[----:B------:R-:W-:Y:S01]  /*91e0*/  ENDCOLLECTIVE ;  /* 0x000000000000791b */ /* 0x000fe20003800000 */
.L_x_1008:
[----:B------:R-:W-:Y:S05]  /*91f0*/  BSYNC B0 ;  /* 0x0000000000007941 */ /* 0x000fea0003800000 */
.L_x_1007:
[----:B------:R-:W-:Y:S05]  /*9200*/  BRA `(.L_x_1009) ;  /* 0xffffffc0007c7947 */ /* 0x000fea000383ffff */
.L_x_928:
[----:B------:R-:W-:Y:S01]  /*9210*/  BSSY B0, `(.L_x_1010) ;  /* 0x0000005000007945 */ /* 0x000fe20003800000 */
[----:B------:R-:W-:-:S07]  /*9220*/  IMAD.MOV.U32 R15, RZ, RZ, -0x1 ;  /* 0xffffffffff0f7424 */ /* 0x000fce00078e00ff */
[----:B-1----:R-:W-:Y:S05]  /*9230*/  WARPSYNC.COLLECTIVE R15, `(.L_x_1011) ;  /* 0x000000000f087348 */ /* 0x002fea0003c00000 */
[----:B------:R-:W-:Y:S01]  /*9240*/  NOP ;  /* 0x0000000000007918 */ /* 0x000fe20000000000 */
[----:B-1----:R-:W-:Y:S01]  /*9250*/  ENDCOLLECTIVE ;  /* 0x000000000000791b */ /* 0x002fe20003800000 */
.L_x_1011:
[----:B------:R-:W-:Y:S05]  /*9260*/  BSYNC B0 ;  /* 0x0000000000007941 */ /* 0x000fea0003800000 */
.L_x_1010:
[----:B------:R-:W-:Y:S05]  /*9270*/  BRA `(.L_x_1012) ;  /* 0xffffffc400587947 */ /* 0x000fea000383ffff */
.L_x_941:
[----:B------:R-:W-:Y:S01]  /*9280*/  BSSY B0, `(.L_x_1013) ;  /* 0x0000005000007945 */ /* 0x000fe20003800000 */
[----:B------:R-:W-:-:S07]  /*9290*/  IMAD.MOV.U32 R15, RZ, RZ, -0x1 ;  /* 0xffffffffff0f7424 */ /* 0x000fce00078e00ff */
[----:B------:R-:W-:Y:S05]  /*92a0*/  WARPSYNC.COLLECTIVE R15, `(.L_x_1014) ;  /* 0x000000000f087348 */ /* 0x000fea0003c00000 */
[----:B------:R-:W-:Y:S01]  /*92b0*/  NOP ;  /* 0x0000000000007918 */ /* 0x000fe20000000000 */
[----:B------:R-:W-:Y:S01]  /*92c0*/  ENDCOLLECTIVE ;  /* 0x000000000000791b */ /* 0x000fe20003800000 */
.L_x_1014:
[----:B------:R-:W-:Y:S05]  /*92d0*/  BSYNC B0 ;  /* 0x0000000000007941 */ /* 0x000fea0003800000 */
.L_x_1013:
[----:B------:R-:W-:Y:S05]  /*92e0*/  BRA `(.L_x_1015) ;  /* 0xffffffd000447947 */ /* 0x000fea000383ffff */
.L_x_953:
[----:B------:R-:W-:Y:S01]  /*92f0*/  BSSY B0, `(.L_x_1016) ;  /* 0x0000005000007945 */ /* 0x000fe20003800000 */
[----:B------:R-:W-:-:S07]  /*9300*/  IMAD.MOV.U32 R15, RZ, RZ, -0x1 ;  /* 0xffffffffff0f7424 */ /* 0x000fce00078e00ff */
[----:B------:R-:W-:Y:S05]  /*9310*/  WARPSYNC.COLLECTIVE R15, `(.L_x_1017) ;  /* 0x000000000f087348 */ /* 0x000fea0003c00000 */
[----:B------:R-:W-:Y:S01]  /*9320*/  NOP ;  /* 0x0000000000007918 */ /* 0x000fe20000000000 */
[----:B------:R-:W-:Y:S01]  /*9330*/  ENDCOLLECTIVE ;  /* 0x000000000000791b */ /* 0x000fe20003800000 */
.L_x_1017:
[----:B------:R-:W-:Y:S05]  /*9340*/  BSYNC B0 ;  /* 0x0000000000007941 */ /* 0x000fea0003800000 */
.L_x_1016:
[----:B------:R-:W-:Y:S05]  /*9350*/  BRA `(.L_x_1018) ;  /* 0xffffffd4005c7947 */ /* 0x000fea000383ffff */
.L_x_966:
[----:B------:R-:W-:Y:S01]  /*9360*/  BSSY B0, `(.L_x_1019) ;  /* 0x0000005000007945 */ /* 0x000fe20003800000 */
[----:B------:R-:W-:-:S07]  /*9370*/  IMAD.MOV.U32 R15, RZ, RZ, -0x1 ;  /* 0xffffffffff0f7424 */ /* 0x000fce00078e00ff */
[----:B------:R-:W-:Y:S05]  /*9380*/  WARPSYNC.COLLECTIVE R15, `(.L_x_1020) ;  /* 0x000000000f087348 */ /* 0x000fea0003c00000 */
[----:B------:R-:W-:Y:S01]  /*9390*/  NOP ;  /* 0x0000000000007918 */ /* 0x000fe20000000000 */
[----:B------:R-:W-:Y:S01]  /*93a0*/  ENDCOLLECTIVE ;  /* 0x000000000000791b */ /* 0x000fe20003800000 */
.L_x_1020:
[----:B------:R-:W-:Y:S05]  /*93b0*/  BSYNC B0 ;  /* 0x0000000000007941 */ /* 0x000fea0003800000 */
.L_x_1019:
[----:B------:R-:W-:Y:S05]  /*93c0*/  BRA `(.L_x_1021) ;  /* 0xffffffd800787947 */ /* 0x000fea000383ffff */
.L_x_979:
[----:B-1----:R1:W2:Y:S02]  /*93d0*/  SYNCS.PHASECHK.TRANS64.TRYWAIT P1, [R12+URZ+0x30c20], R3 ;  /* 0x030c20030c0075a7 */ /* 0x0022a4000802017f */
[----:B--2---:R-:W-:Y:S05]  /*93e0*/  @!P1 NANOSLEEP.SYNCS 0x989680 ;  /* 0x009896800000995d */ /* 0x004fea0003900000 */
[----:B------:R-:W2:Y:S02]  /*93f0*/  @!P1 SYNCS.PHASECHK.TRANS64 P1, [R12+URZ+0x30c20], R3 ;  /* 0x030c20030c0095a7 */ /* 0x000ea4000802007f */
[----:B--2---:R-:W-:Y:S05]  /*9400*/  @!P1 BRA `(.L_x_979) ;  /* 0xfffffffc00f09947 */ /* 0x004fea000383ffff */
[----:B------:R-:W-:Y:S05]  /*9410*/  BRA `(.L_x_1022) ;  /* 0xffffffe400847947 */ /* 0x000fea000383ffff */
.L_x_983:
[----:B-1----:R1:W2:Y:S02]  /*9420*/  SYNCS.PHASECHK.TRANS64.TRYWAIT P1, [R12+URZ+0x30c40], R21 ;  /* 0x030c40150c0075a7 */ /* 0x0022a4000802017f */
[----:B--2---:R-:W-:Y:S05]  /*9430*/  @!P1 NANOSLEEP.SYNCS 0x989680 ;  /* 0x009896800000995d */ /* 0x004fea0003900000 */
[----:B------:R-:W2:Y:S02]  /*9440*/  @!P1 SYNCS.PHASECHK.TRANS64 P1, [R12+URZ+0x30c40], R21 ;  /* 0x030c40150c0095a7 */ /* 0x000ea4000802007f */
[----:B--2---:R-:W-:Y:S05]  /*9450*/  @!P1 BRA `(.L_x_983) ;  /* 0xfffffffc00f09947 */ /* 0x004fea000383ffff */
[----:B------:R-:W-:Y:S05]  /*9460*/  BRA `(.L_x_1023) ;  /* 0xffffffe8009c7947 */ /* 0x000fea000383ffff */
.L_x_985:
[----:B--2---:R2:W3:Y:S02]  /*9470*/  SYNCS.PHASECHK.TRANS64.TRYWAIT P1, [R12+URZ+0x30c28], R21 ;  /* 0x030c28150c0075a7 */ /* 0x0044e4000802017f */
[----:B---3--:R-:W-:Y:S05]  /*9480*/  @!P1 NANOSLEEP.SYNCS 0x989680 ;  /* 0x009896800000995d */ /* 0x008fea0003900000 */
[----:B------:R-:W3:Y:S02]  /*9490*/  @!P1 SYNCS.PHASECHK.TRANS64 P1, [R12+URZ+0x30c28], R21 ;  /* 0x030c28150c0095a7 */ /* 0x000ee4000802007f */
[----:B---3--:R-:W-:Y:S05]  /*94a0*/  @!P1 BRA `(.L_x_985) ;  /* 0xfffffffc00f09947 */ /* 0x008fea000383ffff */
[----:B------:R-:W-:Y:S05]  /*94b0*/  BRA `(.L_x_1024) ;  /* 0xffffffec00187947 */ /* 0x000fea000383ffff */
.L_x_987:
[----:B---3--:R3:W4:Y:S02]  /*94c0*/  SYNCS.PHASECHK.TRANS64.TRYWAIT P1, [R12+URZ+0x30c48], R21 ;  /* 0x030c48150c0075a7 */ /* 0x008724000802017f */
[----:B----4-:R-:W-:Y:S05]  /*94d0*/  @!P1 NANOSLEEP.SYNCS 0x989680 ;  /* 0x009896800000995d */ /* 0x010fea0003900000 */
[----:B------:R-:W4:Y:S02]  /*94e0*/  @!P1 SYNCS.PHASECHK.TRANS64 P1, [R12+URZ+0x30c48], R21 ;  /* 0x030c48150c0095a7 */ /* 0x000f24000802007f */
[----:B----4-:R-:W-:Y:S05]  /*94f0*/  @!P1 BRA `(.L_x_987) ;  /* 0xfffffffc00f09947 */ /* 0x010fea000383ffff */
[----:B------:R-:W-:Y:S05]  /*9500*/  BRA `(.L_x_1025) ;  /* 0xffffffec00747947 */ /* 0x000fea000383ffff */
.L_x_989:
[----:B------:R-:W-:-:S07]  /*9510*/  SHF.L.U32 R5, R10, 0x1f, RZ ;  /* 0x0000001f0a057819 */ /* 0x000fce00000006ff */
.L_x_1026:
[----:B-1----:R1:W2:Y:S02]  /*9520*/  SYNCS.PHASECHK.TRANS64.TRYWAIT P1, [R12+URZ+0x30c20], R5 ;  /* 0x030c20050c0075a7 */ /* 0x0022a4000802017f */
[----:B--2---:R-:W-:Y:S05]  /*9530*/  @!P1 NANOSLEEP.SYNCS 0x989680 ;  /* 0x009896800000995d */ /* 0x004fea0003900000 */
[----:B------:R-:W2:Y:S02]  /*9540*/  @!P1 SYNCS.PHASECHK.TRANS64 P1, [R12+URZ+0x30c20], R5 ;  /* 0x030c20050c0095a7 */ /* 0x000ea4000802007f */
[----:B--2---:R-:W-:Y:S05]  /*9550*/  @!P1 BRA `(.L_x_1026) ;  /* 0xfffffffc00f09947 */ /* 0x004fea000383ffff */
[----:B------:R-:W-:Y:S05]  /*9560*/  BRA `(.L_x_1027) ;  /* 0xffffffec00e07947 */ /* 0x000fea000383ffff */
.L_x_992:
[----:B-1----:R1:W2:Y:S02]  /*9570*/  SYNCS.PHASECHK.TRANS64.TRYWAIT P1, [R12+URZ+0x30c40], R13 ;  /* 0x030c400d0c0075a7 */ /* 0x0022a4000802017f */
[----:B--2---:R-:W-:Y:S05]  /*9580*/  @!P1 NANOSLEEP.SYNCS 0x989680 ;  /* 0x009896800000995d */ /* 0x004fea0003900000 */
[----:B------:R-:W2:Y:S02]  /*9590*/  @!P1 SYNCS.PHASECHK.TRANS64 P1, [R12+URZ+0x30c40], R13 ;  /* 0x030c400d0c0095a7 */ /* 0x000ea4000802007f */
[----:B--2---:R-:W-:Y:S05]  /*95a0*/  @!P1 BRA `(.L_x_992) ;  /* 0xfffffffc00f09947 */ /* 0x004fea000383ffff */
[----:B------:R-:W-:Y:S05]  /*95b0*/  BRA `(.L_x_1028) ;  /* 0xfffffff000547947 */ /* 0x000fea000383ffff */
.L_x_994:
[----:B--2---:R2:W3:Y:S02]  /*95c0*/  SYNCS.PHASECHK.TRANS64.TRYWAIT P1, [R12+URZ+0x30c28], R13 ;  /* 0x030c280d0c0075a7 */ /* 0x0044e4000802017f */
[----:B---3--:R-:W-:Y:S05]  /*95d0*/  @!P1 NANOSLEEP.SYNCS 0x989680 ;  /* 0x009896800000995d */ /* 0x008fea0003900000 */
[----:B------:R-:W3:Y:S02]  /*95e0*/  @!P1 SYNCS.PHASECHK.TRANS64 P1, [R12+URZ+0x30c28], R13 ;  /* 0x030c280d0c0095a7 */ /* 0x000ee4000802007f */
[----:B---3--:R-:W-:Y:S05]  /*95f0*/  @!P1 BRA `(.L_x_994) ;  /* 0xfffffffc00f09947 */ /* 0x008fea000383ffff */
[----:B------:R-:W-:Y:S05]  /*9600*/  BRA `(.L_x_1029) ;  /* 0xfffffff000c47947 */ /* 0x000fea000383ffff */
.L_x_996:
[----:B-1----:R1:W2:Y:S02]  /*9610*/  SYNCS.PHASECHK.TRANS64.TRYWAIT P0, [R13+URZ+0x30c40], R2 ;  /* 0x030c40020d0075a7 */ /* 0x0022a4000800017f */
[----:B--2---:R-:W-:Y:S05]  /*9620*/  @!P0 NANOSLEEP.SYNCS 0x989680 ;  /* 0x009896800000895d */ /* 0x004fea0003900000 */
[----:B------:R-:W2:Y:S02]  /*9630*/  @!P0 SYNCS.PHASECHK.TRANS64 P0, [R13+URZ+0x30c40], R2 ;  /* 0x030c40020d0085a7 */ /* 0x000ea4000800007f */
[----:B--2---:R-:W-:Y:S05]  /*9640*/  @!P0 BRA `(.L_x_996) ;  /* 0xfffffffc00f08947 */ /* 0x004fea000383ffff */
[----:B------:R-:W-:Y:S05]  /*9650*/  BRA `(.L_x_1030) ;  /* 0xfffffff400347947 */ /* 0x000fea000383ffff */
.L_x_998:
[----:B------:R-:W-:Y:S01]  /*9660*/  BSSY B0, `(.L_x_1031) ;  /* 0x0000006000007945 */ /* 0x000fe20003800000 */
[----:B------:R-:W-:-:S07]  /*9670*/  IMAD.MOV.U32 R15, RZ, RZ, -0x1 ;  /* 0xffffffffff0f7424 */ /* 0x000fce00078e00ff */
[----:B--2---:R-:W-:Y:S05]  /*9680*/  WARPSYNC.COLLECTIVE R15, `(.L_x_1032) ;  /* 0x000000000f0c7348 */ /* 0x004fea0003c00000 */
[----:B------:R-:W-:Y:S02]  /*9690*/  ELECT P6, UR62, PT ;  /* 0x00000000003e782f */ /* 0x000fe400038c0000 */
[----:B------:R-:W-:Y:S01]  /*96a0*/  MOV R14, UR62 ;  /* 0x0000003e000e7c02 */ /* 0x000fe20008000f00 */
[----:B--2---:R-:W-:Y:S10]  /*96b0*/  ENDCOLLECTIVE ;  /* 0x000000000000791b */ /* 0x004ff40003800000 */
.L_x_1032:
[----:B------:R-:W-:Y:S05]  /*96c0*/  BSYNC B0 ;  /* 0x0000000000007941 */ /* 0x000fea0003800000 */
.L_x_1031:
[----:B------:R-:W-:Y:S01]  /*96d0*/  PLOP3.LUT P0, PT, P6, PT, PT, 0x80, 0x0 ;  /* 0x000000000000781c */ /* 0x000fe2000370f070 */
[----:B------:R-:W-:-:S12]  /*96e0*/  BRA `(.L_x_1033) ;  /* 0xfffffff400c47947 */ /* 0x000fd8000383ffff */
.L_x_1000:
[----:B-1----:R1:W3:Y:S02]  /*96f0*/  SYNCS.PHASECHK.TRANS64.TRYWAIT P1, [R7+URZ], R4 ;  /* 0x00000004070075a7 */ /* 0x0022e4000802017f */
[----:B---3--:R-:W-:Y:S05]  /*9700*/  @!P1 NANOSLEEP.SYNCS 0x989680 ;  /* 0x009896800000995d */ /* 0x008fea0003900000 */
[----:B------:R-:W3:Y:S02]  /*9710*/  @!P1 SYNCS.PHASECHK.TRANS64 P1, [R7+URZ], R4 ;  /* 0x00000004070095a7 */ /* 0x000ee4000802007f */
[----:B---3--:R-:W-:Y:S05]  /*9720*/  @!P1 BRA `(.L_x_1000) ;  /* 0xfffffffc00f09947 */ /* 0x008fea000383ffff */
[----:B------:R-:W-:Y:S05]  /*9730*/  BRA `(.L_x_1034) ;  /* 0xfffffff800047947 */ /* 0x000fea000383ffff */
.L_x_1001:
[----:B---3--:R3:W4:Y:S02]  /*9740*/  SYNCS.PHASECHK.TRANS64.TRYWAIT P1, [R11+URZ], R2 ;  /* 0x000000020b0075a7 */ /* 0x008724000802017f */
[----:B----4-:R-:W-:Y:S05]  /*9750*/  @!P1 NANOSLEEP.SYNCS 0x989680 ;  /* 0x009896800000995d */ /* 0x010fea0003900000 */
[----:B------:R-:W4:Y:S02]  /*9760*/  @!P1 SYNCS.PHASECHK.TRANS64 P1, [R11+URZ], R2 ;  /* 0x000000020b0095a7 */ /* 0x000f24000802007f */
[----:B----4-:R-:W-:Y:S05]  /*9770*/  @!P1 BRA `(.L_x_1001) ;  /* 0xfffffffc00f09947 */ /* 0x010fea000383ffff */
[----:B------:R-:W-:Y:S05]  /*9780*/  BRA `(.L_x_1035) ;  /* 0xfffffff400f87947 */ /* 0x000fea000383ffff */
.L_x_1003:
[----:B----4-:R4:W1:Y:S02]  /*9790*/  SYNCS.PHASECHK.TRANS64.TRYWAIT P0, [R9+URZ], R4 ;  /* 0x00000004090075a7 */ /* 0x010864000800017f */
[----:B-1----:R-:W-:Y:S05]  /*97a0*/  @!P0 NANOSLEEP.SYNCS 0x989680 ;  /* 0x009896800000895d */ /* 0x002fea0003900000 */
[----:B------:R-:W1:Y:S02]  /*97b0*/  @!P0 SYNCS.PHASECHK.TRANS64 P0, [R9+URZ], R4 ;  /* 0x00000004090085a7 */ /* 0x000e64000800007f */
[----:B-1----:R-:W-:Y:S05]  /*97c0*/  @!P0 BRA `(.L_x_1003) ;  /* 0xfffffffc00f08947 */ /* 0x002fea000383ffff */
[----:B------:R-:W-:Y:S05]  /*97d0*/  BRA `(.L_x_1036) ;  /* 0xfffffff400fc7947 */ /* 0x000fea000383ffff */
.L_x_1037:
        /* <DEDUP_REMOVED lines=10> */
.L_x_3700:


//--------------------- .text._ZN7cutlass13device_kernelIN5flash11enable_sm90INS1_16FlashAttnBwdSm90INS1_25CollectiveMainloopBwdSm90ILi2ELi2ELi2EN4cute5tupleIJNS5_1CILi1EEES8_S8_EEENS6_IJNS7_ILi128EEESA_NS7_ILi64EEEEEENS_6half_tEfNS_4arch4Sm90ELb0ELb1ELb0ELb0ELb0ELb1ELb0ELb0ELi2ELi1ELi2ELi2ELb0EEENS1_21CollectiveEpilogueBwdISC_SD_SF_Li256ELb0ELb0ELi1EEENS1_19SingleTileSchedulerILb0ELb0ELb0ELi128EEEEEEEEEvNT_6ParamsE --------------------------
	.section	.text._ZN7cutlass13device_kernelIN5flash11enable_sm90INS1_16FlashAttnBwdSm90INS1_25CollectiveMainloopBwdSm90ILi2ELi2ELi2EN4cute5tupleIJNS5_1CILi1EEES8_S8_EEENS6_IJNS7_ILi128EEESA_NS7_ILi64EEEEEENS_6half_tEfNS_4arch4Sm90ELb0ELb1ELb0ELb0ELb0ELb1ELb0ELb0ELi2ELi1ELi2ELi2ELb0EEENS1_21CollectiveEpilogueBwdISC_SD_SF_Li256ELb0ELb0ELi1EEENS1_19SingleTileSchedulerILb0ELb0ELb0ELi128EEEEEEEEEvNT_6ParamsE,"ax",@progbits
	.align	128
.text._ZN7cutlass13device_kernelIN5flash11enable_sm90INS1_16FlashAttnBwdSm90INS1_25CollectiveMainloopBwdSm90ILi2ELi2ELi2EN4cute5tupleIJNS5_1CILi1EEES8_S8_EEENS6_IJNS7_ILi128EEESA_NS7_ILi64EEEEEENS_6half_tEfNS_4arch4Sm90ELb0ELb1ELb0ELb0ELb0ELb1ELb0ELb0ELi2ELi1ELi2ELi2ELb0EEENS1_21CollectiveEpilogueBwdISC_SD_SF_Li256ELb0ELb0ELi1EEENS1_19SingleTileSchedulerILb0ELb0ELb0ELi128EEEEEEEEEvNT_6ParamsE:
        .type           _ZN7cutlass13device_kernelIN5flash11enable_sm90INS1_16FlashAttnBwdSm90INS1_25CollectiveMainloopBwdSm90ILi2ELi2ELi2EN4cute5tupleIJNS5_1CILi1EEES8_S8_EEENS6_IJNS7_ILi128EEESA_NS7_ILi64EEEEEENS_6half_tEfNS_4arch4Sm90ELb0ELb1ELb0ELb0ELb0ELb1ELb0ELb0ELi2ELi1ELi2ELi2ELb0EEENS1_21CollectiveEpilogueBwdISC_SD_SF_Li256ELb0ELb0ELi1EEENS1_19SingleTileSchedulerILb0ELb0ELb0ELi128EEEEEEEEEvNT_6ParamsE,@function
        .size           _ZN7cutlass13device_kernelIN5flash11enable_sm90INS1_16FlashAttnBwdSm90INS1_25CollectiveMainloopBwdSm90ILi2ELi2ELi2EN4cute5tupleIJNS5_1CILi1EEES8_S8_EEENS6_IJNS7_ILi128EEESA_NS7_ILi64EEEEEENS_6half_tEfNS_4arch4Sm90ELb0ELb1ELb0ELb0ELb0ELb1ELb0ELb0ELi2ELi1ELi2ELi2ELb0EEENS1_21CollectiveEpilogueBwdISC_SD_SF_Li256ELb0ELb0ELi1EEENS1_19SingleTileSchedulerILb0ELb0ELb0ELi128EEEEEEEEEvNT_6ParamsE,(.L_x_3701 - _ZN7cutlass13device_kernelIN5flash11enable_sm90INS1_16FlashAttnBwdSm90INS1_25CollectiveMainloopBwdSm90ILi2ELi2ELi2EN4cute5tupleIJNS5_1CILi1EEES8_S8_EEENS6_IJNS7_ILi128EEESA_NS7_ILi64EEEEEENS_6half_tEfNS_4arch4Sm90ELb0ELb1ELb0ELb0ELb0ELb1ELb0ELb0ELi2ELi1ELi2ELi2ELb0EEENS1_21CollectiveEpilogueBwdISC_SD_SF_Li256ELb0ELb0ELi1EEENS1_19SingleTileSchedulerILb0ELb0ELb0ELi128EEEEEEEEEvNT_6ParamsE)
        .other          _ZN7cutlass13device_kernelIN5flash11enable_sm90INS1_16FlashAttnBwdSm90INS1_25CollectiveMainloopBwdSm90ILi2ELi2ELi2EN4cute5tupleIJNS5_1CILi1EEES8_S8_EEENS6_IJNS7_ILi128EEESA_NS7_ILi64EEEEEENS_6half_tEfNS_4arch4Sm90ELb0ELb1ELb0ELb0ELb0ELb1ELb0ELb0ELi2ELi1ELi2ELi2ELb0EEENS1_21CollectiveEpilogueBwdISC_SD_SF_Li256ELb0ELb0ELi1EEENS1_19SingleTileSchedulerILb0ELb0ELb0ELi128EEEEEEEEEvNT_6ParamsE,@"STO_CUDA_ENTRY STV_DEFAULT"
_ZN7cutlass13device_kernelIN5flash11enable_sm90INS1_16FlashAttnBwdSm90INS1_25CollectiveMainloopBwdSm90ILi2ELi2ELi2EN4cute5tupleIJNS5_1CILi1EEES8_S8_EEENS6_IJNS7_ILi128EEESA_NS7_ILi64EEEEEENS_6half_tEfNS_4arch4Sm90ELb0ELb1ELb0ELb0ELb0ELb1ELb0ELb0ELi2ELi1ELi2ELi2ELb0EEENS1_21CollectiveEpilogueBwdISC_SD_SF_Li256ELb0ELb0ELi1EEENS1_19SingleTileSchedulerILb0ELb0ELb0ELi128EEEEEEEEEvNT_6ParamsE:
[----:B------:R-:W1:Y:S02]  /*0000*/  LDC R1, c[0x0][0x28] ;  /* 0x00000a00ff017b82 */ /* 0x000e640000000800 */
[----:B-1----:R-:W-:Y:S01]  /*0010*/  VIADD R1, R1, 0xffffffc0 ;  /* 0xffffffc001017836 */ /* 0x002fe20000000000 */
[----:B------:R-:W1:Y:S01]  /*0020*/  S2R R3, SR_TID.X ;  /* 0x0000000000037919 */ /* 0x000e620000002100 */
[----:B------:R-:W-:Y:S01]  /*0030*/  ELECT P0, URZ, PT ;  /* 0x00000000003f782f */ /* 0x000fe20003800000 */
[----:B------:R-:W-:Y:S01]  /*0040*/  BSSY B0, `(.L_x_1038) ;  /* 0x000001a000007945 */ /* 0x000fe20003800000 */
[--C-:B-1----:R-:W-:Y:S02]  /*0050*/  SHF.R.U32.HI R0, RZ, 0x5, R3.reuse ;  /* 0x00000005ff007819 */ /* 0x102fe40000011603 */
[----:B------:R-:W-:-:S03]  /*0060*/  SHF.R.U32.HI R3, RZ, 0x7, R3 ;  /* 0x00000007ff037819 */ /* 0x000fc60000011603 */
        /* <DEDUP_REMOVED lines=23> */
.L_x_1039:
[----:B------:R-:W-:Y:S05]  /*01e0*/  BSYNC B0 ;  /* 0x0000000000007941 */ /* 0x000fea0003800000 */
.L_x_1038:
[----:B------:R-:W-:Y:S01]  /*01f0*/  VOTEU.ANY UP0, P0 ;  /* 0x00000000003f7886 */ /* 0x000fe20000000100 */
[----:B------:R-:W1:Y:S01]  /*0200*/  SHFL.IDX PT, R3, R3, RZ, 0x1f ;  /* 0x00001fff03037589 */ /* 0x000e6200000e0000 */
[----:B------:R-:W-:Y:S01]  /*0210*/  UMOV UR4, 0x1 ;  /* 0x0000000100047882 */ /* 0x000fe20000000000 */
[----:B------:R-:W-:Y:S01]  /*0220*/  VOTEU.ANY UP1, P0 ;  /* 0x00000000003f7886 */ /* 0x000fe20000020100 */
[----:B------:R-:W-:Y:S01]  /*0230*/  UMOV UR36, 0x1 ;  /* 0x0000000100247882 */ /* 0x000fe20000000000 */
[----:B------:R-:W2:Y:S01]  /*0240*/  @UP0 S2UR UR7, SR_CgaCtaId ;  /* 0x00000000000709c3 */ /* 0x000ea20000008800 */
[----:B------:R-:W3:Y:S01]  /*0250*/  SHFL.IDX PT, R2, R0, RZ, 0x1f ;  /* 0x00001fff00027589 */ /* 0x000ee200000e0000 */
[----:B------:R-:W-:Y:S01]  /*0260*/  @UP0 UMOV UR6, 0x400 ;  /* 0x0000040000060882 */ /* 0x000fe20000000000 */
[----:B------:R-:W-:-:S04]  /*0270*/  @UP0 UIADD3 UR4, -UR4, 0x100000, URZ ;  /* 0x0010000004040890 */ /* 0x000fc8000fffe13f */
[----:B------:R-:W-:Y:S02]  /*0280*/  @UP0 USHF.L.U32 UR5, UR4, 0xb, URZ ;  /* 0x0000000b04050899 */ /* 0x000fe4000800063f */
[----:B------:R-:W-:Y:S01]  /*0290*/  @UP0 USHF.L.U32 UR4, UR4, 0x1, URZ ;  /* 0x0000000104040899 */ /* 0x000fe2000800063f */
[----:B-1----:R-:W-:Y:S01]  /*02a0*/  R2UR UR8, R3 ;  /* 0x00000000030872ca */ /* 0x002fe200000e0000 */
[----:B--2---:R-:W-:Y:S01]  /*02b0*/  @UP0 ULEA UR6, UR7, UR6, 0x18 ;  /* 0x0000000607060291 */ /* 0x004fe2000f8ec03f */
[----:B---3--:R-:W-:-:S11]  /*02c0*/  ISETP.NE.AND P1, PT, R2, RZ, PT ;  /* 0x000000ff0200720c */ /* 0x008fd60003f25270 */
[----:B------:R-:W-:Y:S01]  /*02d0*/  UISETP.NE.AND UP0, UPT, UR8, URZ, UPT ;  /* 0x0000003f0800728c */ /* 0x000fe2000bf05270 */
[----:B------:R-:W1:Y:S02]  /*02e0*/  FENCE.VIEW.ASYNC.S ;  /* 0x00000000000073c6 */ /* 0x000e640000000000 */
[----:B-1----:R1:W2:Y:S01]  /*02f0*/  @UP1 SYNCS.EXCH.64 URZ, [UR6+0x30c00], UR4 ;  /* 0x030c0004063f15b2 */ /* 0x0022a20008000100 */
[----:B------:R-:W-:Y:S01]  /*0300*/  USEL UR36, UR36, 0x2, !UP0 ;  /* 0x0000000224247887 */ /* 0x000fe2000c000000 */
[----:B------:R-:W-:Y:S11]  /*0310*/  @P1 BRA `(.L_x_1040) ;  /* 0x0000000000481947 */ /* 0x000ff60003800000 */
[----:B-1----:R-:W1:Y:S01]  /*0320*/  S2UR UR5, SR_CgaCtaId ;  /* 0x00000000000579c3 */ /* 0x002e620000008800 */
        /* <DEDUP_REMOVED lines=15> */
[----:B------:R3:W1:Y:S02]  /*0420*/  SYNCS.EXCH.64 URZ, [UR8+0x30c28], UR4 ;  /* 0x030c2804083f75b2 */ /* 0x0006640008000100 */
[----:B---3--:R-:W-:Y:S01]  /*0430*/  NOP ;  /* 0x0000000000007918 */ /* 0x008fe20000000000 */
.L_x_1040:
[----:B------:R-:W3:Y:S01]  /*0440*/  SHFL.IDX PT, R2, R0, RZ, 0x1f ;  /* 0x00001fff00027589 */ /* 0x000ee200000e0000 */
[----:B------:R-:W-:Y:S01]  /*0450*/  NOP ;  /* 0x0000000000007918 */ /* 0x000fe20000000000 */
[----:B---3--:R-:W-:-:S13]  /*0460*/  ISETP.NE.AND P0, PT, R2, RZ, PT ;  /* 0x000000ff0200720c */ /* 0x008fda0003f05270 */
        /* <DEDUP_REMOVED lines=17> */
[----:B------:R3:W1:Y:S02]  /*0580*/  SYNCS.EXCH.64 URZ, [UR8+0x30c48], UR6 ;  /* 0x030c4806083f75b2 */ /* 0x0006640008000100 */
[----:B---3--:R-:W-:Y:S01]  /*0590*/  NOP ;  /* 0x0000000000007918 */ /* 0x008fe20000000000 */
.L_x_1041:
[----:B------:R-:W-:Y:S01]  /*05a0*/  PLOP3.LUT P0, PT, PT, PT, UP0, 0x80, 0x0 ;  /* 0x000000000000781c */ /* 0x000fe20003f0f008 */
[----:B------:R-:W-:Y:S01]  /*05b0*/  NOP ;  /* 0x0000000000007918 */ /* 0x000fe20000000000 */
[----:B------:R-:W-:Y:S01]  /*05c0*/  BSSY B6, `(.L_x_1042) ;  /* 0x00010e0000067945 */ /* 0x000fe20003800000 */
[----:B-12-4-:R-:W-:Y:S10]  /*05d0*/  BAR.SYNC.DEFER_BLOCKING 0x0 ;  /* 0x0000000000007b1d */ /* 0x016ff40000010000 */
[----:B------:R-:W-:Y:S05]  /*05e0*/  @!P0 BRA `(.L_x_1043) ;  /* 0x000000e400148947 */ /* 0x000fea0003800000 */
.L_x_1044:
        /* <DEDUP_REMOVED lines=14> */
[----:B------:R-:W1:Y:S01]  /*06d0*/  S2UR UR39, SR_CTAID.X ;  /* 0x00000000002779c3 */ /* 0x000e620000002500 */
[----:B------:R-:W2:Y:S01]  /*06e0*/  S2R R3, SR_TID.X ;  /* 0x0000000000037919 */ /* 0x000ea20000002100 */
[----:B------:R-:W-:Y:S01]  /*06f0*/  ULDC UR6, c[0x0][0x280] ;  /* 0x0000a00000067ab9 */ /* 0x000fe20000000800 */
[----:B------:R-:W-:Y:S01]  /*0700*/  ULDC UR7, c[0x0][0x290] ;  /* 0x0000a40000077ab9 */ /* 0x000fe20000000800 */
[----:B------:R-:W-:Y:S01]  /*0710*/  ULDC UR4, c[0x0][0x74c] ;  /* 0x0001d30000047ab9 */ /* 0x000fe20000000800 */
[----:B------:R-:W-:Y:S01]  /*0720*/  UIADD3 UR40, UR6, 0x7f, URZ ;  /* 0x0000007f06287890 */ /* 0x000fe2000fffe03f */
[----:B------:R-:W-:Y:S02]  /*0730*/  PLOP3.LUT P0, PT, PT, PT, PT, 0x80, 0x0 ;  /* 0x000000000000781c */ /* 0x000fe40003f0f070 */
        /* <DEDUP_REMOVED lines=16> */
[----:B------:R-:W-:Y:S01]  /*0840*/  CS2R R214, SRZ ;  /* 0x0000000000d67805 */ /* 0x000fe2000001ff00 */
[----:B-1----:R-:W-:Y:S02]  /*0850*/  ULEA UR5, UR39, UR6, 0x7 ;  /* 0x0000000627057291 */ /* 0x002fe4000f8e383f */
[----:B------:R-:W-:Y:S02]  /*0860*/  ISETP.LE.AND P1, PT, RZ, UR39, PT ;  /* 0x00000027ff007c0c */ /* 0x000fe4000bf23270 */
[----:B------:R-:W-:Y:S02]  /*0870*/  CS2R R212, SRZ ;  /* 0x0000000000d47805 */ /* 0x000fe4000001ff00 */
[----:B------:R-:W-:Y:S01]  /*0880*/  CS2R R210, SRZ ;  /* 0x0000000000d27805 */ /* 0x000fe2000001ff00 */
[----:B------:R-:W-:Y:S01]  /*0890*/  UIADD3 UR4, -UR4, UR5, -UR7 ;  /* 0x0000000504047290 */ /* 0x000fe2000fffe907 */
[----:B------:R-:W-:-:S02]  /*08a0*/  CS2R R208, SRZ ;  /* 0x0000000000d07805 */ /* 0x000fc4000001ff00 */
[----:B------:R-:W-:Y:S02]  /*08b0*/  CS2R R206, SRZ ;  /* 0x0000000000ce7805 */ /* 0x000fe4000001ff00 */
[----:B------:R-:W-:Y:S01]  /*08c0*/  CS2R R204, SRZ ;  /* 0x0000000000cc7805 */ /* 0x000fe2000001ff00 */
[----:B------:R-:W-:Y:S01]  /*08d0*/  USHF.R.S32.HI UR5, URZ, 0x1f, UR4 ;  /* 0x0000001f3f057899 */ /* 0x000fe20008011404 */
[----:B--2---:R-:W-:Y:S01]  /*08e0*/  VIADD R16, R3, 0xffffff80 ;  /* 0xffffff8003107836 */ /* 0x004fe20000000000 */
[----:B------:R-:W-:Y:S02]  /*08f0*/  CS2R R202, SRZ ;  /* 0x0000000000ca7805 */ /* 0x000fe4000001ff00 */
[----:B------:R-:W-:Y:S01]  /*0900*/  CS2R R200, SRZ ;  /* 0x0000000000c87805 */ /* 0x000fe2000001ff00 */
[----:B------:R-:W-:Y:S01]  /*0910*/  ULEA.HI UR5, UR5, UR4, URZ, 0x7 ;  /* 0x0000000405057291 */ /* 0x000fe2000f8f383f */
[----:B------:R-:W-:Y:S01]  /*0920*/  CS2R R198, SRZ ;  /* 0x0000000000c67805 */ /* 0x000fe2000001ff00 */
[----:B------:R-:W-:Y:S01]  /*0930*/  USHF.R.S32.HI UR4, URZ, 0x1f, UR40 ;  /* 0x0000001f3f047899 */ /* 0x000fe20008011428 */
[----:B------:R-:W-:Y:S01]  /*0940*/  CS2R R196, SRZ ;  /* 0x0000000000c47805 */ /* 0x000fe2000001ff00 */
[----:B------:R-:W-:Y:S01]  /*0950*/  USHF.R.S32.HI UR5, URZ, 0x7, UR5 ;  /* 0x000000073f057899 */ /* 0x000fe20008011405 */
[----:B------:R-:W-:Y:S01]  /*0960*/  IMAD.MOV.U32 R195, RZ, RZ, RZ ;  /* 0x000000ffffc37224 */ /* 0x000fe200078e00ff */
[----:B------:R-:W-:-:S02]  /*0970*/  ULEA.HI UR4, UR4, UR40, URZ, 0x7 ;  /* 0x0000002804047291 */ /* 0x000fc4000f8f383f */
[----:B------:R-:W-:Y:S02]  /*0980*/  UISETP.LT.AND UP0, UPT, URZ, UR5, UPT ;  /* 0x000000053f00728c */ /* 0x000fe4000bf01270 */
[----:B------:R-:W-:Y:S02]  /*0990*/  USHF.R.S32.HI UR37, URZ, 0x7, UR4 ;  /* 0x000000073f257899 */ /* 0x000fe40008011404 */
[----:B------:R-:W-:Y:S01]  /*09a0*/  USEL UR38, URZ, UR5, !UP0 ;  /* 0x000000053f267287 */ /* 0x000fe2000c000000 */
[----:B------:R-:W-:Y:S11]  /*09b0*/  @!P1 BRA `(.L_x_1046) ;  /* 0x0000000000289947 */ /* 0x000ff60003800000 */
[----:B------:R-:W-:Y:S01]  /*09c0*/  ULEA UR4, UR39, UR6, 0x7 ;  /* 0x0000000627047291 */ /* 0x000fe2000f8e383f */
[----:B------:R-:W-:-:S03]  /*09d0*/  ULDC UR5, c[0x0][0x290] ;  /* 0x0000a40000057ab9 */ /* 0x000fc60000000800 */
[----:B------:R-:W-:-:S03]  /*09e0*/  UIADD3 UR4, -UR5, 0xff, UR4 ;  /* 0x000000ff05047890 */ /* 0x000fc6000fffe104 */
[----:B------:R-:W-:Y:S02]  /*09f0*/  ULDC UR5, c[0x0][0x748] ;  /* 0x0001d20000057ab9 */ /* 0x000fe40000000800 */
[----:B------:R-:W-:-:S04]  /*0a00*/  UIADD3 UR4, UR4, UR5, URZ ;  /* 0x0000000504047290 */ /* 0x000fc8000fffe03f */
[----:B------:R-:W-:-:S04]  /*0a10*/  USHF.R.S32.HI UR5, URZ, 0x1f, UR4 ;  /* 0x0000001f3f057899 */ /* 0x000fc80008011404 */
[----:B------:R-:W-:-:S04]  /*0a20*/  ULEA.HI UR5, UR5, UR4, URZ, 0x7 ;  /* 0x0000000405057291 */ /* 0x000fc8000f8f383f */
[----:B------:R-:W-:-:S04]  /*0a30*/  USHF.R.S32.HI UR5, URZ, 0x7, UR5 ;  /* 0x000000073f057899 */ /* 0x000fc80008011405 */
[----:B------:R-:W-:-:S04]  /*0a40*/  UISETP.LT.AND UP0, UPT, UR37, UR5, UPT ;  /* 0x000000052500728c */ /* 0x000fc8000bf01270 */
[----:B------:R-:W-:-:S12]  /*0a50*/  USEL UR37, UR37, UR5, UP0 ;  /* 0x0000000525257287 */ /* 0x000fd80008000000 */
.L_x_1046:
[----:B------:R-:W-:Y:S01]  /*0a60*/  UISETP.GT.AND UP0, UPT, UR37, UR38, UPT ;  /* 0x000000262500728c */ /* 0x000fe2000bf04270 */
[----:B------:R-:W-:Y:S01]  /*0a70*/  IMAD.MOV.U32 R194, RZ, RZ, RZ ;  /* 0x000000ffffc27224 */ /* 0x000fe200078e00ff */
[----:B------:R-:W-:Y:S02]  /*0a80*/  CS2R R192, SRZ ;  /* 0x0000000000c07805 */ /* 0x000fe4000001ff00 */
[----:B------:R-:W-:Y:S02]  /*0a90*/  CS2R R190, SRZ ;  /* 0x0000000000be7805 */ /* 0x000fe4000001ff00 */
[----:B------:R-:W-:Y:S02]  /*0aa0*/  CS2R R188, SRZ ;  /* 0x0000000000bc7805 */ /* 0x000fe4000001ff00 */
[----:B------:R-:W-:Y:S02]  /*0ab0*/  CS2R R186, SRZ ;  /* 0x0000000000ba7805 */ /* 0x000fe4000001ff00 */
[----:B------:R-:W-:-:S02]  /*0ac0*/  PLOP3.LUT P1, PT, PT, PT, UP0, 0x80, 0x0 ;  /* 0x000000000000781c */ /* 0x000fc40003f2f008 */
[----:B------:R-:W-:-:S11]  /*0ad0*/  CS2R R184, SRZ ;  /* 0x0000000000b87805 */ /* 0x000fd6000001ff00 */
[----:B------:R-:W-:Y:S05]  /*0ae0*/  @!P1 BRA `(.L_x_1047) ;  /* 0x000000c800009947 */ /* 0x000fea0003800000 */
[----:B------:R-:W-:-:S04]  /*0af0*/  MOV R0, RZ ;  /* 0x000000ff00007202 */ /* 0x000fc80000000f00 */
        /* <DEDUP_REMOVED lines=18> */
.L_x_1049:
        /* <DEDUP_REMOVED lines=15> */
.L_x_1048:
        /* <DEDUP_REMOVED lines=22> */
.L_x_1051:
        /* <DEDUP_REMOVED lines=15> */
.L_x_1050:
[----:B------:R-:W-:Y:S01]  /*0f60*/  SHF.R.S32.HI R5, RZ, 0x1f, R16 ;  /* 0x0000001fff057819 */ /* 0x000fe20000011410 */
[----:B------:R-:W-:-:S03]  /*0f70*/  UMOV UR4, 0xffffffff ;  /* 0xffffffff00047882 */ /* 0x000fc60000000000 */
[----:B------:R-:W-:-:S04]  /*0f80*/  LEA.HI R0, R5, R16, RZ, 0x7 ;  /* 0x0000001005007211 */ /* 0x000fc800078f38ff */
[----:B------:R-:W-:Y:S01]  /*0f90*/  SHF.R.S32.HI R10, RZ, 0x7, R0 ;  /* 0x00000007ff0a7819 */ /* 0x000fe20000011400 */
[----:B------:R-:W-:Y:S06]  /*0fa0*/  BRA.DIV UR4, `(.L_x_1052) ;  /* 0x00000106040c7947 */ /* 0x000fec000b800000 */
[----:B------:R1:W2:Y:S02]  /*0fb0*/  SHFL.IDX PT, R14, R10, RZ, 0x1f ;  /* 0x00001fff0a0e7589 */ /* 0x0002a400000e0000 */
.L_x_1165:
[----:B------:R-:W-:Y:S01]  /*0fc0*/  SHF.L.U32 R11, RZ, 0x1f, RZ ;  /* 0x0000001fff0b7819 */ /* 0x000fe200000006ff */
[----:B------:R-:W-:Y:S01]  /*0fd0*/  IMAD.SHL.U32 R2, R16, 0x40, RZ ;  /* 0x0000004010027824 */ /* 0x000fe200078e00ff */
[CC--:B------:R-:W-:Y:S02]  /*0fe0*/  LEA.HI R7, R5.reuse, R16.reuse, RZ, 0x4 ;  /* 0x0000001005077211 */ /* 0x0c0fe400078f20ff */
[----:B------:R-:W3:Y:S01]  /*0ff0*/  SYNCS.PHASECHK.TRANS64.TRYWAIT P0, [R222+URZ+0x30c00], R11 ;  /* 0x030c000bde0075a7 */ /* 0x000ee2000800017f */
[----:B------:R-:W-:Y:S02]  /*1000*/  LEA.HI R6, R5, R16, RZ, 0x5 ;  /* 0x0000001005067211 */ /* 0x000fe400078f28ff */
[----:B------:R-:W-:Y:S02]  /*1010*/  SHF.R.S32.HI R8, RZ, 0x4, R7 ;  /* 0x00000004ff087819 */ /* 0x000fe40000011407 */
[----:B------:R-:W-:Y:S02]  /*1020*/  LOP3.LUT R3, R2, 0x1c0, RZ, 0xc0, !PT ;  /* 0x000001c002037812 */ /* 0x000fe400078ec0ff */
[----:B------:R-:W-:-:S02]  /*1030*/  SHF.R.U32.HI R2, RZ, 0x1, R6 ;  /* 0x00000001ff027819 */ /* 0x000fc40000011606 */
[----:B------:R-:W-:Y:S02]  /*1040*/  LEA.HI R9, R7, R8, RZ, 0x1 ;  /* 0x0000000807097211 */ /* 0x000fe400078f08ff */
[----:B------:R-:W-:Y:S02]  /*1050*/  LOP3.LUT R7, R3, 0x30, R2, 0xf8, !PT ;  /* 0x0000003003077812 */ /* 0x000fe400078ef802 */
[----:B--2---:R-:W-:Y:S02]  /*1060*/  LEA.HI R2, R14, R14, RZ, 0x1 ;  /* 0x0000000e0e027211 */ /* 0x004fe400078f08ff */
[----:B------:R-:W-:Y:S02]  /*1070*/  LOP3.LUT R9, R9, 0x7ffffe, RZ, 0xc0, !PT ;  /* 0x007ffffe09097812 */ /* 0x000fe400078ec0ff */
[----:B------:R-:W-:Y:S02]  /*1080*/  LEA.HI R4, R5, R16, RZ, 0x3 ;  /* 0x0000001005047211 */ /* 0x000fe400078f18ff */
[----:B------:R-:W-:Y:S01]  /*1090*/  LOP3.LUT R233, R2, 0xffffe, RZ, 0xc0, !PT ;  /* 0x000ffffe02e97812 */ /* 0x000fe200078ec0ff */
[----:B------:R-:W-:Y:S01]  /*10a0*/  IMAD.IADD R9, R8, 0x1, -R9 ;  /* 0x0000000108097824 */ /* 0x000fe200078e0a09 */
[----:B------:R-:W-:-:S02]  /*10b0*/  LOP3.LUT R4, R7, 0x8, R4, 0xf8, !PT ;  /* 0x0000000807047812 */ /* 0x000fc400078ef804 */
[----:B------:R-:W-:Y:S01]  /*10c0*/  SHF.R.U32.HI R3, RZ, 0x3, R3 ;  /* 0x00000003ff037819 */ /* 0x000fe20000011603 */
[----:B------:R-:W-:Y:S02]  /*10d0*/  IMAD.IADD R233, R14, 0x1, -R233 ;  /* 0x000000010ee97824 */ /* 0x000fe400078e0ae9 */
[----:B------:R-:W-:Y:S01]  /*10e0*/  IMAD R2, R10, 0x10, R9 ;  /* 0x000000100a027824 */ /* 0x000fe200078e0209 */
[----:B------:R-:W-:Y:S01]  /*10f0*/  LOP3.LUT R3, R4, R3, RZ, 0x3c, !PT ;  /* 0x0000000304037212 */ /* 0x000fe200078e3cff */
[----:B---3--:R-:W-:Y:S06]  /*1100*/  @P0 BRA `(.L_x_1053) ;  /* 0x0000000000080947 */ /* 0x008fec0003800000 */
[----:B------:R-:W2:Y:S02]  /*1110*/  SYNCS.PHASECHK.TRANS64.TRYWAIT P0, [R222+URZ+0x30c00], R11 ;  /* 0x030c000bde0075a7 */ /* 0x000ea4000800017f */
[----:B--2---:R-:W-:Y:S05]  /*1120*/  @!P0 BRA `(.L_x_1054) ;  /* 0x0000010000cc8947 */ /* 0x004fea0003800000 */
.L_x_1053:
[----:B------:R-:W-:Y:S01]  /*1130*/  ULDC UR6, c[0x0][0x290] ;  /* 0x0000a40000067ab9 */ /* 0x000fe20000000800 */
[----:B------:R-:W-:Y:S01]  /*1140*/  ULDC UR5, c[0x0][0x74c] ;  /* 0x0001d30000057ab9 */ /* 0x000fe20000000800 */
[----:B------:R-:W-:Y:S01]  /*1150*/  UIADD3 UR4, UR40, -UR6, URZ ;  /* 0x8000000628047290 */ /* 0x000fe2000fffe03f */
[----:B------:R-:W-:Y:S01]  /*1160*/  IMAD.U32 R2, R2, 0x200, R3 ;  /* 0x0000020002027824 */ /* 0x000fe200078e0003 */
[----:B------:R-:W-:Y:S01]  /*1170*/  LOP3.LUT R3, R0, 0xffffff80, RZ, 0xc0, !PT ;  /* 0xffffff8000037812 */ /* 0x000fe200078ec0ff */
[----:B------:R-:W-:Y:S01]  /*1180*/  IMAD.MOV.U32 R0, RZ, RZ, RZ ;  /* 0x000000ffff007224 */ /* 0x000fe200078e00ff */
[----:B------:R-:W-:Y:S01]  /*1190*/  ULEA UR4, UR39, UR4, 0x7 ;  /* 0x0000000427047291 */ /* 0x000fe2000f8e383f */
[----:B------:R-:W-:Y:S01]  /*11a0*/  LEA.HI R12, R5, R16, RZ, 0x7 ;  /* 0x00000010050c7211 */ /* 0x000fe200078f38ff */
[----:B------:R3:W-:Y:S01]  /*11b0*/  STL [R1+0x1c], R2 ;  /* 0x00001c0201007387 */ /* 0x0007e20000100800 */
[----:B-1----:R-:W-:Y:S01]  /*11c0*/  IMAD.IADD R10, R16, 0x1, -R3 ;  /* 0x00000001100a7824 */ /* 0x002fe200078e0a03 */
[----:B------:R-:W-:Y:S01]  /*11d0*/  UIADD3 UR4, UR4, -UR5, URZ ;  /* 0x8000000504047290 */ /* 0x000fe2000fffe03f */
[----:B------:R-:W-:Y:S01]  /*11e0*/  SHF.R.S32.HI R12, RZ, 0x7, R12 ;  /* 0x00000007ff0c7819 */ /* 0x000fe2000001140c */
[----:B------:R-:W-:Y:S01]  /*11f0*/  IMAD.MOV.U32 R4, RZ, RZ, RZ ;  /* 0x000000ffff047224 */ /* 0x000fe200078e00ff */
[----:B------:R-:W-:Y:S01]  /*1200*/  CS2R R182, SRZ ;  /* 0x0000000000b67805 */ /* 0x000fe2000001ff00 */
[----:B------:R-:W-:Y:S01]  /*1210*/  USHF.R.S32.HI UR5, URZ, 0x1f, UR4 ;  /* 0x0000001f3f057899 */ /* 0x000fe20008011404 */
[--C-:B------:R-:W-:Y:S01]  /*1220*/  SHF.R.S32.HI R8, RZ, 0x1f, R10.reuse ;  /* 0x0000001fff087819 */ /* 0x100fe2000001140a */
[----:B------:R1:W-:Y:S01]  /*1230*/  STL [R1+0x34], R10 ;  /* 0x0000340a01007387 */ /* 0x0003e20000100800 */
[----:B------:R-:W-:Y:S01]  /*1240*/  IMAD R7, R12, 0x400, R10 ;  /* 0x000004000c077824 */ /* 0x000fe200078e020a */
[----:B------:R-:W-:Y:S01]  /*1250*/  ULEA.HI UR5, UR5, UR4, URZ, 0x7 ;  /* 0x0000000405057291 */ /* 0x000fe2000f8f383f */
[----:B------:R-:W-:Y:S01]  /*1260*/  LEA.HI R9, R8, R10, RZ, 0x2 ;  /* 0x0000000a08097211 */ /* 0x000fe200078f10ff */
[----:B------:R1:W-:Y:S01]  /*1270*/  STL [R1+0x3c], R8 ;  /* 0x00003c0801007387 */ /* 0x0003e20000100800 */
[----:B------:R-:W-:Y:S01]  /*1280*/  IMAD.SHL.U32 R7, R7, 0x4, RZ ;  /* 0x0000000407077824 */ /* 0x000fe200078e00ff */
[----:B------:R-:W-:Y:S01]  /*1290*/  ULEA.HI.SX32 UR5, UR5, 0x1, 0x19 ;  /* 0x0000000105057891 */ /* 0x000fe2000f8fca3f */
[----:B------:R-:W-:Y:S01]  /*12a0*/  LOP3.LUT R3, R9, 0x7ffffffc, RZ, 0xc0, !PT ;  /* 0x7ffffffc09037812 */ /* 0x000fe200078ec0ff */
[----:B------:R1:W-:Y:S01]  /*12b0*/  STL [R1+0x38], R9 ;  /* 0x0000380901007387 */ /* 0x0003e20000100800 */
[----:B------:R-:W-:-:S02]  /*12c0*/  CS2R R180, SRZ ;  /* 0x0000000000b47805 */ /* 0x000fc4000001ff00 */
[----:B------:R-:W-:Y:S02]  /*12d0*/  CS2R R178, SRZ ;  /* 0x0000000000b27805 */ /* 0x000fe4000001ff00 */
[----:B------:R-:W-:Y:S01]  /*12e0*/  CS2R R176, SRZ ;  /* 0x0000000000b07805 */ /* 0x000fe2000001ff00 */
[----:B------:R-:W-:Y:S01]  /*12f0*/  IMAD.U32 R223, RZ, RZ, UR5 ;  /* 0x00000005ffdf7e24 */ /* 0x000fe2000f8e00ff */
[----:B------:R-:W-:Y:S02]  /*1300*/  CS2R R174, SRZ ;  /* 0x0000000000ae7805 */ /* 0x000fe4000001ff00 */
[----:B------:R-:W-:Y:S02]  /*1310*/  CS2R R172, SRZ ;  /* 0x0000000000ac7805 */ /* 0x000fe4000001ff00 */
[----:B------:R-:W-:Y:S02]  /*1320*/  CS2R R170, SRZ ;  /* 0x0000000000aa7805 */ /* 0x000fe4000001ff00 */
[----:B------:R-:W-:-:S02]  /*1330*/  CS2R R168, SRZ ;  /* 0x0000000000a87805 */ /* 0x000fc4000001ff00 */
[----:B------:R-:W-:Y:S02]  /*1340*/  VIMNMX R223, R223, UR37, PT ;  /* 0x00000025dfdf7c48 */ /* 0x000fe4000bfe0100 */
[----:B------:R-:W-:Y:S02]  /*1350*/  CS2R R166, SRZ ;  /* 0x0000000000a67805 */ /* 0x000fe4000001ff00 */
[----:B------:R-:W-:Y:S02]  /*1360*/  CS2R R164, SRZ ;  /* 0x0000000000a47805 */ /* 0x000fe4000001ff00 */
[----:B------:R-:W-:Y:S02]  /*1370*/  CS2R R162, SRZ ;  /* 0x0000000000a27805 */ /* 0x000fe4000001ff00 */
[----:B------:R-:W-:Y:S02]  /*1380*/  ISETP.LE.AND P0, PT, R223, UR38, PT ;  /* 0x00000026df007c0c */ /* 0x000fe4000bf03270 */
        /* <DEDUP_REMOVED lines=20> */
[----:B------:R-:W-:Y:S01]  /*14d0*/  CS2R R184, SRZ ;  /* 0x0000000000b87805 */ /* 0x000fe2000001ff00 */
[----:B---3--:R-:W-:Y:S02]  /*14e0*/  IMAD R2, R7, 0x4, R222 ;  /* 0x0000000407027824 */ /* 0x008fe400078e02de */
[----:B------:R-:W-:Y:S01]  /*14f0*/  IMAD.IADD R3, R10, 0x1, -R3 ;  /* 0x000000010a037824 */ /* 0x000fe200078e0a03 */
[----:B-1----:R-:W-:Y:S06]  /*1500*/  @P0 BRA `(.L_x_1055) ;  /* 0x0000003c00a00947 */ /* 0x002fec0003800000 */
[----:B------:R-:W-:Y:S01]  /*1510*/  LOP3.LUT R7, R6, 0xffffffe0, RZ, 0xc0, !PT ;  /* 0xffffffe006077812 */ /* 0x000fe200078ec0ff */
[----:B------:R-:W1:Y:S01]  /*1520*/  S2R R19, SR_CTAID.X ;  /* 0x0000000000137919 */ /* 0x000e620000002500 */
[----:B------:R-:W-:Y:S01]  /*1530*/  LEA.HI R0, R5, R16, RZ, 0x2 ;  /* 0x0000001005007211 */ /* 0x000fe200078f10ff */
[----:B------:R-:W-:Y:S01]  /*1540*/  UIMAD UR4, UR39, -0x80, UR6 ;  /* 0xffffff80270478a4 */ /* 0x000fe2000f8e0206 */
[----:B------:R-:W-:Y:S01]  /*1550*/  SHF.R.S32.HI R6, RZ, 0x2, R9 ;  /* 0x00000002ff067819 */ /* 0x000fe20000011409 */
[----:B------:R-:W-:Y:S01]  /*1560*/  IMAD.IADD R7, R16, 0x1, -R7 ;  /* 0x0000000110077824 */ /* 0x000fe200078e0a07 */
[----:B------:R-:W-:Y:S01]  /*1570*/  SHF.R.S32.HI R5, RZ, 0x1f, R9 ;  /* 0x0000001fff057819 */ /* 0x000fe20000011409 */
[----:B------:R-:W-:Y:S01]  /*1580*/  IMAD.MOV.U32 R183, RZ, RZ, RZ ;  /* 0x000000ffffb77224 */ /* 0x000fe200078e00ff */
[----:B------:R-:W-:Y:S02]  /*1590*/  LOP3.LUT R9, R0, 0xfffffffc, RZ, 0xc0, !PT ;  /* 0xfffffffc00097812 */ /* 0x000fe400078ec0ff */
[----:B------:R-:W-:-:S02]  /*15a0*/  LEA.HI R4, R5, R6, RZ, 0x3 ;  /* 0x0000000605047211 */ /* 0x000fc400078f18ff */
[----:B------:R-:W-:Y:S01]  /*15b0*/  SHF.R.S32.HI R0, RZ, 0x1f, R7 ;  /* 0x0000001fff007819 */ /* 0x000fe20000011407 */
[----:B------:R-:W-:Y:S01]  /*15c0*/  IMAD.IADD R5, R16, 0x1, -R9 ;  /* 0x0000000110057824 */ /* 0x000fe200078e0a09 */
[----:B------:R-:W-:Y:S02]  /*15d0*/  LOP3.LUT R9, R4, 0xfffffff8, RZ, 0xc0, !PT ;  /* 0xfffffff804097812 */ /* 0x000fe400078ec0ff */
[----:B------:R-:W-:Y:S02]  /*15e0*/  LEA.HI R8, R8, R10, RZ, 0x5 ;  /* 0x0000000a08087211 */ /* 0x000fe400078f28ff */
[-C--:B------:R-:W-:Y:S01]  /*15f0*/  LEA.HI R4, R0, R7.reuse, RZ, 0x3 ;  /* 0x0000000700047211 */ /* 0x080fe200078f18ff */
[----:B------:R-:W-:Y:S01]  /*1600*/  IMAD.IADD R6, R6, 0x1, -R9 ;  /* 0x0000000106067824 */ /* 0x000fe200078e0a09 */
[----:B------:R-:W-:Y:S02]  /*1610*/  LEA.HI R7, R0, R7, RZ, 0x2 ;  /* 0x0000000700077211 */ /* 0x000fe400078f10ff */
[----:B------:R-:W-:-:S02]  /*1620*/  LEA.HI R10, R12, R12, RZ, 0x1 ;  /* 0x0000000c0c0a7211 */ /* 0x000fc400078f08ff */
[----:B--2---:R-:W-:Y:S02]  /*1630*/  SHF.R.S32.HI R11, RZ, 0x5, R8 ;  /* 0x00000005ff0b7819 */ /* 0x004fe40000011408 */
[--C-:B------:R-:W-:Y:S02]  /*1640*/  SHF.R.S32.HI R0, RZ, 0x3, R4.reuse ;  /* 0x00000003ff007819 */ /* 0x100fe40000011404 */
[----:B------:R-:W-:Y:S01]  /*1650*/  SHF.R.S32.HI R9, RZ, 0x1f, R4 ;  /* 0x0000001fff097819 */ /* 0x000fe20000011404 */
[----:B------:R-:W-:Y:S01]  /*1660*/  IMAD R11, R11, 0x10, R6 ;  /* 0x000000100b0b7824 */ /* 0x000fe200078e0206 */
[----:B------:R-:W-:Y:S02]  /*1670*/  SHF.R.S32.HI R4, RZ, 0x2, R7 ;  /* 0x00000002ff047819 */ /* 0x000fe40000011407 */
[----:B------:R-:W-:Y:S02]  /*1680*/  LOP3.LUT R10, R10, 0x3fffffe, RZ, 0xc0, !PT ;  /* 0x03fffffe0a0a7812 */ /* 0x000fe400078ec0ff */
[----:B------:R-:W-:Y:S01]  /*1690*/  LEA.HI R9, R9, R0, RZ, 0x4 ;  /* 0x0000000009097211 */ /* 0x000fe200078f20ff */
[----:B------:R-:W-:Y:S01]  /*16a0*/  VIADD R6, R4, 0x8 ;  /* 0x0000000804067836 */ /* 0x000fe20000000000 */
[----:B------:R-:W-:Y:S01]  /*16b0*/  LEA.HI R7, R7, R4, RZ, 0x1 ;  /* 0x0000000407077211 */ /* 0x000fe200078f08ff */
[----:B------:R-:W-:Y:S01]  /*16c0*/  IMAD.IADD R10, R12, 0x1, -R10 ;  /* 0x000000010c0a7824 */ /* 0x000fe200078e0a0a */
[----:B------:R-:W-:Y:S01]  /*16d0*/  LOP3.LUT R9, R9, 0x1ffffff0, RZ, 0xc0, !PT ;  /* 0x1ffffff009097812 */ /* 0x000fe200078ec0ff */
[----:B------:R-:W-:Y:S01]  /*16e0*/  VIADD R12, R4, 0x18 ;  /* 0x00000018040c7836 */ /* 0x000fe20000000000 */
[----:B------:R-:W-:Y:S01]  /*16f0*/  LOP3.LUT R7, R7, 0xfffffffe, RZ, 0xc0, !PT ;  /* 0xfffffffe07077812 */ /* 0x000fe200078ec0ff */
[----:B------:R-:W-:Y:S01]  /*1700*/  IMAD R16, R10, 0x40, R11 ;  /* 0x000000400a107824 */ /* 0x000fe200078e020b */
[----:B------:R-:W-:Y:S01]  /*1710*/  LEA.HI R8, R6, R6, RZ, 0x1 ;  /* 0x0000000606087211 */ /* 0x000fe200078f08ff */
[----:B------:R-:W-:Y:S01]  /*1720*/  VIADD R10, R4, 0x10 ;  /* 0x00000010040a7836 */ /* 0x000fe20000000000 */
[----:B------:R-:W-:Y:S01]  /*1730*/  LEA.HI R14, R12, R12, RZ, 0x1 ;  /* 0x0000000c0c0e7211 */ /* 0x000fe200078f08ff */
[----:B------:R-:W-:Y:S01]  /*1740*/  IMAD.IADD R0, R0, 0x1, -R9 ;  /* 0x0000000100007824 */ /* 0x000fe200078e0a09 */
[----:B------:R-:W-:Y:S01]  /*1750*/  LOP3.LUT R9, R8, 0xfffffffe, RZ, 0xc0, !PT ;  /* 0xfffffffe08097812 */ /* 0x000fe200078ec0ff */
[----:B------:R-:W-:Y:S01]  /*1760*/  IMAD.IADD R7, R4, 0x1, -R7 ;  /* 0x0000000104077824 */ /* 0x000fe200078e0a07 */
[----:B------:R-:W-:-:S02]  /*1770*/  LEA.HI R4, R10, R10, RZ, 0x1 ;  /* 0x0000000a0a047211 */ /* 0x000fc400078f08ff */
[----:B------:R-:W-:Y:S01]  /*1780*/  SHF.R.S32.HI R15, RZ, 0x1f, R14 ;  /* 0x0000001fff0f7819 */ /* 0x000fe2000001140e */
[----:B------:R-:W-:Y:S01]  /*1790*/  IMAD.IADD R9, R6, 0x1, -R9 ;  /* 0x0000000106097824 */ /* 0x000fe200078e0a09 */
[----:B------:R-:W-:Y:S01]  /*17a0*/  LOP3.LUT R11, R4, 0xfffffffe, RZ, 0xc0, !PT ;  /* 0xfffffffe040b7812 */ /* 0x000fe200078ec0ff */
[----:B------:R-:W-:Y:S01]  /*17b0*/  IMAD R229, R0, 0x8, R7 ;  /* 0x0000000800e57824 */ /* 0x000fe200078e0207 */
[--C-:B------:R-:W-:Y:S02]  /*17c0*/  SHF.R.S32.HI R6, RZ, 0x1, R4.reuse ;  /* 0x00000001ff067819 */ /* 0x100fe40000011404 */
[----:B------:R-:W-:Y:S01]  /*17d0*/  SHF.R.S32.HI R13, RZ, 0x1f, R4 ;  /* 0x0000001fff0d7819 */ /* 0x000fe20000011404 */
[----:B------:R-:W-:Y:S01]  /*17e0*/  IMAD.IADD R11, R10, 0x1, -R11 ;  /* 0x000000010a0b7824 */ /* 0x000fe200078e0a0b */
[--C-:B------:R-:W-:Y:S02]  /*17f0*/  SHF.R.S32.HI R0, RZ, 0x1, R8.reuse ;  /* 0x00000001ff007819 */ /* 0x100fe40000011408 */
[----:B------:R-:W-:-:S02]  /*1800*/  SHF.R.S32.HI R7, RZ, 0x1f, R8 ;  /* 0x0000001fff077819 */ /* 0x000fc40000011408 */
[----:B------:R-:W-:Y:S02]  /*1810*/  SHF.R.S32.HI R4, RZ, 0x1, R14 ;  /* 0x00000001ff047819 */ /* 0x000fe4000001140e */
[----:B------:R-:W-:Y:S02]  /*1820*/  LEA.HI R13, R13, R6, RZ, 0x4 ;  /* 0x000000060d0d7211 */ /* 0x000fe400078f20ff */
[----:B------:R-:W-:Y:S02]  /*1830*/  LEA.HI R7, R7, R0, RZ, 0x4 ;  /* 0x0000000007077211 */ /* 0x000fe400078f20ff */
[----:B------:R-:W-:Y:S02]  /*1840*/  LEA.HI R8, R15, R4, RZ, 0x4 ;  /* 0x000000040f087211 */ /* 0x000fe400078f20ff */
[----:B------:R-:W-:Y:S02]  /*1850*/  LOP3.LUT R13, R13, 0x1ffffff0, RZ, 0xc0, !PT ;  /* 0x1ffffff00d0d7812 */ /* 0x000fe400078ec0ff */
[----:B------:R-:W-:-:S02]  /*1860*/  LOP3.LUT R7, R7, 0x1ffffff0, RZ, 0xc0, !PT ;  /* 0x1ffffff007077812 */ /* 0x000fc400078ec0ff */
[----:B------:R-:W-:Y:S01]  /*1870*/  LOP3.LUT R15, R14, 0xfffffffe, RZ, 0xc0, !PT ;  /* 0xfffffffe0e0f7812 */ /* 0x000fe200078ec0ff */
[----:B------:R-:W-:Y:S01]  /*1880*/  IMAD.IADD R6, R6, 0x1, -R13 ;  /* 0x0000000106067824 */ /* 0x000fe200078e0a0d */
[----:B------:R-:W-:Y:S01]  /*1890*/  LOP3.LUT R17, R8, 0x1ffffff0, RZ, 0xc0, !PT ;  /* 0x1ffffff008117812 */ /* 0x000fe200078ec0ff */
[----:B------:R-:W-:Y:S01]  /*18a0*/  IMAD.IADD R226, R0, 0x1, -R7 ;  /* 0x0000000100e27824 */ /* 0x000fe200078e0a07 */
[----:B------:R-:W-:Y:S01]  /*18b0*/  IADD3 R7, -R16, UR4, RZ ;  /* 0x0000000410077c10 */ /* 0x000fe2000fffe1ff */
[----:B------:R-:W-:Y:S02]  /*18c0*/  IMAD.IADD R15, R12, 0x1, -R15 ;  /* 0x000000010c0f7824 */ /* 0x000fe400078e0a0f */
[----:B------:R-:W-:Y:S02]  /*18d0*/  IMAD.IADD R224, R4, 0x1, -R17 ;  /* 0x0000000104e07824 */ /* 0x000fe400078e0a11 */
[----:B------:R-:W-:Y:S02]  /*18e0*/  IMAD R225, R6, 0x8, R11 ;  /* 0x0000000806e17824 */ /* 0x000fe400078e020b */
[----:B------:R-:W-:-:S02]  /*18f0*/  IMAD R226, R226, 0x8, R9 ;  /* 0x00000008e2e27824 */ /* 0x000fc400078e0209 */
[----:B------:R-:W-:Y:S02]  /*1900*/  IMAD R224, R224, 0x8, R15 ;  /* 0x00000008e0e07824 */ /* 0x000fe400078e020f */
[----:B------:R-:W-:Y:S02]  /*1910*/  IMAD.MOV.U32 R4, RZ, RZ, RZ ;  /* 0x000000ffff047224 */ /* 0x000fe400078e00ff */
[----:B------:R-:W-:Y:S02]  /*1920*/  IMAD.MOV.U32 R0, RZ, RZ, RZ ;  /* 0x000000ffff007224 */ /* 0x000fe400078e00ff */
[----:B-1----:R-:W-:-:S07]  /*1930*/  IMAD R6, R19, -0x80, -R16 ;  /* 0xffffff8013067824 */ /* 0x002fce00078e0a10 */
.L_x_1066:
[----:B------:R-:W-:Y:S05]  /*1940*/  YIELD ;  /* 0x0000000000007946 */ /* 0x000fea0003800000 */
[----:B------:R-:W-:-:S06]  /*1950*/  ULOP3.LUT UR4, UR36, 0x1, URZ, 0xfc, !UPT ;  /* 0x0000000124047892 */ /* 0x000fcc000f8efc3f */
[----:B-1----:R-:W-:-:S05]  /*1960*/  IMAD.U32 R8, RZ, RZ, UR4 ;  /* 0x00000004ff087e24 */ /* 0x002fca000f8e00ff */
[----:B------:R-:W-:-:S13]  /*1970*/  ISETP.NE.AND P6, PT, R8, 0x3, PT ;  /* 0x000000030800780c */ /* 0x000fda0003fc5270 */
[----:B------:R-:W-:Y:S05]  /*1980*/  @!P6 BRA `(.L_x_1056) ;  /* 0x000000000004e947 */ /* 0x000fea0003800000 */
[----:B------:R-:W-:Y:S01]  /*1990*/  BPT.TRAP 0x1 ;  /* 0x000000040000795c */ /* 0x000fe20000300000 */
.L_x_1056:
[----:B------:R-:W-:Y:S01]  /*19a0*/  IMAD R8, R0, 0x8, R222 ;  /* 0x0000000800087824 */ /* 0x000fe200078e02de */
[----:B------:R-:W-:-:S04]  /*19b0*/  SHF.L.U32 R21, R4, 0x1f, RZ ;  /* 0x0000001f04157819 */ /* 0x000fc800000006ff */
[----:B------:R1:W2:Y:S01]  /*19c0*/  SYNCS.PHASECHK.TRANS64.TRYWAIT P0, [R8+URZ+0x30c10], R21 ;  /* 0x030c1015080075a7 */ /* 0x0002a2000800017f */
[----:B------:R-:W-:Y:S05]  /*19d0*/  @!P6 BRA `(.L_x_1057) ;  /* 0x000000000004e947 */ /* 0x000fea0003800000 */
[----:B------:R-:W-:Y:S01]  /*19e0*/  BPT.TRAP 0x1 ;  /* 0x000000040000795c */ /* 0x000fe20000300000 */
.L_x_1057:
[----:B------:R-:W-:-:S05]  /*19f0*/  VIADD R9, R222, 0x10000 ;  /* 0x00010000de097836 */ /* 0x000fca0000000000 */
[----:B------:R-:W-:-:S04]  /*1a00*/  SHF.R.U32.HI R9, RZ, 0x4, R9 ;  /* 0x00000004ff097819 */ /* 0x000fc80000011609 */
[----:B------:R-:W-:Y:S01]  /*1a10*/  LOP3.LUT R9, R9, 0x3fff, RZ, 0xc0, !PT ;  /* 0x00003fff09097812 */ /* 0x000fe200078ec0ff */
[----:B--2---:R-:W-:Y:S06]  /*1a20*/  @P0 BRA `(.L_x_1058) ;  /* 0x0000000000080947 */ /* 0x004fec0003800000 */
[----:B------:R-:W2:Y:S02]  /*1a30*/  SYNCS.PHASECHK.TRANS64.TRYWAIT P0, [R8+URZ+0x30c10], R21 ;  /* 0x030c1015080075a7 */ /* 0x000ea4000800017f */
[----:B--2---:R-:W-:Y:S05]  /*1a40*/  @!P0 BRA `(.L_x_1059) ;  /* 0x000000f800988947 */ /* 0x004fea0003800000 */
.L_x_1058:
[----:B------:R-:W-:Y:S05]  /*1a50*/  WARPSYNC.ALL ;  /* 0x0000000000007948 */ /* 0x000fea0003800000 */
[----:B------:R-:W-:Y:S01]  /*1a60*/  LOP3.LUT R11, R9, 0x10000, RZ, 0xfc, !PT ;  /* 0x00010000090b7812 */ /* 0x000fe200078efcff */
[----:B------:R-:W-:Y:S01]  /*1a70*/  IMAD R10, R233, 0x2000, R222 ;  /* 0x00002000e90a7824 */ /* 0x000fe200078e02de */
[----:B------:R-:W-:-:S03]  /*1a80*/  WARPGROUP.ARRIVE ;  /* 0x00000000000079c5 */ /* 0x000fc60000000000 */
[----:B------:R-:W-:Y:S01]  /*1a90*/  IMAD R11, R0, 0x400, R11 ;  /* 0x00000400000b7824 */ /* 0x000fe200078e020b */
[----:B------:R-:W-:Y:S01]  /*1aa0*/  UMOV UR7, 0x40000040 ;  /* 0x4000004000077882 */ /* 0x000fe20000000000 */
[----:B------:R-:W-:Y:S01]  /*1ab0*/  UMOV UR5, 0x40000040 ;  /* 0x4000004000057882 */ /* 0x000fe20000000000 */
[----:B------:R-:W-:Y:S01]  /*1ac0*/  R2UR UR9, R10 ;  /* 0x000000000a0972ca */ /* 0x000fe200000e0000 */
[C---:B------:R-:W-:Y:S01]  /*1ad0*/  IMAD R10, R0.reuse, 0x80, R229 ;  /* 0x00000080000a7824 */ /* 0x040fe200078e02e5 */
[----:B------:R-:W-:Y:S01]  /*1ae0*/  R2UR UR8, R11 ;  /* 0x000000000b0872ca */ /* 0x000fe200000e0000 */
[C---:B------:R-:W-:Y:S02]  /*1af0*/  IMAD R12, R0.reuse, 0x80, R226 ;  /* 0x00000080000c7824 */ /* 0x040fe400078e02e2 */
[C---:B------:R-:W-:Y:S02]  /*1b00*/  IMAD R14, R0.reuse, 0x80, R225 ;  /* 0x00000080000e7824 */ /* 0x040fe400078e02e1 */
[----:B------:R-:W-:-:S02]  /*1b10*/  IMAD R16, R0, 0x80, R224 ;  /* 0x0000008000107824 */ /* 0x000fc400078e02e0 */
[C---:B------:R-:W-:Y:S02]  /*1b20*/  IMAD R11, R3.reuse, 0x2, R10 ;  /* 0x00000002030b7824 */ /* 0x040fe400078e020a */
[C---:B------:R-:W-:Y:S02]  /*1b30*/  IMAD R15, R3.reuse, 0x2, R12 ;  /* 0x00000002030f7824 */ /* 0x040fe400078e020c */
[----:B------:R-:W-:Y:S01]  /*1b40*/  USHF.R.U32.HI UR4, URZ, 0x4, UR9 ;  /* 0x000000043f047899 */ /* 0x000fe20008011609 */
[C---:B------:R-:W-:Y:S01]  /*1b50*/  IMAD R13, R3.reuse, 0x2, R14 ;  /* 0x00000002030d7824 */ /* 0x040fe200078e020e */
[----:B------:R-:W-:Y:S01]  /*1b60*/  UMOV UR6, UR8 ;  /* 0x0000000800067c82 */ /* 0x000fe20008000000 */
[----:B------:R-:W-:Y:S01]  /*1b70*/  IMAD R19, R3, 0x2, R16 ;  /* 0x0000000203137824 */ /* 0x000fe200078e0210 */
[----:B------:R-:W-:Y:S01]  /*1b80*/  ULOP3.LUT UR4, UR4, 0x3fff, URZ, 0xc0, !UPT ;  /* 0x00003fff04047892 */ /* 0x000fe2000f8ec03f */
[--C-:B------:R-:W-:Y:S02]  /*1b90*/  IMAD R20, R11, 0x4, R222.reuse ;  /* 0x000000040b147824 */ /* 0x100fe400078e02de */
[--C-:B------:R-:W-:Y:S01]  /*1ba0*/  IMAD R17, R15, 0x4, R222.reuse ;  /* 0x000000040f117824 */ /* 0x100fe200078e02de */
[----:B------:R-:W-:Y:S01]  /*1bb0*/  ULOP3.LUT UR10, UR4, 0x10000, URZ, 0xfc, !UPT ;  /* 0x00010000040a7892 */ /* 0x000fe2000f8efc3f */
[----:B------:R-:W-:-:S02]  /*1bc0*/  IMAD R12, R13, 0x4, R222 ;  /* 0x000000040d0c7824 */ /* 0x000fc400078e02de */
[----:B------:R-:W-:Y:S02]  /*1bd0*/  IMAD R16, R19, 0x4, R222 ;  /* 0x0000000413107824 */ /* 0x000fe400078e02de */
[----:B------:R-:W-:Y:S02]  /*1be0*/  VIADD R18, R222, 0x20000 ;  /* 0x00020000de127836 */ /* 0x000fe40000000000 */
[----:B------:R-:W-:Y:S02]  /*1bf0*/  UMOV UR4, UR10 ;  /* 0x0000000a00047c82 */ /* 0x000fe40008000000 */
[----:B------:R-:W-:Y:S01]  /*1c00*/  HGMMA.64x128x16.F32 R88, gdesc[UR4], RZ, !UPT, gsb0 ;  /* 0x01e00000045879f0 */ /* 0x000fe2000c0008ff */
[----:B------:R-:W-:Y:S01]  /*1c10*/  UIADD3 UR6, UR8, 0x2, URZ ;  /* 0x0000000208067890 */ /* 0x000fe2000fffe03f */
[--C-:B------:R-:W-:Y:S01]  /*1c20*/  IMAD R10, R11, 0x4, R18.reuse ;  /* 0x000000040b0a7824 */ /* 0x100fe200078e0212 */
[----:B------:R-:W-:Y:S01]  /*1c30*/  UIADD3 UR4, UR10, 0x2, URZ ;  /* 0x000000020a047890 */ /* 0x000fe2000fffe03f */
[--C-:B------:R-:W-:Y:S01]  /*1c40*/  IMAD R15, R15, 0x4, R18.reuse ;  /* 0x000000040f0f7824 */ /* 0x100fe200078e0212 */
[----:B------:R-:W-:Y:S01]  /*1c50*/  UMOV UR7, 0x40000040 ;  /* 0x4000004000077882 */ /* 0x000fe20000000000 */
[----:B------:R-:W-:Y:S01]  /*1c60*/  UMOV UR5, 0x40000040 ;  /* 0x4000004000057882 */ /* 0x000fe20000000000 */
[----:B------:R-:W-:-:S02]  /*1c70*/  IMAD R14, R13, 0x4, R18 ;  /* 0x000000040d0e7824 */ /* 0x000fc400078e0212 */
[----:B------:R-:W-:Y:S01]  /*1c80*/  IMAD R11, R19, 0x4, R18 ;  /* 0x00000004130b7824 */ /* 0x000fe200078e0212 */
        /* <DEDUP_REMOVED lines=24> */
.L_x_1060:
[----:B------:R1:W1:Y:S01]  /*1e10*/  SYNCS.PHASECHK.TRANS64.TRYWAIT P0, [R8+URZ+0x30c30], R21 ;  /* 0x030c3015080075a7 */ /* 0x000262000800017f */
[----:B------:R-:W-:Y:S05]  /*1e20*/  @!P6 BRA `(.L_x_1061) ;  /* 0x000000000004e947 */ /* 0x000fea0003800000 */
[----:B------:R-:W-:Y:S01]  /*1e30*/  BPT.TRAP 0x1 ;  /* 0x000000040000795c */ /* 0x000fe20000300000 */
.L_x_1061:
[----:B------:R-:W-:-:S05]  /*1e40*/  VIADD R13, R222, 0x18000 ;  /* 0x00018000de0d7836 */ /* 0x000fca0000000000 */
[----:B------:R-:W-:-:S04]  /*1e50*/  SHF.R.U32.HI R13, RZ, 0x4, R13 ;  /* 0x00000004ff0d7819 */ /* 0x000fc8000001160d */
[----:B------:R-:W-:-:S04]  /*1e60*/  LOP3.LUT R13, R13, 0x3fff, RZ, 0xc0, !PT ;  /* 0x00003fff0d0d7812 */ /* 0x000fc800078ec0ff */
[----:B------:R-:W-:Y:S01]  /*1e70*/  LOP3.LUT R19, R13, 0x10000, RZ, 0xfc, !PT ;  /* 0x000100000d137812 */ /* 0x000fe200078efcff */
[----:B-1----:R-:W-:Y:S06]  /*1e80*/  @P0 BRA `(.L_x_1062) ;  /* 0x0000000000080947 */ /* 0x002fec0003800000 */
[----:B------:R-:W1:Y:S02]  /*1e90*/  SYNCS.PHASECHK.TRANS64.TRYWAIT P0, [R8+URZ+0x30c30], R21 ;  /* 0x030c3015080075a7 */ /* 0x000e64000800017f */
[----:B-1----:R-:W-:Y:S05]  /*1ea0*/  @!P0 BRA `(.L_x_1063) ;  /* 0x000000f400948947 */ /* 0x002fea0003800000 */
.L_x_1062:
[----:B------:R-:W-:Y:S01]  /*1eb0*/  UIADD3 UR9, UR9, 0x4000, URZ ;  /* 0x0000400009097890 */ /* 0x000fe2000fffe03f */
[C---:B------:R-:W-:Y:S01]  /*1ec0*/  IMAD R19, R0.reuse, 0x400, R19 ;  /* 0x0000040000137824 */ /* 0x040fe200078e0213 */
[----:B------:R-:W-:Y:S01]  /*1ed0*/  WARPGROUP.ARRIVE ;  /* 0x00000000000079c5 */ /* 0x000fe20000000000 */
[----:B------:R-:W-:Y:S01]  /*1ee0*/  UMOV UR7, 0x40000040 ;  /* 0x4000004000077882 */ /* 0x000fe20000000000 */
[----:B------:R-:W-:Y:S01]  /*1ef0*/  USHF.R.U32.HI UR9, URZ, 0x4, UR9 ;  /* 0x000000043f097899 */ /* 0x000fe20008011609 */
[----:B------:R-:W-:Y:S01]  /*1f00*/  IMAD R13, R0, 0x400, R13 ;  /* 0x00000400000d7824 */ /* 0x000fe200078e020d */
[----:B------:R-:W-:Y:S01]  /*1f10*/  R2UR UR8, R19 ;  /* 0x00000000130872ca */ /* 0x000fe200000e0000 */
[----:B------:R-:W-:Y:S01]  /*1f20*/  UMOV UR5, 0x40000040 ;  /* 0x4000004000057882 */ /* 0x000fe20000000000 */
[----:B------:R-:W-:Y:S01]  /*1f30*/  ULOP3.LUT UR9, UR9, 0x3fff, URZ, 0xc0, !UPT ;  /* 0x00003fff09097892 */ /* 0x000fe2000f8ec03f */
[----:B------:R-:W2:Y:S01]  /*1f40*/  LDC.64 R18, c[0x0][0x748] ;  /* 0x0001d200ff127b82 */ /* 0x000ea20000000a00 */
[----:B------:R-:W-:Y:S01]  /*1f50*/  VIADD R221, R5, 0x4 ;  /* 0x0000000405dd7836 */ /* 0x000fe20000000000 */
[----:B------:R-:W-:Y:S01]  /*1f60*/  R2UR UR10, R13 ;  /* 0x000000000d0a72ca */ /* 0x000fe200000e0000 */
[----:B------:R-:W-:Y:S01]  /*1f70*/  ULOP3.LUT UR9, UR9, 0x10000, URZ, 0xfc, !UPT ;  /* 0x0001000009097892 */ /* 0x000fe2000f8efc3f */
[C---:B------:R-:W-:Y:S01]  /*1f80*/  ISETP.GT.AND P2, PT, R6.reuse, RZ, PT ;  /* 0x000000ff0600720c */ /* 0x040fe20003f44270 */
[----:B---3--:R-:W1:Y:S01]  /*1f90*/  SHFL.IDX PT, R23, R20, R5, 0x1f ;  /* 0x00001f0514177589 */ /* 0x008e6200000e0000 */
[----:B------:R-:W-:Y:S01]  /*1fa0*/  ISETP.GT.AND P1, PT, R7, RZ, PT ;  /* 0x000000ff0700720c */ /* 0x000fe20003f24270 */
[----:B------:R-:W-:Y:S01]  /*1fb0*/  ULDC UR11, c[0x0][0x744] ;  /* 0x0001d100000b7ab9 */ /* 0x000fe20000000800 */
[----:B------:R-:W-:Y:S01]  /*1fc0*/  ISETP.GT.AND P0, PT, R6, 0x8, PT ;  /* 0x000000080600780c */ /* 0x000fe20003f04270 */
[----:B------:R-:W-:Y:S01]  /*1fd0*/  VIADD R220, R5, 0x8 ;  /* 0x0000000805dc7836 */ /* 0x000fe20000000000 */
[----:B------:R-:W-:Y:S01]  /*1fe0*/  UMOV UR6, UR8 ;  /* 0x0000000800067c82 */ /* 0x000fe20008000000 */
[----:B------:R-:W-:Y:S01]  /*1ff0*/  UMOV UR4, UR9 ;  /* 0x0000000900047c82 */ /* 0x000fe20008000000 */
[----:B------:R-:W-:Y:S01]  /*2000*/  ISETP.GT.AND P3, PT, R7, 0x8, PT ;  /* 0x000000080700780c */ /* 0x000fe20003f64270 */
[----:B------:R-:W-:Y:S01]  /*2010*/  HGMMA.64x128x16.F32 R24, gdesc[UR4], RZ, !UPT, gsb0 ;  /* 0x01e00000041879f0 */ /* 0x000fe2000c0008ff */
[----:B------:R-:W-:Y:S01]  /*2020*/  ULDC UR4, c[0x0][0x280] ;  /* 0x0000a00000047ab9 */ /* 0x000fe20000000800 */
[----:B------:R-:W-:-:S02]  /*2030*/  UIADD3 UR6, UR8, 0x2, URZ ;  /* 0x0000000208067890 */ /* 0x000fc4000fffe03f */
[----:B------:R-:W-:Y:S01]  /*2040*/  ULEA UR4, UR38, -UR4, 0x7 ;  /* 0x8000000426047291 */ /* 0x000fe2000f8e383f */
[----:B------:R-:W-:Y:S01]  /*2050*/  UMOV UR7, 0x40000040 ;  /* 0x4000004000077882 */ /* 0x000fe20000000000 */
[----:B------:R-:W-:-:S04]  /*2060*/  UMOV UR5, 0x40000040 ;  /* 0x4000004000057882 */ /* 0x000fc80000000000 */
[----:B------:R-:W-:Y:S01]  /*2070*/  LEA R22, R3, UR4, 0x1 ;  /* 0x0000000403167c11 */ /* 0x000fe2000f8e08ff */
[----:B------:R-:W-:-:S04]  /*2080*/  UIADD3 UR4, UR9, 0x2, URZ ;  /* 0x0000000209047890 */ /* 0x000fc8000fffe03f */
[----:B------:R-:W-:-:S04]  /*2090*/  IMAD.IADD R22, R7, 0x1, R22 ;  /* 0x0000000107167824 */ /* 0x000fc800078e0216 */
[--C-:B--2---:R-:W-:Y:S01]  /*20a0*/  IMAD.IADD R21, R18, 0x1, -R22.reuse ;  /* 0x0000000112157824 */ /* 0x104fe200078e0a16 */
[--C-:B------:R-:W-:Y:S02]  /*20b0*/  IADD3 R217, RZ, -R22, -R19.reuse ;  /* 0x80000016ffd97210 */ /* 0x100fe40007ffe813 */
[----:B------:R-:W-:Y:S02]  /*20c0*/  IADD3 R216, -R22, 0x8, -R19 ;  /* 0x0000000816d87810 */ /* 0x000fe40007ffe913 */
[----:B------:R-:W-:Y:S02]  /*20d0*/  IADD3 R13, R18, 0x8, -R22 ;  /* 0x00000008120d7810 */ /* 0x000fe40007ffe816 */
[----:B------:R-:W2:Y:S01]  /*20e0*/  SHFL.IDX PT, R22, R20, R221, 0x1f ;  /* 0x00001fdd14167589 */ /* 0x000ea200000e0000 */
[----:B------:R-:W-:Y:S02]  /*20f0*/  SEL R21, R21, 0x80, !P2 ;  /* 0x0000008015157807 */ /* 0x000fe40005000000 */
[----:B------:R-:W-:-:S02]  /*2100*/  SEL R13, R13, 0x80, !P0 ;  /* 0x000000800d0d7807 */ /* 0x000fc40004000000 */
[----:B------:R-:W-:Y:S02]  /*2110*/  SEL R19, R217, 0x80, P1 ;  /* 0x00000080d9137807 */ /* 0x000fe40000800000 */
[C---:B------:R-:W-:Y:S02]  /*2120*/  ISETP.GE.AND P1, PT, R21.reuse, RZ, PT ;  /* 0x000000ff1500720c */ /* 0x040fe40003f26270 */
[----:B------:R-:W-:Y:S02]  /*2130*/  ISETP.GE.AND P2, PT, R21, 0x1, PT ;  /* 0x000000011500780c */ /* 0x000fe40003f46270 */
[----:B------:R-:W-:Y:S02]  /*2140*/  SEL R18, R216, 0x80, P3 ;  /* 0x00000080d8127807 */ /* 0x000fe40001800000 */
[----:B------:R-:W-:Y:S02]  /*2150*/  ISETP.GE.AND P0, PT, R13, 0x1, PT ;  /* 0x000000010d00780c */ /* 0x000fe40003f06270 */
[----:B------:R-:W-:-:S02]  /*2160*/  ISETP.GT.OR P1, PT, R19, RZ, !P1 ;  /* 0x000000ff1300720c */ /* 0x000fc40004f24670 */
[----:B------:R-:W-:Y:S02]  /*2170*/  ISETP.GT.OR P2, PT, R19, 0x1, !P2 ;  /* 0x000000011300780c */ /* 0x000fe40005744670 */
[----:B------:R-:W-:Y:S02]  /*2180*/  ISETP.GT.OR P0, PT, R18, 0x1, !P0 ;  /* 0x000000011200780c */ /* 0x000fe40004704670 */
[----:B------:R-:W-:Y:S02]  /*2190*/  ISETP.GE.AND P3, PT, R13, RZ, PT ;  /* 0x000000ff0d00720c */ /* 0x000fe40003f66270 */
[----:B------:R-:W-:Y:S02]  /*21a0*/  FSEL R216, R88, -INF , !P1 ;  /* 0xff80000058d87808 */ /* 0x000fe40004800000 */
[----:B------:R-:W-:Y:S02]  /*21b0*/  ISETP.GE.AND P1, PT, R21, 0x8, PT ;  /* 0x000000081500780c */ /* 0x000fe40003f26270 */
[----:B------:R-:W-:Y:S01]  /*21c0*/  FSEL R89, R89, -INF , !P2 ;  /* 0xff80000059597808 */ /* 0x000fe20005000000 */
[----:B-1----:R-:W-:Y:S01]  /*21d0*/  FFMA.FTZ R216, R216, UR11, -R23 ;  /* 0x0000000bd8d87c23 */ /* 0x002fe20008010817 */
[----:B------:R-:W-:-:S02]  /*21e0*/  FSEL R91, R91, -INF , !P0 ;  /* 0xff8000005b5b7808 */ /* 0x000fc40004000000 */
[----:B------:R-:W-:Y:S01]  /*21f0*/  ISETP.GT.OR P3, PT, R18, RZ, !P3 ;  /* 0x000000ff1200720c */ /* 0x000fe20005f64670 */
[--C-:B--2---:R-:W-:Y:S01]  /*2200*/  FFMA.FTZ R218, R89, UR11, -R22.reuse ;  /* 0x0000000b59da7c23 */ /* 0x104fe20008010816 */
[----:B------:R-:W-:Y:S01]  /*2210*/  ISETP.GE.AND P4, PT, R21, 0x18, PT ;  /* 0x000000181500780c */ /* 0x000fe20003f86270 */
[----:B------:R-:W-:Y:S01]  /*2220*/  FFMA.FTZ R89, R91, UR11, -R22 ;  /* 0x0000000b5b597c23 */ /* 0x000fe20008010816 */
[----:B------:R-:W-:Y:S01]  /*2230*/  ISETP.GT.OR P1, PT, R19, 0x8, !P1 ;  /* 0x000000081300780c */ /* 0x000fe20004f24670 */
[----:B------:R-:W-:Y:S01]  /*2240*/  VIADD R22, R5, 0xc ;  /* 0x0000000c05167836 */ /* 0x000fe20000000000 */
[----:B------:R-:W-:Y:S01]  /*2250*/  FSEL R88, R90, -INF , !P3 ;  /* 0xff8000005a587808 */ /* 0x000fe20005800000 */
[----:B------:R-:W1:Y:S01]  /*2260*/  SHFL.IDX PT, R91, R20, R220, 0x1f ;  /* 0x00001fdc145b7589 */ /* 0x000e6200000e0000 */
[----:B------:R-:W-:Y:S01]  /*2270*/  ISETP.GT.OR P4, PT, R19, 0x18, !P4 ;  /* 0x000000181300780c */ /* 0x000fe20006784670 */
[----:B------:R-:W2:Y:S01]  /*2280*/  MUFU.EX2 R216, R216 ;  /* 0x000000d800d87308 */ /* 0x000ea20000000800 */
[----:B------:R-:W-:Y:S01]  /*2290*/  FSEL R90, R92, -INF , !P1 ;  /* 0xff8000005c5a7808 */ /* 0x000fe20004800000 */
[----:B------:R-:W-:Y:S01]  /*22a0*/  FFMA.FTZ R88, R88, UR11, -R23 ;  /* 0x0000000b58587c23 */ /* 0x000fe20008010817 */
[----:B------:R-:W-:Y:S01]  /*22b0*/  ISETP.GE.AND P1, PT, R13, 0x10, PT ;  /* 0x000000100d00780c */ /* 0x000fe20003f26270 */
[----:B------:R-:W-:Y:S01]  /*22c0*/  SHFL.IDX PT, R219, R20, R22, 0x1f ;  /* 0x00001f1614db7589 */ /* 0x000fe200000e0000 */
[----:B------:R-:W-:Y:S01]  /*22d0*/  FSEL R100, R100, -INF , !P4 ;  /* 0xff80000064647808 */ /* 0x000fe20006000000 */
[----:B------:R-:W-:Y:S01]  /*22e0*/  VIADD R23, R5, 0x10 ;  /* 0x0000001005177836 */ /* 0x000fe20000000000 */
[----:B------:R-:W-:-:S02]  /*22f0*/  ISETP.GE.AND P4, PT, R21, 0x30, PT ;  /* 0x000000301500780c */ /* 0x000fc40003f86270 */
[----:B------:R-:W-:Y:S02]  /*2300*/  ISETP.GE.AND P0, PT, R13, 0x9, PT ;  /* 0x000000090d00780c */ /* 0x000fe40003f06270 */
[----:B------:R-:W-:Y:S01]  /*2310*/  ISETP.GE.AND P2, PT, R21, 0x9, PT ;  /* 0x000000091500780c */ /* 0x000fe20003f46270 */
[----:B------:R-:W3:Y:S01]  /*2320*/  SHFL.IDX PT, R217, R20, R23, 0x1f ;  /* 0x00001f1714d97589 */ /* 0x000ee200000e0000 */
[----:B------:R-:W-:Y:S01]  /*2330*/  ISETP.GT.OR P1, PT, R18, 0x10, !P1 ;  /* 0x000000101200780c */ /* 0x000fe20004f24670 */
[----:B------:R-:W-:Y:S01]  /*2340*/  MUFU.EX2 R88, R88 ;  /* 0x0000005800587308 */ /* 0x000fe20000000800 */
[----:B------:R-:W-:Y:S02]  /*2350*/  ISETP.GT.OR P4, PT, R19, 0x30, !P4 ;  /* 0x000000301300780c */ /* 0x000fe40006784670 */
[----:B------:R-:W-:Y:S02]  /*2360*/  FSEL R98, R98, -INF , !P1 ;  /* 0xff80000062627808 */ /* 0x000fe40004800000 */
[----:B------:R-:W-:-:S02]  /*2370*/  ISETP.GE.AND P1, PT, R21, 0x11, PT ;  /* 0x000000111500780c */ /* 0x000fc40003f26270 */
[----:B------:R-:W-:Y:S01]  /*2380*/  FSEL R112, R112, -INF , !P4 ;  /* 0xff80000070707808 */ /* 0x000fe20006000000 */
[----:B-1----:R-:W-:Y:S01]  /*2390*/  FFMA.FTZ R90, R90, UR11, -R91 ;  /* 0x0000000b5a5a7c23 */ /* 0x002fe2000801085b */
[----:B------:R-:W-:Y:S01]  /*23a0*/  ISETP.GE.AND P4, PT, R21, 0x48, PT ;  /* 0x000000481500780c */ /* 0x000fe20003f86270 */
[----:B------:R-:W-:Y:S01]  /*23b0*/  MUFU.EX2 R89, R89 ;  /* 0x0000005900597308 */ /* 0x000fe20000000800 */
[----:B------:R-:W-:Y:S02]  /*23c0*/  ISETP.GT.OR P1, PT, R19, 0x11, !P1 ;  /* 0x000000111300780c */ /* 0x000fe40004f24670 */
[----:B------:R-:W-:Y:S02]  /*23d0*/  ISETP.GE.AND P3, PT, R13, 0x8, PT ;  /* 0x000000080d00780c */ /* 0x000fe40003f66270 */
[----:B------:R-:W-:Y:S02]  /*23e0*/  ISETP.GT.OR P0, PT, R18, 0x9, !P0 ;  /* 0x000000091200780c */ /* 0x000fe40004704670 */
[----:B------:R-:W-:-:S02]  /*23f0*/  ISETP.GT.OR P4, PT, R19, 0x48, !P4 ;  /* 0x000000481300780c */ /* 0x000fc40006784670 */
[----:B------:R-:W-:Y:S01]  /*2400*/  ISETP.GE.AND P5, PT, R21, 0x19, PT ;  /* 0x000000191500780c */ /* 0x000fe20003fa6270 */
[----:B------:R-:W-:Y:S02]  /*2410*/  WARPGROUP.DEPBAR.LE gsb0, 0x0 ;  /* 0x00008000000079c5 */ /* 0x000fe40000010000 */
[----:B------:R-:W-:Y:S01]  /*2420*/  WARPGROUP.ARRIVE ;  /* 0x00000000000079c5 */ /* 0x000fe20000000000 */
[----:B------:R-:W-:Y:S01]  /*2430*/  FSEL R97, R97, -INF , !P1 ;  /* 0xff80000061617808 */ /* 0x000fe20004800000 */
[----:B----4-:R-:W-:Y:S01]  /*2440*/  SHFL.IDX PT, R230, R17, R22, 0x1f ;  /* 0x00001f1611e67589 */ /* 0x010fe200000e0000 */
[----:B------:R-:W-:Y:S01]  /*2450*/  ISETP.GE.AND P1, PT, R21, 0x29, PT ;  /* 0x000000291500780c */ /* 0x000fe20003f26270 */
[----:B------:R-:W-:Y:S01]  /*2460*/  MUFU.EX2 R90, R90 ;  /* 0x0000005a005a7308 */ /* 0x000fe20000000800 */
[----:B------:R-:W-:Y:S01]  /*2470*/  ISETP.GT.OR P2, PT, R19, 0x9, !P2 ;  /* 0x000000091300780c */ /* 0x000fe20005744670 */
[----:B------:R-:W-:Y:S01]  /*2480*/  HGMMA.64x128x16.F32 R24, gdesc[UR4], R24, gsb0 ;  /* 0x01e00000041879f0 */ /* 0x000fe20008000818 */
[----:B------:R-:W-:Y:S01]  /*2490*/  UIADD3 UR6, UR8, 0x4, URZ ;  /* 0x0000000408067890 */ /* 0x000fe2000fffe03f */
[----:B------:R-:W-:Y:S01]  /*24a0*/  ISETP.GT.OR P3, PT, R18, 0x8, !P3 ;  /* 0x000000081200780c */ /* 0x000fe20005f64670 */
[----:B------:R-:W-:Y:S01]  /*24b0*/  UIADD3 UR4, UR9, 0x4, URZ ;  /* 0x0000000409047890 */ /* 0x000fe2000fffe03f */
[----:B------:R-:W-:Y:S01]  /*24c0*/  FSEL R228, R95, -INF , !P0 ;  /* 0xff8000005fe47808 */ /* 0x000fe20004000000 */
[----:B------:R-:W-:Y:S01]  /*24d0*/  UMOV UR7, 0x40000040 ;  /* 0x4000004000077882 */ /* 0x000fe20000000000 */
[----:B------:R-:W-:Y:S01]  /*24e0*/  UMOV UR5, 0x40000040 ;  /* 0x4000004000057882 */ /* 0x000fe20000000000 */
[----:B------:R-:W-:Y:S01]  /*24f0*/  FSEL R124, R124, -INF , !P4 ;  /* 0xff8000007c7c7808 */ /* 0x000fe20006000000 */
[----:B---3--:R-:W-:Y:S01]  /*2500*/  FFMA.FTZ R95, R98, UR11, -R217 ;  /* 0x0000000b625f7c23 */ /* 0x008fe200080108d9 */
[----:B------:R-:W-:-:S02]  /*2510*/  ISETP.GE.AND P0, PT, R21, 0x10, PT ;  /* 0x000000101500780c */ /* 0x000fc40003f06270 */
[----:B------:R-:W-:Y:S02]  /*2520*/  ISETP.GE.AND P4, PT, R21, 0x60, PT ;  /* 0x000000601500780c */ /* 0x000fe40003f86270 */
[----:B------:R-:W-:Y:S01]  /*2530*/  ISETP.GT.OR P1, PT, R19, 0x29, !P1 ;  /* 0x000000291300780c */ /* 0x000fe20004f24670 */
[----:B------:R-:W-:Y:S01]  /*2540*/  MUFU.EX2 R95, R95 ;  /* 0x0000005f005f7308 */ /* 0x000fe20000000800 */
[----:B------:R-:W-:Y:S02]  /*2550*/  FSEL R94, R94, -INF , !P3 ;  /* 0xff8000005e5e7808 */ /* 0x000fe40005800000 */
[----:B------:R-:W-:Y:S01]  /*2560*/  FSEL R92, R93, -INF , !P2 ;  /* 0xff8000005d5c7808 */ /* 0x000fe20005000000 */
[----:B------:R-:W-:Y:S01]  /*2570*/  FFMA.FTZ R93, R228, UR11, -R219 ;  /* 0x0000000be45d7c23 */ /* 0x000fe200080108db */
[C---:B------:R-:W-:Y:S01]  /*2580*/  ISETP.GT.OR P0, PT, R19.reuse, 0x10, !P0 ;  /* 0x000000101300780c */ /* 0x040fe20004704670 */
[----:B------:R-:W-:Y:S01]  /*2590*/  FFMA.FTZ R91, R94, UR11, -R91 ;  /* 0x0000000b5e5b7c23 */ /* 0x000fe2000801085b */
[----:B------:R-:W-:Y:S01]  /*25a0*/  ISETP.GT.OR P4, PT, R19, 0x60, !P4 ;  /* 0x000000601300780c */ /* 0x000fe20006784670 */
[----:B------:R-:W-:Y:S01]  /*25b0*/  FFMA.FTZ R92, R92, UR11, -R219 ;  /* 0x0000000b5c5c7c23 */ /* 0x000fe200080108db */
[----:B------:R-:W-:Y:S01]  /*25c0*/  FSEL R109, R109, -INF , !P1 ;  /* 0xff8000006d6d7808 */ /* 0x000fe20004800000 */
[----:B------:R-:W-:Y:S01]  /*25d0*/  VIADD R219, R5, 0x14 ;  /* 0x0000001405db7836 */ /* 0x000fe20000000000 */
[----:B------:R-:W-:Y:S01]  /*25e0*/  ISETP.GE.AND P1, PT, R21, 0x41, PT ;  /* 0x000000411500780c */ /* 0x000fe20003f26270 */
[----:B------:R-:W-:Y:S01]  /*25f0*/  MUFU.EX2 R91, R91 ;  /* 0x0000005b005b7308 */ /* 0x000fe20000000800 */
[----:B------:R-:W-:-:S02]  /*2600*/  FSEL R94, R96, -INF , !P0 ;  /* 0xff800000605e7808 */ /* 0x000fc40004000000 */
[----:B------:R-:W-:Y:S01]  /*2610*/  FSEL R136, R136, -INF , !P4 ;  /* 0xff80000088887808 */ /* 0x000fe20006000000 */
[----:B------:R-:W1:Y:S01]  /*2620*/  SHFL.IDX PT, R98, R20, R219, 0x1f ;  /* 0x00001fdb14627589 */ /* 0x000e6200000e0000 */
[----:B------:R-:W-:Y:S01]  /*2630*/  ISETP.GE.AND P4, PT, R13, 0x18, PT ;  /* 0x000000180d00780c */ /* 0x000fe20003f86270 */
[----:B------:R-:W-:Y:S01]  /*2640*/  FFMA.FTZ R94, R94, UR11, -R217 ;  /* 0x0000000b5e5e7c23 */ /* 0x000fe200080108d9 */
[----:B------:R-:W-:Y:S01]  /*2650*/  ISETP.GT.OR P1, PT, R19, 0x41, !P1 ;  /* 0x000000411300780c */ /* 0x000fe20004f24670 */
[----:B------:R-:W-:Y:S01]  /*2660*/  MUFU.EX2 R93, R93 ;  /* 0x0000005d005d7308 */ /* 0x000fe20000000800 */
[----:B------:R-:W-:Y:S02]  /*2670*/  ISETP.GT.OR P4, PT, R18, 0x18, !P4 ;  /* 0x000000181200780c */ /* 0x000fe40006784670 */
[----:B------:R-:W-:Y:S02]  /*2680*/  FSEL R217, R121, -INF , !P1 ;  /* 0xff80000079d97808 */ /* 0x000fe40004800000 */
[----:B------:R-:W-:-:S02]  /*2690*/  ISETP.GE.AND P1, PT, R21, 0x59, PT ;  /* 0x000000591500780c */ /* 0x000fc40003f26270 */
[----:B------:R-:W-:Y:S01]  /*26a0*/  FSEL R96, R102, -INF , !P4 ;  /* 0xff80000066607808 */ /* 0x000fe20006000000 */
[----:B------:R3:W4:Y:S01]  /*26b0*/  MUFU.EX2 R121, R218 ;  /* 0x000000da00797308 */ /* 0x0007220000000800 */
[----:B------:R-:W-:Y:S02]  /*26c0*/  ISETP.GE.AND P4, PT, R13, 0x21, PT ;  /* 0x000000210d00780c */ /* 0x000fe40003f86270 */
[C---:B------:R-:W-:Y:S02]  /*26d0*/  ISETP.GT.OR P1, PT, R19.reuse, 0x59, !P1 ;  /* 0x000000591300780c */ /* 0x040fe40004f24670 */
[----:B------:R-:W-:Y:S02]  /*26e0*/  ISETP.GT.OR P5, PT, R19, 0x19, !P5 ;  /* 0x000000191300780c */ /* 0x000fe40006fa4670 */
[----:B------:R-:W-:Y:S01]  /*26f0*/  ISETP.GT.OR P4, PT, R18, 0x21, !P4 ;  /* 0x000000211200780c */ /* 0x000fe20006784670 */
[----:B------:R-:W-:Y:S01]  /*2700*/  MUFU.EX2 R94, R94 ;  /* 0x0000005e005e7308 */ /* 0x000fe20000000800 */
[----:B------:R-:W-:Y:S01]  /*2710*/  FSEL R133, R133, -INF , !P1 ;  /* 0xff80000085857808 */ /* 0x000fe20004800000 */
[----:B---3--:R-:W-:Y:S01]  /*2720*/  VIADD R218, R5, 0x18 ;  /* 0x0000001805da7836 */ /* 0x008fe20000000000 */
[----:B------:R-:W-:-:S02]  /*2730*/  ISETP.GE.AND P1, PT, R13, 0x11, PT ;  /* 0x000000110d00780c */ /* 0x000fc40003f26270 */
[----:B------:R-:W-:Y:S02]  /*2740*/  FSEL R101, R101, -INF , !P5 ;  /* 0xff80000065657808 */ /* 0x000fe40006800000 */
[----:B------:R-:W-:Y:S01]  /*2750*/  FSEL R227, R107, -INF , !P4 ;  /* 0xff8000006be37808 */ /* 0x000fe20006000000 */
[----:B------:R-:W3:Y:S01]  /*2760*/  SHFL.IDX PT, R228, R20, R218, 0x1f ;  /* 0x00001fda14e47589 */ /* 0x000ee200000e0000 */
[----:B------:R-:W-:Y:S01]  /*2770*/  ISETP.GE.AND P5, PT, R21, 0x31, PT ;  /* 0x000000311500780c */ /* 0x000fe20003fa6270 */
[----:B------:R-:W-:Y:S01]  /*2780*/  MUFU.EX2 R92, R92 ;  /* 0x0000005c005c7308 */ /* 0x000fe20000000800 */
[----:B------:R-:W-:Y:S02]  /*2790*/  ISETP.GE.AND P4, PT, R13, 0x30, PT ;  /* 0x000000300d00780c */ /* 0x000fe40003f86270 */
[----:B------:R-:W-:Y:S02]  /*27a0*/  ISETP.GT.OR P1, PT, R18, 0x11, !P1 ;  /* 0x000000111200780c */ /* 0x000fe40004f24670 */
[----:B------:R-:W-:-:S02]  /*27b0*/  ISETP.GT.OR P5, PT, R19, 0x31, !P5 ;  /* 0x000000311300780c */ /* 0x000fc40006fa4670 */
[----:B------:R-:W-:Y:S02]  /*27c0*/  ISETP.GT.OR P4, PT, R18, 0x30, !P4 ;  /* 0x000000301200780c */ /* 0x000fe40006784670 */
[----:B------:R-:W-:Y:S02]  /*27d0*/  FSEL R99, R99, -INF , !P1 ;  /* 0xff80000063637808 */ /* 0x000fe40004800000 */
[----:B------:R-:W-:Y:S02]  /*27e0*/  FSEL R113, R113, -INF , !P5 ;  /* 0xff80000071717808 */ /* 0x000fe40006800000 */
[----:B------:R-:W-:Y:S01]  /*27f0*/  FSEL R102, R114, -INF , !P4 ;  /* 0xff80000072667808 */ /* 0x000fe20006000000 */
[----:B------:R-:W-:Y:S01]  /*2800*/  VIADD R114, R5, 0x1c ;  /* 0x0000001c05727836 */ /* 0x000fe20000000000 */
[----:B------:R-:W-:Y:S01]  /*2810*/  ISETP.GE.AND P5, PT, R21, 0x49, PT ;  /* 0x000000491500780c */ /* 0x000fe20003fa6270 */
[----:B-1----:R-:W-:Y:S01]  /*2820*/  FFMA.FTZ R235, R99, UR11, -R98 ;  /* 0x0000000b63eb7c23 */ /* 0x002fe20008010862 */
[----:B------:R-:W-:-:S02]  /*2830*/  ISETP.GE.AND P2, PT, R21, 0x20, PT ;  /* 0x000000201500780c */ /* 0x000fc40003f46270 */
[----:B------:R-:W-:Y:S01]  /*2840*/  ISETP.GT.OR P5, PT, R19, 0x49, !P5 ;  /* 0x000000491300780c */ /* 0x000fe20006fa4670 */
[----:B------:R1:W5:Y:S01]  /*2850*/  SHFL.IDX PT, R232, R20, R114, 0x1f ;  /* 0x00001f7214e87589 */ /* 0x00036200000e0000 */
[----:B------:R-:W-:Y:S01]  /*2860*/  ISETP.GE.AND P3, PT, R21, 0x21, PT ;  /* 0x000000211500780c */ /* 0x000fe20003f66270 */
[----:B---3--:R-:W-:Y:S01]  /*2870*/  FFMA.FTZ R96, R96, UR11, -R228 ;  /* 0x0000000b60607c23 */ /* 0x008fe200080108e4 */
[----:B------:R-:W-:Y:S02]  /*2880*/  FSEL R125, R125, -INF , !P5 ;  /* 0xff8000007d7d7808 */ /* 0x000fe40006800000 */
[C---:B------:R-:W-:Y:S02]  /*2890*/  ISETP.GE.AND P0, PT, R21.reuse, 0x28, PT ;  /* 0x000000281500780c */ /* 0x040fe40003f06270 */
[----:B------:R-:W-:Y:S02]  /*28a0*/  ISETP.GE.AND P5, PT, R21, 0x61, PT ;  /* 0x000000611500780c */ /* 0x000fe40003fa6270 */
[C---:B------:R-:W-:Y:S01]  /*28b0*/  ISETP.GT.OR P2, PT, R19.reuse, 0x20, !P2 ;  /* 0x000000201300780c */ /* 0x040fe20005744670 */
[----:B-1----:R1:W-:Y:S01]  /*28c0*/  MUFU.EX2 R20, R235 ;  /* 0x000000eb00147308 */ /* 0x0023e20000000800 */
[----:B------:R-:W-:-:S02]  /*28d0*/  ISETP.GT.OR P3, PT, R19, 0x21, !P3 ;  /* 0x000000211300780c */ /* 0x000fc40005f64670 */
[C---:B------:R-:W-:Y:S02]  /*28e0*/  ISETP.GT.OR P0, PT, R19.reuse, 0x28, !P0 ;  /* 0x000000281300780c */ /* 0x040fe40004704670 */
[----:B------:R-:W-:Y:S02]  /*28f0*/  ISETP.GT.OR P5, PT, R19, 0x61, !P5 ;  /* 0x000000611300780c */ /* 0x000fe40006fa4670 */
[----:B------:R-:W-:Y:S01]  /*2900*/  FSEL R104, R104, -INF , !P2 ;  /* 0xff80000068687808 */ /* 0x000fe20005000000 */
[----:B-1----:R-:W3:Y:S01]  /*2910*/  LDL R235, [R1+0x1c] ;  /* 0x00001c0001eb7983 */ /* 0x002ee20000100800 */
[----:B------:R-:W-:Y:S02]  /*2920*/  FSEL R105, R105, -INF , !P3 ;  /* 0xff80000069697808 */ /* 0x000fe40005800000 */
[----:B------:R-:W-:Y:S02]  /*2930*/  FSEL R108, R108, -INF , !P0 ;  /* 0xff8000006c6c7808 */ /* 0x000fe40004000000 */
[----:B------:R-:W-:-:S02]  /*2940*/  FSEL R137, R137, -INF , !P5 ;  /* 0xff80000089897808 */ /* 0x000fc40006800000 */
[C---:B------:R-:W-:Y:S02]  /*2950*/  ISETP.GE.AND P2, PT, R21.reuse, 0x38, PT ;  /* 0x000000381500780c */ /* 0x040fe40003f46270 */
[C---:B------:R-:W-:Y:S02]  /*2960*/  ISETP.GE.AND P3, PT, R21.reuse, 0x39, PT ;  /* 0x000000391500780c */ /* 0x040fe40003f66270 */
[----:B------:R-:W-:Y:S02]  /*2970*/  ISETP.GE.AND P0, PT, R21, 0x40, PT ;  /* 0x000000401500780c */ /* 0x000fe40003f06270 */
[C---:B------:R-:W-:Y:S02]  /*2980*/  ISETP.GE.AND P5, PT, R13.reuse, 0x19, PT ;  /* 0x000000190d00780c */ /* 0x040fe40003fa6270 */
[----:B------:R-:W-:Y:S02]  /*2990*/  ISETP.GE.AND P1, PT, R13, 0x20, PT ;  /* 0x000000200d00780c */ /* 0x000fe40003f26270 */
[----:B------:R-:W-:-:S02]  /*29a0*/  ISETP.GT.OR P2, PT, R19, 0x38, !P2 ;  /* 0x000000381300780c */ /* 0x000fc40005744670 */
[C---:B------:R-:W-:Y:S02]  /*29b0*/  ISETP.GT.OR P3, PT, R19.reuse, 0x39, !P3 ;  /* 0x000000391300780c */ /* 0x040fe40005f64670 */
[----:B------:R-:W-:Y:S02]  /*29c0*/  ISETP.GT.OR P0, PT, R19, 0x40, !P0 ;  /* 0x000000401300780c */ /* 0x000fe40004704670 */
[C---:B------:R-:W-:Y:S02]  /*29d0*/  ISETP.GT.OR P5, PT, R18.reuse, 0x19, !P5 ;  /* 0x000000191200780c */ /* 0x040fe40006fa4670 */
[----:B------:R-:W-:Y:S02]  /*29e0*/  ISETP.GT.OR P1, PT, R18, 0x20, !P1 ;  /* 0x000000201200780c */ /* 0x000fe40004f24670 */
[----:B------:R-:W-:Y:S02]  /*29f0*/  FSEL R116, R116, -INF , !P2 ;  /* 0xff80000074747808 */ /* 0x000fe40005000000 */
[----:B------:R-:W-:-:S02]  /*2a00*/  FSEL R117, R117, -INF , !P3 ;  /* 0xff80000075757808 */ /* 0x000fc40005800000 */
[----:B------:R-:W-:Y:S02]  /*2a10*/  FSEL R120, R120, -INF , !P0 ;  /* 0xff80000078787808 */ /* 0x000fe40004000000 */
[----:B------:R-:W-:Y:S01]  /*2a20*/  FSEL R103, R103, -INF , !P5 ;  /* 0xff80000067677808 */ /* 0x000fe20006800000 */
[----:B------:R-:W-:Y:S02]  /*2a30*/  WARPGROUP.DEPBAR.LE gsb0, 0x0 ;  /* 0x00008000000079c5 */ /* 0x000fe40000010000 */
[----:B------:R-:W-:Y:S01]  /*2a40*/  WARPGROUP.ARRIVE ;  /* 0x00000000000079c5 */ /* 0x000fe20000000000 */
[----:B------:R-:W-:Y:S02]  /*2a50*/  FSEL R106, R106, -INF , !P1 ;  /* 0xff8000006a6a7808 */ /* 0x000fe40004800000 */
[C---:B------:R-:W-:Y:S02]  /*2a60*/  ISETP.GE.AND P2, PT, R21.reuse, 0x50, PT ;  /* 0x000000501500780c */ /* 0x040fe40003f46270 */
[C---:B------:R-:W-:Y:S01]  /*2a70*/  ISETP.GE.AND P3, PT, R21.reuse, 0x51, PT ;  /* 0x000000511500780c */ /* 0x040fe20003f66270 */
[----:B------:R-:W-:Y:S01]  /*2a80*/  HGMMA.64x128x16.F32 R24, gdesc[UR4], R24, gsb0 ;  /* 0x01e00000041879f0 */ /* 0x000fe20008000818 */
[----:B------:R-:W-:-:S02]  /*2a90*/  ISETP.GE.AND P0, PT, R21, 0x58, PT ;  /* 0x000000581500780c */ /* 0x000fc40003f06270 */
[C---:B------:R-:W-:Y:S02]  /*2aa0*/  ISETP.GE.AND P5, PT, R13.reuse, 0x28, PT ;  /* 0x000000280d00780c */ /* 0x040fe40003fa6270 */
[----:B------:R-:W-:Y:S01]  /*2ab0*/  ISETP.GE.AND P1, PT, R13, 0x29, PT ;  /* 0x000000290d00780c */ /* 0x000fe20003f26270 */
[----:B------:R-:W-:Y:S01]  /*2ac0*/  UIADD3 UR6, UR8, 0x6, URZ ;  /* 0x0000000608067890 */ /* 0x000fe2000fffe03f */
[C---:B------:R-:W-:Y:S01]  /*2ad0*/  ISETP.GT.OR P2, PT, R19.reuse, 0x50, !P2 ;  /* 0x000000501300780c */ /* 0x040fe20005744670 */
[----:B------:R-:W-:Y:S01]  /*2ae0*/  UIADD3 UR4, UR9, 0x6, URZ ;  /* 0x0000000609047890 */ /* 0x000fe2000fffe03f */
[C---:B------:R-:W-:Y:S02]  /*2af0*/  ISETP.GT.OR P3, PT, R19.reuse, 0x51, !P3 ;  /* 0x000000511300780c */ /* 0x040fe40005f64670 */
[----:B------:R-:W-:Y:S02]  /*2b00*/  ISETP.GT.OR P0, PT, R19, 0x58, !P0 ;  /* 0x000000581300780c */ /* 0x000fe40004704670 */
[----:B------:R-:W-:-:S02]  /*2b10*/  ISETP.GT.OR P5, PT, R18, 0x28, !P5 ;  /* 0x000000281200780c */ /* 0x000fc40006fa4670 */
[----:B------:R-:W-:Y:S01]  /*2b20*/  ISETP.GT.OR P1, PT, R18, 0x29, !P1 ;  /* 0x000000291200780c */ /* 0x000fe20004f24670 */
[----:B------:R-:W-:Y:S01]  /*2b30*/  UMOV UR7, 0x40000040 ;  /* 0x4000004000077882 */ /* 0x000fe20000000000 */
[----:B------:R-:W-:Y:S01]  /*2b40*/  FSEL R128, R128, -INF , !P2 ;  /* 0xff80000080807808 */ /* 0x000fe20005000000 */
[----:B------:R-:W-:Y:S01]  /*2b50*/  UMOV UR5, 0x40000040 ;  /* 0x4000004000057882 */ /* 0x000fe20000000000 */
[----:B------:R-:W-:Y:S02]  /*2b60*/  FSEL R129, R129, -INF , !P3 ;  /* 0xff80000081817808 */ /* 0x000fe40005800000 */
[----:B------:R-:W-:Y:S02]  /*2b70*/  FSEL R132, R132, -INF , !P0 ;  /* 0xff80000084847808 */ /* 0x000fe40004000000 */
[----:B------:R-:W-:Y:S02]  /*2b80*/  FSEL R110, R110, -INF , !P5 ;  /* 0xff8000006e6e7808 */ /* 0x000fe40006800000 */
[----:B------:R-:W-:-:S02]  /*2b90*/  FSEL R107, R111, -INF , !P1 ;  /* 0xff8000006f6b7808 */ /* 0x000fc40004800000 */
[C---:B------:R-:W-:Y:S02]  /*2ba0*/  ISETP.GE.AND P2, PT, R21.reuse, 0x68, PT ;  /* 0x000000681500780c */ /* 0x040fe40003f46270 */
[C---:B------:R-:W-:Y:S02]  /*2bb0*/  ISETP.GE.AND P3, PT, R21.reuse, 0x69, PT ;  /* 0x000000691500780c */ /* 0x040fe40003f66270 */
[C---:B------:R-:W-:Y:S02]  /*2bc0*/  ISETP.GE.AND P0, PT, R21.reuse, 0x70, PT ;  /* 0x000000701500780c */ /* 0x040fe40003f06270 */
[C---:B------:R-:W-:Y:S02]  /*2bd0*/  ISETP.GE.AND P5, PT, R21.reuse, 0x71, PT ;  /* 0x000000711500780c */ /* 0x040fe40003fa6270 */
[C---:B------:R-:W-:Y:S02]  /*2be0*/  ISETP.GE.AND P1, PT, R21.reuse, 0x78, PT ;  /* 0x000000781500780c */ /* 0x040fe40003f26270 */
[----:B------:R-:W-:Y:S01]  /*2bf0*/  ISETP.GE.AND P4, PT, R21, 0x79, PT ;  /* 0x000000791500780c */ /* 0x000fe20003f86270 */
[----:B------:R-:W-:Y:S01]  /*2c00*/  FFMA.FTZ R21, R97, UR11, -R98 ;  /* 0x0000000b61157c23 */ /* 0x000fe20008010862 */
[----:B------:R-:W-:Y:S01]  /*2c10*/  FFMA.FTZ R97, R100, UR11, -R228 ;  /* 0x0000000b64617c23 */ /* 0x000fe200080108e4 */
[----:B------:R-:W1:Y:S04]  /*2c20*/  SHFL.IDX PT, R98, R17, R5, 0x1f ;  /* 0x00001f0511627589 */ /* 0x000e6800000e0000 */
[----:B------:R-:W2:Y:S01]  /*2c30*/  SHFL.IDX PT, R99, R17, R221, 0x1f ;  /* 0x00001fdd11637589 */ /* 0x000ea200000e0000 */
[----:B------:R-:W-:-:S03]  /*2c40*/  ISETP.GT.OR P0, PT, R19, 0x70, !P0 ;  /* 0x000000701300780c */ /* 0x000fc60004704670 */
[----:B------:R-:W-:Y:S01]  /*2c50*/  SHFL.IDX PT, R111, R17, R23, 0x1f ;  /* 0x00001f17116f7589 */ /* 0x000fe200000e0000 */
[C---:B------:R-:W-:Y:S01]  /*2c60*/  ISETP.GT.OR P2, PT, R19.reuse, 0x68, !P2 ;  /* 0x000000681300780c */ /* 0x040fe20005744670 */
[----:B------:R-:W-:Y:S02]  /*2c70*/  WARPGROUP.DEPBAR.LE gsb0, 0x0 ;  /* 0x00008000000079c5 */ /* 0x000fe40000010000 */
[----:B------:R-:W-:Y:S01]  /*2c80*/  WARPGROUP.ARRIVE ;  /* 0x00000000000079c5 */ /* 0x000fe20000000000 */
[----:B------:R-:W4:Y:S01]  /*2c90*/  SHFL.IDX PT, R100, R17, R220, 0x1f ;  /* 0x00001fdc11647589 */ /* 0x000f2200000e0000 */
[----:B------:R-:W-:Y:S01]  /*2ca0*/  ISETP.GT.OR P3, PT, R19, 0x69, !P3 ;  /* 0x000000691300780c */ /* 0x000fe20005f64670 */
[----:B------:R-:W-:Y:S01]  /*2cb0*/  FFMA.FTZ R107, R107, UR11, -R230 ;  /* 0x0000000b6b6b7c23 */ /* 0x000fe200080108e6 */
[----:B------:R-:W-:Y:S01]  /*2cc0*/  ISETP.GT.OR P5, PT, R19, 0x71, !P5 ;  /* 0x000000711300780c */ /* 0x000fe20006fa4670 */
[----:B------:R-:W3:Y:S01]  /*2cd0*/  MUFU.EX2 R21, R21 ;  /* 0x0000001500157308 */ /* 0x000ee20000000800 */
[----:B------:R-:W-:Y:S01]  /*2ce0*/  HGMMA.64x128x16.F32 R24, gdesc[UR4], R24, gsb0 ;  /* 0x01e00000041879f0 */ /* 0x000fe20008000818 */
[----:B------:R-:W-:-:S02]  /*2cf0*/  FSEL R144, R144, -INF , !P0 ;  /* 0xff80000090907808 */ /* 0x000fc40004000000 */
[----:B------:R-:W-:Y:S02]  /*2d00*/  ISETP.GE.AND P0, PT, R13, 0x39, PT ;  /* 0x000000390d00780c */ /* 0x000fe40003f06270 */
[----:B------:R-:W-:Y:S01]  /*2d10*/  FSEL R140, R140, -INF , !P2 ;  /* 0xff8000008c8c7808 */ /* 0x000fe20005000000 */
[----:B-----5:R-:W-:Y:S01]  /*2d20*/  FFMA.FTZ R228, R101, UR11, -R232 ;  /* 0x0000000b65e47c23 */ /* 0x020fe200080108e8 */
[----:B------:R-:W-:Y:S02]  /*2d30*/  ISETP.GE.AND P2, PT, R13, 0x31, PT ;  /* 0x000000310d00780c */ /* 0x000fe40003f46270 */
[----:B------:R-:W-:Y:S01]  /*2d40*/  ISETP.GT.OR P0, PT, R18, 0x39, !P0 ;  /* 0x000000391200780c */ /* 0x000fe20004704670 */
[--C-:B-1----:R-:W-:Y:S01]  /*2d50*/  FFMA.FTZ R231, R104, UR11, -R98.reuse ;  /* 0x0000000b68e77c23 */ /* 0x102fe20008010862 */
[----:B------:R-:W-:Y:S01]  /*2d60*/  FFMA.FTZ R101, R106, UR11, -R98 ;  /* 0x0000000b6a657c23 */ /* 0x000fe20008010862 */
[----:B------:R-:W-:Y:S01]  /*2d70*/  ISETP.GT.OR P2, PT, R18, 0x31, !P2 ;  /* 0x000000311200780c */ /* 0x000fe20005744670 */
[----:B------:R2:W-:Y:S01]  /*2d80*/  MUFU.EX2 R98, R228 ;  /* 0x000000e400627308 */ /* 0x0005e20000000800 */
[----:B------:R-:W-:-:S02]  /*2d90*/  FSEL R119, R119, -INF , !P0 ;  /* 0xff80000077777808 */ /* 0x000fc40004000000 */
[----:B------:R-:W-:Y:S02]  /*2da0*/  ISETP.GE.AND P0, PT, R13, 0x48, PT ;  /* 0x000000480d00780c */ /* 0x000fe40003f06270 */
[----:B------:R-:W-:Y:S01]  /*2db0*/  FSEL R141, R141, -INF , !P3 ;  /* 0xff8000008d8d7808 */ /* 0x000fe20005800000 */
[--C-:B--2---:R-:W-:Y:S01]  /*2dc0*/  FFMA.FTZ R228, R105, UR11, -R99.reuse ;  /* 0x0000000b69e47c23 */ /* 0x104fe20008010863 */
[----:B----4-:R-:W-:Y:S01]  /*2dd0*/  FFMA.FTZ R105, R110, UR11, -R100 ;  /* 0x0000000b6e697c23 */ /* 0x010fe20008010864 */
[----:B------:R-:W-:Y:S02]  /*2de0*/  FSEL R110, R115, -INF , !P2 ;  /* 0xff800000736e7808 */ /* 0x000fe40005000000 */
[C---:B------:R-:W-:Y:S02]  /*2df0*/  ISETP.GE.AND P3, PT, R13.reuse, 0x38, PT ;  /* 0x000000380d00780c */ /* 0x040fe40003f66270 */
[----:B------:R-:W-:Y:S01]  /*2e00*/  ISETP.GE.AND P2, PT, R13, 0x40, PT ;  /* 0x000000400d00780c */ /* 0x000fe20003f46270 */
[----:B------:R-:W-:Y:S01]  /*2e10*/  FFMA.FTZ R232, R103, UR11, -R232 ;  /* 0x0000000b67e87c23 */ /* 0x000fe200080108e8 */
[----:B------:R-:W-:Y:S01]  /*2e20*/  ISETP.GT.OR P0, PT, R18, 0x48, !P0 ;  /* 0x000000481200780c */ /* 0x000fe20004704670 */
[----:B------:R-:W-:Y:S01]  /*2e30*/  FFMA.FTZ R103, R227, UR11, -R99 ;  /* 0x0000000be3677c23 */ /* 0x000fe20008010863 */
[----:B------:R-:W-:Y:S01]  /*2e40*/  FFMA.FTZ R104, R108, UR11, -R100 ;  /* 0x0000000b6c687c23 */ /* 0x000fe20008010864 */
[----:B------:R-:W-:Y:S01]  /*2e50*/  FFMA.FTZ R106, R109, UR11, -R230 ;  /* 0x0000000b6d6a7c23 */ /* 0x000fe200080108e6 */
[--C-:B------:R-:W-:Y:S01]  /*2e60*/  FFMA.FTZ R108, R112, UR11, -R111.reuse ;  /* 0x0000000b706c7c23 */ /* 0x100fe2000801086f */
[----:B------:R-:W-:Y:S01]  /*2e70*/  FFMA.FTZ R109, R102, UR11, -R111 ;  /* 0x0000000b666d7c23 */ /* 0x000fe2000801086f */
[C---:B------:R-:W-:Y:S01]  /*2e80*/  ISETP.GT.OR P3, PT, R18.reuse, 0x38, !P3 ;  /* 0x000000381200780c */ /* 0x040fe20005f64670 */
[----:B------:R-:W1:Y:S01]  /*2e90*/  SHFL.IDX PT, R227, R17, R219, 0x1f ;  /* 0x00001fdb11e37589 */ /* 0x000e6200000e0000 */
[----:B------:R-:W-:-:S02]  /*2ea0*/  ISETP.GT.OR P2, PT, R18, 0x40, !P2 ;  /* 0x000000401200780c */ /* 0x000fc40005744670 */
[----:B------:R-:W-:Y:S02]  /*2eb0*/  FSEL R111, R126, -INF , !P0 ;  /* 0xff8000007e6f7808 */ /* 0x000fe40004000000 */
[C---:B------:R-:W-:Y:S02]  /*2ec0*/  ISETP.GE.AND P0, PT, R13.reuse, 0x51, PT ;  /* 0x000000510d00780c */ /* 0x040fe40003f06270 */
[----:B------:R-:W-:Y:S02]  /*2ed0*/  FSEL R118, R118, -INF , !P3 ;  /* 0xff80000076767808 */ /* 0x000fe40005800000 */
[----:B------:R-:W-:Y:S02]  /*2ee0*/  FSEL R122, R122, -INF , !P2 ;  /* 0xff8000007a7a7808 */ /* 0x000fe40005000000 */
[C---:B------:R-:W-:Y:S02]  /*2ef0*/  ISETP.GE.AND P3, PT, R13.reuse, 0x41, PT ;  /* 0x000000410d00780c */ /* 0x040fe40003f66270 */
[----:B------:R-:W-:-:S02]  /*2f00*/  ISETP.GE.AND P2, PT, R13, 0x49, PT ;  /* 0x000000490d00780c */ /* 0x000fc40003f46270 */
[C---:B------:R-:W-:Y:S02]  /*2f10*/  ISETP.GT.OR P0, PT, R18.reuse, 0x51, !P0 ;  /* 0x000000511200780c */ /* 0x040fe40004704670 */
[C---:B------:R-:W-:Y:S02]  /*2f20*/  ISETP.GT.OR P3, PT, R18.reuse, 0x41, !P3 ;  /* 0x000000411200780c */ /* 0x040fe40005f64670 */
[----:B------:R-:W-:Y:S02]  /*2f30*/  ISETP.GT.OR P2, PT, R18, 0x49, !P2 ;  /* 0x000000491200780c */ /* 0x000fe40005744670 */
[----:B------:R-:W-:Y:S02]  /*2f40*/  FSEL R115, R131, -INF , !P0 ;  /* 0xff80000083737808 */ /* 0x000fe40004000000 */
[----:B------:R-:W-:Y:S02]  /*2f50*/  ISETP.GE.AND P0, PT, R13, 0x60, PT ;  /* 0x000000600d00780c */ /* 0x000fe40003f06270 */
[----:B------:R-:W-:-:S02]  /*2f60*/  FSEL R123, R123, -INF , !P3 ;  /* 0xff8000007b7b7808 */ /* 0x000fc40005800000 */
[----:B------:R-:W-:Y:S02]  /*2f70*/  FSEL R127, R127, -INF , !P2 ;  /* 0xff8000007f7f7808 */ /* 0x000fe40005000000 */
[C---:B------:R-:W-:Y:S02]  /*2f80*/  ISETP.GE.AND P3, PT, R13.reuse, 0x50, PT ;  /* 0x000000500d00780c */ /* 0x040fe40003f66270 */
[----:B------:R-:W-:Y:S02]  /*2f90*/  ISETP.GE.AND P2, PT, R13, 0x58, PT ;  /* 0x000000580d00780c */ /* 0x000fe40003f46270 */
[C---:B------:R-:W-:Y:S02]  /*2fa0*/  ISETP.GT.OR P0, PT, R18.reuse, 0x60, !P0 ;  /* 0x000000601200780c */ /* 0x040fe40004704670 */
[C---:B------:R-:W-:Y:S02]  /*2fb0*/  ISETP.GT.OR P3, PT, R18.reuse, 0x50, !P3 ;  /* 0x000000501200780c */ /* 0x040fe40005f64670 */
[----:B------:R-:W-:-:S02]  /*2fc0*/  ISETP.GT.OR P2, PT, R18, 0x58, !P2 ;  /* 0x000000581200780c */ /* 0x000fc40005744670 */
[----:B------:R-:W-:Y:S02]  /*2fd0*/  FSEL R131, R138, -INF , !P0 ;  /* 0xff8000008a837808 */ /* 0x000fe40004000000 */
[----:B------:R-:W2:Y:S01]  /*2fe0*/  SHFL.IDX PT, R138, R17, R218, 0x1f ;  /* 0x00001fda118a7589 */ /* 0x000ea200000e0000 */
[----:B------:R4:W-:Y:S01]  /*2ff0*/  MUFU.EX2 R102, R228 ;  /* 0x000000e400667308 */ /* 0x0009e20000000800 */
[----:B------:R-:W-:Y:S02]  /*3000*/  FSEL R112, R130, -INF , !P3 ;  /* 0xff80000082707808 */ /* 0x000fe40005800000 */
[----:B------:R-:W-:Y:S01]  /*3010*/  FSEL R134, R134, -INF , !P2 ;  /* 0xff80000086867808 */ /* 0x000fe20005000000 */
[--C-:B-1----:R-:W-:Y:S01]  /*3020*/  FFMA.FTZ R113, R113, UR11, -R227.reuse ;  /* 0x0000000b71717c23 */ /* 0x102fe200080108e3 */
[C---:B------:R-:W-:Y:S01]  /*3030*/  ISETP.GE.AND P3, PT, R13.reuse, 0x59, PT ;  /* 0x000000590d00780c */ /* 0x040fe20003f66270 */
[----:B------:R-:W-:Y:S01]  /*3040*/  FFMA.FTZ R110, R110, UR11, -R227 ;  /* 0x0000000b6e6e7c23 */ /* 0x000fe200080108e3 */
[----:B------:R-:W-:Y:S01]  /*3050*/  ISETP.GE.AND P2, PT, R13, 0x61, PT ;  /* 0x000000610d00780c */ /* 0x000fe20003f46270 */
[----:B----4-:R-:W-:Y:S01]  /*3060*/  SHFL.IDX PT, R228, R17, R114, 0x1f ;  /* 0x00001f7211e47589 */ /* 0x010fe200000e0000 */
[----:B------:R-:W-:-:S03]  /*3070*/  ISETP.GT.OR P3, PT, R18, 0x59, !P3 ;  /* 0x000000591200780c */ /* 0x000fc60005f64670 */
[----:B------:R-:W1:Y:S01]  /*3080*/  SHFL.IDX PT, R227, R12, R5, 0x1f ;  /* 0x00001f050ce37589 */ /* 0x000e6200000e0000 */
[----:B------:R-:W-:Y:S02]  /*3090*/  ISETP.GT.OR P2, PT, R18, 0x61, !P2 ;  /* 0x000000611200780c */ /* 0x000fe40005744670 */
[----:B------:R-:W-:Y:S02]  /*30a0*/  FSEL R135, R135, -INF , !P3 ;  /* 0xff80000087877808 */ /* 0x000fe40005800000 */
[----:B------:R-:W-:Y:S02]  /*30b0*/  FSEL R139, R139, -INF , !P2 ;  /* 0xff8000008b8b7808 */ /* 0x000fe40005000000 */
[C---:B------:R-:W-:Y:S02]  /*30c0*/  ISETP.GE.AND P3, PT, R13.reuse, 0x68, PT ;  /* 0x000000680d00780c */ /* 0x040fe40003f66270 */
[C---:B------:R-:W-:Y:S02]  /*30d0*/  ISETP.GE.AND P0, PT, R13.reuse, 0x69, PT ;  /* 0x000000690d00780c */ /* 0x040fe40003f06270 */
[----:B------:R-:W-:-:S02]  /*30e0*/  ISETP.GE.AND P2, PT, R13, 0x70, PT ;  /* 0x000000700d00780c */ /* 0x000fc40003f46270 */
[C---:B------:R-:W-:Y:S02]  /*30f0*/  ISETP.GT.OR P3, PT, R18.reuse, 0x68, !P3 ;  /* 0x000000681200780c */ /* 0x040fe40005f64670 */
[C---:B------:R-:W-:Y:S02]  /*3100*/  ISETP.GT.OR P0, PT, R18.reuse, 0x69, !P0 ;  /* 0x000000691200780c */ /* 0x040fe40004704670 */
[----:B------:R-:W-:Y:S02]  /*3110*/  ISETP.GT.OR P2, PT, R18, 0x70, !P2 ;  /* 0x000000701200780c */ /* 0x000fe40005744670 */
[----:B------:R-:W-:Y:S02]  /*3120*/  FSEL R126, R142, -INF , !P3 ;  /* 0xff8000008e7e7808 */ /* 0x000fe40005800000 */
[----:B------:R-:W-:Y:S02]  /*3130*/  FSEL R143, R143, -INF , !P0 ;  /* 0xff8000008f8f7808 */ /* 0x000fe40004000000 */
[----:B------:R-:W-:-:S02]  /*3140*/  FSEL R130, R146, -INF , !P2 ;  /* 0xff80000092827808 */ /* 0x000fc40005000000 */
[C---:B------:R-:W-:Y:S02]  /*3150*/  ISETP.GE.AND P3, PT, R13.reuse, 0x71, PT ;  /* 0x000000710d00780c */ /* 0x040fe40003f66270 */
[C---:B------:R-:W-:Y:S02]  /*3160*/  ISETP.GE.AND P0, PT, R13.reuse, 0x78, PT ;  /* 0x000000780d00780c */ /* 0x040fe40003f06270 */
[----:B------:R-:W-:Y:S02]  /*3170*/  ISETP.GE.AND P2, PT, R13, 0x79, PT ;  /* 0x000000790d00780c */ /* 0x000fe40003f46270 */
[C---:B------:R-:W-:Y:S02]  /*3180*/  ISETP.GT.OR P1, PT, R19.reuse, 0x78, !P1 ;  /* 0x000000781300780c */ /* 0x040fe40004f24670 */
[----:B------:R-:W-:Y:S01]  /*3190*/  ISETP.GT.OR P4, PT, R19, 0x79, !P4 ;  /* 0x000000791300780c */ /* 0x000fe20006784670 */
[--C-:B--2---:R-:W-:Y:S01]  /*31a0*/  FFMA.FTZ R19, R116, UR11, -R138.reuse ;  /* 0x0000000b74137c23 */ /* 0x104fe2000801088a */
[----:B------:R-:W-:Y:S01]  /*31b0*/  ISETP.GT.OR P3, PT, R18, 0x71, !P3 ;  /* 0x000000711200780c */ /* 0x000fe20005f64670 */
[----:B------:R-:W-:Y:S01]  /*31c0*/  FFMA.FTZ R138, R118, UR11, -R138 ;  /* 0x0000000b768a7c23 */ /* 0x000fe2000801088a */
[----:B------:R-:W-:-:S02]  /*31d0*/  ISETP.GT.OR P0, PT, R18, 0x78, !P0 ;  /* 0x000000781200780c */ /* 0x000fc40004704670 */
[----:B------:R-:W-:Y:S01]  /*31e0*/  ISETP.GT.OR P2, PT, R18, 0x79, !P2 ;  /* 0x000000791200780c */ /* 0x000fe20005744670 */
[----:B------:R-:W2:Y:S01]  /*31f0*/  SHFL.IDX PT, R142, R12, R221, 0x1f ;  /* 0x00001fdd0c8e7589 */ /* 0x000ea200000e0000 */
[----:B------:R4:W-:Y:S01]  /*3200*/  MUFU.EX2 R18, R110 ;  /* 0x0000006e00127308 */ /* 0x0009e20000000800 */
[--C-:B-1----:R-:W-:Y:S02]  /*3210*/  FFMA.FTZ R120, R120, UR11, -R227.reuse ;  /* 0x0000000b78787c23 */ /* 0x102fe400080108e3 */
[----:B------:R-:W1:Y:S01]  /*3220*/  SHFL.IDX PT, R146, R12, R23, 0x1f ;  /* 0x00001f170c927589 */ /* 0x000e6200000e0000 */
[--C-:B----4-:R-:W-:Y:S01]  /*3230*/  FFMA.FTZ R110, R117, UR11, -R228.reuse ;  /* 0x0000000b756e7c23 */ /* 0x110fe200080108e4 */
[----:B------:R-:W-:Y:S01]  /*3240*/  FFMA.FTZ R228, R119, UR11, -R228 ;  /* 0x0000000b77e47c23 */ /* 0x000fe200080108e4 */
[----:B------:R-:W-:Y:S02]  /*3250*/  FFMA.FTZ R119, R122, UR11, -R227 ;  /* 0x0000000b7a777c23 */ /* 0x000fe400080108e3 */
[----:B------:R4:W-:Y:S01]  /*3260*/  MUFU.EX2 R17, R138 ;  /* 0x0000008a00117308 */ /* 0x0009e20000000800 */
[----:B------:R-:W5:Y:S04]  /*3270*/  SHFL.IDX PT, R227, R12, R218, 0x1f ;  /* 0x00001fda0ce37589 */ /* 0x000f6800000e0000 */
[----:B----4-:R-:W4:Y:S04]  /*3280*/  SHFL.IDX PT, R138, R12, R114, 0x1f ;  /* 0x00001f720c8a7589 */ /* 0x010f2800000e0000 */
[----:B------:R-:W4:Y:S04]  /*3290*/  SHFL.IDX PT, R116, R12, R220, 0x1f ;  /* 0x00001fdc0c747589 */ /* 0x000f2800000e0000 */
[----:B------:R-:W4:Y:S01]  /*32a0*/  SHFL.IDX PT, R118, R12, R22, 0x1f ;  /* 0x00001f160c767589 */ /* 0x000f2200000e0000 */
[----:B------:R1:W-:Y:S01]  /*32b0*/  MUFU.EX2 R13, R113 ;  /* 0x00000071000d7308 */ /* 0x0003e20000000800 */
[----:B--2---:R-:W-:-:S02]  /*32c0*/  FFMA.FTZ R217, R217, UR11, -R142 ;  /* 0x0000000bd9d97c23 */ /* 0x004fc4000801088e */
[----:B-1----:R-:W1:Y:S01]  /*32d0*/  SHFL.IDX PT, R113, R12, R219, 0x1f ;  /* 0x00001fdb0c717589 */ /* 0x002e6200000e0000 */
[----:B------:R-:W-:Y:S01]  /*32e0*/  FFMA.FTZ R142, R123, UR11, -R142 ;  /* 0x0000000b7b8e7c23 */ /* 0x000fe2000801088e */
[--C-:B------:R-:W-:Y:S01]  /*32f0*/  FFMA.FTZ R123, R128, UR11, -R146.reuse ;  /* 0x0000000b807b7c23 */ /* 0x100fe20008010892 */
[----:B------:R-:W-:Y:S01]  /*3300*/  FFMA.FTZ R122, R112, UR11, -R146 ;  /* 0x0000000b707a7c23 */ /* 0x000fe20008010892 */
[----:B-----5:R-:W-:Y:S01]  /*3310*/  FFMA.FTZ R146, R132, UR11, -R227 ;  /* 0x0000000b84927c23 */ /* 0x020fe200080108e3 */
[----:B------:R-:W-:Y:S02]  /*3320*/  WARPGROUP.DEPBAR.LE gsb0, 0x0 ;  /* 0x00008000000079c5 */ /* 0x000fe40000010000 */
[--C-:B----4-:R-:W-:Y:S01]  /*3330*/  FFMA.FTZ R133, R133, UR11, -R138.reuse ;  /* 0x0000000b85857c23 */ /* 0x110fe2000801088a */
[----:B------:R-:W-:Y:S02]  /*3340*/  FFMA.FTZ R132, R135, UR11, -R138 ;  /* 0x0000000b87847c23 */ /* 0x000fe4000801088a */
[----:B------:R-:W-:Y:S01]  /*3350*/  LDS R138, [R10+0x400] ;  /* 0x000400000a8a7984 */ /* 0x000fe20000000800 */
[--C-:B------:R-:W-:Y:S01]  /*3360*/  FFMA.FTZ R124, R124, UR11, -R116.reuse ;  /* 0x0000000b7c7c7c23 */ /* 0x100fe20008010874 */
[----:B------:R-:W-:Y:S01]  /*3370*/  FFMA.FTZ R117, R111, UR11, -R116 ;  /* 0x0000000b6f757c23 */ /* 0x000fe20008010874 */
[----:B------:R-:W-:Y:S01]  /*3380*/  FFMA.FTZ R116, R125, UR11, -R118 ;  /* 0x0000000b7d747c23 */ /* 0x000fe20008010876 */
[----:B------:R-:W2:Y:S01]  /*3390*/  SHFL.IDX PT, R128, R16, R22, 0x1f ;  /* 0x00001f1610807589 */ /* 0x000ea200000e0000 */
[----:B------:R1:W-:Y:S03]  /*33a0*/  MUFU.EX2 R111, R120 ;  /* 0x00000078006f7308 */ /* 0x0003e60000000800 */
[----:B------:R-:W4:Y:S01]  /*33b0*/  SHFL.IDX PT, R125, R16, R23, 0x1f ;  /* 0x00001f17107d7589 */ /* 0x000f2200000e0000 */
[----:B-1----:R-:W-:-:S04]  /*33c0*/  FFMA.FTZ R120, R115, UR11, -R113 ;  /* 0x0000000b73787c23 */ /* 0x002fc80008010871 */
[----:B------:R1:W-:Y:S08]  /*33d0*/  MUFU.EX2 R112, R119 ;  /* 0x0000007700707308 */ /* 0x0003f00000000800 */
[----:B------:R5:W3:Y:S01]  /*33e0*/  MUFU.EX2 R115, R124 ;  /* 0x0000007c00737308 */ /* 0x000ae20000000800 */
[----:B-1----:R-:W-:Y:S02]  /*33f0*/  FFMA.FTZ R119, R129, UR11, -R113 ;  /* 0x0000000b81777c23 */ /* 0x002fe40008010871 */
[----:B------:R-:W1:Y:S04]  /*3400*/  SHFL.IDX PT, R129, R16, R221, 0x1f ;  /* 0x00001fdd10817589 */ /* 0x000e6800000e0000 */
[----:B-----5:R-:W5:Y:S01]  /*3410*/  SHFL.IDX PT, R124, R16, R218, 0x1f ;  /* 0x00001fda107c7589 */ /* 0x020f6200000e0000 */
[--C-:B--2---:R-:W-:Y:S01]  /*3420*/  FFMA.FTZ R141, R141, UR11, -R128.reuse ;  /* 0x0000000b8d8d7c23 */ /* 0x104fe20008010880 */
[--C-:B----4-:R-:W-:Y:S01]  /*3430*/  FFMA.FTZ R144, R144, UR11, -R125.reuse ;  /* 0x0000000b90907c23 */ /* 0x110fe2000801087d */
[----:B------:R-:W-:Y:S01]  /*3440*/  FFMA.FTZ R130, R130, UR11, -R125 ;  /* 0x0000000b82827c23 */ /* 0x000fe2000801087d */
[----:B------:R-:W-:Y:S01]  /*3450*/  FFMA.FTZ R128, R143, UR11, -R128 ;  /* 0x0000000b8f807c23 */ /* 0x000fe20008010880 */
[----:B------:R-:W-:Y:S01]  /*3460*/  FSEL R125, R148, -INF , !P1 ;  /* 0xff800000947d7808 */ /* 0x000fe20004800000 */
[----:B------:R2:W-:Y:S01]  /*3470*/  MUFU.EX2 R10, R142 ;  /* 0x0000008e000a7308 */ /* 0x0005e20000000800 */
[----:B------:R-:W-:Y:S01]  /*3480*/  FSEL R143, R150, -INF , !P0 ;  /* 0xff800000968f7808 */ /* 0x000fe20004000000 */
[----:B------:R-:W-:-:S02]  /*3490*/  FFMA.FTZ R118, R127, UR11, -R118 ;  /* 0x0000000b7f767c23 */ /* 0x000fc40008010876 */
[----:B------:R-:W4:Y:S04]  /*34a0*/  SHFL.IDX PT, R127, R16, R5, 0x1f ;  /* 0x00001f05107f7589 */ /* 0x000f2800000e0000 */
[----:B--2---:R-:W2:Y:S01]  /*34b0*/  SHFL.IDX PT, R142, R16, R114, 0x1f ;  /* 0x00001f72108e7589 */ /* 0x004ea200000e0000 */
[----:B------:R3:W-:Y:S01]  /*34c0*/  MUFU.EX2 R12, R228 ;  /* 0x000000e4000c7308 */ /* 0x0007e20000000800 */
[--C-:B-1----:R-:W-:Y:S01]  /*34d0*/  FFMA.FTZ R137, R137, UR11, -R129.reuse ;  /* 0x0000000b89897c23 */ /* 0x102fe20008010881 */
[----:B------:R-:W-:Y:S01]  /*34e0*/  FFMA.FTZ R129, R139, UR11, -R129 ;  /* 0x0000000b8b817c23 */ /* 0x000fe20008010881 */
[----:B------:R-:W-:Y:S01]  /*34f0*/  SHFL.IDX PT, R148, R138, R220, 0x1f ;  /* 0x00001fdc8a947589 */ /* 0x000fe200000e0000 */
[--C-:B-----5:R-:W-:Y:S01]  /*3500*/  FFMA.FTZ R125, R125, UR11, -R124.reuse ;  /* 0x0000000b7d7d7c23 */ /* 0x120fe2000801087c */
[----:B---3--:R-:W-:Y:S01]  /*3510*/  FSEL R228, R145, -INF , !P5 ;  /* 0xff80000091e47808 */ /* 0x008fe20006800000 */
[----:B------:R-:W-:-:S02]  /*3520*/  FFMA.FTZ R124, R143, UR11, -R124 ;  /* 0x0000000b8f7c7c23 */ /* 0x000fc4000801087c */
[----:B------:R1:W-:Y:S01]  /*3530*/  MUFU.EX2 R113, R217 ;  /* 0x000000d900717308 */ /* 0x0003e20000000800 */
[----:B------:R-:W3:Y:S04]  /*3540*/  SHFL.IDX PT, R145, R138, R5, 0x1f ;  /* 0x00001f058a917589 */ /* 0x000ee800000e0000 */
[----:B------:R-:W5:Y:S01]  /*3550*/  SHFL.IDX PT, R143, R138, R221, 0x1f ;  /* 0x00001fdd8a8f7589 */ /* 0x000f6200000e0000 */
[----:B-1----:R-:W-:-:S03]  /*3560*/  FSEL R217, R151, -INF , !P2 ;  /* 0xff80000097d97808 */ /* 0x002fc60005000000 */
[----:B------:R1:W-:Y:S04]  /*3570*/  LDS R139, [R15+0x400] ;  /* 0x000400000f8b7984 */ /* 0x0003e80000000800 */
[----:B------:R-:W5:Y:S01]  /*3580*/  SHFL.IDX PT, R151, R138, R22, 0x1f ;  /* 0x00001f168a977589 */ /* 0x000f6200000e0000 */
[----:B------:R-:W-:Y:S02]  /*3590*/  FSEL R149, R149, -INF , !P4 ;  /* 0xff80000095957808 */ /* 0x000fe40006000000 */
[----:B------:R-:W-:Y:S01]  /*35a0*/  FSEL R230, R147, -INF , !P3 ;  /* 0xff80000093e67808 */ /* 0x000fe20005800000 */
[----:B-1----:R2:W-:Y:S01]  /*35b0*/  MUFU.EX2 R15, R123 ;  /* 0x0000007b000f7308 */ /* 0x0025e20000000800 */
[----:B------:R-:W1:Y:S01]  /*35c0*/  SHFL.IDX PT, R147, R138, R23, 0x1f ;  /* 0x00001f178a937589 */ /* 0x000e6200000e0000 */
[--C-:B----4-:R-:W-:Y:S01]  /*35d0*/  FFMA.FTZ R136, R136, UR11, -R127.reuse ;  /* 0x0000000b88887c23 */ /* 0x110fe2000801087f */
[----:B------:R-:W-:-:S02]  /*35e0*/  FFMA.FTZ R131, R131, UR11, -R127 ;  /* 0x0000000b83837c23 */ /* 0x000fc4000801087f */
[----:B------:R-:W4:Y:S01]  /*35f0*/  SHFL.IDX PT, R150, R138, R219, 0x1f ;  /* 0x00001fdb8a967589 */ /* 0x000f2200000e0000 */
[----:B------:R-:W-:Y:S01]  /*3600*/  FFMA.FTZ R134, R134, UR11, -R227 ;  /* 0x0000000b86867c23 */ /* 0x000fe200080108e3 */
[----:B--2---:R-:W-:Y:S02]  /*3610*/  FFMA.FTZ R123, R149, UR11, -R142 ;  /* 0x0000000b957b7c23 */ /* 0x004fe4000801088e */
[----:B------:R-:W-:Y:S04]  /*3620*/  SHFL.IDX PT, R135, R16, R220, 0x1f ;  /* 0x00001fdc10877589 */ /* 0x000fe800000e0000 */
[----:B------:R-:W2:Y:S01]  /*3630*/  SHFL.IDX PT, R149, R138, R218, 0x1f ;  /* 0x00001fda8a957589 */ /* 0x000ea200000e0000 */
[----:B---3--:R-:W-:-:S03]  /*3640*/  FADD.FTZ R24, R24, -R145 ;  /* 0x8000009118187221 */ /* 0x008fc60000010000 */
[----:B------:R3:W-:Y:S01]  /*3650*/  SHFL.IDX PT, R127, R16, R219, 0x1f ;  /* 0x00001fdb107f7589 */ /* 0x0007e200000e0000 */
[----:B------:R-:W-:Y:S01]  /*3660*/  FADD.FTZ R26, R26, -R145 ;  /* 0x800000911a1a7221 */ /* 0x000fe20000010000 */
[----:B------:R-:W-:Y:S01]  /*3670*/  FADD.FTZ R145, R28, -R148 ;  /* 0x800000941c917221 */ /* 0x000fe20000010000 */
[----:B---3--:R3:W-:Y:S02]  /*3680*/  MUFU.EX2 R16, R122 ;  /* 0x0000007a00107308 */ /* 0x0087e40000000800 */
[----:B---3--:R-:W-:Y:S01]  /*3690*/  FFMA.FTZ R122, R217, UR11, -R142 ;  /* 0x0000000bd97a7c23 */ /* 0x008fe2000801088e */
[----:B-----5:R-:W-:Y:S01]  /*36a0*/  FADD.FTZ R142, R25, -R143 ;  /* 0x8000008f198e7221 */ /* 0x020fe20000010000 */
[----:B------:R-:W-:Y:S01]  /*36b0*/  FADD.FTZ R25, R30, -R148 ;  /* 0x800000941e197221 */ /* 0x000fe20000010000 */
[----:B------:R-:W-:-:S03]  /*36c0*/  FADD.FTZ R148, R29, -R151 ;  /* 0x800000971d947221 */ /* 0x000fc60000010000 */
[----:B------:R3:W-:Y:S02]  /*36d0*/  MUFU.EX2 R29, R134 ;  /* 0x00000086001d7308 */ /* 0x0007e40000000800 */
[----:B---3--:R3:W-:Y:S01]  /*36e0*/  LDS R134, [R14+0x400] ;  /* 0x000400000e867984 */ /* 0x0087e20000000800 */
[----:B------:R-:W-:-:S05]  /*36f0*/  FADD.FTZ R143, R27, -R143 ;  /* 0x8000008f1b8f7221 */ /* 0x000fca0000010000 */
[----:B------:R5:W-:Y:S01]  /*3700*/  MUFU.EX2 R28, R146 ;  /* 0x00000092001c7308 */ /* 0x000be20000000800 */
[----:B------:R-:W-:Y:S01]  /*3710*/  FADD.FTZ R27, R31, -R151 ;  /* 0x800000971f1b7221 */ /* 0x000fe20000010000 */
[----:B-1----:R-:W-:-:S06]  /*3720*/  FADD.FTZ R34, R34, -R147 ;  /* 0x8000009322227221 */ /* 0x002fcc0000010000 */
[----:B---3--:R1:W-:Y:S01]  /*3730*/  MUFU.EX2 R14, R133 ;  /* 0x00000085000e7308 */ /* 0x0083e20000000800 */
[----:B-----5:R-:W-:Y:S01]  /*3740*/  FADD.FTZ R146, R32, -R147 ;  /* 0x8000009320927221 */ /* 0x020fe20000010000 */
[--C-:B----4-:R-:W-:Y:S01]  /*3750*/  FADD.FTZ R147, R33, -R150.reuse ;  /* 0x8000009621937221 */ /* 0x110fe20000010000 */
[----:B------:R-:W3:Y:S04]  /*3760*/  SHFL.IDX PT, R31, R139, R221, 0x1f ;  /* 0x00001fdd8b1f7589 */ /* 0x000ee800000e0000 */
[----:B-1----:R-:W-:Y:S01]  /*3770*/  LDS R133, [R11+0x400] ;  /* 0x000400000b857984 */ /* 0x002fe20000000800 */
[----:B------:R-:W-:Y:S01]  /*3780*/  FADD.FTZ R35, R35, -R150 ;  /* 0x8000009623237221 */ /* 0x000fe20000010000 */
[--C-:B--2---:R-:W-:Y:S01]  /*3790*/  FADD.FTZ R36, R36, -R149.reuse ;  /* 0x8000009524247221 */ /* 0x104fe20000010000 */
[----:B------:R-:W-:Y:S01]  /*37a0*/  FADD.FTZ R38, R38, -R149 ;  /* 0x8000009526267221 */ /* 0x000fe20000010000 */
[----:B------:R-:W1:Y:S04]  /*37b0*/  SHFL.IDX PT, R33, R139, R218, 0x1f ;  /* 0x00001fda8b217589 */ /* 0x000e6800000e0000 */
[----:B------:R-:W2:Y:S04]  /*37c0*/  SHFL.IDX PT, R30, R138, R114, 0x1f ;  /* 0x00001f728a1e7589 */ /* 0x000ea800000e0000 */
[----:B------:R-:W4:Y:S04]  /*37d0*/  SHFL.IDX PT, R150, R139, R220, 0x1f ;  /* 0x00001fdc8b967589 */ /* 0x000f2800000e0000 */
[----:B------:R-:W5:Y:S04]  /*37e0*/  SHFL.IDX PT, R149, R139, R22, 0x1f ;  /* 0x00001f168b957589 */ /* 0x000f6800000e0000 */
[----:B------:R-:W5:Y:S04]  /*37f0*/  SHFL.IDX PT, R138, R139, R23, 0x1f ;  /* 0x00001f178b8a7589 */ /* 0x000f6800000e0000 */
[----:B------:R-:W5:Y:S01]  /*3800*/  SHFL.IDX PT, R32, R139, R219, 0x1f ;  /* 0x00001fdb8b207589 */ /* 0x000f6200000e0000 */
[--C-:B---3--:R-:W-:Y:S01]  /*3810*/  FADD.FTZ R41, R41, -R31.reuse ;  /* 0x8000001f29297221 */ /* 0x108fe20000010000 */
[----:B------:R-:W-:-:S02]  /*3820*/  FADD.FTZ R43, R43, -R31 ;  /* 0x8000001f2b2b7221 */ /* 0x000fc40000010000 */
[----:B------:R3:W-:Y:S01]  /*3830*/  MUFU.EX2 R31, R131 ;  /* 0x00000083001f7308 */ /* 0x0007e20000000800 */
[--C-:B-1----:R-:W-:Y:S01]  /*3840*/  FADD.FTZ R52, R52, -R33.reuse ;  /* 0x8000002134347221 */ /* 0x102fe20000010000 */
[----:B------:R-:W-:Y:S01]  /*3850*/  FADD.FTZ R54, R54, -R33 ;  /* 0x8000002136367221 */ /* 0x000fe20000010000 */
[----:B------:R-:W-:Y:S01]  /*3860*/  SHFL.IDX PT, R151, R139, R5, 0x1f ;  /* 0x00001f058b977589 */ /* 0x000fe200000e0000 */
[--C-:B--2---:R-:W-:Y:S01]  /*3870*/  FADD.FTZ R37, R37, -R30.reuse ;  /* 0x8000001e25257221 */ /* 0x104fe20000010000 */
[----:B------:R-:W-:Y:S01]  /*3880*/  FADD.FTZ R39, R39, -R30 ;  /* 0x8000001e27277221 */ /* 0x000fe20000010000 */
[--C-:B----4-:R-:W-:Y:S01]  /*3890*/  FADD.FTZ R44, R44, -R150.reuse ;  /* 0x800000962c2c7221 */ /* 0x110fe20000010000 */
[----:B------:R-:W-:Y:S01]  /*38a0*/  FADD.FTZ R46, R46, -R150 ;  /* 0x800000962e2e7221 */ /* 0x000fe20000010000 */
[----:B------:R1:W-:Y:S01]  /*38b0*/  MUFU.EX2 R33, R129 ;  /* 0x0000008100217308 */ /* 0x0003e20000000800 */
[----:B---3--:R-:W2:Y:S01]  /*38c0*/  SHFL.IDX PT, R131, R134, R219, 0x1f ;  /* 0x00001fdb86837589 */ /* 0x008ea200000e0000 */
[--C-:B-----5:R-:W-:Y:S01]  /*38d0*/  FADD.FTZ R45, R45, -R149.reuse ;  /* 0x800000952d2d7221 */ /* 0x120fe20000010000 */
[----:B------:R-:W-:-:S02]  /*38e0*/  FADD.FTZ R47, R47, -R149 ;  /* 0x800000952f2f7221 */ /* 0x000fc40000010000 */
[----:B------:R-:W-:Y:S01]  /*38f0*/  SHFL.IDX PT, R150, R139, R114, 0x1f ;  /* 0x00001f728b967589 */ /* 0x000fe200000e0000 */
[--C-:B------:R-:W-:Y:S01]  /*3900*/  FADD.FTZ R48, R48, -R138.reuse ;  /* 0x8000008a30307221 */ /* 0x100fe20000010000 */
[----:B------:R-:W-:Y:S01]  /*3910*/  FADD.FTZ R50, R50, -R138 ;  /* 0x8000008a32327221 */ /* 0x000fe20000010000 */
[----:B------:R-:W-:Y:S01]  /*3920*/  MUFU.EX2 R11, R132 ;  /* 0x00000084000b7308 */ /* 0x000fe20000000800 */
[----:B-1----:R-:W1:Y:S04]  /*3930*/  SHFL.IDX PT, R129, R134, R218, 0x1f ;  /* 0x00001fda86817589 */ /* 0x002e6800000e0000 */
[----:B------:R-:W-:Y:S03]  /*3940*/  SHFL.IDX PT, R139, R134, R5, 0x1f ;  /* 0x00001f05868b7589 */ /* 0x000fe600000e0000 */
[----:B------:R3:W-:Y:S01]  /*3950*/  MUFU.EX2 R30, R136 ;  /* 0x00000088001e7308 */ /* 0x0007e20000000800 */
[----:B------:R-:W-:Y:S04]  /*3960*/  SHFL.IDX PT, R149, R134, R221, 0x1f ;  /* 0x00001fdd86957589 */ /* 0x000fe800000e0000 */
[----:B------:R-:W-:Y:S04]  /*3970*/  SHFL.IDX PT, R138, R134, R220, 0x1f ;  /* 0x00001fdc868a7589 */ /* 0x000fe800000e0000 */
[----:B---3--:R-:W-:Y:S04]  /*3980*/  SHFL.IDX PT, R136, R134, R22, 0x1f ;  /* 0x00001f1686887589 */ /* 0x008fe800000e0000 */
[----:B------:R-:W-:Y:S04]  /*3990*/  SHFL.IDX PT, R132, R134, R23, 0x1f ;  /* 0x00001f1786847589 */ /* 0x000fe800000e0000 */
[----:B------:R-:W3:Y:S01]  /*39a0*/  SHFL.IDX PT, R134, R134, R114, 0x1f ;  /* 0x00001f7286867589 */ /* 0x000ee200000e0000 */
[--C-:B------:R-:W-:Y:S01]  /*39b0*/  FADD.FTZ R49, R49, -R32.reuse ;  /* 0x8000002031317221 */ /* 0x100fe20000010000 */
[----:B------:R-:W-:-:S02]  /*39c0*/  FADD.FTZ R51, R51, -R32 ;  /* 0x8000002033337221 */ /* 0x000fc40000010000 */
[----:B------:R4:W-:Y:S01]  /*39d0*/  MUFU.EX2 R32, R137 ;  /* 0x0000008900207308 */ /* 0x0009e20000000800 */
[----:B------:R-:W5:Y:S04]  /*39e0*/  SHFL.IDX PT, R218, R133, R218, 0x1f ;  /* 0x00001fda85da7589 */ /* 0x000f6800000e0000 */
[----:B------:R-:W-:Y:S04]  /*39f0*/  SHFL.IDX PT, R23, R133, R23, 0x1f ;  /* 0x00001f1785177589 */ /* 0x000fe800000e0000 */
[----:B----4-:R-:W4:Y:S04]  /*3a00*/  SHFL.IDX PT, R137, R133, R22, 0x1f ;  /* 0x00001f1685897589 */ /* 0x010f2800000e0000 */
[----:B------:R-:W4:Y:S04]  /*3a10*/  SHFL.IDX PT, R114, R133, R114, 0x1f ;  /* 0x00001f7285727589 */ /* 0x000f2800000e0000 */
[----:B------:R-:W-:Y:S04]  /*3a20*/  SHFL.IDX PT, R221, R133, R221, 0x1f ;  /* 0x00001fdd85dd7589 */ /* 0x000fe800000e0000 */
[----:B------:R-:W-:Y:S04]  /*3a30*/  SHFL.IDX PT, R220, R133, R220, 0x1f ;  /* 0x00001fdc85dc7589 */ /* 0x000fe800000e0000 */
[----:B------:R-:W-:Y:S04]  /*3a40*/  SHFL.IDX PT, R219, R133, R219, 0x1f ;  /* 0x00001fdb85db7589 */ /* 0x000fe800000e0000 */
[----:B------:R-:W4:Y:S01]  /*3a50*/  SHFL.IDX PT, R133, R133, R5, 0x1f ;  /* 0x00001f0585857589 */ /* 0x000f2200000e0000 */
[----:B------:R-:W4:Y:S01]  /*3a60*/  MUFU.EX2 R116, R116 ;  /* 0x0000007400747308 */ /* 0x000f220000000800 */
[--C-:B--2---:R-:W-:Y:S01]  /*3a70*/  FADD.FTZ R65, R65, -R131.reuse ;  /* 0x8000008341417221 */ /* 0x104fe20000010000 */
[----:B------:R-:W-:Y:S01]  /*3a80*/  FADD.FTZ R67, R67, -R131 ;  /* 0x8000008343437221 */ /* 0x000fe20000010000 */
[--C-:B-1----:R-:W-:Y:S01]  /*3a90*/  FADD.FTZ R131, R68, -R129.reuse ;  /* 0x8000008144837221 */ /* 0x102fe20000010000 */
[----:B------:R-:W-:-:S04]  /*3aa0*/  FADD.FTZ R129, R70, -R129 ;  /* 0x8000008146817221 */ /* 0x000fc80000010000 */
[----:B------:R-:W1:Y:S01]  /*3ab0*/  MUFU.EX2 R119, R119 ;  /* 0x0000007700777308 */ /* 0x000e620000000800 */
[----:B---3--:R-:W-:Y:S01]  /*3ac0*/  FADD.FTZ R70, R69, -R134 ;  /* 0x8000008645467221 */ /* 0x008fe20000010000 */
[----:B------:R-:W-:Y:S01]  /*3ad0*/  FFMA.FTZ R140, R140, UR11, -R135 ;  /* 0x0000000b8c8c7c23 */ /* 0x000fe20008010887 */
[----:B------:R-:W-:Y:S01]  /*3ae0*/  FMUL.FTZ R24, R216, R24 ;  /* 0x00000018d8187220 */ /* 0x000fe20000410000 */
[----:B------:R-:W-:Y:S01]  /*3af0*/  FMUL.FTZ R69, R121, R142 ;  /* 0x0000008e79457220 */ /* 0x000fe20000410000 */
[--C-:B------:R-:W-:Y:S01]  /*3b00*/  FADD.FTZ R53, R53, -R150.reuse ;  /* 0x8000009635357221 */ /* 0x100fe20000010000 */
[----:B------:R-:W-:Y:S02]  /*3b10*/  FADD.FTZ R55, R55, -R150 ;  /* 0x8000009637377221 */ /* 0x000fe40000010000 */
[----:B------:R-:W2:Y:S01]  /*3b20*/  MUFU.EX2 R120, R120 ;  /* 0x0000007800787308 */ /* 0x000ea20000000800 */
[--C-:B------:R-:W-:Y:S01]  /*3b30*/  FADD.FTZ R56, R56, -R139.reuse ;  /* 0x8000008b38387221 */ /* 0x100fe20000010000 */
[----:B------:R-:W-:Y:S01]  /*3b40*/  FADD.FTZ R58, R58, -R139 ;  /* 0x8000008b3a3a7221 */ /* 0x000fe20000010000 */
[----:B-----5:R-:W-:Y:S01]  /*3b50*/  FADD.FTZ R150, R84, -R218 ;  /* 0x800000da54967221 */ /* 0x020fe20000010000 */
[----:B------:R-:W-:Y:S01]  /*3b60*/  FFMA.FTZ R126, R126, UR11, -R135 ;  /* 0x0000000b7e7e7c23 */ /* 0x000fe20008010887 */
[----:B----4-:R-:W-:Y:S01]  /*3b70*/  FADD.FTZ R139, R77, -R137 ;  /* 0x800000894d8b7221 */ /* 0x010fe20000010000 */
[----:B------:R-:W-:-:S02]  /*3b80*/  F2FP.F16.F32.PACK_AB R84, R69, R24 ;  /* 0x000000184554723e */ /* 0x000fc400000000ff */
[----:B------:R3:W-:Y:S01]  /*3b90*/  MUFU.EX2 R22, R140 ;  /* 0x0000008c00167308 */ /* 0x0007e20000000800 */
[--C-:B------:R-:W-:Y:S01]  /*3ba0*/  FFMA.FTZ R135, R228, UR11, -R127.reuse ;  /* 0x0000000be4877c23 */ /* 0x100fe2000801087f */
[----:B------:R-:W-:Y:S01]  /*3bb0*/  FMUL.FTZ R25, R91, R25 ;  /* 0x000000195b197220 */ /* 0x000fe20000410000 */
[----:B------:R-:W-:Y:S01]  /*3bc0*/  FMUL.FTZ R24, R93, R27 ;  /* 0x0000001b5d187220 */ /* 0x000fe20000410000 */
[----:B------:R-:W-:Y:S01]  /*3bd0*/  FFMA.FTZ R127, R230, UR11, -R127 ;  /* 0x0000000be67f7c23 */ /* 0x000fe2000801087f */
[----:B------:R-:W-:Y:S01]  /*3be0*/  FMUL.FTZ R147, R21, R147 ;  /* 0x0000009315937220 */ /* 0x000fe20000410000 */
[----:B------:R-:W-:Y:S02]  /*3bf0*/  FADD.FTZ R40, R40, -R151 ;  /* 0x8000009728287221 */ /* 0x000fe40000010000 */
[----:B------:R-:W4:Y:S01]  /*3c00*/  MUFU.EX2 R117, R117 ;  /* 0x0000007500757308 */ /* 0x000f220000000800 */
[----:B---3--:R-:W-:Y:S01]  /*3c10*/  FADD.FTZ R140, R79, -R137 ;  /* 0x800000894f8c7221 */ /* 0x008fe20000010000 */
[----:B------:R-:W-:Y:S01]  /*3c20*/  FADD.FTZ R137, R80, -R23 ;  /* 0x8000001750897221 */ /* 0x000fe20000010000 */
[----:B------:R-:W-:Y:S01]  /*3c30*/  FMUL.FTZ R80, R94, R146 ;  /* 0x000000925e507220 */ /* 0x000fe20000410000 */
[----:B------:R-:W-:Y:S01]  /*3c40*/  FADD.FTZ R42, R42, -R151 ;  /* 0x800000972a2a7221 */ /* 0x000fe20000010000 */
[----:B------:R-:W-:Y:S01]  /*3c50*/  FADD.FTZ R60, R60, -R138 ;  /* 0x8000008a3c3c7221 */ /* 0x000fe20000010000 */
[----:B------:R-:W-:-:S02]  /*3c60*/  FADD.FTZ R61, R61, -R136 ;  /* 0x800000883d3d7221 */ /* 0x000fc40000010000 */
[----:B------:R-:W3:Y:S01]  /*3c70*/  MUFU.EX2 R118, R118 ;  /* 0x0000007600767308 */ /* 0x000ee20000000800 */
[----:B------:R-:W-:Y:S01]  /*3c80*/  FADD.FTZ R64, R64, -R132 ;  /* 0x8000008440407221 */ /* 0x000fe20000010000 */
[--C-:B------:R-:W-:Y:S01]  /*3c90*/  FADD.FTZ R151, R85, -R114.reuse ;  /* 0x8000007255977221 */ /* 0x100fe20000010000 */
[----:B------:R-:W-:Y:S01]  /*3ca0*/  FADD.FTZ R114, R87, -R114 ;  /* 0x8000007257727221 */ /* 0x000fe20000010000 */
[----:B------:R-:W-:-:S04]  /*3cb0*/  F2FP.F16.F32.PACK_AB R87, R24, R25 ;  /* 0x000000191857723e */ /* 0x000fc800000000ff */
[----:B------:R-:W5:Y:S01]  /*3cc0*/  MUFU.EX2 R97, R97 ;  /* 0x0000006100617308 */ /* 0x000f620000000800 */
[----:B------:R-:W-:Y:S01]  /*3cd0*/  F2FP.F16.F32.PACK_AB R80, R147, R80 ;  /* 0x000000509350723e */ /* 0x000fe200000000ff */
[----:B------:R-:W-:Y:S01]  /*3ce0*/  FMUL.FTZ R60, R115, R60 ;  /* 0x0000003c733c7220 */ /* 0x000fe20000410000 */
[----:B------:R-:W-:-:S05]  /*3cf0*/  FMUL.FTZ R61, R116, R61 ;  /* 0x0000003d743d7220 */ /* 0x000fca0000410000 */
[----:B------:R-:W5:Y:S01]  /*3d00*/  MUFU.EX2 R96, R96 ;  /* 0x0000006000607308 */ /* 0x000f620000000800 */
[----:B------:R-:W-:Y:S01]  /*3d10*/  FMUL.FTZ R64, R15, R64 ;  /* 0x000000400f407220 */ /* 0x000fe20000410000 */
[----:B-1----:R-:W-:-:S06]  /*3d20*/  FMUL.FTZ R25, R119, R65 ;  /* 0x0000004177197220 */ /* 0x002fcc0000410000 */
[----:B------:R-:W1:Y:S01]  /*3d30*/  MUFU.EX2 R99, R232 ;  /* 0x000000e800637308 */ /* 0x000e620000000800 */
[----:B------:R-:W-:Y:S01]  /*3d40*/  FADD.FTZ R63, R63, -R136 ;  /* 0x800000883f3f7221 */ /* 0x000fe20000010000 */
[----:B------:R-:W-:-:S06]  /*3d50*/  FADD.FTZ R66, R66, -R132 ;  /* 0x8000008442427221 */ /* 0x000fcc0000010000 */
[----:B------:R-:W1:Y:S01]  /*3d60*/  MUFU.EX2 R100, R231 ;  /* 0x000000e700647308 */ /* 0x000e620000000800 */
[----:B------:R-:W-:Y:S01]  /*3d70*/  FADD.FTZ R132, R72, -R133 ;  /* 0x8000008548847221 */ /* 0x000fe20000010000 */
[----:B------:R-:W-:-:S06]  /*3d80*/  FADD.FTZ R136, R73, -R221 ;  /* 0x800000dd49887221 */ /* 0x000fcc0000010000 */
[----:B------:R-:W1:Y:S08]  /*3d90*/  MUFU.EX2 R101, R101 ;  /* 0x0000006500657308 */ /* 0x000e700000000800 */
[----:B------:R-:W1:Y:S08]  /*3da0*/  MUFU.EX2 R103, R103 ;  /* 0x0000006700677308 */ /* 0x000e700000000800 */
[----:B------:R-:W1:Y:S08]  /*3db0*/  MUFU.EX2 R104, R104 ;  /* 0x0000006800687308 */ /* 0x000e700000000800 */
[----:B------:R-:W-:Y:S08]  /*3dc0*/  MUFU.EX2 R105, R105 ;  /* 0x0000006900697308 */ /* 0x000ff00000000800 */
[----:B------:R-:W1:Y:S08]  /*3dd0*/  MUFU.EX2 R106, R106 ;  /* 0x0000006a006a7308 */ /* 0x000e700000000800 */
[----:B------:R-:W1:Y:S01]  /*3de0*/  MUFU.EX2 R107, R107 ;  /* 0x0000006b006b7308 */ /* 0x000e620000000800 */
[----:B------:R-:W-:-:S07]  /*3df0*/  FMUL.FTZ R27, R14, R70 ;  /* 0x000000460e1b7220 */ /* 0x000fce0000410000 */
[----:B------:R-:W1:Y:S08]  /*3e00*/  MUFU.EX2 R108, R108 ;  /* 0x0000006c006c7308 */ /* 0x000e700000000800 */
[----:B------:R-:W1:Y:S08]  /*3e10*/  MUFU.EX2 R109, R109 ;  /* 0x0000006d006d7308 */ /* 0x000e700000000800 */
[----:B------:R-:W1:Y:S08]  /*3e20*/  MUFU.EX2 R19, R19 ;  /* 0x0000001300137308 */ /* 0x000e700000000800 */
[----:B------:R-:W1:Y:S01]  /*3e30*/  MUFU.EX2 R110, R110 ;  /* 0x0000006e006e7308 */ /* 0x000e620000000800 */
[----:B------:R-:W-:Y:S01]  /*3e40*/  F2FP.F16.F32.PACK_AB R70, R61, R60 ;  /* 0x0000003c3d46723e */ /* 0x000fe200000000ff */
[----:B------:R-:W-:Y:S01]  /*3e50*/  FMUL.FTZ R65, R16, R66 ;  /* 0x0000004210417220 */ /* 0x000fe20000410000 */
[----:B------:R-:W-:-:S05]  /*3e60*/  F2FP.F16.F32.PACK_AB R64, R25, R64 ;  /* 0x000000401940723e */ /* 0x000fca00000000ff */
[----:B------:R-:W1:Y:S01]  /*3e70*/  MUFU.EX2 R126, R126 ;  /* 0x0000007e007e7308 */ /* 0x000e620000000800 */
[----:B--2---:R-:W-:Y:S01]  /*3e80*/  FMUL.FTZ R24, R120, R67 ;  /* 0x0000004378187220 */ /* 0x004fe20000410000 */
[----:B------:R-:W-:-:S06]  /*3e90*/  FMUL.FTZ R60, R30, R132 ;  /* 0x000000841e3c7220 */ /* 0x000fcc0000410000 */
[----:B------:R-:W2:Y:S01]  /*3ea0*/  MUFU.EX2 R141, R141 ;  /* 0x0000008d008d7308 */ /* 0x000ea20000000800 */
[----:B------:R-:W-:-:S07]  /*3eb0*/  FMUL.FTZ R25, R32, R136 ;  /* 0x0000008820197220 */ /* 0x000fce0000410000 */
[----:B------:R-:W2:Y:S01]  /*3ec0*/  MUFU.EX2 R128, R128 ;  /* 0x0000008000807308 */ /* 0x000ea20000000800 */
[----:B------:R-:W-:-:S07]  /*3ed0*/  FADD.FTZ R62, R62, -R138 ;  /* 0x8000008a3e3e7221 */ /* 0x000fce0000010000 */
        /* <DEDUP_REMOVED lines=8> */
[----:B------:R-:W2:Y:S08]  /*3f60*/  MUFU.EX2 R125, R125 ;  /* 0x0000007d007d7308 */ /* 0x000eb00000000800 */
[----:B------:R-:W2:Y:S08]  /*3f70*/  MUFU.EX2 R124, R124 ;  /* 0x0000007c007c7308 */ /* 0x000eb00000000800 */
[----:B------:R-:W2:Y:S08]  /*3f80*/  MUFU.EX2 R123, R123 ;  /* 0x0000007b007b7308 */ /* 0x000eb00000000800 */
[----:B------:R-:W2:Y:S01]  /*3f90*/  MUFU.EX2 R147, R122 ;  /* 0x0000007a00937308 */ /* 0x000ea20000000800 */
        /* <DEDUP_REMOVED lines=8> */
[----:B----4-:R-:W-:Y:S01]  /*4020*/  FMUL.FTZ R62, R117, R62 ;  /* 0x0000003e753e7220 */ /* 0x010fe20000410000 */
[----:B---3--:R-:W-:Y:S01]  /*4030*/  FMUL.FTZ R63, R118, R63 ;  /* 0x0000003f763f7220 */ /* 0x008fe20000410000 */
[----:B------:R-:W-:Y:S01]  /*4040*/  F2FP.F16.F32.PACK_AB R65, R24, R65 ;  /* 0x000000411841723e */ /* 0x000fe200000000ff */
[----:B------:R-:W-:Y:S01]  /*4050*/  FADD.FTZ R138, R76, -R220 ;  /* 0x800000dc4c8a7221 */ /* 0x000fe20000010000 */
[----:B------:R-:W-:Y:S01]  /*4060*/  F2FP.F16.F32.PACK_AB R60, R25, R60 ;  /* 0x0000003c193c723e */ /* 0x000fe200000000ff */
[----:B-----5:R-:W-:Y:S01]  /*4070*/  FMUL.FTZ R36, R97, R36 ;  /* 0x0000002461247220 */ /* 0x020fe20000410000 */
[----:B------:R-:W-:Y:S01]  /*4080*/  FMUL.FTZ R37, R98, R37 ;  /* 0x0000002562257220 */ /* 0x000fe20000410000 */
[----:B------:R-:W-:Y:S01]  /*4090*/  FMUL.FTZ R38, R96, R38 ;  /* 0x0000002660267220 */ /* 0x000fe20000410000 */
[----:B-1----:R-:W-:Y:S01]  /*40a0*/  FMUL.FTZ R39, R99, R39 ;  /* 0x0000002763277220 */ /* 0x002fe20000410000 */
        /* <DEDUP_REMOVED lines=40> */
[----:B--2---:R-:W-:Y:S01]  /*4330*/  FMUL.FTZ R139, R141, R139 ;  /* 0x0000008b8d8b7220 */ /* 0x004fe20000410000 */
        /* <DEDUP_REMOVED lines=15> */
[----:B------:R-:W-:-:S02]  /*4430*/  F2FP.F16.F32.PACK_AB R72, R49, R48 ;  /* 0x000000303148723e */ /* 0x000fc400000000ff */
[----:B------:R-:W-:Y:S02]  /*4440*/  F2FP.F16.F32.PACK_AB R73, R51, R50 ;  /* 0x000000323349723e */ /* 0x000fe400000000ff */
        /* <DEDUP_REMOVED lines=20> */
[----:B------:R-:W-:Y:S04]  /*4590*/  STSM.16.MT88.4 [R34+0x23c00], R60 ;  /* 0x023c003c22007844 */ /* 0x000fe80000004200 */
[----:B------:R1:W-:Y:S01]  /*45a0*/  STSM.16.MT88.4 [R34+0x24400], R56 ;  /* 0x0244003822007844 */ /* 0x0003e20000004200 */
[----:B------:R-:W-:Y:S01]  /*45b0*/  WARPGROUP.ARRIVE ;  /* 0x00000000000079c5 */ /* 0x000fe20000000000 */
[----:B------:R-:W-:-:S05]  /*45c0*/  UMOV UR11, 0x40000040 ;  /* 0x40000040000b7882 */ /* 0x000fca0000000000 */
[----:B------:R-:W-:Y:S01]  /*45d0*/  HGMMA.64x64x16.F32 R184, R216, gdesc[UR8].tnspB, R184, gsb0 ;  /* 0x40e00008d8b87df0 */ /* 0x000fe200080008b8 */
[----:B------:R-:W-:Y:S01]  /*45e0*/  F2FP.F16.F32.PACK_AB R24, R21, R94 ;  /* 0x0000005e1518723e */ /* 0x000fe200000000ff */
[----:B------:R-:W-:Y:S01]  /*45f0*/  UIADD3 UR4, UR10, 0x80, URZ ;  /* 0x000000800a047890 */ /* 0x000fe2000fffe03f */
[----:B------:R-:W-:Y:S02]  /*4600*/  F2FP.F16.F32.PACK_AB R25, R20, R95 ;  /* 0x0000005f1419723e */ /* 0x000fe400000000ff */
[----:B------:R-:W-:Y:S02]  /*4610*/  F2FP.F16.F32.PACK_AB R26, R98, R97 ;  /* 0x00000061621a723e */ /* 0x000fe400000000ff */
[----:B------:R-:W-:Y:S01]  /*4620*/  F2FP.F16.F32.PACK_AB R27, R99, R96 ;  /* 0x00000060631b723e */ /* 0x000fe200000000ff */
[----:B------:R-:W-:Y:S01]  /*4630*/  UMOV UR7, 0x40000040 ;  /* 0x4000004000077882 */ /* 0x000fe20000000000 */
[----:B------:R-:W-:Y:S01]  /*4640*/  UMOV UR6, UR4 ;  /* 0x0000000400067c82 */ /* 0x000fe20008000000 */
[----:B------:R-:W-:-:S02]  /*4650*/  WARPGROUP.DEPBAR.LE gsb0, 0x0 ;  /* 0x00008000000079c5 */ /* 0x000fc40000010000 */
[----:B------:R-:W-:-:S06]  /*4660*/  WARPGROUP.ARRIVE ;  /* 0x00000000000079c5 */ /* 0x000fcc0000000000 */
[----:B------:R-:W-:Y:S01]  /*4670*/  HGMMA.64x64x16.F32 R184, R24, gdesc[UR4].tnspB, R184, gsb0 ;  /* 0x40e0000418b87df0 */ /* 0x000fe200080008b8 */
[----:B------:R-:W-:Y:S02]  /*4680*/  F2FP.F16.F32.PACK_AB R100, R102, R100 ;  /* 0x000000646664723e */ /* 0x000fe400000000ff */
[----:B------:R-:W-:Y:S01]  /*4690*/  F2FP.F16.F32.PACK_AB R101, R103, R101 ;  /* 0x000000656765723e */ /* 0x000fe200000000ff */
[----:B------:R-:W-:Y:S01]  /*46a0*/  UIADD3 UR4, UR10, 0x100, URZ ;  /* 0x000001000a047890 */ /* 0x000fe2000fffe03f */
[----:B------:R-:W-:Y:S02]  /*46b0*/  F2FP.F16.F32.PACK_AB R102, R106, R104 ;  /* 0x000000686a66723e */ /* 0x000fe400000000ff */
[----:B------:R-:W-:Y:S01]  /*46c0*/  F2FP.F16.F32.PACK_AB R103, R107, R105 ;  /* 0x000000696b67723e */ /* 0x000fe200000000ff */
[----:B------:R-:W-:-:S03]  /*46d0*/  UMOV UR7, 0x40000040 ;  /* 0x4000004000077882 */ /* 0x000fc60000000000 */
[----:B------:R-:W-:Y:S01]  /*46e0*/  UMOV UR6, UR4 ;  /* 0x0000000400067c82 */ /* 0x000fe20008000000 */
[----:B------:R-:W-:Y:S02]  /*46f0*/  WARPGROUP.DEPBAR.LE gsb0, 0x0 ;  /* 0x00008000000079c5 */ /* 0x000fe40000010000 */
[----:B------:R-:W-:-:S06]  /*4700*/  WARPGROUP.ARRIVE ;  /* 0x00000000000079c5 */ /* 0x000fcc0000000000 */
        /* <DEDUP_REMOVED lines=11> */
[----:B------:R-:W-:Y:S01]  /*47c0*/  UIADD3 UR4, UR10, 0x200, URZ ;  /* 0x000002000a047890 */ /* 0x000fe2000fffe03f */
[----:B------:R-:W-:-:S06]  /*47d0*/  UMOV UR7, 0x40000040 ;  /* 0x4000004000077882 */ /* 0x000fcc0000000000 */
[----:B------:R-:W-:Y:S01]  /*47e0*/  UMOV UR6, UR4 ;  /* 0x0000000400067c82 */ /* 0x000fe20008000000 */
        /* <DEDUP_REMOVED lines=17> */
[----:B------:R-:W-:Y:S01]  /*4900*/  F2FP.F16.F32.PACK_AB R32, R32, R30 ;  /* 0x0000001e2020723e */ /* 0x000fe200000000ff */
[----:B------:R-:W-:Y:S01]  /*4910*/  UIADD3 UR4, UR10, 0x300, URZ ;  /* 0x000003000a047890 */ /* 0x000fe2000fffe03f */
[----:B------:R-:W-:Y:S02]  /*4920*/  F2FP.F16.F32.PACK_AB R33, R33, R31 ;  /* 0x0000001f2121723e */ /* 0x000fe400000000ff */
[----:B-1----:R-:W-:Y:S02]  /*4930*/  F2FP.F16.F32.PACK_AB R34, R141, R22 ;  /* 0x000000168d22723e */ /* 0x002fe400000000ff */
[----:B------:R-:W-:Y:S01]  /*4940*/  F2FP.F16.F32.PACK_AB R35, R128, R126 ;  /* 0x0000007e8023723e */ /* 0x000fe200000000ff */
[----:B------:R-:W-:Y:S01]  /*4950*/  UMOV UR7, 0x40000040 ;  /* 0x4000004000077882 */ /* 0x000fe20000000000 */
[----:B------:R-:W-:Y:S01]  /*4960*/  UMOV UR6, UR4 ;  /* 0x0000000400067c82 */ /* 0x000fe20008000000 */
[----:B------:R-:W-:-:S02]  /*4970*/  WARPGROUP.DEPBAR.LE gsb0, 0x0 ;  /* 0x00008000000079c5 */ /* 0x000fc40000010000 */
        /* <DEDUP_REMOVED lines=8> */
[----:B------:R-:W-:Y:S02]  /*4a00*/  WARPGROUP.DEPBAR.LE gsb0, 0x0 ;  /* 0x00008000000079c5 */ /* 0x000fe40000010000 */
[----:B------:R-:W-:-:S06]  /*4a10*/  WARPGROUP.ARRIVE ;  /* 0x00000000000079c5 */ /* 0x000fcc0000000000 */
[----:B------:R-:W-:Y:S01]  /*4a20*/  HGMMA.64x64x16.F32 R184, R144, gdesc[UR8].tnspB, R184, gsb0 ;  /* 0x40e0000890b87df0 */ /* 0x000fe200080008b8 */
[----:B------:R-:W-:-:S05]  /*4a30*/  IMAD R10, R233, 0x2000, R234 ;  /* 0x00002000e90a7824 */ /* 0x000fca00078e02ea */
[----:B------:R-:W-:-:S04]  /*4a40*/  SHF.R.U32.HI R10, RZ, 0x4, R10 ;  /* 0x00000004ff0a7819 */ /* 0x000fc8000001160a */
[----:B------:R-:W-:Y:S02]  /*4a50*/  LOP3.LUT R10, R10, 0x3fff, RZ, 0xc0, !PT ;  /* 0x00003fff0a0a7812 */ /* 0x000fe400078ec0ff */
[----:B------:R-:W-:Y:S02]  /*4a60*/  R2UR UR4, R222 ;  /* 0x00000000de0472ca */ /* 0x000fe400000e0000 */
[----:B------:R-:W-:-:S05]  /*4a70*/  LOP3.LUT R11, R10, 0x10000, RZ, 0xfc, !PT ;  /* 0x000100000a0b7812 */ /* 0x000fca00078efcff */
[----:B------:R-:W-:-:S05]  /*4a80*/  IMAD R11, R0, 0x800, R11 ;  /* 0x00000800000b7824 */ /* 0x000fca00078e020b */
[----:B------:R-:W-:Y:S01]  /*4a90*/  R2UR UR8, R11 ;  /* 0x000000000b0872ca */ /* 0x000fe200000e0000 */
[----:B------:R-:W-:-:S04]  /*4aa0*/  USHF.R.U32.HI UR4, URZ, 0x4, UR4 ;  /* 0x000000043f047899 */ /* 0x000fc80008011604 */
[----:B------:R-:W-:Y:S01]  /*4ab0*/  ULOP3.LUT UR9, UR4, 0x3fff, URZ, 0xc0, !UPT ;  /* 0x00003fff04097892 */ /* 0x000fe2000f8ec03f */
[----:B------:R-:W-:Y:S02]  /*4ac0*/  WARPGROUP.DEPBAR.LE gsb0, 0x0 ;  /* 0x00008000000079c5 */ /* 0x000fe40000010000 */
[----:B------:R1:W-:Y:S06]  /*4ad0*/  MEMBAR.ALL.CTA ;  /* 0x0000000000007992 */ /* 0x0003ec0000008000 */
[----:B-1----:R-:W1:Y:S02]  /*4ae0*/  FENCE.VIEW.ASYNC.S ;  /* 0x00000000000073c6 */ /* 0x002e640000000000 */
[----:B-1----:R-:W-:Y:S06]  /*4af0*/  BAR.SYNC.DEFER_BLOCKING 0x9, 0x100 ;  /* 0x0244000000007b1d */ /* 0x002fec0000010000 */
[----:B------:R-:W-:Y:S01]  /*4b00*/  UMOV UR4, UR8 ;  /* 0x0000000800047c82 */ /* 0x000fe20008000000 */
[----:B------:R-:W-:Y:S01]  /*4b10*/  UMOV UR5, 0x40000040 ;  /* 0x4000004000057882 */ /* 0x000fe20000000000 */
[----:B------:R-:W-:Y:S01]  /*4b20*/  UMOV UR6, UR9 ;  /* 0x0000000900067c82 */ /* 0x000fe20008000000 */
[----:B------:R-:W-:Y:S01]  /*4b30*/  UMOV UR7, 0x40000040 ;  /* 0x4000004000077882 */ /* 0x000fe20000000000 */
[----:B------:R-:W-:-:S06]  /*4b40*/  WARPGROUP.ARRIVE ;  /* 0x00000000000079c5 */ /* 0x000fcc0000000000 */
        /* <DEDUP_REMOVED lines=53> */
.L_x_1064:
        /* <DEDUP_REMOVED lines=68> */
.L_x_1065:
[----:B------:R-:W-:Y:S01]  /*52e0*/  UIADD3 UR38, UR38, 0x1, URZ ;  /* 0x0000000126267890 */ /* 0x000fe2000fffe03f */
[----:B------:R-:W-:Y:S02]  /*52f0*/  VIADD R0, R0, 0x1 ;  /* 0x0000000100007836 */ /* 0x000fe40000000000 */
[----:B------:R-:W-:-:S03]  /*5300*/  VIADD R8, R8, 0x30c20 ;  /* 0x00030c2008087836 */ /* 0x000fc60000000000 */
[----:B------:R-:W-:Y:S02]  /*5310*/  ISETP.LE.AND P1, PT, R223, UR38, PT ;  /* 0x00000026df007c0c */ /* 0x000fe4000bf23270 */
[C---:B------:R-:W-:Y:S02]  /*5320*/  ISETP.NE.AND P0, PT, R0.reuse, 0x2, PT ;  /* 0x000000020000780c */ /* 0x040fe40003f05270 */
[----:B------:R-:W-:Y:S02]  /*5330*/  PRMT R8, RZ, 0x654, R8 ;  /* 0x00000654ff087816 */ /* 0x000fe40000000008 */
[----:B-1----:R-:W-:Y:S02]  /*5340*/  SEL R9, RZ, 0x1, P0 ;  /* 0x00000001ff097807 */ /* 0x002fe40000000000 */
[----:B------:R1:W-:Y:S01]  /*5350*/  SYNCS.ARRIVE.TRANS64.RED.A1T0 RZ, [R8+URZ], RZ ;  /* 0x000000ff08ff79a7 */ /* 0x0003e2000810043f */
[----:B------:R-:W-:Y:S02]  /*5360*/  SEL R0, R0, RZ, P0 ;  /* 0x000000ff00007207 */ /* 0x000fe40000000000 */
[----:B------:R-:W-:-:S02]  /*5370*/  LOP3.LUT R4, R4, R9, RZ, 0x3c, !PT ;  /* 0x0000000904047212 */ /* 0x000fc400078e3cff */
[----:B------:R-:W-:Y:S05]  /*5380*/  @!P1 BRA `(.L_x_1066) ;  /* 0xffffffc4006c9947 */ /* 0x000fea000383ffff */
.L_x_1055:
[----:B-1----:R-:W1:Y:S01]  /*5390*/  S2R R8, SR_CTAID.X ;  /* 0x0000000000087919 */ /* 0x002e620000002500 */
[----:B------:R-:W3:Y:S01]  /*53a0*/  LDC R5, c[0x0][0x280] ;  /* 0x0000a000ff057b82 */ /* 0x000ee20000000800 */
[----:B------:R-:W-:-:S07]  /*53b0*/  ULDC UR4, c[0x0][0x748] ;  /* 0x0001d20000047ab9 */ /* 0x000fce0000000800 */
[----:B------:R-:W3:Y:S02]  /*53c0*/  LDC R7, c[0x0][0x290] ;  /* 0x0000a400ff077b82 */ /* 0x000ee40000000800 */
[----:B---3--:R-:W-:-:S04]  /*53d0*/  IMAD.IADD R5, R5, 0x1, -R7 ;  /* 0x0000000105057824 */ /* 0x008fc800078e0a07 */
[----:B-1----:R-:W-:-:S04]  /*53e0*/  IMAD R5, R8, 0x80, R5 ;  /* 0x0000008008057824 */ /* 0x002fc800078e0205 */
[----:B------:R-:W-:-:S05]  /*53f0*/  VIADD R5, R5, UR4 ;  /* 0x0000000405057c36 */ /* 0x000fca0008000000 */
[----:B------:R-:W-:-:S04]  /*5400*/  SHF.R.S32.HI R6, RZ, 0x1f, R5 ;  /* 0x0000001fff067819 */ /* 0x000fc80000011405 */
[----:B------:R-:W-:-:S04]  /*5410*/  LEA.HI R6, R6, R5, RZ, 0x7 ;  /* 0x0000000506067211 */ /* 0x000fc800078f38ff */
[----:B------:R-:W-:-:S04]  /*5420*/  SHF.R.S32.HI R6, RZ, 0x7, R6 ;  /* 0x00000007ff067819 */ /* 0x000fc80000011406 */
[----:B------:R-:W-:-:S04]  /*5430*/  VIMNMX R9, R6, UR37, PT ;  /* 0x0000002506097c48 */ /* 0x000fc8000bfe0100 */
[----:B------:R-:W-:Y:S01]  /*5440*/  ISETP.LE.AND P0, PT, R9, UR38, PT ;  /* 0x0000002609007c0c */ /* 0x000fe2000bf03270 */
[----:B------:R1:W-:-:S12]  /*5450*/  STL [R1+0x18], R9 ;  /* 0x0000180901007387 */ /* 0x0003d80000100800 */
[----:B-1----:R-:W-:Y:S05]  /*5460*/  @P0 BRA `(.L_x_1067) ;  /* 0x0000003800500947 */ /* 0x002fea0003800000 */
[----:B------:R-:W3:Y:S04]  /*5470*/  LDL R13, [R1+0x34] ;  /* 0x00003400010d7983 */ /* 0x000ee80000100800 */
[----:B--2---:R-:W3:Y:S04]  /*5480*/  LDL R11, [R1+0x3c] ;  /* 0x00003c00010b7983 */ /* 0x004ee80000100800 */
[----:B------:R-:W2:Y:S01]  /*5490*/  LDL R12, [R1+0x38] ;  /* 0x00003800010c7983 */ /* 0x000ea20000100800 */
[----:B------:R-:W-:Y:S02]  /*54a0*/  IMAD R8, R8, -0x80, R7 ;  /* 0xffffff8008087824 */ /* 0x000fe400078e0207 */
[----:B------:R-:W-:Y:S01]  /*54b0*/  IMAD.MOV.U32 R237, RZ, RZ, 0x40000040 ;  /* 0x40000040ffed7424 */ /* 0x000fe200078e00ff */
[----:B------:R-:W1:Y:S01]  /*54c0*/  S2R R5, SR_TID.X ;  /* 0x0000000000057919 */ /* 0x000e620000002100 */
[----:B------:R-:W-:-:S02]  /*54d0*/  IMAD.MOV.U32 R235, RZ, RZ, 0x40000040 ;  /* 0x40000040ffeb7424 */ /* 0x000fc400078e00ff */
[----:B------:R-:W-:Y:S01]  /*54e0*/  IMAD.MOV.U32 R231, RZ, RZ, 0x40000040 ;  /* 0x40000040ffe77424 */ /* 0x000fe200078e00ff */
[----:B------:R-:W4:Y:S01]  /*54f0*/  S2R R14, SR_TID.X ;  /* 0x00000000000e7919 */ /* 0x000f220000002100 */
[----:B------:R-:W-:Y:S02]  /*5500*/  IMAD.MOV.U32 R229, RZ, RZ, 0x40000040 ;  /* 0x40000040ffe57424 */ /* 0x000fe400078e00ff */
[----:B-1----:R-:W-:Y:S02]  /*5510*/  VIADD R9, R5, 0xffffff80 ;  /* 0xffffff8005097836 */ /* 0x002fe40000000000 */
[----:B----4-:R-:W-:-:S03]  /*5520*/  VIADD R15, R14, 0xffffff80 ;  /* 0xffffff800e0f7836 */ /* 0x010fc60000000000 */
[----:B------:R-:W-:Y:S01]  /*5530*/  SHF.R.S32.HI R10, RZ, 0x1f, R9 ;  /* 0x0000001fff0a7819 */ /* 0x000fe20000011409 */
[----:B------:R-:W-:-:S03]  /*5540*/  VIADD R14, R14, 0xffffff80 ;  /* 0xffffff800e0e7836 */ /* 0x000fc60000000000 */
[CC--:B------:R-:W-:Y:S02]  /*5550*/  LEA.HI R5, R10.reuse, R9.reuse, RZ, 0x5 ;  /* 0x000000090a057211 */ /* 0x0c0fe400078f28ff */
[----:B------:R-:W-:Y:S02]  /*5560*/  SHF.R.S32.HI R14, RZ, 0x1f, R14 ;  /* 0x0000001fff0e7819 */ /* 0x000fe4000001140e */
[----:B------:R-:W-:Y:S02]  /*5570*/  LEA.HI R10, R10, R9, RZ, 0x2 ;  /* 0x000000090a0a7211 */ /* 0x000fe400078f10ff */
[----:B------:R-:W-:-:S04]  /*5580*/  LEA.HI R14, R14, R15, RZ, 0x7 ;  /* 0x0000000f0e0e7211 */ /* 0x000fc800078f38ff */
[----:B------:R-:W-:Y:S02]  /*5590*/  SHF.R.S32.HI R14, RZ, 0x7, R14 ;  /* 0x00000007ff0e7819 */ /* 0x000fe4000001140e */
[----:B---3--:R-:W-:-:S04]  /*55a0*/  LEA.HI R6, R11, R13, RZ, 0x5 ;  /* 0x0000000d0b067211 */ /* 0x008fc800078f28ff */
[----:B------:R-:W-:Y:S02]  /*55b0*/  SHF.R.S32.HI R13, RZ, 0x5, R6 ;  /* 0x00000005ff0d7819 */ /* 0x000fe40000011406 */
[--C-:B--2---:R-:W-:Y:S02]  /*55c0*/  SHF.R.S32.HI R11, RZ, 0x2, R12.reuse ;  /* 0x00000002ff0b7819 */ /* 0x104fe4000001140c */
[----:B------:R-:W-:Y:S02]  /*55d0*/  LOP3.LUT R6, R5, 0xffffffe0, RZ, 0xc0, !PT ;  /* 0xffffffe005067812 */ /* 0x000fe400078ec0ff */
[----:B------:R-:W-:Y:S02]  /*55e0*/  SHF.R.S32.HI R12, RZ, 0x1f, R12 ;  /* 0x0000001fff0c7819 */ /* 0x000fe4000001140c */
[----:B------:R-:W-:Y:S01]  /*55f0*/  LEA.HI R5, R14, R14, RZ, 0x1 ;  /* 0x0000000e0e057211 */ /* 0x000fe200078f08ff */
[----:B------:R-:W-:Y:S01]  /*5600*/  IMAD.IADD R7, R9, 0x1, -R6 ;  /* 0x0000000109077824 */ /* 0x000fe200078e0a06 */
[----:B------:R-:W-:Y:S01]  /*5610*/  LEA.HI R12, R12, R11, RZ, 0x3 ;  /* 0x0000000b0c0c7211 */ /* 0x000fe200078f18ff */
[----:B------:R-:W-:Y:S01]  /*5620*/  IMAD R6, R13, -0x10, R8 ;  /* 0xfffffff00d067824 */ /* 0x000fe200078e0208 */
[----:B------:R-:W-:-:S02]  /*5630*/  LOP3.LUT R5, R5, 0xfffffffe, RZ, 0xc0, !PT ;  /* 0xfffffffe05057812 */ /* 0x000fc400078ec0ff */
[----:B------:R-:W-:Y:S02]  /*5640*/  LOP3.LUT R12, R12, 0xfffffff8, RZ, 0xc0, !PT ;  /* 0xfffffff80c0c7812 */ /* 0x000fe400078ec0ff */
[----:B------:R-:W-:Y:S01]  /*5650*/  SHF.R.S32.HI R8, RZ, 0x1f, R7 ;  /* 0x0000001fff087819 */ /* 0x000fe20000011407 */
[----:B------:R-:W-:Y:S01]  /*5660*/  IMAD.IADD R5, R14, 0x1, -R5 ;  /* 0x000000010e057824 */ /* 0x000fe200078e0a05 */
[----:B------:R-:W-:Y:S02]  /*5670*/  IADD3 R6, R6, R12, -R11 ;  /* 0x0000000c06067210 */ /* 0x000fe40007ffe80b */
[CC--:B------:R-:W-:Y:S02]  /*5680*/  LEA.HI R11, R8.reuse, R7.reuse, RZ, 0x3 ;  /* 0x00000007080b7211 */ /* 0x0c0fe400078f18ff */
[----:B------:R-:W-:Y:S01]  /*5690*/  LEA.HI R8, R8, R7, RZ, 0x2 ;  /* 0x0000000708087211 */ /* 0x000fe200078f10ff */
[----:B------:R-:W-:Y:S01]  /*56a0*/  IMAD R232, R5, -0x40, R6 ;  /* 0xffffffc005e87824 */ /* 0x000fe200078e0206 */
[----:B------:R-:W-:-:S02]  /*56b0*/  SHF.R.S32.HI R7, RZ, 0x3, R11 ;  /* 0x00000003ff077819 */ /* 0x000fc4000001140b */
[----:B------:R-:W-:Y:S02]  /*56c0*/  SHF.R.S32.HI R12, RZ, 0x1f, R11 ;  /* 0x0000001fff0c7819 */ /* 0x000fe4000001140b */
[----:B------:R-:W-:Y:S02]  /*56d0*/  SHF.R.S32.HI R11, RZ, 0x2, R8 ;  /* 0x00000002ff0b7819 */ /* 0x000fe40000011408 */
[----:B------:R-:W-:Y:S02]  /*56e0*/  LEA.HI R12, R12, R7, RZ, 0x4 ;  /* 0x000000070c0c7211 */ /* 0x000fe400078f20ff */
[----:B------:R-:W-:Y:S01]  /*56f0*/  LEA.HI R8, R8, R11, RZ, 0x1 ;  /* 0x0000000b08087211 */ /* 0x000fe200078f08ff */
[----:B------:R-:W-:Y:S01]  /*5700*/  VIADD R6, R11, 0x8 ;  /* 0x000000080b067836 */ /* 0x000fe20000000000 */
[----:B------:R-:W-:Y:S02]  /*5710*/  LOP3.LUT R12, R12, 0x1ffffff0, RZ, 0xc0, !PT ;  /* 0x1ffffff00c0c7812 */ /* 0x000fe400078ec0ff */
[----:B------:R-:W-:-:S02]  /*5720*/  LOP3.LUT R8, R8, 0xfffffffe, RZ, 0xc0, !PT ;  /* 0xfffffffe08087812 */ /* 0x000fc400078ec0ff */
[----:B------:R-:W-:Y:S01]  /*5730*/  LOP3.LUT R14, R10, 0xfffffffc, RZ, 0xc0, !PT ;  /* 0xfffffffc0a0e7812 */ /* 0x000fe200078ec0ff */
[----:B------:R-:W-:Y:S01]  /*5740*/  IMAD.IADD R7, R7, 0x1, -R12 ;  /* 0x0000000107077824 */ /* 0x000fe200078e0a0c */
[----:B------:R-:W-:Y:S01]  /*5750*/  LEA.HI R10, R6, R6, RZ, 0x1 ;  /* 0x00000006060a7211 */ /* 0x000fe200078f08ff */
[C---:B------:R-:W-:Y:S02]  /*5760*/  IMAD.IADD R8, R11.reuse, 0x1, -R8 ;  /* 0x000000010b087824 */ /* 0x040fe400078e0a08 */
[----:B------:R-:W-:Y:S02]  /*5770*/  VIADD R12, R11, 0x10 ;  /* 0x000000100b0c7836 */ /* 0x000fe40000000000 */
[----:B------:R-:W-:Y:S01]  /*5780*/  IMAD.IADD R5, R9, 0x1, -R14 ;  /* 0x0000000109057824 */ /* 0x000fe200078e0a0e */
[----:B------:R-:W-:Y:S01]  /*5790*/  LOP3.LUT R9, R10, 0xfffffffe, RZ, 0xc0, !PT ;  /* 0xfffffffe0a097812 */ /* 0x000fe200078ec0ff */
[----:B------:R-:W-:Y:S01]  /*57a0*/  IMAD R7, R7, 0x8, R8 ;  /* 0x0000000807077824 */ /* 0x000fe200078e0208 */
[----:B------:R-:W-:Y:S01]  /*57b0*/  LEA.HI R8, R12, R12, RZ, 0x1 ;  /* 0x0000000c0c087211 */ /* 0x000fe200078f08ff */
[----:B------:R-:W-:-:S02]  /*57c0*/  VIADD R14, R11, 0x18 ;  /* 0x000000180b0e7836 */ /* 0x000fc40000000000 */
[----:B------:R-:W-:Y:S01]  /*57d0*/  IMAD.IADD R9, R6, 0x1, -R9 ;  /* 0x0000000106097824 */ /* 0x000fe200078e0a09 */
[----:B------:R1:W-:Y:S01]  /*57e0*/  STL [R1+0x2c], R7 ;  /* 0x00002c0701007387 */ /* 0x0003e20000100800 */
[----:B------:R-:W-:Y:S02]  /*57f0*/  SHF.R.S32.HI R6, RZ, 0x1, R10 ;  /* 0x00000001ff067819 */ /* 0x000fe4000001140a */
[----:B------:R-:W-:Y:S02]  /*5800*/  SHF.R.S32.HI R13, RZ, 0x1f, R8 ;  /* 0x0000001fff0d7819 */ /* 0x000fe40000011408 */
[----:B------:R-:W-:Y:S02]  /*5810*/  LEA.HI R15, R14, R14, RZ, 0x1 ;  /* 0x0000000e0e0f7211 */ /* 0x000fe400078f08ff */
[----:B------:R-:W-:Y:S02]  /*5820*/  LOP3.LUT R11, R8, 0xfffffffe, RZ, 0xc0, !PT ;  /* 0xfffffffe080b7812 */ /* 0x000fe400078ec0ff */
[----:B------:R-:W-:-:S02]  /*5830*/  SHF.R.S32.HI R17, RZ, 0x1f, R15 ;  /* 0x0000001fff117819 */ /* 0x000fc4000001140f */
[----:B-1----:R-:W-:Y:S01]  /*5840*/  SHF.R.S32.HI R7, RZ, 0x1f, R10 ;  /* 0x0000001fff077819 */ /* 0x002fe2000001140a */
[----:B------:R-:W-:Y:S01]  /*5850*/  IMAD.IADD R11, R12, 0x1, -R11 ;  /* 0x000000010c0b7824 */ /* 0x000fe200078e0a0b */
[----:B------:R-:W-:Y:S02]  /*5860*/  SHF.R.S32.HI R10, RZ, 0x1, R8 ;  /* 0x00000001ff0a7819 */ /* 0x000fe40000011408 */
[----:B------:R-:W-:Y:S02]  /*5870*/  LEA.HI R7, R7, R6, RZ, 0x4 ;  /* 0x0000000607077211 */ /* 0x000fe400078f20ff */
[----:B------:R-:W-:Y:S02]  /*5880*/  LEA.HI R13, R13, R10, RZ, 0x4 ;  /* 0x0000000a0d0d7211 */ /* 0x000fe400078f20ff */
[----:B------:R-:W-:Y:S02]  /*5890*/  SHF.R.S32.HI R8, RZ, 0x1, R15 ;  /* 0x00000001ff087819 */ /* 0x000fe4000001140f */
[----:B------:R-:W-:-:S02]  /*58a0*/  LOP3.LUT R7, R7, 0x1ffffff0, RZ, 0xc0, !PT ;  /* 0x1ffffff007077812 */ /* 0x000fc400078ec0ff */
[----:B------:R-:W-:Y:S02]  /*58b0*/  LOP3.LUT R13, R13, 0x1ffffff0, RZ, 0xc0, !PT ;  /* 0x1ffffff00d0d7812 */ /* 0x000fe400078ec0ff */
[----:B------:R-:W-:Y:S01]  /*58c0*/  LEA.HI R17, R17, R8, RZ, 0x4 ;  /* 0x0000000811117211 */ /* 0x000fe200078f20ff */
[----:B------:R-:W-:Y:S01]  /*58d0*/  IMAD.IADD R6, R6, 0x1, -R7 ;  /* 0x0000000106067824 */ /* 0x000fe200078e0a07 */
[----:B------:R-:W-:Y:S01]  /*58e0*/  LOP3.LUT R15, R15, 0xfffffffe, RZ, 0xc0, !PT ;  /* 0xfffffffe0f0f7812 */ /* 0x000fe200078ec0ff */
[----:B------:R-:W-:Y:S01]  /*58f0*/  IMAD.IADD R10, R10, 0x1, -R13 ;  /* 0x000000010a0a7824 */ /* 0x000fe200078e0a0d */
[----:B------:R-:W-:Y:S01]  /*5900*/  LOP3.LUT R17, R17, 0x1ffffff0, RZ, 0xc0, !PT ;  /* 0x1ffffff011117812 */ /* 0x000fe200078ec0ff */
[----:B------:R-:W-:Y:S02]  /*5910*/  IMAD R12, R6, 0x8, R9 ;  /* 0x00000008060c7824 */ /* 0x000fe400078e0209 */
[----:B------:R-:W-:Y:S02]  /*5920*/  IMAD R6, R10, 0x8, R11 ;  /* 0x000000080a067824 */ /* 0x000fe400078e020b */
[----:B------:R-:W-:Y:S01]  /*5930*/  IMAD.IADD R15, R14, 0x1, -R15 ;  /* 0x000000010e0f7824 */ /* 0x000fe200078e0a0f */
[----:B------:R-:W-:Y:S01]  /*5940*/  STL [R1+0x28], R12 ;  /* 0x0000280c01007387 */ /* 0x000fe20000100800 */
[----:B------:R-:W-:-:S02]  /*5950*/  IMAD.IADD R8, R8, 0x1, -R17 ;  /* 0x0000000108087824 */ /* 0x000fc400078e0a11 */
[----:B------:R-:W-:Y:S01]  /*5960*/  IMAD R7, R233, 0x2000, R222 ;  /* 0x00002000e9077824 */ /* 0x000fe200078e02de */
[----:B------:R1:W-:Y:S01]  /*5970*/  STL [R1+0x24], R6 ;  /* 0x0000240601007387 */ /* 0x0003e20000100800 */
[----:B------:R-:W-:Y:S02]  /*5980*/  IMAD R10, R8, 0x8, R15 ;  /* 0x00000008080a7824 */ /* 0x000fe400078e020f */
[C---:B------:R-:W-:Y:S02]  /*5990*/  VIADD R8, R7.reuse, 0x4000 ;  /* 0x0000400007087836 */ /* 0x040fe40000000000 */
[----:B------:R-:W-:Y:S01]  /*59a0*/  IMAD.MOV.U32 R11, RZ, RZ, 0x40000040 ;  /* 0x40000040ff0b7424 */ /* 0x000fe200078e00ff */
[----:B------:R2:W-:Y:S01]  /*59b0*/  STL [R1+0x20], R10 ;  /* 0x0000200a01007387 */ /* 0x0005e20000100800 */
[----:B------:R-:W-:Y:S01]  /*59c0*/  IMAD.MOV.U32 R9, RZ, RZ, 0x40000040 ;  /* 0x40000040ff097424 */ /* 0x000fe200078e00ff */
[----:B------:R-:W-:Y:S01]  /*59d0*/  SHF.R.U32.HI R8, RZ, 0x4, R8 ;  /* 0x00000004ff087819 */ /* 0x000fe20000011608 */
[----:B-1----:R-:W-:Y:S01]  /*59e0*/  VIADD R6, R7, 0x20c00 ;  /* 0x00020c0007067836 */ /* 0x002fe20000000000 */
[----:B------:R-:W-:-:S02]  /*59f0*/  SHF.R.U32.HI R7, RZ, 0x4, R7 ;  /* 0x00000004ff077819 */ /* 0x000fc40000011607 */
[----:B------:R-:W-:Y:S02]  /*5a00*/  LOP3.LUT R8, R8, 0x3fff, RZ, 0xc0, !PT ;  /* 0x00003fff08087812 */ /* 0x000fe400078ec0ff */
[----:B------:R-:W-:Y:S02]  /*5a10*/  SHF.R.U32.HI R6, RZ, 0x4, R6 ;  /* 0x00000004ff067819 */ /* 0x000fe40000011606 */
[----:B------:R-:W-:Y:S02]  /*5a20*/  LOP3.LUT R7, R7, 0x3fff, RZ, 0xc0, !PT ;  /* 0x00003fff07077812 */ /* 0x000fe400078ec0ff */
[----:B------:R-:W-:Y:S02]  /*5a30*/  LOP3.LUT R6, R6, 0x3fff, RZ, 0xc0, !PT ;  /* 0x00003fff06067812 */ /* 0x000fe400078ec0ff */
[----:B------:R-:W-:Y:S02]  /*5a40*/  LOP3.LUT R12, R7, 0x10000, RZ, 0xfc, !PT ;  /* 0x00010000070c7812 */ /* 0x000fe400078efcff */
[----:B------:R-:W-:-:S02]  /*5a50*/  LOP3.LUT R6, R6, 0x10000, RZ, 0xfc, !PT ;  /* 0x0001000006067812 */ /* 0x000fc400078efcff */
[----:B------:R-:W-:Y:S01]  /*5a60*/  LOP3.LUT R7, R8, 0x10000, RZ, 0xfc, !PT ;  /* 0x0001000008077812 */ /* 0x000fe200078efcff */
[C---:B--2---:R-:W-:Y:S01]  /*5a70*/  VIADD R10, R12.reuse, 0x2 ;  /* 0x000000020c0a7836 */ /* 0x044fe20000000000 */
[----:B------:R1:W-:Y:S01]  /*5a80*/  STL [R1+0x14], R12 ;  /* 0x0000140c01007387 */ /* 0x0003e20000100800 */
[C---:B------:R-:W-:Y:S02]  /*5a90*/  VIADD R8, R12.reuse, 0x4 ;  /* 0x000000040c087836 */ /* 0x040fe40000000000 */
[----:B------:R-:W-:Y:S01]  /*5aa0*/  VIADD R236, R12, 0x6 ;  /* 0x000000060cec7836 */ /* 0x000fe20000000000 */
[----:B------:R2:W-:Y:S01]  /*5ab0*/  STL [R1+0x30], R6 ;  /* 0x0000300601007387 */ /* 0x0005e20000100800 */
[C---:B------:R-:W-:Y:S02]  /*5ac0*/  VIADD R234, R7.reuse, 0x2 ;  /* 0x0000000207ea7836 */ /* 0x040fe40000000000 */
[C---:B------:R-:W-:Y:S01]  /*5ad0*/  VIADD R230, R7.reuse, 0x4 ;  /* 0x0000000407e67836 */ /* 0x040fe20000000000 */
[----:B------:R3:W-:Y:S01]  /*5ae0*/  STL [R1+0x10], R7 ;  /* 0x0000100701007387 */ /* 0x0007e20000100800 */
[----:B------:R-:W-:-:S02]  /*5af0*/  VIADD R228, R7, 0x6 ;  /* 0x0000000607e47836 */ /* 0x000fc40000000000 */
[C---:B-1----:R-:W-:Y:S01]  /*5b00*/  VIADD R12, R5.reuse, 0x8 ;  /* 0x00000008050c7836 */ /* 0x042fe20000000000 */
[----:B------:R1:W-:Y:S01]  /*5b10*/  STL.64 [R1+0x8], R10 ;  /* 0x0000080a01007387 */ /* 0x0003e20000100a00 */
[C---:B------:R-:W-:Y:S02]  /*5b20*/  VIADD R12, R5.reuse, 0x14 ;  /* 0x00000014050c7836 */ /* 0x040fe40000000000 */
[C---:B--2---:R-:W-:Y:S01]  /*5b30*/  VIADD R6, R5.reuse, 0x4 ;  /* 0x0000000405067836 */ /* 0x044fe20000000000 */
[----:B------:R1:W-:Y:S01]  /*5b40*/  STL.64 [R1], R8 ;  /* 0x0000000801007387 */ /* 0x0003e20000100a00 */
[C---:B------:R-:W-:Y:S02]  /*5b50*/  VIADD R6, R5.reuse, 0x10 ;  /* 0x0000001005067836 */ /* 0x040fe40000000000 */
[C---:B---3--:R-:W-:Y:S02]  /*5b60*/  VIADD R7, R5.reuse, 0xc ;  /* 0x0000000c05077836 */ /* 0x048fe40000000000 */
[----:B------:R-:W-:-:S02]  /*5b70*/  VIADD R7, R5, 0x18 ;  /* 0x0000001805077836 */ /* 0x000fc40000000000 */
[----:B------:R-:W-:-:S07]  /*5b80*/  VIADD R6, R5, 0x1c ;  /* 0x0000001c05067836 */ /* 0x000fce0000000000 */
.L_x_1078:
[----:B------:R-:W-:Y:S01]  /*5b90*/  IMAD.U32 R6, RZ, RZ, UR36 ;  /* 0x00000024ff067e24 */ /* 0x000fe2000f8e00ff */
[----:B------:R-:W-:Y:S05]  /*5ba0*/  YIELD ;  /* 0x0000000000007946 */ /* 0x000fea0003800000 */
[----:B------:R-:W-:-:S04]  /*5bb0*/  LOP3.LUT R6, R6, 0x1, RZ, 0xfc, !PT ;  /* 0x0000000106067812 */ /* 0x000fc800078efcff */
[----:B------:R-:W-:-:S13]  /*5bc0*/  ISETP.NE.AND P0, PT, R6, 0x3, PT ;  /* 0x000000030600780c */ /* 0x000fda0003f05270 */
[----:B------:R-:W-:Y:S05]  /*5bd0*/  @!P0 BRA `(.L_x_1068) ;  /* 0x0000000000048947 */ /* 0x000fea0003800000 */
[----:B------:R-:W-:Y:S01]  /*5be0*/  BPT.TRAP 0x1 ;  /* 0x000000040000795c */ /* 0x000fe20000300000 */
.L_x_1068:
[----:B------:R-:W-:Y:S01]  /*5bf0*/  IMAD R6, R0, 0x8, R222 ;  /* 0x0000000800067824 */ /* 0x000fe200078e02de */
[----:B-1----:R-:W-:-:S04]  /*5c00*/  SHF.L.U32 R11, R4, 0x1f, RZ ;  /* 0x0000001f040b7819 */ /* 0x002fc800000006ff */
[----:B------:R1:W2:Y:S01]  /*5c10*/  SYNCS.PHASECHK.TRANS64.TRYWAIT P1, [R6+URZ+0x30c10], R11 ;  /* 0x030c100b060075a7 */ /* 0x0002a2000802017f */
[----:B------:R-:W-:Y:S05]  /*5c20*/  @!P0 BRA `(.L_x_1069) ;  /* 0x0000000000048947 */ /* 0x000fea0003800000 */
[----:B------:R-:W-:Y:S01]  /*5c30*/  BPT.TRAP 0x1 ;  /* 0x000000040000795c */ /* 0x000fe20000300000 */
.L_x_1069:
[----:B------:R-:W-:-:S05]  /*5c40*/  VIADD R7, R222, 0x10000 ;  /* 0x00010000de077836 */ /* 0x000fca0000000000 */
[----:B------:R-:W-:-:S04]  /*5c50*/  SHF.R.U32.HI R7, RZ, 0x4, R7 ;  /* 0x00000004ff077819 */ /* 0x000fc80000011607 */
[----:B------:R-:W-:-:S04]  /*5c60*/  LOP3.LUT R220, R7, 0x3fff, RZ, 0xc0, !PT ;  /* 0x00003fff07dc7812 */ /* 0x000fc800078ec0ff */
[----:B------:R-:W-:Y:S01]  /*5c70*/  LOP3.LUT R7, R220, 0x10000, RZ, 0xfc, !PT ;  /* 0x00010000dc077812 */ /* 0x000fe200078efcff */
[----:B--2---:R-:W-:Y:S06]  /*5c80*/  @P1 BRA `(.L_x_1070) ;  /* 0x0000000000081947 */ /* 0x004fec0003800000 */
[----:B------:R-:W2:Y:S02]  /*5c90*/  SYNCS.PHASECHK.TRANS64.TRYWAIT P1, [R6+URZ+0x30c10], R11 ;  /* 0x030c100b060075a7 */ /* 0x000ea4000802017f */
[----:B--2---:R-:W-:Y:S05]  /*5ca0*/  @!P1 BRA `(.L_x_1071) ;  /* 0x000000b800289947 */ /* 0x004fea0003800000 */
.L_x_1070:
[----:B------:R-:W3:Y:S04]  /*5cb0*/  LDL R13, [R1+0x14] ;  /* 0x00001400010d7983 */ /* 0x000ee80000100800 */
[----:B------:R-:W4:Y:S04]  /*5cc0*/  LDL.64 R16, [R1+0x8] ;  /* 0x0000080001107983 */ /* 0x000f280000100a00 */
[----:B------:R-:W5:Y:S01]  /*5cd0*/  LDL.64 R14, [R1] ;  /* 0x00000000010e7983 */ /* 0x000f620000100a00 */
[----:B------:R-:W-:Y:S01]  /*5ce0*/  IMAD R7, R0, 0x400, R7 ;  /* 0x0000040000077824 */ /* 0x000fe200078e0207 */
[----:B------:R-:W-:Y:S05]  /*5cf0*/  WARPSYNC.ALL ;  /* 0x0000000000007948 */ /* 0x000fea0003800000 */
[----:B------:R-:W-:Y:S01]  /*5d00*/  R2UR UR6, R7 ;  /* 0x00000000070672ca */ /* 0x000fe200000e0000 */
[----:B------:R-:W-:Y:S01]  /*5d10*/  WARPGROUP.ARRIVE ;  /* 0x00000000000079c5 */ /* 0x000fe20000000000 */
[----:B------:R-:W-:Y:S01]  /*5d20*/  UMOV UR5, 0x40000040 ;  /* 0x4000004000057882 */ /* 0x000fe20000000000 */
[----:B------:R-:W-:Y:S01]  /*5d30*/  UMOV UR7, 0x40000040 ;  /* 0x4000004000077882 */ /* 0x000fe20000000000 */
[----:B------:R-:W-:Y:S01]  /*5d40*/  UMOV UR11, 0x40000040 ;  /* 0x40000040000b7882 */ /* 0x000fe20000000000 */
[----:B------:R-:W2:Y:S04]  /*5d50*/  LDL R8, [R1+0x2c] ;  /* 0x00002c0001087983 */ /* 0x000ea80000100800 */
[----:B------:R-:W5:Y:S04]  /*5d60*/  LDL R10, [R1+0x28] ;  /* 0x00002800010a7983 */ /* 0x000f680000100800 */
[----:B------:R-:W5:Y:S04]  /*5d70*/  LDL R12, [R1+0x24] ;  /* 0x00002400010c7983 */ /* 0x000f680000100800 */
[----:B------:R-:W5:Y:S01]  /*5d80*/  LDL R9, [R1+0x20] ;  /* 0x0000200001097983 */ /* 0x000f620000100800 */
[----:B------:R-:W-:Y:S01]  /*5d90*/  VIADD R224, R222, 0x20000 ;  /* 0x00020000dee07836 */ /* 0x000fe20000000000 */
[----:B---3--:R-:W-:-:S02]  /*5da0*/  R2UR UR4, R13 ;  /* 0x000000000d0472ca */ /* 0x008fc400000e0000 */
[----:B----4-:R-:W-:Y:S02]  /*5db0*/  R2UR UR8, R16 ;  /* 0x00000000100872ca */ /* 0x010fe400000e0000 */
[----:B------:R-:W-:-:S09]  /*5dc0*/  R2UR UR9, R17 ;  /* 0x00000000110972ca */ /* 0x000fd200000e0000 */
[----:B------:R-:W-:Y:S01]  /*5dd0*/  HGMMA.64x128x16.F32 R88, gdesc[UR4], RZ, !UPT, gsb0 ;  /* 0x01e00000045879f0 */ /* 0x000fe2000c0008ff */
[----:B------:R-:W-:Y:S01]  /*5de0*/  UIADD3 UR4, UR6, 0x2, URZ ;  /* 0x0000000206047890 */ /* 0x000fe2000fffe03f */
[----:B------:R-:W-:Y:S01]  /*5df0*/  R2UR UR5, R237 ;  /* 0x00000000ed0572ca */ /* 0x000fe200000e0000 */
[----:B------:R-:W-:Y:S01]  /*5e00*/  UMOV UR7, 0x40000040 ;  /* 0x4000004000077882 */ /* 0x000fe20000000000 */
[----:B--2---:R-:W-:-:S04]  /*5e10*/  IMAD R8, R0, 0x80, R8 ;  /* 0x0000008000087824 */ /* 0x004fc800078e0208 */
[----:B------:R-:W-:Y:S01]  /*5e20*/  UMOV UR10, UR4 ;  /* 0x00000004000a7c82 */ /* 0x000fe20008000000 */
[----:B------:R-:W-:Y:S02]  /*5e30*/  UIADD3 UR4, UR6, 0x4, URZ ;  /* 0x0000000406047890 */ /* 0x000fe4000fffe03f */
[----:B------:R-:W-:Y:S01]  /*5e40*/  UIADD3 UR6, UR6, 0x6, URZ ;  /* 0x0000000606067890 */ /* 0x000fe2000fffe03f */
[C---:B-----5:R-:W-:Y:S02]  /*5e50*/  IMAD R10, R0.reuse, 0x80, R10 ;  /* 0x00000080000a7824 */ /* 0x060fe400078e020a */
[C---:B------:R-:W-:Y:S02]  /*5e60*/  IMAD R223, R3.reuse, 0x2, R8 ;  /* 0x0000000203df7824 */ /* 0x040fe400078e0208 */
[----:B------:R-:W-:Y:S02]  /*5e70*/  IMAD R12, R0, 0x80, R12 ;  /* 0x00000080000c7824 */ /* 0x000fe400078e020c */
[----:B------:R-:W-:-:S02]  /*5e80*/  IMAD R7, R3, 0x2, R10 ;  /* 0x0000000203077824 */ /* 0x000fc400078e020a */
[----:B------:R-:W-:Y:S02]  /*5e90*/  IMAD R225, R3, 0x2, R12 ;  /* 0x0000000203e17824 */ /* 0x000fe400078e020c */
[--C-:B------:R-:W-:Y:S02]  /*5ea0*/  IMAD R227, R7, 0x4, R222.reuse ;  /* 0x0000000407e37824 */ /* 0x100fe400078e02de */
[----:B------:R-:W-:Y:S02]  /*5eb0*/  IMAD R218, R225, 0x4, R222 ;  /* 0x00000004e1da7824 */ /* 0x000fe400078e02de */
[--C-:B------:R-:W-:Y:S02]  /*5ec0*/  IMAD R226, R7, 0x4, R224.reuse ;  /* 0x0000000407e27824 */ /* 0x100fe400078e02e0 */
[----:B------:R-:W-:Y:S01]  /*5ed0*/  IMAD R225, R225, 0x4, R224 ;  /* 0x00000004e1e17824 */ /* 0x000fe200078e02e0 */
[----:B------:R-:W-:Y:S02]  /*5ee0*/  WARPGROUP.DEPBAR.LE gsb0, 0x0 ;  /* 0x00008000000079c5 */ /* 0x000fe40000010000 */
[----:B------:R-:W-:-:S06]  /*5ef0*/  WARPGROUP.ARRIVE ;  /* 0x00000000000079c5 */ /* 0x000fcc0000000000 */
[----:B------:R-:W-:Y:S01]  /*5f00*/  HGMMA.64x128x16.F32 R88, gdesc[UR8], R88, gsb0 ;  /* 0x01e00000085879f0 */ /* 0x000fe20008000858 */
[----:B------:R-:W-:Y:S01]  /*5f10*/  R2UR UR8, R14 ;  /* 0x000000000e0872ca */ /* 0x000fe200000e0000 */
[----:B------:R-:W-:Y:S01]  /*5f20*/  UMOV UR10, UR4 ;  /* 0x00000004000a7c82 */ /* 0x000fe20008000000 */
[----:B------:R-:W-:Y:S01]  /*5f30*/  R2UR UR9, R15 ;  /* 0x000000000f0972ca */ /* 0x000fe200000e0000 */
[----:B------:R-:W-:Y:S01]  /*5f40*/  UMOV UR11, 0x40000040 ;  /* 0x40000040000b7882 */ /* 0x000fe20000000000 */
[----:B------:R-:W-:Y:S01]  /*5f50*/  R2UR UR4, R236 ;  /* 0x00000000ec0472ca */ /* 0x000fe200000e0000 */
[----:B------:R-:W-:Y:S02]  /*5f60*/  IMAD R14, R0, 0x80, R9 ;  /* 0x00000080000e7824 */ /* 0x000fe400078e0209 */
[----:B------:R-:W-:Y:S02]  /*5f70*/  IMAD R15, R223, 0x4, R222 ;  /* 0x00000004df0f7824 */ /* 0x000fe400078e02de */
[----:B------:R-:W-:-:S02]  /*5f80*/  IMAD R9, R3, 0x2, R14 ;  /* 0x0000000203097824 */ /* 0x000fc400078e020e */
[----:B------:R-:W-:Y:S02]  /*5f90*/  IMAD R223, R223, 0x4, R224 ;  /* 0x00000004dfdf7824 */ /* 0x000fe400078e02e0 */
[C---:B------:R-:W-:Y:S02]  /*5fa0*/  IMAD R216, R9.reuse, 0x4, R222 ;  /* 0x0000000409d87824 */ /* 0x040fe400078e02de */
[----:B------:R-:W-:Y:S01]  /*5fb0*/  IMAD R224, R9, 0x4, R224 ;  /* 0x0000000409e07824 */ /* 0x000fe200078e02e0 */
[----:B------:R-:W-:Y:S02]  /*5fc0*/  WARPGROUP.DEPBAR.LE gsb0, 0x0 ;  /* 0x00008000000079c5 */ /* 0x000fe40000010000 */
[----:B------:R-:W-:-:S06]  /*5fd0*/  WARPGROUP.ARRIVE ;  /* 0x00000000000079c5 */ /* 0x000fcc0000000000 */
[----:B------:R-:W-:Y:S03]  /*5fe0*/  HGMMA.64x128x16.F32 R88, gdesc[UR8], R88, gsb0 ;  /* 0x01e00000085879f0 */ /* 0x000fe60008000858 */
[----:B------:R-:W-:Y:S02]  /*5ff0*/  WARPGROUP.DEPBAR.LE gsb0, 0x0 ;  /* 0x00008000000079c5 */ /* 0x000fe40000010000 */
[----:B------:R-:W-:-:S07]  /*6000*/  WARPGROUP.ARRIVE ;  /* 0x00000000000079c5 */ /* 0x000fce0000000000 */
[----:B------:R-:W-:Y:S03]  /*6010*/  HGMMA.64x128x16.F32 R88, gdesc[UR4], R88, gsb0 ;  /* 0x01e00000045879f0 */ /* 0x000fe60008000858 */
[----:B------:R-:W-:Y:S02]  /*6020*/  WARPGROUP.DEPBAR.LE gsb0, 0x0 ;  /* 0x00008000000079c5 */ /* 0x000fe40000010000 */
[----:B------:R-:W2:Y:S04]  /*6030*/  LDS R15, [R15+0x20000] ;  /* 0x020000000f0f7984 */ /* 0x000ea80000000800 */
[----:B------:R-:W3:Y:S04]  /*6040*/  LDS R227, [R227+0x20000] ;  /* 0x02000000e3e37984 */ /* 0x000ee80000000800 */
[----:B------:R-:W4:Y:S04]  /*6050*/  LDS R218, [R218+0x20000] ;  /* 0x02000000dada7984 */ /* 0x000f280000000800 */
[----:B------:R-:W1:Y:S01]  /*6060*/  LDS R216, [R216+0x20000] ;  /* 0x02000000d8d87984 */ /* 0x000e620000000800 */
[----:B------:R-:W-:Y:S05]  /*6070*/  @!P0 BRA `(.L_x_1072) ;  /* 0x0000000000048947 */ /* 0x000fea0003800000 */
[----:B------:R-:W-:Y:S01]  /*6080*/  BPT.TRAP 0x1 ;  /* 0x000000040000795c */ /* 0x000fe20000300000 */
.L_x_1072:
[----:B------:R1:W1:Y:S01]  /*6090*/  SYNCS.PHASECHK.TRANS64.TRYWAIT P1, [R6+URZ+0x30c30], R11 ;  /* 0x030c300b060075a7 */ /* 0x000262000802017f */
[----:B------:R-:W-:Y:S05]  /*60a0*/  @!P0 BRA `(.L_x_1073) ;  /* 0x0000000000048947 */ /* 0x000fea0003800000 */
[----:B------:R-:W-:Y:S01]  /*60b0*/  BPT.TRAP 0x1 ;  /* 0x000000040000795c */ /* 0x000fe20000300000 */
.L_x_1073:
[----:B------:R-:W-:-:S05]  /*60c0*/  VIADD R7, R222, 0x18000 ;  /* 0x00018000de077836 */ /* 0x000fca0000000000 */
[----:B------:R-:W-:-:S04]  /*60d0*/  SHF.R.U32.HI R7, RZ, 0x4, R7 ;  /* 0x00000004ff077819 */ /* 0x000fc80000011607 */
[----:B------:R-:W-:-:S04]  /*60e0*/  LOP3.LUT R217, R7, 0x3fff, RZ, 0xc0, !PT ;  /* 0x00003fff07d97812 */ /* 0x000fc800078ec0ff */
[----:B------:R-:W-:-:S05]  /*60f0*/  LOP3.LUT R7, R217, 0x10000, RZ, 0xfc, !PT ;  /* 0x00010000d9077812 */ /* 0x000fca00078efcff */
[----:B------:R-:W-:Y:S01]  /*6100*/  IMAD R7, R0, 0x400, R7 ;  /* 0x0000040000077824 */ /* 0x000fe200078e0207 */
[----:B-1----:R-:W-:Y:S06]  /*6110*/  @P1 BRA `(.L_x_1074) ;  /* 0x0000000000081947 */ /* 0x002fec0003800000 */
[----:B------:R-:W1:Y:S02]  /*6120*/  SYNCS.PHASECHK.TRANS64.TRYWAIT P1, [R6+URZ+0x30c30], R11 ;  /* 0x030c300b060075a7 */ /* 0x000e64000802017f */
[----:B-1----:R-:W-:Y:S05]  /*6130*/  @!P1 BRA `(.L_x_1075) ;  /* 0x000000b400189947 */ /* 0x002fea0003800000 */
.L_x_1074:
[----:B------:R-:W5:Y:S01]  /*6140*/  LDL R8, [R1+0x10] ;  /* 0x0000100001087983 */ /* 0x000f620000100800 */
[----:B------:R-:W-:Y:S01]  /*6150*/  R2UR UR6, R7 ;  /* 0x00000000070672ca */ /* 0x000fe200000e0000 */
[----:B------:R-:W-:Y:S01]  /*6160*/  WARPGROUP.ARRIVE ;  /* 0x00000000000079c5 */ /* 0x000fe20000000000 */
[----:B------:R-:W-:Y:S01]  /*6170*/  UMOV UR5, 0x40000040 ;  /* 0x4000004000057882 */ /* 0x000fe20000000000 */
[----:B------:R-:W-:Y:S01]  /*6180*/  UMOV UR7, 0x40000040 ;  /* 0x4000004000077882 */ /* 0x000fe20000000000 */
[----:B------:R-:W-:Y:S01]  /*6190*/  R2UR UR8, R234 ;  /* 0x00000000ea0872ca */ /* 0x000fe200000e0000 */
[----:B------:R-:W-:Y:S01]  /*61a0*/  UMOV UR11, 0x40000040 ;  /* 0x40000040000b7882 */ /* 0x000fe20000000000 */
[----:B------:R-:W-:Y:S01]  /*61b0*/  R2UR UR9, R235 ;  /* 0x00000000eb0972ca */ /* 0x000fe200000e0000 */
[C---:B------:R-:W-:Y:S01]  /*61c0*/  VIADD R23, R5.reuse, 0xc ;  /* 0x0000000c05177836 */ /* 0x040fe20000000000 */
[C---:B------:R-:W-:Y:S01]  /*61d0*/  ISETP.GT.AND P2, PT, R232.reuse, RZ, PT ;  /* 0x000000ffe800720c */ /* 0x040fe20003f44270 */
[C---:B------:R-:W-:Y:S01]  /*61e0*/  VIADD R11, R5.reuse, 0x14 ;  /* 0x00000014050b7836 */ /* 0x040fe20000000000 */
[----:B------:R-:W-:Y:S01]  /*61f0*/  ISETP.GT.AND P1, PT, R232, 0x8, PT ;  /* 0x00000008e800780c */ /* 0x000fe20003f24270 */
[----:B------:R-:W-:Y:S01]  /*6200*/  VIADD R13, R5, 0x18 ;  /* 0x00000018050d7836 */ /* 0x000fe20000000000 */
[----:B--2---:R-:W1:Y:S01]  /*6210*/  SHFL.IDX PT, R12, R15, R23, 0x1f ;  /* 0x00001f170f0c7589 */ /* 0x004e6200000e0000 */
[----:B------:R-:W-:Y:S01]  /*6220*/  FSEL R93, R93, -INF , P2 ;  /* 0xff8000005d5d7808 */ /* 0x000fe20001000000 */
[----:B------:R-:W-:Y:S01]  /*6230*/  VIADD R9, R5, 0x8 ;  /* 0x0000000805097836 */ /* 0x000fe20000000000 */
[----:B------:R-:W-:Y:S01]  /*6240*/  FSEL R95, R95, -INF , P1 ;  /* 0xff8000005f5f7808 */ /* 0x000fe20000800000 */
[----:B------:R1:W-:Y:S01]  /*6250*/  SHFL.IDX PT, R16, R15, R11, 0x1f ;  /* 0x00001f0b0f107589 */ /* 0x0003e200000e0000 */
[----:B------:R-:W-:Y:S01]  /*6260*/  FSEL R101, R101, -INF , P2 ;  /* 0xff80000065657808 */ /* 0x000fe20001000000 */
[----:B------:R-:W-:Y:S01]  /*6270*/  IMAD R217, R0, 0x400, R217 ;  /* 0x0000040000d97824 */ /* 0x000fe200078e02d9 */
[----:B------:R-:W-:Y:S01]  /*6280*/  FSEL R88, R88, -INF , P2 ;  /* 0xff80000058587808 */ /* 0x000fe20001000000 */
[----:B------:R-:W2:Y:S01]  /*6290*/  SHFL.IDX PT, R7, R15, R5, 0x1f ;  /* 0x00001f050f077589 */ /* 0x000ea200000e0000 */
[----:B------:R-:W-:-:S02]  /*62a0*/  FSEL R89, R89, -INF , P2 ;  /* 0xff80000059597808 */ /* 0x000fc40001000000 */
[----:B------:R-:W-:Y:S01]  /*62b0*/  FSEL R100, R100, -INF , P2 ;  /* 0xff80000064647808 */ /* 0x000fe20001000000 */
[----:B------:R-:W4:Y:S01]  /*62c0*/  SHFL.IDX PT, R18, R15, R13, 0x1f ;  /* 0x00001f0d0f127589 */ /* 0x000f2200000e0000 */
[----:B------:R-:W-:Y:S02]  /*62d0*/  FSEL R103, R103, -INF , P1 ;  /* 0xff80000067677808 */ /* 0x000fe40000800000 */
[----:B------:R-:W-:Y:S01]  /*62e0*/  FSEL R90, R90, -INF , P1 ;  /* 0xff8000005a5a7808 */ /* 0x000fe20000800000 */
[----:B------:R-:W4:Y:S01]  /*62f0*/  SHFL.IDX PT, R10, R15, R9, 0x1f ;  /* 0x00001f090f0a7589 */ /* 0x000f2200000e0000 */
[----:B------:R-:W-:Y:S02]  /*6300*/  FSEL R92, R92, -INF , P2 ;  /* 0xff8000005c5c7808 */ /* 0x000fe40001000000 */
[----:B------:R-:W-:Y:S01]  /*6310*/  FSEL R94, R94, -INF , P1 ;  /* 0xff8000005e5e7808 */ /* 0x000fe20000800000 */
[----:B---3--:R-:W-:Y:S01]  /*6320*/  SHFL.IDX PT, R22, R227, R5, 0x1f ;  /* 0x00001f05e3167589 */ /* 0x008fe200000e0000 */
[----:B------:R-:W-:-:S02]  /*6330*/  FSEL R105, R105, -INF , P2 ;  /* 0xff80000069697808 */ /* 0x000fc40001000000 */
[----:B------:R-:W-:Y:S02]  /*6340*/  FSEL R108, R108, -INF , P2 ;  /* 0xff8000006c6c7808 */ /* 0x000fe40001000000 */
[----:B------:R-:W-:Y:S02]  /*6350*/  FSEL R96, R96, -INF , P2 ;  /* 0xff80000060607808 */ /* 0x000fe40001000000 */
[----:B------:R-:W-:Y:S02]  /*6360*/  FSEL R98, R98, -INF , P1 ;  /* 0xff80000062627808 */ /* 0x000fe40000800000 */
[----:B------:R-:W-:Y:S02]  /*6370*/  FSEL R97, R97, -INF , P2 ;  /* 0xff80000061617808 */ /* 0x000fe40001000000 */
[----:B------:R-:W-:Y:S02]  /*6380*/  FSEL R99, R99, -INF , P1 ;  /* 0xff80000063637808 */ /* 0x000fe40000800000 */
        /* <DEDUP_REMOVED lines=31> */
[----:B-----5:R-:W-:Y:S01]  /*6580*/  R2UR UR4, R8 ;  /* 0x00000000080472ca */ /* 0x020fe200000e0000 */
[----:B------:R-:W-:-:S06]  /*6590*/  VIADD R8, R5, 0x4 ;  /* 0x0000000405087836 */ /* 0x000fcc0000000000 */
[----:B------:R-:W3:Y:S06]  /*65a0*/  SHFL.IDX PT, R8, R15, R8, 0x1f ;  /* 0x00001f080f087589 */ /* 0x000eec00000e0000 */
[----:B------:R-:W-:Y:S01]  /*65b0*/  HGMMA.64x128x16.F32 R24, gdesc[UR4], RZ, !UPT, gsb0 ;  /* 0x01e00000041879f0 */ /* 0x000fe2000c0008ff */
[----:B------:R-:W-:Y:S01]  /*65c0*/  UIADD3 UR4, UR6, 0x2, URZ ;  /* 0x0000000206047890 */ /* 0x000fe2000fffe03f */
[----:B------:R-:W-:Y:S02]  /*65d0*/  ULDC UR5, c[0x0][0x744] ;  /* 0x0001d10000057ab9 */ /* 0x000fe40000000800 */
[--C-:B-1----:R-:W-:Y:S01]  /*65e0*/  FFMA.FTZ R11, R93, UR5, -R12.reuse ;  /* 0x000000055d0b7c23 */ /* 0x102fe2000801080c */
[----:B------:R-:W-:Y:S01]  /*65f0*/  FFMA.FTZ R12, R95, UR5, -R12 ;  /* 0x000000055f0c7c23 */ /* 0x000fe2000801080c */
[----:B------:R-:W-:-:S02]  /*6600*/  VIADD R95, R5, 0x1c ;  /* 0x0000001c055f7836 */ /* 0x000fc40000000000 */
[----:B------:R-:W-:Y:S01]  /*6610*/  UMOV UR10, UR4 ;  /* 0x00000004000a7c82 */ /* 0x000fe20008000000 */
[----:B------:R-:W-:Y:S01]  /*6620*/  UIADD3 UR4, UR6, 0x4, URZ ;  /* 0x0000000406047890 */ /* 0x000fe2000fffe03f */
[--C-:B--2---:R-:W-:Y:S01]  /*6630*/  FFMA.FTZ R88, R88, UR5, -R7.reuse ;  /* 0x0000000558587c23 */ /* 0x104fe20008010807 */
[----:B------:R-:W-:Y:S01]  /*6640*/  UIADD3 UR6, UR6, 0x6, URZ ;  /* 0x0000000606067890 */ /* 0x000fe2000fffe03f */
[----:B------:R-:W1:Y:S01]  /*6650*/  SHFL.IDX PT, R20, R15, R95, 0x1f ;  /* 0x00001f5f0f147589 */ /* 0x000e6200000e0000 */
[----:B----4-:R-:W-:Y:S01]  /*6660*/  FFMA.FTZ R17, R100, UR5, -R18 ;  /* 0x0000000564117c23 */ /* 0x010fe20008010812 */
[----:B------:R-:W-:Y:S01]  /*6670*/  VIADD R100, R5, 0x4 ;  /* 0x0000000405647836 */ /* 0x000fe20000000000 */
[----:B------:R2:W-:Y:S01]  /*6680*/  MUFU.EX2 R219, R88 ;  /* 0x0000005800db7308 */ /* 0x0005e20000000800 */
[----:B------:R-:W-:Y:S01]  /*6690*/  FFMA.FTZ R7, R90, UR5, -R7 ;  /* 0x000000055a077c23 */ /* 0x000fe20008010807 */
[----:B------:R-:W-:Y:S01]  /*66a0*/  FFMA.FTZ R9, R92, UR5, -R10 ;  /* 0x000000055c097c23 */ /* 0x000fe2000801080a */
[----:B---3--:R-:W-:Y:S01]  /*66b0*/  FFMA.FTZ R89, R89, UR5, -R8 ;  /* 0x0000000559597c23 */ /* 0x008fe20008010808 */
[----:B------:R-:W-:Y:S01]  /*66c0*/  FFMA.FTZ R10, R94, UR5, -R10 ;  /* 0x000000055e0a7c23 */ /* 0x000fe2000801080a */
[----:B------:R-:W3:Y:S01]  /*66d0*/  SHFL.IDX PT, R92, R227, R23, 0x1f ;  /* 0x00001f17e35c7589 */ /* 0x000ee200000e0000 */
[----:B------:R-:W-:Y:S01]  /*66e0*/  FFMA.FTZ R21, R104, UR5, -R22 ;  /* 0x0000000568157c23 */ /* 0x000fe20008010816 */
[----:B------:R-:W-:Y:S01]  /*66f0*/  FFMA.FTZ R18, R102, UR5, -R18 ;  /* 0x0000000566127c23 */ /* 0x000fe20008010812 */
[----:B------:R4:W-:Y:S01]  /*6700*/  MUFU.EX2 R221, R89 ;  /* 0x0000005900dd7308 */ /* 0x0009e20000000800 */
[----:B--2---:R-:W2:Y:S01]  /*6710*/  SHFL.IDX PT, R88, R227, R100, 0x1f ;  /* 0x00001f64e3587589 */ /* 0x004ea200000e0000 */
[----:B------:R-:W-:Y:S01]  /*6720*/  FFMA.FTZ R8, R91, UR5, -R8 ;  /* 0x000000055b087c23 */ /* 0x000fe20008010808 */
[----:B------:R-:W-:-:S02]  /*6730*/  FFMA.FTZ R22, R106, UR5, -R22 ;  /* 0x000000056a167c23 */ /* 0x000fc40008010816 */
[----:B------:R-:W-:Y:S03]  /*6740*/  SHFL.IDX PT, R104, R218, R100, 0x1f ;  /* 0x00001f64da687589 */ /* 0x000fe600000e0000 */
[----:B------:R-:W-:Y:S01]  /*6750*/  MUFU.EX2 R17, R17 ;  /* 0x0000001100117308 */ /* 0x000fe20000000800 */
[----:B----4-:R-:W-:Y:S01]  /*6760*/  VIADD R89, R5, 0x10 ;  /* 0x0000001005597836 */ /* 0x010fe20000000000 */
[----:B------:R-:W4:Y:S01]  /*6770*/  SHFL.IDX PT, R102, R218, R5, 0x1f ;  /* 0x00001f05da667589 */ /* 0x000f2200000e0000 */
[--C-:B-1----:R-:W-:Y:S01]  /*6780*/  FFMA.FTZ R19, R101, UR5, -R20.reuse ;  /* 0x0000000565137c23 */ /* 0x102fe20008010814 */
[----:B------:R-:W-:Y:S01]  /*6790*/  FFMA.FTZ R20, R103, UR5, -R20 ;  /* 0x0000000567147c23 */ /* 0x000fe20008010814 */
[----:B------:R-:W-:Y:S01]  /*67a0*/  VIADD R103, R5, 0x8 ;  /* 0x0000000805677836 */ /* 0x000fe20000000000 */
[----:B------:R1:W5:Y:S02]  /*67b0*/  SHFL.IDX PT, R14, R15, R89, 0x1f ;  /* 0x00001f590f0e7589 */ /* 0x00036400000e0000 */
[----:B------:R-:W5:Y:S02]  /*67c0*/  MUFU.EX2 R10, R10 ;  /* 0x0000000a000a7308 */ /* 0x000f640000000800 */
[----:B------:R-:W5:Y:S01]  /*67d0*/  SHFL.IDX PT, R90, R227, R103, 0x1f ;  /* 0x00001f67e35a7589 */ /* 0x000f6200000e0000 */
[--C-:B---3--:R-:W-:Y:S01]  /*67e0*/  FFMA.FTZ R91, R109, UR5, -R92.reuse ;  /* 0x000000056d5b7c23 */ /* 0x108fe2000801085c */
[----:B------:R-:W-:Y:S01]  /*67f0*/  FSEL R109, R128, -INF , P2 ;  /* 0xff800000806d7808 */ /* 0x000fe20001000000 */
[----:B------:R-:W-:Y:S01]  /*6800*/  FFMA.FTZ R92, R111, UR5, -R92 ;  /* 0x000000056f5c7c23 */ /* 0x000fe2000801085c */
[----:B------:R-:W3:Y:S01]  /*6810*/  SHFL.IDX PT, R94, R227, R89, 0x1f ;  /* 0x00001f59e35e7589 */ /* 0x000ee200000e0000 */
[----:B--2---:R-:W-:Y:S01]  /*6820*/  FFMA.FTZ R23, R105, UR5, -R88 ;  /* 0x0000000569177c23 */ /* 0x004fe20008010858 */
[----:B------:R-:W-:-:S02]  /*6830*/  VIADD R105, R5, 0x14 ;  /* 0x0000001405697836 */ /* 0x000fc40000000000 */
[--C-:B-1----:R-:W-:Y:S01]  /*6840*/  FFMA.FTZ R15, R97, UR5, -R16.reuse ;  /* 0x00000005610f7c23 */ /* 0x102fe20008010810 */
[----:B------:R-:W-:Y:S01]  /*6850*/  FFMA.FTZ R16, R99, UR5, -R16 ;  /* 0x0000000563107c23 */ /* 0x000fe20008010810 */
[----:B------:R-:W-:Y:S01]  /*6860*/  FFMA.FTZ R88, R107, UR5, -R88 ;  /* 0x000000056b587c23 */ /* 0x000fe20008010858 */
[----:B------:R1:W-:Y:S01]  /*6870*/  SHFL.IDX PT, R106, R218, R103, 0x1f ;  /* 0x00001f67da6a7589 */ /* 0x0003e200000e0000 */
[----:B------:R-:W-:Y:S01]  /*6880*/  FSEL R111, R129, -INF , P2 ;  /* 0xff800000816f7808 */ /* 0x000fe20001000000 */
[----:B------:R-:W-:Y:S01]  /*6890*/  MUFU.EX2 R19, R19 ;  /* 0x0000001300137308 */ /* 0x000fe20000000800 */
[----:B------:R-:W-:Y:S01]  /*68a0*/  FSEL R129, R140, -INF , P2 ;  /* 0xff8000008c817808 */ /* 0x000fe20001000000 */
[--C-:B----4-:R-:W-:Y:S01]  /*68b0*/  FFMA.FTZ R101, R120, UR5, -R102.reuse ;  /* 0x0000000578657c23 */ /* 0x110fe20008010866 */
[----:B------:R-:W-:Y:S01]  /*68c0*/  FSEL R120, R148, -INF , P2 ;  /* 0xff80000094787808 */ /* 0x000fe20001000000 */
[----:B------:R-:W-:Y:S02]  /*68d0*/  VIADD R148, R5, 0x14 ;  /* 0x0000001405947836 */ /* 0x000fe40000000000 */
[----:B------:R-:W-:Y:S01]  /*68e0*/  FFMA.FTZ R102, R122, UR5, -R102 ;  /* 0x000000057a667c23 */ /* 0x000fe20008010866 */
[----:B------:R-:W-:Y:S01]  /*68f0*/  FSEL R122, R145, -INF , P2 ;  /* 0xff800000917a7808 */ /* 0x000fe20001000000 */
[--C-:B-----5:R-:W-:Y:S01]  /*6900*/  FFMA.FTZ R13, R96, UR5, -R14.reuse ;  /* 0x00000005600d7c23 */ /* 0x120fe2000801080e */
[----:B------:R-:W-:Y:S01]  /*6910*/  FFMA.FTZ R14, R98, UR5, -R14 ;  /* 0x00000005620e7c23 */ /* 0x000fe2000801080e */
[----:B------:R-:W2:Y:S01]  /*6920*/  SHFL.IDX PT, R96, R227, R105, 0x1f ;  /* 0x00001f69e3607589 */ /* 0x000ea200000e0000 */
[----:B-1----:R-:W-:Y:S01]  /*6930*/  FSEL R103, R121, -INF , P2 ;  /* 0xff80000079677808 */ /* 0x002fe20001000000 */
[----:B------:R-:W-:Y:S01]  /*6940*/  FFMA.FTZ R89, R108, UR5, -R90 ;  /* 0x000000056c597c23 */ /* 0x000fe2000801085a */
[----:B------:R-:W-:-:S02]  /*6950*/  VIADD R108, R5, 0x18 ;  /* 0x00000018056c7836 */ /* 0x000fc40000000000 */
[----:B------:R-:W-:Y:S01]  /*6960*/  FFMA.FTZ R90, R110, UR5, -R90 ;  /* 0x000000056e5a7c23 */ /* 0x000fe2000801085a */
[----:B------:R-:W-:Y:S02]  /*6970*/  VIADD R110, R5, 0x10 ;  /* 0x00000010056e7836 */ /* 0x000fe40000000000 */
[--C-:B---3--:R-:W-:Y:S01]  /*6980*/  FFMA.FTZ R93, R112, UR5, -R94.reuse ;  /* 0x00000005705d7c23 */ /* 0x108fe2000801085e */
[----:B------:R-:W-:Y:S01]  /*6990*/  FFMA.FTZ R94, R114, UR5, -R94 ;  /* 0x00000005725e7c23 */ /* 0x000fe2000801085e */
[----:B------:R-:W1:Y:S01]  /*69a0*/  SHFL.IDX PT, R98, R227, R108, 0x1f ;  /* 0x00001f6ce3627589 */ /* 0x000e6200000e0000 */
[--C-:B------:R-:W-:Y:S01]  /*69b0*/  FFMA.FTZ R103, R103, UR5, -R104.reuse ;  /* 0x0000000567677c23 */ /* 0x100fe20008010868 */
[----:B------:R-:W-:Y:S01]  /*69c0*/  FFMA.FTZ R104, R123, UR5, -R104 ;  /* 0x000000057b687c23 */ /* 0x000fe20008010868 */
[----:B------:R-:W3:Y:S01]  /*69d0*/  MUFU.EX2 R12, R12 ;  /* 0x0000000c000c7308 */ /* 0x000ee20000000800 */
[----:B------:R2:W4:Y:S04]  /*69e0*/  SHFL.IDX PT, R227, R227, R95, 0x1f ;  /* 0x00001f5fe3e37589 */ /* 0x00052800000e0000 */
[----:B------:R5:W-:Y:S03]  /*69f0*/  SHFL.IDX PT, R114, R218, R108, 0x1f ;  /* 0x00001f6cda727589 */ /* 0x000be600000e0000 */
[----:B------:R-:W3:Y:S01]  /*6a00*/  MUFU.EX2 R7, R7 ;  /* 0x0000000700077308 */ /* 0x000ee20000000800 */
[----:B------:R-:W3:Y:S01]  /*6a10*/  SHFL.IDX PT, R110, R218, R110, 0x1f ;  /* 0x00001f6eda6e7589 */ /* 0x000ee200000e0000 */
[--C-:B--2---:R-:W-:Y:S01]  /*6a20*/  FFMA.FTZ R95, R113, UR5, -R96.reuse ;  /* 0x00000005715f7c23 */ /* 0x104fe20008010860 */
[----:B------:R-:W-:Y:S01]  /*6a30*/  FSEL R113, R125, -INF , P2 ;  /* 0xff8000007d717808 */ /* 0x000fe20001000000 */
[----:B------:R-:W-:Y:S01]  /*6a40*/  FFMA.FTZ R96, R115, UR5, -R96 ;  /* 0x0000000573607c23 */ /* 0x000fe20008010860 */
[----:B-----5:R-:W-:Y:S01]  /*6a50*/  FSEL R108, R127, -INF , P1 ;  /* 0xff8000007f6c7808 */ /* 0x020fe20000800000 */
[----:B------:R2:W5:Y:S01]  /*6a60*/  SHFL.IDX PT, R112, R218, R105, 0x1f ;  /* 0x00001f69da707589 */ /* 0x00056200000e0000 */
[----:B------:R-:W-:Y:S01]  /*6a70*/  FSEL R115, R133, -INF , P2 ;  /* 0xff80000085737808 */ /* 0x000fe20001000000 */
[----:B------:R-:W-:Y:S01]  /*6a80*/  MUFU.EX2 R8, R8 ;  /* 0x0000000800087308 */ /* 0x000fe20000000800 */
[--C-:B-1----:R-:W-:Y:S01]  /*6a90*/  FFMA.FTZ R97, R116, UR5, -R98.reuse ;  /* 0x0000000574617c23 */ /* 0x102fe20008010862 */
[----:B------:R-:W1:Y:S01]  /*6aa0*/  SHFL.IDX PT, R121, R216, R148, 0x1f ;  /* 0x00001f94d8797589 */ /* 0x000e6200000e0000 */
[----:B------:R-:W-:Y:S01]  /*6ab0*/  FFMA.FTZ R98, R118, UR5, -R98 ;  /* 0x0000000576627c23 */ /* 0x000fe20008010862 */
[----:B------:R-:W-:Y:S01]  /*6ac0*/  FSEL R118, R149, -INF , P2 ;  /* 0xff80000095767808 */ /* 0x000fe20001000000 */
[----:B----4-:R-:W-:Y:S01]  /*6ad0*/  FFMA.FTZ R99, R117, UR5, -R227 ;  /* 0x0000000575637c23 */ /* 0x010fe200080108e3 */
[----:B------:R-:W-:-:S02]  /*6ae0*/  VIADD R117, R5, 0xc ;  /* 0x0000000c05757836 */ /* 0x000fc40000000000 */
[----:B------:R-:W-:Y:S01]  /*6af0*/  FFMA.FTZ R100, R119, UR5, -R227 ;  /* 0x0000000577647c23 */ /* 0x000fe200080108e3 */
[C---:B------:R-:W-:Y:S01]  /*6b00*/  VIADD R227, R5.reuse, 0x1c ;  /* 0x0000001c05e37836 */ /* 0x040fe20000000000 */
[----:B--2---:R-:W-:Y:S01]  /*6b10*/  FSEL R105, R124, -INF , P2 ;  /* 0xff8000007c697808 */ /* 0x004fe20001000000 */
[----:B------:R-:W-:Y:S01]  /*6b20*/  VIADD R149, R5, 0x10 ;  /* 0x0000001005957836 */ /* 0x000fe20000000000 */
[----:B------:R-:W2:Y:S01]  /*6b30*/  SHFL.IDX PT, R107, R218, R117, 0x1f ;  /* 0x00001f75da6b7589 */ /* 0x000ea200000e0000 */
[----:B------:R-:W-:Y:S01]  /*6b40*/  FSEL R124, R144, -INF , P2 ;  /* 0xff800000907c7808 */ /* 0x000fe20001000000 */
[--C-:B---3--:R-:W-:Y:S01]  /*6b50*/  FFMA.FTZ R109, R109, UR5, -R110.reuse ;  /* 0x000000056d6d7c23 */ /* 0x108fe2000801086e */
[----:B------:R-:W-:Y:S01]  /*6b60*/  FFMA.FTZ R110, R130, UR5, -R110 ;  /* 0x00000005826e7c23 */ /* 0x000fe2000801086e */
[----:B------:R3:W4:Y:S01]  /*6b70*/  SHFL.IDX PT, R116, R218, R227, 0x1f ;  /* 0x00001fe3da747589 */ /* 0x00072200000e0000 */
[----:B------:R-:W-:Y:S01]  /*6b80*/  FSEL R130, R139, -INF , P1 ;  /* 0xff8000008b827808 */ /* 0x000fe20000800000 */
[--C-:B------:R-:W-:Y:S01]  /*6b90*/  FFMA.FTZ R105, R105, UR5, -R106.reuse ;  /* 0x0000000569697c23 */ /* 0x100fe2000801086a */
[----:B------:R-:W-:Y:S01]  /*6ba0*/  FFMA.FTZ R106, R126, UR5, -R106 ;  /* 0x000000057e6a7c23 */ /* 0x000fe2000801086a */
[----:B------:R1:W4:Y:S01]  /*6bb0*/  SHFL.IDX PT, R125, R216, R117, 0x1f ;  /* 0x00001f75d87d7589 */ /* 0x00032200000e0000 */
[----:B------:R-:W-:Y:S01]  /*6bc0*/  FSEL R126, R141, -INF , P2 ;  /* 0xff8000008d7e7808 */ /* 0x000fe20001000000 */
[--C-:B-----5:R-:W-:Y:S01]  /*6bd0*/  FFMA.FTZ R111, R111, UR5, -R112.reuse ;  /* 0x000000056f6f7c23 */ /* 0x120fe20008010870 */
[----:B------:R-:W-:Y:S01]  /*6be0*/  FFMA.FTZ R112, R131, UR5, -R112 ;  /* 0x0000000583707c23 */ /* 0x000fe20008010870 */
[C---:B------:R-:W-:Y:S01]  /*6bf0*/  VIADD R131, R5.reuse, 0x8 ;  /* 0x0000000805837836 */ /* 0x040fe20000000000 */
[----:B------:R-:W-:Y:S01]  /*6c00*/  SHFL.IDX PT, R123, R216, R149, 0x1f ;  /* 0x00001f95d87b7589 */ /* 0x000fe200000e0000 */
[----:B---3--:R-:W-:-:S02]  /*6c10*/  VIADD R218, R5, 0x18 ;  /* 0x0000001805da7836 */ /* 0x008fc40000000000 */
[--C-:B-1----:R-:W-:Y:S01]  /*6c20*/  FFMA.FTZ R122, R122, UR5, -R121.reuse ;  /* 0x000000057a7a7c23 */ /* 0x102fe20008010879 */
[----:B------:R-:W-:Y:S01]  /*6c30*/  FFMA.FTZ R121, R147, UR5, -R121 ;  /* 0x0000000593797c23 */ /* 0x000fe20008010879 */
[----:B------:R-:W1:Y:S01]  /*6c40*/  SHFL.IDX PT, R127, R216, R131, 0x1f ;  /* 0x00001f83d87f7589 */ /* 0x000e6200000e0000 */
[----:B------:R-:W-:Y:S01]  /*6c50*/  FSEL R117, R151, -INF , P1 ;  /* 0xff80000097757808 */ /* 0x000fe20000800000 */
[----:B------:R-:W-:Y:S01]  /*6c60*/  VIADD R151, R5, 0xc ;  /* 0x0000000c05977836 */ /* 0x000fe20000000000 */
[----:B------:R-:W-:Y:S01]  /*6c70*/  MUFU.EX2 R111, R111 ;  /* 0x0000006f006f7308 */ /* 0x000fe20000000800 */
[----:B------:R-:W3:Y:S01]  /*6c80*/  SHFL.IDX PT, R119, R216, R218, 0x1f ;  /* 0x00001fdad8777589 */ /* 0x000ee200000e0000 */
[--C-:B--2---:R-:W-:Y:S01]  /*6c90*/  FFMA.FTZ R113, R113, UR5, -R107.reuse ;  /* 0x0000000571717c23 */ /* 0x104fe2000801086b */
[----:B------:R-:W-:Y:S01]  /*6ca0*/  FFMA.FTZ R108, R108, UR5, -R107 ;  /* 0x000000056c6c7c23 */ /* 0x000fe2000801086b */
[----:B------:R-:W-:Y:S02]  /*6cb0*/  WARPGROUP.DEPBAR.LE gsb0, 0x0 ;  /* 0x00008000000079c5 */ /* 0x000fe40000010000 */
[----:B------:R-:W-:-:S02]  /*6cc0*/  WARPGROUP.ARRIVE ;  /* 0x00000000000079c5 */ /* 0x000fc40000000000 */
[----:B------:R2:W-:Y:S01]  /*6cd0*/  MUFU.EX2 R107, R113 ;  /* 0x00000071006b7308 */ /* 0x0005e20000000800 */
[--C-:B----4-:R-:W-:Y:S01]  /*6ce0*/  FFMA.FTZ R115, R115, UR5, -R116.reuse ;  /* 0x0000000573737c23 */ /* 0x110fe20008010874 */
[----:B------:R-:W-:Y:S01]  /*6cf0*/  FFMA.FTZ R116, R135, UR5, -R116 ;  /* 0x0000000587747c23 */ /* 0x000fe20008010874 */
[----:B------:R-:W-:Y:S01]  /*6d00*/  FFMA.FTZ R126, R126, UR5, -R125 ;  /* 0x000000057e7e7c23 */ /* 0x000fe2000801087d */
[----:B------:R-:W4:Y:S01]  /*6d10*/  SHFL.IDX PT, R135, R216, R5, 0x1f ;  /* 0x00001f05d8877589 */ /* 0x000f2200000e0000 */
[----:B------:R-:W-:Y:S01]  /*6d20*/  HGMMA.64x128x16.F32 R24, gdesc[UR8], R24, gsb0 ;  /* 0x01e00000081879f0 */ /* 0x000fe20008000818 */
[----:B------:R-:W-:Y:S01]  /*6d30*/  R2UR UR8, R230 ;  /* 0x00000000e60872ca */ /* 0x000fe200000e0000 */
[----:B------:R-:W-:Y:S01]  /*6d40*/  UMOV UR10, UR4 ;  /* 0x00000004000a7c82 */ /* 0x000fe20008000000 */
[----:B------:R-:W-:Y:S01]  /*6d50*/  R2UR UR9, R231 ;  /* 0x00000000e70972ca */ /* 0x000fe200000e0000 */
[----:B------:R-:W-:Y:S01]  /*6d60*/  UMOV UR11, 0x40000040 ;  /* 0x40000040000b7882 */ /* 0x000fe20000000000 */
[----:B--2---:R-:W-:Y:S01]  /*6d70*/  FSEL R113, R132, -INF , P2 ;  /* 0xff80000084717808 */ /* 0x004fe20001000000 */
[----:B------:R-:W-:-:S02]  /*6d80*/  VIADD R132, R5, 0x4 ;  /* 0x0000000405847836 */ /* 0x000fc40000000000 */
[----:B------:R-:W-:Y:S01]  /*6d90*/  FFMA.FTZ R125, R143, UR5, -R125 ;  /* 0x000000058f7d7c23 */ /* 0x000fe2000801087d */
[--C-:B-1----:R-:W-:Y:S01]  /*6da0*/  FFMA.FTZ R129, R129, UR5, -R127.reuse ;  /* 0x0000000581817c23 */ /* 0x102fe2000801087f */
[----:B------:R-:W-:Y:S01]  /*6db0*/  FFMA.FTZ R127, R142, UR5, -R127 ;  /* 0x000000058e7f7c23 */ /* 0x000fe2000801087f */
[--C-:B------:R-:W-:Y:S01]  /*6dc0*/  FFMA.FTZ R113, R113, UR5, -R114.reuse ;  /* 0x0000000571717c23 */ /* 0x100fe20008010872 */
[----:B------:R-:W1:Y:S01]  /*6dd0*/  SHFL.IDX PT, R128, R216, R132, 0x1f ;  /* 0x00001f84d8807589 */ /* 0x000e6200000e0000 */
[----:B------:R-:W-:Y:S01]  /*6de0*/  FFMA.FTZ R114, R134, UR5, -R114 ;  /* 0x0000000586727c23 */ /* 0x000fe20008010872 */
[----:B------:R-:W-:Y:S01]  /*6df0*/  FSEL R134, R136, -INF , P2 ;  /* 0xff80000088867808 */ /* 0x000fe20001000000 */
[--C-:B---3--:R-:W-:Y:S01]  /*6e00*/  FFMA.FTZ R120, R120, UR5, -R119.reuse ;  /* 0x0000000578787c23 */ /* 0x108fe20008010877 */
[----:B------:R-:W-:Y:S01]  /*6e10*/  FFMA.FTZ R119, R150, UR5, -R119 ;  /* 0x0000000596777c23 */ /* 0x000fe20008010877 */
[----:B------:R-:W-:Y:S01]  /*6e20*/  VIADD R150, R5, 0x8 ;  /* 0x0000000805967836 */ /* 0x000fe20000000000 */
[----:B------:R-:W2:Y:S01]  /*6e30*/  SHFL.IDX PT, R216, R216, R227, 0x1f ;  /* 0x00001fe3d8d87589 */ /* 0x000ea200000e0000 */
[--C-:B------:R-:W-:Y:S01]  /*6e40*/  FFMA.FTZ R124, R124, UR5, -R123.reuse ;  /* 0x000000057c7c7c23 */ /* 0x100fe2000801087b */
[----:B------:R-:W-:Y:S01]  /*6e50*/  FFMA.FTZ R123, R146, UR5, -R123 ;  /* 0x00000005927b7c23 */ /* 0x000fe2000801087b */
[----:B------:R-:W-:Y:S01]  /*6e60*/  MUFU.EX2 R110, R110 ;  /* 0x0000006e006e7308 */ /* 0x000fe20000000800 */
[----:B------:R-:W-:Y:S01]  /*6e70*/  R2UR UR4, R217 ;  /* 0x00000000d90472ca */ /* 0x000fe200000e0000 */
[--C-:B----4-:R-:W-:Y:S01]  /*6e80*/  FFMA.FTZ R134, R134, UR5, -R135.reuse ;  /* 0x0000000586867c23 */ /* 0x110fe20008010887 */
[----:B------:R-:W-:-:S05]  /*6e90*/  FFMA.FTZ R135, R138, UR5, -R135 ;  /* 0x000000058a877c23 */ /* 0x000fca0008010887 */
[----:B------:R-:W3:Y:S01]  /*6ea0*/  MUFU.EX2 R18, R18 ;  /* 0x0000001200127308 */ /* 0x000ee20000000800 */
[--C-:B-1----:R-:W-:Y:S01]  /*6eb0*/  FFMA.FTZ R139, R137, UR5, -R128.reuse ;  /* 0x00000005898b7c23 */ /* 0x102fe20008010880 */
[----:B------:R-:W-:-:S06]  /*6ec0*/  FFMA.FTZ R138, R130, UR5, -R128 ;  /* 0x00000005828a7c23 */ /* 0x000fcc0008010880 */
[----:B------:R-:W1:Y:S01]  /*6ed0*/  MUFU.EX2 R20, R20 ;  /* 0x0000001400147308 */ /* 0x000e620000000800 */
[--C-:B--2---:R-:W-:Y:S01]  /*6ee0*/  FFMA.FTZ R118, R118, UR5, -R216.reuse ;  /* 0x0000000576767c23 */ /* 0x104fe200080108d8 */
[----:B------:R-:W-:Y:S01]  /*6ef0*/  FFMA.FTZ R117, R117, UR5, -R216 ;  /* 0x0000000575757c23 */ /* 0x000fe200080108d8 */
[----:B------:R-:W-:-:S05]  /*6f00*/  VIADD R216, R5, 0x4 ;  /* 0x0000000405d87836 */ /* 0x000fca0000000000 */
[----:B------:R-:W2:Y:S08]  /*6f10*/  MUFU.EX2 R105, R105 ;  /* 0x0000006900697308 */ /* 0x000eb00000000800 */
[----:B------:R-:W4:Y:S08]  /*6f20*/  MUFU.EX2 R106, R106 ;  /* 0x0000006a006a7308 */ /* 0x000f300000000800 */
[----:B------:R-:W5:Y:S08]  /*6f30*/  MUFU.EX2 R108, R108 ;  /* 0x0000006c006c7308 */ /* 0x000f700000000800 */
[----:B------:R-:W5:Y:S08]  /*6f40*/  MUFU.EX2 R109, R109 ;  /* 0x0000006d006d7308 */ /* 0x000f700000000800 */
[----:B------:R-:W5:Y:S08]  /*6f50*/  MUFU.EX2 R112, R112 ;  /* 0x0000007000707308 */ /* 0x000f700000000800 */
[----:B------:R-:W5:Y:S08]  /*6f60*/  MUFU.EX2 R113, R113 ;  /* 0x0000007100717308 */ /* 0x000f700000000800 */
[----:B------:R-:W5:Y:S08]  /*6f70*/  MUFU.EX2 R115, R115 ;  /* 0x0000007300737308 */ /* 0x000f700000000800 */
[----:B------:R-:W5:Y:S08]  /*6f80*/  MUFU.EX2 R9, R9 ;  /* 0x0000000900097308 */ /* 0x000f700000000800 */
[----:B------:R-:W5:Y:S08]  /*6f90*/  MUFU.EX2 R11, R11 ;  /* 0x0000000b000b7308 */ /* 0x000f700000000800 */
[----:B------:R-:W5:Y:S08]  /*6fa0*/  MUFU.EX2 R13, R13 ;  /* 0x0000000d000d7308 */ /* 0x000f700000000800 */
[----:B------:R-:W-:Y:S08]  /*6fb0*/  MUFU.EX2 R14, R14 ;  /* 0x0000000e000e7308 */ /* 0x000ff00000000800 */
[----:B------:R-:W5:Y:S01]  /*6fc0*/  MUFU.EX2 R15, R15 ;  /* 0x0000000f000f7308 */ /* 0x000f620000000800 */
[----:B------:R-:W-:-:S02]  /*6fd0*/  WARPGROUP.DEPBAR.LE gsb0, 0x0 ;  /* 0x00008000000079c5 */ /* 0x000fc40000010000 */
[----:B------:R-:W-:-:S05]  /*6fe0*/  WARPGROUP.ARRIVE ;  /* 0x00000000000079c5 */ /* 0x000fca0000000000 */
[----:B------:R-:W5:Y:S01]  /*6ff0*/  MUFU.EX2 R16, R16 ;  /* 0x0000001000107308 */ /* 0x000f620000000800 */
[----:B------:R-:W-:Y:S01]  /*7000*/  HGMMA.64x128x16.F32 R24, gdesc[UR8], R24, gsb0 ;  /* 0x01e00000081879f0 */ /* 0x000fe20008000818 */
[----:B------:R-:W-:Y:S01]  /*7010*/  R2UR UR8, R228 ;  /* 0x00000000e40872ca */ /* 0x000fe200000e0000 */
[----:B------:R-:W-:Y:S01]  /*7020*/  UMOV UR10, UR6 ;  /* 0x00000006000a7c82 */ /* 0x000fe20008000000 */
[----:B------:R-:W-:Y:S01]  /*7030*/  R2UR UR9, R229 ;  /* 0x00000000e50972ca */ /* 0x000fe200000e0000 */
[----:B------:R-:W-:-:S03]  /*7040*/  UMOV UR11, 0x40000040 ;  /* 0x40000040000b7882 */ /* 0x000fc60000000000 */
[----:B------:R-:W5:Y:S08]  /*7050*/  MUFU.EX2 R101, R101 ;  /* 0x0000006500657308 */ /* 0x000f700000000800 */
[----:B------:R-:W-:Y:S08]  /*7060*/  MUFU.EX2 R102, R102 ;  /* 0x0000006600667308 */ /* 0x000ff00000000800 */
[----:B------:R-:W5:Y:S08]  /*7070*/  MUFU.EX2 R103, R103 ;  /* 0x0000006700677308 */ /* 0x000f700000000800 */
        /* <DEDUP_REMOVED lines=16> */
[----:B------:R-:W-:Y:S07]  /*7180*/  HGMMA.64x128x16.F32 R24, gdesc[UR8], R24, gsb0 ;  /* 0x01e00000081879f0 */ /* 0x000fee0008000818 */
        /* <DEDUP_REMOVED lines=11> */
[----:B------:R-:W-:Y:S04]  /*7240*/  SHFL.IDX PT, R130, R223, R132, 0x1f ;  /* 0x00001f84df827589 */ /* 0x000fe800000e0000 */
[----:B------:R-:W1:Y:S04]  /*7250*/  SHFL.IDX PT, R128, R223, R5, 0x1f ;  /* 0x00001f05df807589 */ /* 0x000e6800000e0000 */
[----:B------:R-:W2:Y:S04]  /*7260*/  SHFL.IDX PT, R132, R223, R151, 0x1f ;  /* 0x00001f97df847589 */ /* 0x000ea800000e0000 */
[----:B------:R-:W-:Y:S04]  /*7270*/  SHFL.IDX PT, R136, R223, R148, 0x1f ;  /* 0x00001f94df887589 */ /* 0x000fe800000e0000 */
[----:B------:R-:W4:Y:S01]  /*7280*/  SHFL.IDX PT, R147, R223, R218, 0x1f ;  /* 0x00001fdadf937589 */ /* 0x000f2200000e0000 */
[----:B---3--:R-:W-:-:S03]  /*7290*/  FADD.FTZ R131, R28, -R137 ;  /* 0x800000891c837221 */ /* 0x008fc60000010000 */
[----:B------:R-:W3:Y:S01]  /*72a0*/  SHFL.IDX PT, R141, R226, R151, 0x1f ;  /* 0x00001f97e28d7589 */ /* 0x000ee200000e0000 */
[----:B------:R2:W5:Y:S03]  /*72b0*/  MUFU.EX2 R28, R134 ;  /* 0x00000086001c7308 */ /* 0x0005660000000800 */
[----:B------:R-:W5:Y:S01]  /*72c0*/  SHFL.IDX PT, R133, R223, R149, 0x1f ;  /* 0x00001f95df857589 */ /* 0x000f6200000e0000 */
[--C-:B-1----:R-:W-:Y:S01]  /*72d0*/  FADD.FTZ R24, R24, -R128.reuse ;  /* 0x8000008018187221 */ /* 0x102fe20000010000 */
[----:B------:R-:W-:Y:S01]  /*72e0*/  FADD.FTZ R26, R26, -R128 ;  /* 0x800000801a1a7221 */ /* 0x000fe20000010000 */
[----:B------:R-:W-:Y:S01]  /*72f0*/  FADD.FTZ R128, R25, -R130 ;  /* 0x8000008219807221 */ /* 0x000fe20000010000 */
[----:B------:R-:W-:Y:S01]  /*7300*/  FADD.FTZ R25, R30, -R137 ;  /* 0x800000891e197221 */ /* 0x000fe20000010000 */
[----:B--2---:R-:W-:Y:S01]  /*7310*/  FADD.FTZ R134, R29, -R132 ;  /* 0x800000841d867221 */ /* 0x004fe20000010000 */
[----:B------:R-:W1:Y:S01]  /*7320*/  SHFL.IDX PT, R143, R226, R150, 0x1f ;  /* 0x00001f96e28f7589 */ /* 0x000e6200000e0000 */
[----:B------:R2:W-:Y:S01]  /*7330*/  MUFU.EX2 R29, R135 ;  /* 0x00000087001d7308 */ /* 0x0005e20000000800 */
[----:B------:R-:W-:Y:S01]  /*7340*/  FADD.FTZ R130, R27, -R130 ;  /* 0x800000821b827221 */ /* 0x000fe20000010000 */
[----:B------:R-:W-:Y:S01]  /*7350*/  FADD.FTZ R27, R31, -R132 ;  /* 0x800000841f1b7221 */ /* 0x000fe20000010000 */
[----:B------:R-:W1:Y:S01]  /*7360*/  SHFL.IDX PT, R140, R226, R218, 0x1f ;  /* 0x00001fdae28c7589 */ /* 0x000e6200000e0000 */
[--C-:B----4-:R-:W-:Y:S01]  /*7370*/  FADD.FTZ R137, R36, -R147.reuse ;  /* 0x8000009324897221 */ /* 0x110fe20000010000 */
[----:B------:R-:W-:-:S03]  /*7380*/  FADD.FTZ R38, R38, -R147 ;  /* 0x8000009326267221 */ /* 0x000fc60000010000 */
[----:B------:R4:W4:Y:S01]  /*7390*/  MUFU.EX2 R30, R139 ;  /* 0x0000008b001e7308 */ /* 0x0009220000000800 */
[--C-:B--2---:R-:W-:Y:S01]  /*73a0*/  FADD.FTZ R135, R33, -R136.reuse ;  /* 0x8000008821877221 */ /* 0x104fe20000010000 */
[----:B------:R-:W-:Y:S01]  /*73b0*/  FADD.FTZ R136, R35, -R136 ;  /* 0x8000008823887221 */ /* 0x000fe20000010000 */
[----:B------:R-:W-:Y:S01]  /*73c0*/  SHFL.IDX PT, R147, R224, R151, 0x1f ;  /* 0x00001f97e0937589 */ /* 0x000fe200000e0000 */
[--C-:B---3--:R-:W-:Y:S01]  /*73d0*/  FADD.FTZ R45, R45, -R141.reuse ;  /* 0x8000008d2d2d7221 */ /* 0x108fe20000010000 */
[----:B------:R-:W-:Y:S02]  /*73e0*/  FADD.FTZ R47, R47, -R141 ;  /* 0x8000008d2f2f7221 */ /* 0x000fe40000010000 */
[----:B------:R2:W3:Y:S01]  /*73f0*/  SHFL.IDX PT, R35, R225, R151, 0x1f ;  /* 0x00001f97e1237589 */ /* 0x0004e200000e0000 */
[--C-:B-----5:R-:W-:Y:S01]  /*7400*/  FADD.FTZ R132, R32, -R133.reuse ;  /* 0x8000008520847221 */ /* 0x120fe20000010000 */
[----:B------:R-:W-:Y:S01]  /*7410*/  FADD.FTZ R133, R34, -R133 ;  /* 0x8000008522857221 */ /* 0x000fe20000010000 */
[----:B------:R-:W5:Y:S01]  /*7420*/  MUFU.EX2 R31, R138 ;  /* 0x0000008a001f7308 */ /* 0x000f620000000800 */
[----:B------:R-:W5:Y:S04]  /*7430*/  SHFL.IDX PT, R32, R226, R148, 0x1f ;  /* 0x00001f94e2207589 */ /* 0x000f6800000e0000 */
[----:B------:R-:W5:Y:S01]  /*7440*/  SHFL.IDX PT, R145, R226, R5, 0x1f ;  /* 0x00001f05e2917589 */ /* 0x000f6200000e0000 */
[--C-:B-1----:R-:W-:Y:S01]  /*7450*/  FADD.FTZ R44, R44, -R143.reuse ;  /* 0x8000008f2c2c7221 */ /* 0x102fe20000010000 */
[----:B------:R-:W-:-:S02]  /*7460*/  FADD.FTZ R46, R46, -R143 ;  /* 0x8000008f2e2e7221 */ /* 0x000fc40000010000 */
[----:B--2---:R-:W2:Y:S01]  /*7470*/  LDL R151, [R1+0x1c] ;  /* 0x00001c0001977983 */ /* 0x004ea20000100800 */
[--C-:B------:R-:W-:Y:S01]  /*7480*/  FADD.FTZ R52, R52, -R140.reuse ;  /* 0x8000008c34347221 */ /* 0x100fe20000010000 */
[----:B------:R-:W-:Y:S02]  /*7490*/  FADD.FTZ R54, R54, -R140 ;  /* 0x8000008c36367221 */ /* 0x000fe40000010000 */
[----:B------:R-:W1:Y:S04]  /*74a0*/  SHFL.IDX PT, R142, R226, R149, 0x1f ;  /* 0x00001f95e28e7589 */ /* 0x000e6800000e0000 */
[----:B----4-:R-:W4:Y:S04]  /*74b0*/  SHFL.IDX PT, R139, R225, R5, 0x1f ;  /* 0x00001f05e18b7589 */ /* 0x010f2800000e0000 */
[----:B------:R-:W4:Y:S01]  /*74c0*/  SHFL.IDX PT, R146, R223, R227, 0x1f ;  /* 0x00001fe3df927589 */ /* 0x000f2200000e0000 */
[--C-:B---3--:R-:W-:Y:S01]  /*74d0*/  FADD.FTZ R61, R61, -R35.reuse ;  /* 0x800000233d3d7221 */ /* 0x108fe20000010000 */
[----:B------:R-:W-:-:S02]  /*74e0*/  FADD.FTZ R63, R63, -R35 ;  /* 0x800000233f3f7221 */ /* 0x000fc40000010000 */
[----:B------:R-:W3:Y:S01]  /*74f0*/  SHFL.IDX PT, R141, R225, R150, 0x1f ;  /* 0x00001f96e18d7589 */ /* 0x000ee200000e0000 */
[--C-:B-----5:R-:W-:Y:S01]  /*7500*/  FADD.FTZ R49, R49, -R32.reuse ;  /* 0x8000002031317221 */ /* 0x120fe20000010000 */
[----:B------:R-:W-:Y:S01]  /*7510*/  FADD.FTZ R51, R51, -R32 ;  /* 0x8000002033337221 */ /* 0x000fe20000010000 */
[----:B------:R-:W-:Y:S01]  /*7520*/  MUFU.EX2 R35, R125 ;  /* 0x0000007d00237308 */ /* 0x000fe20000000800 */
[----:B------:R-:W-:Y:S01]  /*7530*/  SHFL.IDX PT, R143, R224, R149, 0x1f ;  /* 0x00001f95e08f7589 */ /* 0x000fe200000e0000 */
[--C-:B------:R-:W-:Y:S01]  /*7540*/  FADD.FTZ R40, R40, -R145.reuse ;  /* 0x8000009128287221 */ /* 0x100fe20000010000 */
[----:B------:R-:W-:Y:S02]  /*7550*/  FADD.FTZ R42, R42, -R145 ;  /* 0x800000912a2a7221 */ /* 0x000fe40000010000 */
[----:B------:R-:W5:Y:S03]  /*7560*/  SHFL.IDX PT, R34, R225, R216, 0x1f ;  /* 0x00001fd8e1227589 */ /* 0x000f6600000e0000 */
[----:B------:R3:W5:Y:S01]  /*7570*/  MUFU.EX2 R32, R129 ;  /* 0x0000008100207308 */ /* 0x0007620000000800 */
[--C-:B-1----:R-:W-:Y:S01]  /*7580*/  FADD.FTZ R48, R48, -R142.reuse ;  /* 0x8000008e30307221 */ /* 0x102fe20000010000 */
[----:B------:R-:W-:Y:S01]  /*7590*/  FADD.FTZ R50, R50, -R142 ;  /* 0x8000008e32327221 */ /* 0x000fe20000010000 */
[----:B------:R-:W1:Y:S01]  /*75a0*/  SHFL.IDX PT, R140, R225, R149, 0x1f ;  /* 0x00001f95e18c7589 */ /* 0x000e6200000e0000 */
[--C-:B----4-:R-:W-:Y:S01]  /*75b0*/  FADD.FTZ R56, R56, -R139.reuse ;  /* 0x8000008b38387221 */ /* 0x110fe20000010000 */
[----:B------:R-:W-:-:S02]  /*75c0*/  FADD.FTZ R58, R58, -R139 ;  /* 0x8000008b3a3a7221 */ /* 0x000fc40000010000 */
[----:B------:R-:W-:Y:S01]  /*75d0*/  SHFL.IDX PT, R142, R224, R150, 0x1f ;  /* 0x00001f96e08e7589 */ /* 0x000fe200000e0000 */
[----:B------:R-:W-:-:S03]  /*75e0*/  FADD.FTZ R37, R37, -R146 ;  /* 0x8000009225257221 */ /* 0x000fc60000010000 */
[----:B------:R-:W-:Y:S01]  /*75f0*/  SHFL.IDX PT, R144, R226, R216, 0x1f ;  /* 0x00001fd8e2907589 */ /* 0x000fe200000e0000 */
[----:B------:R-:W-:Y:S01]  /*7600*/  FMUL.FTZ R25, R10, R25 ;  /* 0x000000190a197220 */ /* 0x000fe20000410000 */
[--C-:B---3--:R-:W-:Y:S01]  /*7610*/  FADD.FTZ R60, R60, -R141.reuse ;  /* 0x8000008d3c3c7221 */ /* 0x108fe20000010000 */
[----:B------:R-:W-:Y:S01]  /*7620*/  FADD.FTZ R62, R62, -R141 ;  /* 0x8000008d3e3e7221 */ /* 0x000fe20000010000 */
[----:B------:R-:W-:Y:S01]  /*7630*/  SHFL.IDX PT, R129, R224, R5, 0x1f ;  /* 0x00001f05e0817589 */ /* 0x000fe200000e0000 */
[----:B------:R-:W-:Y:S01]  /*7640*/  FMUL.FTZ R27, R12, R27 ;  /* 0x0000001b0c1b7220 */ /* 0x000fe20000410000 */
[----:B------:R-:W-:Y:S01]  /*7650*/  FMUL.FTZ R26, R7, R26 ;  /* 0x0000001a071a7220 */ /* 0x000fe20000410000 */
[----:B------:R-:W-:Y:S01]  /*7660*/  MUFU.EX2 R123, R123 ;  /* 0x0000007b007b7308 */ /* 0x000fe20000000800 */
[----:B------:R-:W-:Y:S01]  /*7670*/  SHFL.IDX PT, R139, R224, R216, 0x1f ;  /* 0x00001fd8e08b7589 */ /* 0x000fe200000e0000 */
[----:B------:R-:W-:Y:S01]  /*7680*/  FADD.FTZ R39, R39, -R146 ;  /* 0x8000009227277221 */ /* 0x000fe20000010000 */
[--C-:B-----5:R-:W-:Y:S01]  /*7690*/  FADD.FTZ R57, R57, -R34.reuse ;  /* 0x8000002239397221 */ /* 0x120fe20000010000 */
[----:B------:R-:W-:Y:S01]  /*76a0*/  FADD.FTZ R59, R59, -R34 ;  /* 0x800000223b3b7221 */ /* 0x000fe20000010000 */
[----:B------:R-:W-:Y:S04]  /*76b0*/  SHFL.IDX PT, R145, R224, R148, 0x1f ;  /* 0x00001f94e0917589 */ /* 0x000fe800000e0000 */
[----:B------:R-:W-:Y:S04]  /*76c0*/  SHFL.IDX PT, R149, R224, R218, 0x1f ;  /* 0x00001fdae0957589 */ /* 0x000fe800000e0000 */
[----:B------:R-:W3:Y:S04]  /*76d0*/  SHFL.IDX PT, R33, R226, R227, 0x1f ;  /* 0x00001fe3e2217589 */ /* 0x000ee800000e0000 */
[----:B------:R-:W4:Y:S04]  /*76e0*/  SHFL.IDX PT, R138, R225, R148, 0x1f ;  /* 0x00001f94e18a7589 */ /* 0x000f2800000e0000 */
[----:B------:R-:W5:Y:S01]  /*76f0*/  SHFL.IDX PT, R36, R225, R218, 0x1f ;  /* 0x00001fdae1247589 */ /* 0x000f6200000e0000 */
[----:B------:R-:W-:Y:S01]  /*7700*/  FADD.FTZ R141, R80, -R143 ;  /* 0x8000008f508d7221 */ /* 0x000fe20000010000 */
[----:B------:R5:W5:Y:S01]  /*7710*/  MUFU.EX2 R34, R126 ;  /* 0x0000007e00227308 */ /* 0x000b620000000800 */
[----:B------:R-:W-:Y:S01]  /*7720*/  FMUL.FTZ R37, R19, R37 ;  /* 0x0000002513257220 */ /* 0x000fe20000410000 */
[----:B------:R-:W5:Y:S01]  /*7730*/  SHFL.IDX PT, R224, R224, R227, 0x1f ;  /* 0x00001fe3e0e07589 */ /* 0x000f6200000e0000 */
[--C-:B-1----:R-:W-:Y:S01]  /*7740*/  FADD.FTZ R66, R66, -R140.reuse ;  /* 0x8000008c42427221 */ /* 0x102fe20000010000 */
[----:B------:R-:W-:-:S04]  /*7750*/  FADD.FTZ R64, R64, -R140 ;  /* 0x8000008c40407221 */ /* 0x000fc80000010000 */
[----:B------:R-:W-:Y:S01]  /*7760*/  MUFU.EX2 R122, R122 ;  /* 0x0000007a007a7308 */ /* 0x000fe20000000800 */
[----:B------:R-:W1:Y:S01]  /*7770*/  SHFL.IDX PT, R225, R225, R227, 0x1f ;  /* 0x00001fe3e1e17589 */ /* 0x000e6200000e0000 */
[----:B------:R-:W-:Y:S01]  /*7780*/  FADD.FTZ R143, R82, -R143 ;  /* 0x8000008f528f7221 */ /* 0x000fe20000010000 */
[----:B------:R-:W-:-:S05]  /*7790*/  FMUL.FTZ R82, R17, R137 ;  /* 0x0000008911527220 */ /* 0x000fca0000410000 */
[----:B------:R-:W-:Y:S01]  /*77a0*/  MUFU.EX2 R121, R121 ;  /* 0x0000007900797308 */ /* 0x000fe20000000800 */
[--C-:B---3--:R-:W-:Y:S01]  /*77b0*/  FADD.FTZ R53, R53, -R33.reuse ;  /* 0x8000002135357221 */ /* 0x108fe20000010000 */
[----:B------:R-:W-:Y:S01]  /*77c0*/  FADD.FTZ R55, R55, -R33 ;  /* 0x8000002137377221 */ /* 0x000fe20000010000 */
[--C-:B----4-:R-:W-:Y:S01]  /*77d0*/  FADD.FTZ R125, R67, -R138.reuse ;  /* 0x8000008a437d7221 */ /* 0x110fe20000010000 */
[----:B------:R-:W-:Y:S01]  /*77e0*/  FADD.FTZ R65, R65, -R138 ;  /* 0x8000008a41417221 */ /* 0x000fe20000010000 */
[----:B------:R-:W-:Y:S01]  /*77f0*/  F2FP.F16.F32.PACK_AB R82, R37, R82 ;  /* 0x000000522552723e */ /* 0x000fe200000000ff */
[--C-:B-----5:R-:W-:Y:S01]  /*7800*/  FADD.FTZ R126, R68, -R36.reuse ;  /* 0x80000024447e7221 */ /* 0x120fe20000010000 */
[----:B------:R-:W-:Y:S01]  /*7810*/  FADD.FTZ R67, R70, -R36 ;  /* 0x8000002446437221 */ /* 0x000fe20000010000 */
[----:B------:R3:W4:Y:S01]  /*7820*/  MUFU.EX2 R33, R127 ;  /* 0x0000007f00217308 */ /* 0x0007220000000800 */
[----:B------:R-:W-:Y:S01]  /*7830*/  FMUL.FTZ R38, R18, R38 ;  /* 0x0000002612267220 */ /* 0x000fe20000410000 */
[--C-:B------:R-:W-:Y:S01]  /*7840*/  FADD.FTZ R150, R85, -R224.reuse ;  /* 0x800000e055967221 */ /* 0x100fe20000010000 */
[----:B------:R-:W-:Y:S01]  /*7850*/  FMUL.FTZ R85, R8, R130 ;  /* 0x0000008208557220 */ /* 0x000fe20000410000 */
[----:B------:R-:W-:Y:S01]  /*7860*/  FADD.FTZ R224, R87, -R224 ;  /* 0x800000e057e07221 */ /* 0x000fe20000010000 */
[----:B------:R-:W-:-:S03]  /*7870*/  F2FP.F16.F32.PACK_AB R87, R27, R25 ;  /* 0x000000191b57723e */ /* 0x000fc600000000ff */
[----:B------:R-:W-:Y:S01]  /*7880*/  MUFU.EX2 R120, R120 ;  /* 0x0000007800787308 */ /* 0x000fe20000000800 */
[----:B-1----:R-:W-:Y:S01]  /*7890*/  FADD.FTZ R70, R69, -R225 ;  /* 0x800000e145467221 */ /* 0x002fe20000010000 */
[----:B------:R-:W-:Y:S01]  /*78a0*/  FMUL.FTZ R25, R111, R65 ;  /* 0x000000416f197220 */ /* 0x000fe20000410000 */
[----:B------:R-:W-:Y:S01]  /*78b0*/  F2FP.F16.F32.PACK_AB R85, R85, R26 ;  /* 0x0000001a5555723e */ /* 0x000fe200000000ff */
[----:B------:R-:W-:-:S04]  /*78c0*/  FMUL.FTZ R65, R110, R66 ;  /* 0x000000426e417220 */ /* 0x000fc80000410000 */
[----:B------:R-:W-:Y:S01]  /*78d0*/  MUFU.EX2 R119, R119 ;  /* 0x0000007700777308 */ /* 0x000fe20000000800 */
[----:B------:R-:W-:Y:S01]  /*78e0*/  FMUL.FTZ R39, R20, R39 ;  /* 0x0000002714277220 */ /* 0x000fe20000410000 */
[----:B------:R-:W-:Y:S01]  /*78f0*/  FMUL.FTZ R60, R105, R60 ;  /* 0x0000003c693c7220 */ /* 0x000fe20000410000 */
[----:B------:R-:W-:-:S05]  /*7900*/  FMUL.FTZ R61, R107, R61 ;  /* 0x0000003d6b3d7220 */ /* 0x000fca0000410000 */
[----:B------:R-:W-:Y:S01]  /*7910*/  MUFU.EX2 R118, R118 ;  /* 0x0000007600767308 */ /* 0x000fe20000000800 */
[----:B------:R-:W-:Y:S01]  /*7920*/  FMUL.FTZ R62, R106, R62 ;  /* 0x0000003e6a3e7220 */ /* 0x000fe20000410000 */
[----:B------:R-:W-:Y:S01]  /*7930*/  FMUL.FTZ R63, R108, R63 ;  /* 0x0000003f6c3f7220 */ /* 0x000fe20000410000 */
[----:B------:R-:W-:Y:S01]  /*7940*/  FMUL.FTZ R64, R109, R64 ;  /* 0x000000406d407220 */ /* 0x000fe20000410000 */
[--C-:B------:R-:W-:Y:S01]  /*7950*/  FADD.FTZ R41, R41, -R144.reuse ;  /* 0x8000009029297221 */ /* 0x100fe20000010000 */
[----:B------:R-:W-:-:S03]  /*7960*/  FADD.FTZ R43, R43, -R144 ;  /* 0x800000902b2b7221 */ /* 0x000fc60000010000 */
[----:B------:R1:W5:Y:S01]  /*7970*/  MUFU.EX2 R36, R124 ;  /* 0x0000007c00247308 */ /* 0x0003620000000800 */
[----:B------:R-:W-:Y:S01]  /*7980*/  FMUL.FTZ R26, R112, R125 ;  /* 0x0000007d701a7220 */ /* 0x000fe20000410000 */
[----:B------:R-:W-:Y:S01]  /*7990*/  FMUL.FTZ R66, R113, R126 ;  /* 0x0000007e71427220 */ /* 0x000fe20000410000 */
[----:B------:R-:W-:-:S05]  /*79a0*/  FMUL.FTZ R27, R115, R70 ;  /* 0x00000046731b7220 */ /* 0x000fca0000410000 */
[----:B------:R-:W5:Y:S01]  /*79b0*/  MUFU.EX2 R37, R117 ;  /* 0x0000007500257308 */ /* 0x000f620000000800 */
[----:B---3--:R-:W-:Y:S01]  /*79c0*/  FADD.FTZ R127, R72, -R129 ;  /* 0x80000081487f7221 */ /* 0x008fe20000010000 */
[----:B------:R-:W-:Y:S01]  /*79d0*/  FADD.FTZ R138, R73, -R139 ;  /* 0x8000008b498a7221 */ /* 0x000fe20000010000 */
[----:B------:R-:W-:Y:S01]  /*79e0*/  FADD.FTZ R129, R74, -R129 ;  /* 0x800000814a817221 */ /* 0x000fe20000010000 */
[----:B------:R-:W-:Y:S01]  /*79f0*/  FADD.FTZ R139, R75, -R139 ;  /* 0x8000008b4b8b7221 */ /* 0x000fe20000010000 */
[--C-:B------:R-:W-:Y:S01]  /*7a00*/  FADD.FTZ R140, R76, -R142.reuse ;  /* 0x8000008e4c8c7221 */ /* 0x100fe20000010000 */
[----:B------:R-:W-:Y:S01]  /*7a10*/  FADD.FTZ R146, R77, -R147 ;  /* 0x800000934d927221 */ /* 0x000fe20000010000 */
[----:B------:R-:W-:Y:S01]  /*7a20*/  FADD.FTZ R144, R81, -R145 ;  /* 0x8000009151907221 */ /* 0x000fe20000010000 */
[----:B------:R-:W-:Y:S01]  /*7a30*/  FADD.FTZ R148, R84, -R149 ;  /* 0x8000009554947221 */ /* 0x000fe20000010000 */
[----:B-1----:R-:W-:Y:S01]  /*7a40*/  FADD.FTZ R124, R71, -R225 ;  /* 0x800000e1477c7221 */ /* 0x002fe20000010000 */
[----:B------:R-:W-:Y:S01]  /*7a50*/  FADD.FTZ R145, R83, -R145 ;  /* 0x8000009153917221 */ /* 0x000fe20000010000 */
[----:B------:R-:W-:Y:S01]  /*7a60*/  FADD.FTZ R149, R86, -R149 ;  /* 0x8000009556957221 */ /* 0x000fe20000010000 */
        /* <DEDUP_REMOVED lines=47> */
[----:B----4-:R-:W-:Y:S01]  /*7d60*/  FMUL.FTZ R63, R33, R142 ;  /* 0x0000008e213f7220 */ /* 0x010fe20000410000 */
[----:B------:R-:W-:Y:S01]  /*7d70*/  F2FP.F16.F32.PACK_AB R81, R136, R81 ;  /* 0x000000518851723e */ /* 0x000fe200000000ff */
[----:B------:R-:W-:Y:S01]  /*7d80*/  FMUL.FTZ R38, R35, R147 ;  /* 0x0000009323267220 */ /* 0x000fe20000410000 */
[----:B------:R-:W-:Y:S01]  /*7d90*/  F2FP.F16.F32.PACK_AB R68, R57, R56 ;  /* 0x000000383944723e */ /* 0x000fe200000000ff */
[----:B-----5:R-:W-:Y:S01]  /*7da0*/  FMUL.FTZ R56, R36, R141 ;  /* 0x0000008d24387220 */ /* 0x020fe20000410000 */
        /* <DEDUP_REMOVED lines=22> */
[----:B------:R-:W-:Y:S01]  /*7f10*/  UMOV UR6, UR4 ;  /* 0x0000000400067c82 */ /* 0x000fe20008000000 */
[----:B------:R-:W-:Y:S01]  /*7f20*/  F2FP.F16.F32.PACK_AB R57, R26, R57 ;  /* 0x000000391a39723e */ /* 0x000fe200000000ff */
[----:B------:R-:W-:Y:S01]  /*7f30*/  UMOV UR7, 0x40000040 ;  /* 0x4000004000077882 */ /* 0x000fe20000000000 */
[----:B------:R-:W-:Y:S01]  /*7f40*/  F2FP.F16.F32.PACK_AB R58, R27, R58 ;  /* 0x0000003a1b3a723e */ /* 0x000fe200000000ff */
[----:B------:R-:W3:Y:S01]  /*7f50*/  LDL R38, [R1+0x30] ;  /* 0x0000300001267983 */ /* 0x000ee20000100800 */
[----:B------:R-:W-:Y:S02]  /*7f60*/  F2FP.F16.F32.PACK_AB R59, R224, R59 ;  /* 0x0000003be03b723e */ /* 0x000fe400000000ff */
[----:B------:R-:W-:Y:S02]  /*7f70*/  F2FP.F16.F32.PACK_AB R24, R221, R219 ;  /* 0x000000dbdd18723e */ /* 0x000fe400000000ff */
[----:B------:R-:W-:-:S02]  /*7f80*/  F2FP.F16.F32.PACK_AB R25, R8, R7 ;  /* 0x000000070819723e */ /* 0x000fc400000000ff */
[----:B------:R-:W-:Y:S02]  /*7f90*/  F2FP.F16.F32.PACK_AB R26, R11, R9 ;  /* 0x000000090b1a723e */ /* 0x000fe400000000ff */
[----:B------:R-:W-:Y:S01]  /*7fa0*/  F2FP.F16.F32.PACK_AB R27, R12, R10 ;  /* 0x0000000a0c1b723e */ /* 0x000fe200000000ff */
[----:B--2---:R-:W-:-:S04]  /*7fb0*/  IMAD R39, R0, 0x4000, R151 ;  /* 0x0000400000277824 */ /* 0x004fc800078e0297 */
[----:B------:R-:W-:-:S05]  /*7fc0*/  IMAD R39, R39, 0x2, R222 ;  /* 0x0000000227277824 */ /* 0x000fca00078e02de */
[----:B------:R-:W-:Y:S04]  /*7fd0*/  STSM.16.MT88.4 [R39+0x20c00], R84 ;  /* 0x020c005427007844 */ /* 0x000fe80000004200 */
[----:B------:R-:W-:Y:S04]  /*7fe0*/  STSM.16.MT88.4 [R39+0x21400], R80 ;  /* 0x0214005027007844 */ /* 0x000fe80000004200 */
[----:B------:R-:W-:Y:S04]  /*7ff0*/  STSM.16.MT88.4 [R39+0x21c00], R76 ;  /* 0x021c004c27007844 */ /* 0x000fe80000004200 */
[----:B------:R-:W-:Y:S04]  /*8000*/  STSM.16.MT88.4 [R39+0x22400], R72 ;  /* 0x0224004827007844 */ /* 0x000fe80000004200 */
[----:B------:R-:W-:Y:S04]  /*8010*/  STSM.16.MT88.4 [R39+0x22c00], R68 ;  /* 0x022c004427007844 */ /* 0x000fe80000004200 */
[----:B------:R-:W-:Y:S04]  /*8020*/  STSM.16.MT88.4 [R39+0x23400], R64 ;  /* 0x0234004027007844 */ /* 0x000fe80000004200 */
[----:B------:R-:W-:Y:S04]  /*8030*/  STSM.16.MT88.4 [R39+0x23c00], R60 ;  /* 0x023c003c27007844 */ /* 0x000fe80000004200 */
[----:B------:R1:W-:Y:S01]  /*8040*/  STSM.16.MT88.4 [R39+0x24400], R56 ;  /* 0x0244003827007844 */ /* 0x0003e20000004200 */
        /* <DEDUP_REMOVED lines=40> */
[----:B------:R-:W-:Y:S01]  /*82d0*/  F2FP.F16.F32.PACK_AB R28, R30, R28 ;  /* 0x0000001c1e1c723e */ /* 0x000fe200000000ff */
[----:B------:R-:W-:Y:S02]  /*82e0*/  WARPGROUP.DEPBAR.LE gsb0, 0x0 ;  /* 0x00008000000079c5 */ /* 0x000fe40000010000 */
[----:B------:R-:W-:Y:S02]  /*82f0*/  F2FP.F16.F32.PACK_AB R24, R111, R109 ;  /* 0x0000006d6f18723e */ /* 0x000fe400000000ff */
[----:B------:R-:W-:Y:S02]  /*8300*/  F2FP.F16.F32.PACK_AB R25, R112, R110 ;  /* 0x0000006e7019723e */ /* 0x000fe400000000ff */
[----:B------:R-:W-:-:S02]  /*8310*/  F2FP.F16.F32.PACK_AB R26, R115, R113 ;  /* 0x00000071731a723e */ /* 0x000fc400000000ff */
[----:B------:R-:W-:-:S04]  /*8320*/  F2FP.F16.F32.PACK_AB R27, R116, R114 ;  /* 0x00000072741b723e */ /* 0x000fc800000000ff */
[----:B------:R-:W-:-:S06]  /*8330*/  WARPGROUP.ARRIVE ;  /* 0x00000000000079c5 */ /* 0x000fcc0000000000 */
[----:B------:R-:W-:Y:S01]  /*8340*/  HGMMA.64x64x16.F32 R184, R24, gdesc[UR4].tnspB, R184, gsb0 ;  /* 0x40e0000418b87df0 */ /* 0x000fe200080008b8 */
[----:B------:R-:W-:Y:S01]  /*8350*/  F2FP.F16.F32.PACK_AB R29, R31, R29 ;  /* 0x0000001d1f1d723e */ /* 0x000fe200000000ff */
[----:B------:R-:W-:Y:S01]  /*8360*/  UIADD3 UR6, UR4, 0x300, URZ ;  /* 0x0000030004067890 */ /* 0x000fe2000fffe03f */
[----:B------:R-:W-:Y:S02]  /*8370*/  F2FP.F16.F32.PACK_AB R30, R34, R32 ;  /* 0x00000020221e723e */ /* 0x000fe400000000ff */
[----:B------:R-:W-:Y:S01]  /*8380*/  F2FP.F16.F32.PACK_AB R31, R35, R33 ;  /* 0x00000021231f723e */ /* 0x000fe200000000ff */
[----:B------:R-:W-:Y:S01]  /*8390*/  UMOV UR7, 0x40000040 ;  /* 0x4000004000077882 */ /* 0x000fe20000000000 */
[----:B------:R-:W-:Y:S01]  /*83a0*/  F2FP.F16.F32.PACK_AB R116, R122, R36 ;  /* 0x000000247a74723e */ /* 0x000fe200000000ff */
[----:B------:R-:W-:Y:S02]  /*83b0*/  WARPGROUP.DEPBAR.LE gsb0, 0x0 ;  /* 0x00008000000079c5 */ /* 0x000fe40000010000 */
[----:B------:R-:W-:-:S06]  /*83c0*/  WARPGROUP.ARRIVE ;  /* 0x00000000000079c5 */ /* 0x000fcc0000000000 */
[----:B------:R-:W-:Y:S01]  /*83d0*/  HGMMA.64x64x16.F32 R184, R28, gdesc[UR4].tnspB, R184, gsb0 ;  /* 0x40e000041cb87df0 */ /* 0x000fe200080008b8 */
[----:B------:R-:W-:Y:S01]  /*83e0*/  F2FP.F16.F32.PACK_AB R117, R121, R123 ;  /* 0x0000007b7975723e */ /* 0x000fe200000000ff */
[----:B------:R-:W-:Y:S01]  /*83f0*/  UIADD3 UR6, UR4, 0x380, URZ ;  /* 0x0000038004067890 */ /* 0x000fe2000fffe03f */
[----:B------:R-:W-:Y:S02]  /*8400*/  F2FP.F16.F32.PACK_AB R118, R118, R120 ;  /* 0x000000787676723e */ /* 0x000fe400000000ff */
[----:B------:R-:W-:Y:S01]  /*8410*/  F2FP.F16.F32.PACK_AB R119, R37, R119 ;  /* 0x000000772577723e */ /* 0x000fe200000000ff */
[----:B------:R-:W-:Y:S01]  /*8420*/  UMOV UR7, 0x40000040 ;  /* 0x4000004000077882 */ /* 0x000fe20000000000 */
[----:B------:R-:W-:Y:S02]  /*8430*/  WARPGROUP.DEPBAR.LE gsb0, 0x0 ;  /* 0x00008000000079c5 */ /* 0x000fe40000010000 */
[----:B------:R-:W-:-:S06]  /*8440*/  WARPGROUP.ARRIVE ;  /* 0x00000000000079c5 */ /* 0x000fcc0000000000 */
[----:B------:R-:W-:Y:S01]  /*8450*/  HGMMA.64x64x16.F32 R184, R116, gdesc[UR4].tnspB, R184, gsb0 ;  /* 0x40e0000474b87df0 */ /* 0x000fe200080008b8 */
[----:B------:R-:W-:Y:S01]  /*8460*/  R2UR UR5, R222 ;  /* 0x00000000de0572ca */ /* 0x000fe200000e0000 */
[----:B---3--:R-:W-:-:S05]  /*8470*/  IMAD R7, R0, 0x800, R38 ;  /* 0x0000080000077824 */ /* 0x008fca00078e0226 */
[----:B------:R-:W-:-:S07]  /*8480*/  R2UR UR8, R7 ;  /* 0x00000000070872ca */ /* 0x000fce00000e0000 */
[----:B------:R-:W-:-:S04]  /*8490*/  USHF.R.U32.HI UR5, URZ, 0x4, UR5 ;  /* 0x000000043f057899 */ /* 0x000fc80008011605 */
[----:B------:R-:W-:Y:S02]  /*84a0*/  ULOP3.LUT UR9, UR5, 0x3fff, URZ, 0xc0, !UPT ;  /* 0x00003fff05097892 */ /* 0x000fe4000f8ec03f */
[----:B------:R-:W-:Y:S01]  /*84b0*/  UMOV UR4, UR8 ;  /* 0x0000000800047c82 */ /* 0x000fe20008000000 */
[----:B------:R-:W-:Y:S01]  /*84c0*/  UMOV UR5, 0x40000040 ;  /* 0x4000004000057882 */ /* 0x000fe20000000000 */
[----:B------:R-:W-:-:S03]  /*84d0*/  UMOV UR7, 0x40000040 ;  /* 0x4000004000077882 */ /* 0x000fc60000000000 */
[----:B------:R-:W-:Y:S01]  /*84e0*/  UMOV UR6, UR9 ;  /* 0x0000000900067c82 */ /* 0x000fe20008000000 */
        /* <DEDUP_REMOVED lines=58> */
.L_x_1076:
[----:B------:R-:W-:Y:S01]  /*8890*/  IMAD R220, R0, 0x400, R220 ;  /* 0x0000040000dc7824 */ /* 0x000fe200078e02dc */
[----:B------:R-:W-:Y:S01]  /*88a0*/  UMOV UR7, 0x40000040 ;  /* 0x4000004000077882 */ /* 0x000fe20000000000 */
[----:B------:R-:W-:Y:S01]  /*88b0*/  VIADD R7, R6, 0x30c40 ;  /* 0x00030c4006077836 */ /* 0x000fe20000000000 */
[----:B------:R-:W1:Y:S02]  /*88c0*/  S2R R8, SR_TID.X ;  /* 0x0000000000087919 */ /* 0x000e640000002100 */
[----:B------:R-:W-:Y:S02]  /*88d0*/  R2UR UR4, R220 ;  /* 0x00000000dc0472ca */ /* 0x000fe400000e0000 */
[----:B------:R-:W-:-:S04]  /*88e0*/  PRMT R7, RZ, 0x654, R7 ;  /* 0x00000654ff077816 */ /* 0x000fc80000000007 */
[----:B------:R2:W-:Y:S01]  /*88f0*/  SYNCS.ARRIVE.TRANS64.RED.A1T0 RZ, [R7+URZ], RZ ;  /* 0x000000ff07ff79a7 */ /* 0x0005e2000810043f */
[----:B------:R-:W-:-:S06]  /*8900*/  WARPGROUP.ARRIVE ;  /* 0x00000000000079c5 */ /* 0x000fcc0000000000 */
[----:B------:R-:W-:Y:S02]  /*8910*/  UMOV UR6, UR4 ;  /* 0x0000000400067c82 */ /* 0x000fe40008000000 */
[----:B------:R-:W-:Y:S01]  /*8920*/  HGMMA.64x64x16.F32 R152, R84, gdesc[UR4].tnspB, R152, gsb0 ;  /* 0x40e0000454987df0 */ /* 0x000fe20008000898 */
[----:B------:R-:W-:Y:S01]  /*8930*/  UIADD3 UR6, UR4, 0x80, URZ ;  /* 0x0000008004067890 */ /* 0x000fe2000fffe03f */
[----:B------:R-:W-:Y:S01]  /*8940*/  UMOV UR7, 0x40000040 ;  /* 0x4000004000077882 */ /* 0x000fe20000000000 */
[----:B-1----:R-:W-:-:S05]  /*8950*/  SHF.R.U32.HI R8, RZ, 0x7, R8 ;  /* 0x00000007ff087819 */ /* 0x002fca0000011608 */
[----:B------:R-:W-:Y:S01]  /*8960*/  VIADD R8, R8, 0x9 ;  /* 0x0000000908087836 */ /* 0x000fe20000000000 */
        /* <DEDUP_REMOVED lines=36> */
[----:B-1----:R-:W1:Y:S01]  /*8bb0*/  S2R R8, SR_TID.X ;  /* 0x0000000000087919 */ /* 0x002e620000002100 */
[----:B------:R2:W-:Y:S04]  /*8bc0*/  STS.128 [R2+0x8000], R24 ;  /* 0x0080001802007388 */ /* 0x0005e80000000c00 */
[----:B------:R2:W-:Y:S04]  /*8bd0*/  STS.128 [R2+0x8800], R28 ;  /* 0x0088001c02007388 */ /* 0x0005e80000000c00 */
[----:B------:R2:W-:Y:S04]  /*8be0*/  STS.128 [R2+0x9000], R32 ;  /* 0x0090002002007388 */ /* 0x0005e80000000c00 */
[----:B------:R2:W-:Y:S04]  /*8bf0*/  STS.128 [R2+0x9800], R36 ;  /* 0x0098002402007388 */ /* 0x0005e80000000c00 */
[----:B------:R2:W-:Y:S01]  /*8c00*/  STS.128 [R2+0xa000], R40 ;  /* 0x00a0002802007388 */ /* 0x0005e20000000c00 */
[----:B-1----:R-:W-:-:S03]  /*8c10*/  SHF.R.U32.HI R8, RZ, 0x7, R8 ;  /* 0x00000007ff087819 */ /* 0x002fc60000011608 */
[----:B------:R2:W-:Y:S02]  /*8c20*/  STS.128 [R2+0xa800], R44 ;  /* 0x00a8002c02007388 */ /* 0x0005e40000000c00 */
[----:B------:R-:W-:Y:S02]  /*8c30*/  VIADD R8, R8, 0xc ;  /* 0x0000000c08087836 */ /* 0x000fe40000000000 */
        /* <DEDUP_REMOVED lines=8> */
[----:B-1----:R2:W-:Y:S06]  /*8cc0*/  BAR.ARV R8, 0xa0 ;  /* 0x000280080000751d */ /* 0x0025ec0000002000 */
[----:B------:R-:W-:Y:S05]  /*8cd0*/  @!P0 BRA `(.L_x_1077) ;  /* 0x0000000000048947 */ /* 0x000fea0003800000 */
[----:B------:R-:W-:Y:S01]  /*8ce0*/  BPT.TRAP 0x1 ;  /* 0x000000040000795c */ /* 0x000fe20000300000 */
.L_x_1077:
[----:B--2---:R-:W2:Y:S01]  /*8cf0*/  LDL R7, [R1+0x18] ;  /* 0x0000180001077983 */ /* 0x004ea20000100800 */
[----:B------:R-:W-:Y:S01]  /*8d00*/  UIADD3 UR38, UR38, 0x1, URZ ;  /* 0x0000000126267890 */ /* 0x000fe2000fffe03f */
[----:B------:R-:W-:Y:S02]  /*8d10*/  VIADD R0, R0, 0x1 ;  /* 0x0000000100007836 */ /* 0x000fe40000000000 */
[----:B------:R-:W-:-:S03]  /*8d20*/  VIADD R6, R6, 0x30c20 ;  /* 0x00030c2006067836 */ /* 0x000fc60000000000 */
[C---:B------:R-:W-:Y:S02]  /*8d30*/  ISETP.NE.AND P0, PT, R0.reuse, 0x2, PT ;  /* 0x000000020000780c */ /* 0x040fe40003f05270 */
[----:B------:R-:W-:Y:S02]  /*8d40*/  PRMT R6, RZ, 0x654, R6 ;  /* 0x00000654ff067816 */ /* 0x000fe40000000006 */
[----:B------:R-:W-:Y:S02]  /*8d50*/  SEL R0, R0, RZ, P0 ;  /* 0x000000ff00007207 */ /* 0x000fe40000000000 */
[----:B------:R3:W-:Y:S01]  /*8d60*/  SYNCS.ARRIVE.TRANS64.RED.A1T0 RZ, [R6+URZ], RZ ;  /* 0x000000ff06ff79a7 */ /* 0x0007e2000810043f */
[----:B--2---:R-:W-:Y:S02]  /*8d70*/  ISETP.LE.AND P1, PT, R7, UR38, PT ;  /* 0x0000002607007c0c */ /* 0x004fe4000bf23270 */
[----:B------:R-:W-:-:S04]  /*8d80*/  SEL R7, RZ, 0x1, P0 ;  /* 0x00000001ff077807 */ /* 0x000fc80000000000 */
[----:B------:R-:W-:-:S07]  /*8d90*/  LOP3.LUT R4, R4, R7, RZ, 0x3c, !PT ;  /* 0x0000000704047212 */ /* 0x000fce00078e3cff */
[----:B---3--:R-:W-:Y:S05]  /*8da0*/  @!P1 BRA `(.L_x_1078) ;  /* 0xffffffcc00789947 */ /* 0x008fea000383ffff */
.L_x_1067:
[----:B------:R-:W-:-:S06]  /*8db0*/  UISETP.GE.AND UP0, UPT, UR38, UR37, UPT ;  /* 0x000000252600728c */ /* 0x000fcc000bf06270 */
[----:B------:R-:W-:-:S13]  /*8dc0*/  PLOP3.LUT P0, PT, PT, PT, UP0, 0x80, 0x0 ;  /* 0x000000000000781c */ /* 0x000fda0003f0f008 */
[----:B------:R-:W-:Y:S05]  /*8dd0*/  @P0 BRA `(.L_x_1079) ;  /* 0x0000004000bc0947 */ /* 0x000fea0003800000 */
[----:B------:R-:W2:Y:S01]  /*8de0*/  LDL.LU R9, [R1+0x38] ;  /* 0x0000380001097983 */ /* 0x000ea20000300800 */
[----:B------:R-:W1:Y:S03]  /*8df0*/  LDC R20, c[0x0][0x290] ;  /* 0x0000a400ff147b82 */ /* 0x000e660000000800 */
[----:B------:R-:W3:Y:S04]  /*8e00*/  LDL R14, [R1+0x34] ;  /* 0x00003400010e7983 */ /* 0x000ee80000100800 */
[----:B------:R-:W3:Y:S01]  /*8e10*/  LDL.LU R13, [R1+0x3c] ;  /* 0x00003c00010d7983 */ /* 0x000ee20000300800 */
[----:B------:R-:W-:Y:S02]  /*8e20*/  IMAD R233, R233, 0x2000, R222 ;  /* 0x00002000e9e97824 */ /* 0x000fe400078e02de */
[----:B------:R-:W-:Y:S01]  /*8e30*/  IMAD.MOV.U32 R237, RZ, RZ, 0x40000040 ;  /* 0x40000040ffed7424 */ /* 0x000fe200078e00ff */
[----:B------:R-:W4:Y:S01]  /*8e40*/  S2R R5, SR_TID.X ;  /* 0x0000000000057919 */ /* 0x000f220000002100 */
[----:B------:R-:W-:-:S02]  /*8e50*/  IMAD.MOV.U32 R235, RZ, RZ, 0x40000040 ;  /* 0x40000040ffeb7424 */ /* 0x000fc400078e00ff */
[----:B------:R-:W-:Y:S01]  /*8e60*/  IMAD.MOV.U32 R231, RZ, RZ, 0x40000040 ;  /* 0x40000040ffe77424 */ /* 0x000fe200078e00ff */
[----:B------:R-:W5:Y:S01]  /*8e70*/  S2R R12, SR_TID.X ;  /* 0x00000000000c7919 */ /* 0x000f620000002100 */
[----:B------:R-:W1:Y:S01]  /*8e80*/  S2R R229, SR_CTAID.X ;  /* 0x0000000000e57919 */ /* 0x000e620000002500 */
[----:B----4-:R-:W-:Y:S02]  /*8e90*/  VIADD R5, R5, 0xffffff80 ;  /* 0xffffff8005057836 */ /* 0x010fe40000000000 */
[----:B-----5:R-:W-:-:S03]  /*8ea0*/  VIADD R15, R12, 0xffffff80 ;  /* 0xffffff800c0f7836 */ /* 0x020fc60000000000 */
[----:B------:R-:W-:Y:S01]  /*8eb0*/  SHF.R.S32.HI R6, RZ, 0x1f, R5 ;  /* 0x0000001fff067819 */ /* 0x000fe20000011405 */
[----:B------:R-:W-:-:S03]  /*8ec0*/  VIADD R16, R12, 0xffffff80 ;  /* 0xffffff800c107836 */ /* 0x000fc60000000000 */
[----:B------:R-:W-:Y:S02]  /*8ed0*/  LEA.HI R7, R6, R5, RZ, 0x5 ;  /* 0x0000000506077211 */ /* 0x000fe400078f28ff */
[----:B------:R-:W-:Y:S02]  /*8ee0*/  SHF.R.S32.HI R15, RZ, 0x1f, R15 ;  /* 0x0000001fff0f7819 */ /* 0x000fe4000001140f */
[----:B------:R-:W-:Y:S02]  /*8ef0*/  LOP3.LUT R8, R7, 0xffffffe0, RZ, 0xc0, !PT ;  /* 0xffffffe007087812 */ /* 0x000fe400078ec0ff */
[----:B------:R-:W-:-:S03]  /*8f00*/  LEA.HI R15, R15, R16, RZ, 0x7 ;  /* 0x000000100f0f7211 */ /* 0x000fc600078f38ff */
[----:B------:R-:W-:Y:S01]  /*8f10*/  IMAD.IADD R8, R5, 0x1, -R8 ;  /* 0x0000000105087824 */ /* 0x000fe200078e0a08 */
[----:B------:R-:W-:-:S04]  /*8f20*/  SHF.R.S32.HI R15, RZ, 0x7, R15 ;  /* 0x00000007ff0f7819 */ /* 0x000fc8000001140f */
[----:B------:R-:W-:Y:S02]  /*8f30*/  SHF.R.S32.HI R7, RZ, 0x1f, R8 ;  /* 0x0000001fff077819 */ /* 0x000fe40000011408 */
[--C-:B--2---:R-:W-:Y:S02]  /*8f40*/  SHF.R.S32.HI R11, RZ, 0x2, R9.reuse ;  /* 0x00000002ff0b7819 */ /* 0x104fe40000011409 */
[----:B------:R-:W-:Y:S02]  /*8f50*/  SHF.R.S32.HI R10, RZ, 0x1f, R9 ;  /* 0x0000001fff0a7819 */ /* 0x000fe40000011409 */
[CC--:B------:R-:W-:Y:S02]  /*8f60*/  LEA.HI R9, R7.reuse, R8.reuse, RZ, 0x3 ;  /* 0x0000000807097211 */ /* 0x0c0fe400078f18ff */
[----:B------:R-:W-:Y:S02]  /*8f70*/  LEA.HI R10, R10, R11, RZ, 0x3 ;  /* 0x0000000b0a0a7211 */ /* 0x000fe400078f18ff */
[----:B------:R-:W-:-:S02]  /*8f80*/  LEA.HI R7, R7, R8, RZ, 0x2 ;  /* 0x0000000807077211 */ /* 0x000fc400078f10ff */
[----:B------:R-:W-:Y:S02]  /*8f90*/  LOP3.LUT R12, R10, 0xfffffff8, RZ, 0xc0, !PT ;  /* 0xfffffff80a0c7812 */ /* 0x000fe400078ec0ff */
[--C-:B------:R-:W-:Y:S02]  /*8fa0*/  SHF.R.S32.HI R10, RZ, 0x3, R9.reuse ;  /* 0x00000003ff0a7819 */ /* 0x100fe40000011409 */
[----:B------:R-:W-:Y:S01]  /*8fb0*/  SHF.R.S32.HI R9, RZ, 0x1f, R9 ;  /* 0x0000001fff097819 */ /* 0x000fe20000011409 */
[----:B------:R-:W-:Y:S01]  /*8fc0*/  IMAD.IADD R12, R11, 0x1, -R12 ;  /* 0x000000010b0c7824 */ /* 0x000fe200078e0a0c */
[----:B------:R-:W-:Y:S02]  /*8fd0*/  SHF.R.S32.HI R8, RZ, 0x2, R7 ;  /* 0x00000002ff087819 */ /* 0x000fe40000011407 */
[----:B------:R-:W-:Y:S02]  /*8fe0*/  LEA.HI R9, R9, R10, RZ, 0x4 ;  /* 0x0000000a09097211 */ /* 0x000fe400078f20ff */
[----:B------:R-:W-:-:S02]  /*8ff0*/  LEA.HI R7, R7, R8, RZ, 0x1 ;  /* 0x0000000807077211 */ /* 0x000fc400078f08ff */
[----:B---3--:R-:W-:Y:S02]  /*9000*/  LEA.HI R13, R13, R14, RZ, 0x5 ;  /* 0x0000000e0d0d7211 */ /* 0x008fe400078f28ff */
[----:B------:R-:W-:Y:S02]  /*9010*/  LOP3.LUT R9, R9, 0x1ffffff0, RZ, 0xc0, !PT ;  /* 0x1ffffff009097812 */ /* 0x000fe400078ec0ff */
[----:B------:R-:W-:Y:S02]  /*9020*/  LEA.HI R14, R15, R15, RZ, 0x1 ;  /* 0x0000000f0f0e7211 */ /* 0x000fe400078f08ff */
[----:B------:R-:W-:Y:S01]  /*9030*/  LOP3.LUT R7, R7, 0xfffffffe, RZ, 0xc0, !PT ;  /* 0xfffffffe07077812 */ /* 0x000fe200078ec0ff */
[----:B------:R-:W-:Y:S01]  /*9040*/  IMAD.IADD R10, R10, 0x1, -R9 ;  /* 0x000000010a0a7824 */ /* 0x000fe200078e0a09 */
[----:B------:R-:W-:Y:S01]  /*9050*/  SHF.R.S32.HI R13, RZ, 0x5, R13 ;  /* 0x00000005ff0d7819 */ /* 0x000fe2000001140d */
[----:B------:R-:W-:Y:S01]  /*9060*/  VIADD R9, R8, 0x8 ;  /* 0x0000000808097836 */ /* 0x000fe20000000000 */
[----:B------:R-:W-:Y:S01]  /*9070*/  LOP3.LUT R14, R14, 0x3fffffe, RZ, 0xc0, !PT ;  /* 0x03fffffe0e0e7812 */ /* 0x000fe200078ec0ff */
[----:B------:R-:W-:-:S02]  /*9080*/  IMAD.IADD R7, R8, 0x1, -R7 ;  /* 0x0000000108077824 */ /* 0x000fc400078e0a07 */
[----:B------:R-:W-:Y:S01]  /*9090*/  IMAD R12, R13, 0x10, R12 ;  /* 0x000000100d0c7824 */ /* 0x000fe200078e020c */
[----:B------:R-:W-:Y:S01]  /*90a0*/  LEA.HI R13, R6, R5, RZ, 0x2 ;  /* 0x00000005060d7211 */ /* 0x000fe200078f10ff */
[----:B------:R-:W-:Y:S01]  /*90b0*/  IMAD.IADD R11, R15, 0x1, -R14 ;  /* 0x000000010f0b7824 */ /* 0x000fe200078e0a0e */
[----:B------:R-:W-:Y:S01]  /*90c0*/  LEA.HI R6, R9, R9, RZ, 0x1 ;  /* 0x0000000909067211 */ /* 0x000fe200078f08ff */
[----:B------:R-:W-:Y:S01]  /*90d0*/  IMAD R7, R10, 0x8, R7 ;  /* 0x000000080a077824 */ /* 0x000fe200078e0207 */
[----:B------:R-:W-:Y:S01]  /*90e0*/  LOP3.LUT R14, R13, 0xfffffffc, RZ, 0xc0, !PT ;  /* 0xfffffffc0d0e7812 */ /* 0x000fe200078ec0ff */
[----:B------:R-:W-:Y:S02]  /*90f0*/  VIADD R10, R8, 0x10 ;  /* 0x00000010080a7836 */ /* 0x000fe40000000000 */
[----:B------:R-:W-:Y:S01]  /*9100*/  IMAD R18, R11, 0x40, R12 ;  /* 0x000000400b127824 */ /* 0x000fe200078e020c */
[----:B------:R-:W-:Y:S01]  /*9110*/  LOP3.LUT R12, R6, 0xfffffffe, RZ, 0xc0, !PT ;  /* 0xfffffffe060c7812 */ /* 0x000fe200078ec0ff */
[----:B------:R-:W-:Y:S01]  /*9120*/  VIADD R13, R8, 0x18 ;  /* 0x00000018080d7836 */ /* 0x000fe20000000000 */
[----:B------:R2:W-:Y:S01]  /*9130*/  STL [R1+0x30], R7 ;  /* 0x0000300701007387 */ /* 0x0005e20000100800 */
[----:B------:R-:W-:Y:S01]  /*9140*/  LEA.HI R8, R10, R10, RZ, 0x1 ;  /* 0x0000000a0a087211 */ /* 0x000fe200078f08ff */
[----:B------:R-:W-:-:S02]  /*9150*/  IMAD.IADD R5, R5, 0x1, -R14 ;  /* 0x0000000105057824 */ /* 0x000fc400078e0a0e */
[----:B------:R-:W-:Y:S01]  /*9160*/  LEA.HI R14, R13, R13, RZ, 0x1 ;  /* 0x0000000d0d0e7211 */ /* 0x000fe200078f08ff */
[----:B------:R-:W-:Y:S01]  /*9170*/  IMAD.IADD R12, R9, 0x1, -R12 ;  /* 0x00000001090c7824 */ /* 0x000fe200078e0a0c */
[----:B------:R-:W-:Y:S02]  /*9180*/  LOP3.LUT R11, R8, 0xfffffffe, RZ, 0xc0, !PT ;  /* 0xfffffffe080b7812 */ /* 0x000fe400078ec0ff */
[----:B------:R-:W-:Y:S02]  /*9190*/  SHF.R.S32.HI R9, RZ, 0x1, R8 ;  /* 0x00000001ff097819 */ /* 0x000fe40000011408 */
[--C-:B--2---:R-:W-:Y:S01]  /*91a0*/  SHF.R.S32.HI R7, RZ, 0x1, R6.reuse ;  /* 0x00000001ff077819 */ /* 0x104fe20000011406 */
[----:B------:R-:W-:Y:S01]  /*91b0*/  IMAD.IADD R11, R10, 0x1, -R11 ;  /* 0x000000010a0b7824 */ /* 0x000fe200078e0a0b */
[----:B------:R-:W-:Y:S02]  /*91c0*/  SHF.R.S32.HI R6, RZ, 0x1f, R6 ;  /* 0x0000001fff067819 */ /* 0x000fe40000011406 */
[----:B------:R-:W-:-:S02]  /*91d0*/  SHF.R.S32.HI R8, RZ, 0x1f, R8 ;  /* 0x0000001fff087819 */ /* 0x000fc40000011408 */
[----:B------:R-:W-:Y:S02]  /*91e0*/  LEA.HI R6, R6, R7, RZ, 0x4 ;  /* 0x0000000706067211 */ /* 0x000fe400078f20ff */
[--C-:B------:R-:W-:Y:S02]  /*91f0*/  SHF.R.S32.HI R15, RZ, 0x1, R14.reuse ;  /* 0x00000001ff0f7819 */ /* 0x100fe4000001140e */
[----:B------:R-:W-:Y:S02]  /*9200*/  SHF.R.S32.HI R16, RZ, 0x1f, R14 ;  /* 0x0000001fff107819 */ /* 0x000fe4000001140e */
[----:B------:R-:W-:Y:S02]  /*9210*/  LOP3.LUT R6, R6, 0x1ffffff0, RZ, 0xc0, !PT ;  /* 0x1ffffff006067812 */ /* 0x000fe400078ec0ff */
[----:B------:R-:W-:Y:S02]  /*9220*/  LEA.HI R8, R8, R9, RZ, 0x4 ;  /* 0x0000000908087211 */ /* 0x000fe400078f20ff */
[----:B------:R-:W-:Y:S01]  /*9230*/  LEA.HI R16, R16, R15, RZ, 0x4 ;  /* 0x0000000f10107211 */ /* 0x000fe200078f20ff */
[----:B------:R-:W-:Y:S01]  /*9240*/  IMAD.IADD R7, R7, 0x1, -R6 ;  /* 0x0000000107077824 */ /* 0x000fe200078e0a06 */
[----:B------:R-:W-:-:S02]  /*9250*/  LOP3.LUT R8, R8, 0x1ffffff0, RZ, 0xc0, !PT ;  /* 0x1ffffff008087812 */ /* 0x000fc400078ec0ff */
[----:B------:R-:W-:Y:S01]  /*9260*/  LOP3.LUT R14, R14, 0xfffffffe, RZ, 0xc0, !PT ;  /* 0xfffffffe0e0e7812 */ /* 0x000fe200078ec0ff */
[----:B------:R-:W-:Y:S01]  /*9270*/  IMAD R6, R7, 0x8, R12 ;  /* 0x0000000807067824 */ /* 0x000fe200078e020c */
[----:B------:R-:W-:Y:S01]  /*9280*/  LOP3.LUT R16, R16, 0x1ffffff0, RZ, 0xc0, !PT ;  /* 0x1ffffff010107812 */ /* 0x000fe200078ec0ff */
[----:B------:R-:W-:Y:S02]  /*9290*/  IMAD.IADD R8, R9, 0x1, -R8 ;  /* 0x0000000109087824 */ /* 0x000fe400078e0a08 */
[----:B------:R-:W-:Y:S01]  /*92a0*/  IMAD.IADD R14, R13, 0x1, -R14 ;  /* 0x000000010d0e7824 */ /* 0x000fe200078e0a0e */
[----:B------:R2:W-:Y:S01]  /*92b0*/  STL [R1+0x2c], R6 ;  /* 0x00002c0601007387 */ /* 0x0005e20000100800 */
[----:B------:R-:W-:Y:S02]  /*92c0*/  IMAD.IADD R15, R15, 0x1, -R16 ;  /* 0x000000010f0f7824 */ /* 0x000fe400078e0a10 */
[----:B------:R-:W-:Y:S02]  /*92d0*/  IMAD R8, R8, 0x8, R11 ;  /* 0x0000000808087824 */ /* 0x000fe400078e020b */
[----:B-1----:R-:W-:-:S02]  /*92e0*/  IMAD R7, R229, -0x80, R20 ;  /* 0xffffff80e5077824 */ /* 0x002fc400078e0214 */
[----:B------:R-:W-:Y:S01]  /*92f0*/  IMAD.MOV.U32 R13, RZ, RZ, 0x40000040 ;  /* 0x40000040ff0d7424 */ /* 0x000fe200078e00ff */
[----:B------:R1:W-:Y:S01]  /*9300*/  STL [R1+0x28], R8 ;  /* 0x0000280801007387 */ /* 0x0003e20000100800 */
[----:B------:R-:W-:Y:S02]  /*9310*/  IMAD.MOV.U32 R11, RZ, RZ, 0x40000040 ;  /* 0x40000040ff0b7424 */ /* 0x000fe400078e00ff */
[----:B--2---:R-:W-:Y:S02]  /*9320*/  IMAD R6, R15, 0x8, R14 ;  /* 0x000000080f067824 */ /* 0x004fe400078e020e */
[----:B------:R-:W-:Y:S02]  /*9330*/  IMAD.MOV.U32 R9, RZ, RZ, 0x40000040 ;  /* 0x40000040ff097424 */ /* 0x000fe400078e00ff */
[----:B------:R-:W-:Y:S01]  /*9340*/  VIADD R15, R5, 0x8 ;  /* 0x00000008050f7836 */ /* 0x000fe20000000000 */
[----:B------:R2:W-:Y:S01]  /*9350*/  STL [R1+0x24], R6 ;  /* 0x0000240601007387 */ /* 0x0005e20000100800 */
[----:B------:R-:W-:-:S02]  /*9360*/  IMAD R229, R229, -0x80, -R18 ;  /* 0xffffff80e5e57824 */ /* 0x000fc400078e0a12 */
[----:B-1----:R-:W-:Y:S02]  /*9370*/  VIADD R8, R233, 0x20c00 ;  /* 0x00020c00e9087836 */ /* 0x002fe40000000000 */
[----:B------:R-:W-:-:S03]  /*9380*/  VIADD R15, R5, 0x14 ;  /* 0x00000014050f7836 */ /* 0x000fc60000000000 */
[----:B------:R-:W-:Y:S01]  /*9390*/  SHF.R.U32.HI R8, RZ, 0x4, R8 ;  /* 0x00000004ff087819 */ /* 0x000fe20000011608 */
[----:B--2---:R-:W-:Y:S02]  /*93a0*/  IMAD.IADD R6, R7, 0x1, -R18 ;  /* 0x0000000107067824 */ /* 0x004fe400078e0a12 */
[----:B------:R-:W-:Y:S01]  /*93b0*/  VIADD R7, R233, 0x4000 ;  /* 0x00004000e9077836 */ /* 0x000fe20000000000 */
[----:B------:R-:W-:Y:S02]  /*93c0*/  SHF.R.U32.HI R233, RZ, 0x4, R233 ;  /* 0x00000004ffe97819 */ /* 0x000fe400000116e9 */
[----:B------:R-:W-:Y:S02]  /*93d0*/  LOP3.LUT R8, R8, 0x3fff, RZ, 0xc0, !PT ;  /* 0x00003fff08087812 */ /* 0x000fe400078ec0ff */
[----:B------:R-:W-:Y:S02]  /*93e0*/  SHF.R.U32.HI R7, RZ, 0x4, R7 ;  /* 0x00000004ff077819 */ /* 0x000fe40000011607 */
[----:B------:R-:W-:-:S02]  /*93f0*/  LOP3.LUT R233, R233, 0x3fff, RZ, 0xc0, !PT ;  /* 0x00003fffe9e97812 */ /* 0x000fc400078ec0ff */
[----:B------:R-:W-:Y:S02]  /*9400*/  LOP3.LUT R7, R7, 0x3fff, RZ, 0xc0, !PT ;  /* 0x00003fff07077812 */ /* 0x000fe400078ec0ff */
[----:B------:R-:W-:Y:S02]  /*9410*/  LOP3.LUT R14, R233, 0x10000, RZ, 0xfc, !PT ;  /* 0x00010000e90e7812 */ /* 0x000fe400078efcff */
[----:B------:R-:W-:Y:S02]  /*9420*/  LOP3.LUT R233, R7, 0x10000, RZ, 0xfc, !PT ;  /* 0x0001000007e97812 */ /* 0x000fe400078efcff */
[----:B------:R-:W-:Y:S01]  /*9430*/  LOP3.LUT R7, R8, 0x10000, RZ, 0xfc, !PT ;  /* 0x0001000008077812 */ /* 0x000fe200078efcff */
[C---:B------:R-:W-:Y:S01]  /*9440*/  VIADD R12, R14.reuse, 0x2 ;  /* 0x000000020e0c7836 */ /* 0x040fe20000000000 */
[----:B------:R1:W-:Y:S01]  /*9450*/  STL [R1+0x18], R14 ;  /* 0x0000180e01007387 */ /* 0x0003e20000100800 */
[C---:B------:R-:W-:Y:S02]  /*9460*/  VIADD R10, R14.reuse, 0x4 ;  /* 0x000000040e0a7836 */ /* 0x040fe40000000000 */
[----:B------:R-:W-:Y:S01]  /*9470*/  VIADD R8, R14, 0x6 ;  /* 0x000000060e087836 */ /* 0x000fe20000000000 */
[----:B------:R2:W-:Y:S01]  /*9480*/  STL [R1+0x20], R7 ;  /* 0x0000200701007387 */ /* 0x0005e20000100800 */
[----:B------:R-:W-:-:S02]  /*9490*/  VIADD R236, R233, 0x2 ;  /* 0x00000002e9ec7836 */ /* 0x000fc40000000000 */
[C---:B------:R-:W-:Y:S01]  /*94a0*/  VIADD R234, R233.reuse, 0x4 ;  /* 0x00000004e9ea7836 */ /* 0x040fe20000000000 */
[----:B------:R3:W-:Y:S01]  /*94b0*/  STL.64 [R1+0x10], R12 ;  /* 0x0000100c01007387 */ /* 0x0007e20000100a00 */
[----:B------:R-:W-:Y:S02]  /*94c0*/  VIADD R230, R233, 0x6 ;  /* 0x00000006e9e67836 */ /* 0x000fe40000000000 */
[C---:B-1----:R-:W-:Y:S01]  /*94d0*/  VIADD R14, R5.reuse, 0xc ;  /* 0x0000000c050e7836 */ /* 0x042fe20000000000 */
[----:B------:R3:W-:Y:S01]  /*94e0*/  STL.64 [R1+0x8], R10 ;  /* 0x0000080a01007387 */ /* 0x0007e20000100a00 */
[C---:B------:R-:W-:Y:S02]  /*94f0*/  VIADD R14, R5.reuse, 0x18 ;  /* 0x00000018050e7836 */ /* 0x040fe40000000000 */
[C---:B--2---:R-:W-:Y:S01]  /*9500*/  VIADD R7, R5.reuse, 0x4 ;  /* 0x0000000405077836 */ /* 0x044fe20000000000 */
[----:B------:R3:W-:Y:S01]  /*9510*/  STL.64 [R1], R8 ;  /* 0x0000000801007387 */ /* 0x0007e20000100a00 */
[----:B------:R-:W-:-:S02]  /*9520*/  VIADD R7, R5, 0x10 ;  /* 0x0000001005077836 */ /* 0x000fc40000000000 */
[----:B------:R-:W-:-:S07]  /*9530*/  VIADD R7, R5, 0x1c ;  /* 0x0000001c05077836 */ /* 0x000fce0000000000 */
.L_x_1090:
[----:B------:R-:W-:Y:S01]  /*9540*/  IMAD.U32 R7, RZ, RZ, UR36 ;  /* 0x00000024ff077e24 */ /* 0x000fe2000f8e00ff */
[----:B------:R-:W-:Y:S05]  /*9550*/  YIELD ;  /* 0x0000000000007946 */ /* 0x000fea0003800000 */
[----:B------:R-:W-:-:S04]  /*9560*/  LOP3.LUT R7, R7, 0x1, RZ, 0xfc, !PT ;  /* 0x0000000107077812 */ /* 0x000fc800078efcff */
[----:B------:R-:W-:-:S13]  /*9570*/  ISETP.NE.AND P6, PT, R7, 0x3, PT ;  /* 0x000000030700780c */ /* 0x000fda0003fc5270 */
[----:B--2---:R-:W-:Y:S05]  /*9580*/  @!P6 BRA `(.L_x_1080) ;  /* 0x000000000004e947 */ /* 0x004fea0003800000 */
[----:B------:R-:W-:Y:S01]  /*9590*/  BPT.TRAP 0x1 ;  /* 0x000000040000795c */ /* 0x000fe20000300000 */
.L_x_1080:
[----:B------:R-:W-:Y:S01]  /*95a0*/  IMAD R7, R0, 0x8, R222 ;  /* 0x0000000800077824 */ /* 0x000fe200078e02de */
[----:B------:R-:W-:-:S04]  /*95b0*/  SHF.L.U32 R18, R4, 0x1f, RZ ;  /* 0x0000001f04127819 */ /* 0x000fc800000006ff */
[----:B------:R1:W2:Y:S01]  /*95c0*/  SYNCS.PHASECHK.TRANS64.TRYWAIT P0, [R7+URZ+0x30c10], R18 ;  /* 0x030c1012070075a7 */ /* 0x0002a2000800017f */
[----:B------:R-:W-:Y:S05]  /*95d0*/  @!P6 BRA `(.L_x_1081) ;  /* 0x000000000004e947 */ /* 0x000fea0003800000 */
[----:B------:R-:W-:Y:S01]  /*95e0*/  BPT.TRAP 0x1 ;  /* 0x000000040000795c */ /* 0x000fe20000300000 */
.L_x_1081:
[----:B---3--:R-:W-:-:S05]  /*95f0*/  VIADD R8, R222, 0x10000 ;  /* 0x00010000de087836 */ /* 0x008fca0000000000 */
[----:B------:R-:W-:-:S04]  /*9600*/  SHF.R.U32.HI R8, RZ, 0x4, R8 ;  /* 0x00000004ff087819 */ /* 0x000fc80000011608 */
[----:B------:R-:W-:-:S04]  /*9610*/  LOP3.LUT R8, R8, 0x3fff, RZ, 0xc0, !PT ;  /* 0x00003fff08087812 */ /* 0x000fc800078ec0ff */
[----:B------:R-:W-:Y:S01]  /*9620*/  LOP3.LUT R9, R8, 0x10000, RZ, 0xfc, !PT ;  /* 0x0001000008097812 */ /* 0x000fe200078efcff */
[----:B--2---:R-:W-:Y:S06]  /*9630*/  @P0 BRA `(.L_x_1082) ;  /* 0x0000000000080947 */ /* 0x004fec0003800000 */
[----:B------:R-:W2:Y:S02]  /*9640*/  SYNCS.PHASECHK.TRANS64.TRYWAIT P0, [R7+URZ+0x30c10], R18 ;  /* 0x030c1012070075a7 */ /* 0x000ea4000800017f */
[----:B--2---:R-:W-:Y:S05]  /*9650*/  @!P0 BRA `(.L_x_1083) ;  /* 0x0000007c00e48947 */ /* 0x004fea0003800000 */
.L_x_1082:
[----:B------:R-:W3:Y:S04]  /*9660*/  LDL R19, [R1+0x18] ;  /* 0x0000180001137983 */ /* 0x000ee80000100800 */
[----:B------:R-:W4:Y:S04]  /*9670*/  LDL.64 R20, [R1+0x10] ;  /* 0x0000100001147983 */ /* 0x000f280000100a00 */
[----:B------:R-:W5:Y:S01]  /*9680*/  LDL.64 R16, [R1+0x8] ;  /* 0x0000080001107983 */ /* 0x000f620000100a00 */
[----:B------:R-:W-:Y:S01]  /*9690*/  IMAD R9, R0, 0x400, R9 ;  /* 0x0000040000097824 */ /* 0x000fe200078e0209 */
[----:B------:R-:W-:Y:S05]  /*96a0*/  WARPSYNC.ALL ;  /* 0x0000000000007948 */ /* 0x000fea0003800000 */
[----:B------:R-:W-:Y:S01]  /*96b0*/  R2UR UR6, R9 ;  /* 0x00000000090672ca */ /* 0x000fe200000e0000 */
[----:B------:R-:W-:Y:S01]  /*96c0*/  WARPGROUP.ARRIVE ;  /* 0x00000000000079c5 */ /* 0x000fe20000000000 */
[----:B------:R-:W-:Y:S01]  /*96d0*/  UMOV UR5, 0x40000040 ;  /* 0x4000004000057882 */ /* 0x000fe20000000000 */
[----:B------:R-:W-:Y:S01]  /*96e0*/  UMOV UR7, 0x40000040 ;  /* 0x4000004000077882 */ /* 0x000fe20000000000 */
[----:B------:R-:W2:Y:S01]  /*96f0*/  LDL.64 R14, [R1] ;  /* 0x00000000010e7983 */ /* 0x000ea20000100a00 */
[----:B------:R-:W-:-:S03]  /*9700*/  UMOV UR11, 0x40000040 ;  /* 0x40000040000b7882 */ /* 0x000fc60000000000 */
[----:B------:R-:W5:Y:S04]  /*9710*/  LDL R10, [R1+0x30] ;  /* 0x00003000010a7983 */ /* 0x000f680000100800 */
        /* <DEDUP_REMOVED lines=9> */
[----:B------:R-:W-:Y:S01]  /*97b0*/  UMOV UR7, 0x40000040 ;  /* 0x4000004000077882 */ /* 0x000fe20000000000 */
[----:B--2---:R-:W-:-:S05]  /*97c0*/  R2UR UR5, R15 ;  /* 0x000000000f0572ca */ /* 0x004fca00000e0000 */
[----:B------:R-:W-:Y:S01]  /*97d0*/  UMOV UR10, UR4 ;  /* 0x00000004000a7c82 */ /* 0x000fe20008000000 */
[----:B------:R-:W-:Y:S01]  /*97e0*/  UIADD3 UR4, UR6, 0x4, URZ ;  /* 0x0000000406047890 */ /* 0x000fe2000fffe03f */
[C---:B-----5:R-:W-:Y:S01]  /*97f0*/  IMAD R10, R0.reuse, 0x80, R10 ;  /* 0x00000080000a7824 */ /* 0x060fe200078e020a */
[----:B------:R-:W-:Y:S01]  /*9800*/  UIADD3 UR6, UR6, 0x6, URZ ;  /* 0x0000000606067890 */ /* 0x000fe2000fffe03f */
[----:B------:R-:W-:Y:S02]  /*9810*/  IMAD R12, R0, 0x80, R12 ;  /* 0x00000080000c7824 */ /* 0x000fe400078e020c */
[C---:B------:R-:W-:Y:S02]  /*9820*/  IMAD R9, R3.reuse, 0x2, R10 ;  /* 0x0000000203097824 */ /* 0x040fe400078e020a */
[----:B------:R-:W-:Y:S02]  /*9830*/  IMAD R219, R3, 0x2, R12 ;  /* 0x0000000203db7824 */ /* 0x000fe400078e020c */
[----:B------:R-:W-:-:S02]  /*9840*/  IMAD R224, R9, 0x4, R216 ;  /* 0x0000000409e07824 */ /* 0x000fc400078e02d8 */
[C---:B------:R-:W-:Y:S02]  /*9850*/  IMAD R232, R219.reuse, 0x4, R222 ;  /* 0x00000004dbe87824 */ /* 0x040fe400078e02de */
        /* <DEDUP_REMOVED lines=9> */
[C---:B------:R-:W-:Y:S02]  /*98f0*/  IMAD R14, R0.reuse, 0x80, R13 ;  /* 0x00000080000e7824 */ /* 0x040fe400078e020d */
[----:B------:R-:W-:Y:S02]  /*9900*/  IMAD R16, R0, 0x80, R11 ;  /* 0x0000008000107824 */ /* 0x000fe400078e020b */
[----:B------:R-:W-:-:S02]  /*9910*/  IMAD R217, R3, 0x2, R14 ;  /* 0x0000000203d97824 */ /* 0x000fc400078e020e */
[----:B------:R-:W-:Y:S02]  /*9920*/  IMAD R11, R3, 0x2, R16 ;  /* 0x00000002030b7824 */ /* 0x000fe400078e0210 */
[--C-:B------:R-:W-:Y:S02]  /*9930*/  IMAD R16, R9, 0x4, R222.reuse ;  /* 0x0000000409107824 */ /* 0x100fe400078e02de */
[--C-:B------:R-:W-:Y:S02]  /*9940*/  IMAD R220, R217, 0x4, R222.reuse ;  /* 0x00000004d9dc7824 */ /* 0x100fe400078e02de */
[----:B------:R-:W-:Y:S02]  /*9950*/  IMAD R221, R11, 0x4, R222 ;  /* 0x000000040bdd7824 */ /* 0x000fe400078e02de */
[--C-:B------:R-:W-:Y:S02]  /*9960*/  IMAD R217, R217, 0x4, R216.reuse ;  /* 0x00000004d9d97824 */ /* 0x100fe400078e02d8 */
[----:B------:R-:W-:Y:S01]  /*9970*/  IMAD R216, R11, 0x4, R216 ;  /* 0x000000040bd87824 */ /* 0x000fe200078e02d8 */
[----:B------:R-:W-:-:S02]  /*9980*/  WARPGROUP.DEPBAR.LE gsb0, 0x0 ;  /* 0x00008000000079c5 */ /* 0x000fc40000010000 */
        /* <DEDUP_REMOVED lines=12> */
.L_x_1084:
[----:B------:R1:W1:Y:S01]  /*9a50*/  SYNCS.PHASECHK.TRANS64.TRYWAIT P0, [R7+URZ+0x30c30], R18 ;  /* 0x030c3012070075a7 */ /* 0x000262000800017f */
[----:B------:R-:W-:Y:S05]  /*9a60*/  @!P6 BRA `(.L_x_1085) ;  /* 0x000000000004e947 */ /* 0x000fea0003800000 */
[----:B------:R-:W-:Y:S01]  /*9a70*/  BPT.TRAP 0x1 ;  /* 0x000000040000795c */ /* 0x000fe20000300000 */
.L_x_1085:
        /* <DEDUP_REMOVED lines=8> */
.L_x_1086:
[----:B------:R-:W-:Y:S01]  /*9b00*/  R2UR UR4, R233 ;  /* 0x00000000e90472ca */ /* 0x000fe200000e0000 */
[----:B------:R-:W-:Y:S01]  /*9b10*/  WARPGROUP.ARRIVE ;  /* 0x00000000000079c5 */ /* 0x000fe20000000000 */
[----:B------:R-:W-:Y:S01]  /*9b20*/  R2UR UR6, R11 ;  /* 0x000000000b0672ca */ /* 0x000fe200000e0000 */
[----:B------:R-:W-:Y:S01]  /*9b30*/  UMOV UR5, 0x40000040 ;  /* 0x4000004000057882 */ /* 0x000fe20000000000 */
[----:B------:R-:W-:Y:S01]  /*9b40*/  UMOV UR7, 0x40000040 ;  /* 0x4000004000077882 */ /* 0x000fe20000000000 */
[----:B------:R-:W-:Y:S01]  /*9b50*/  R2UR UR12, R236 ;  /* 0x00000000ec0c72ca */ /* 0x000fe200000e0000 */
[----:B------:R-:W-:Y:S01]  /*9b60*/  UMOV UR15, 0x40000040 ;  /* 0x40000040000f7882 */ /* 0x000fe20000000000 */
[----:B------:R-:W-:Y:S01]  /*9b70*/  R2UR UR13, R237 ;  /* 0x00000000ed0d72ca */ /* 0x000fe200000e0000 */
[----:B------:R-:W1:Y:S01]  /*9b80*/  LDC.64 R10, c[0x0][0x748] ;  /* 0x0001d200ff0a7b82 */ /* 0x000e620000000a00 */
[----:B------:R-:W-:Y:S01]  /*9b90*/  VIADD R22, R5, 0x4 ;  /* 0x0000000405167836 */ /* 0x000fe20000000000 */
[C---:B------:R-:W-:Y:S01]  /*9ba0*/  ISETP.GT.AND P2, PT, R229.reuse, RZ, PT ;  /* 0x000000ffe500720c */ /* 0x040fe20003f44270 */
[----:B------:R-:W-:Y:S01]  /*9bb0*/  IMAD R9, R0, 0x400, R9 ;  /* 0x0000040000097824 */ /* 0x000fe200078e0209 */
[----:B------:R-:W-:Y:S01]  /*9bc0*/  ISETP.GT.AND P0, PT, R229, 0x8, PT ;  /* 0x00000008e500780c */ /* 0x000fe20003f04270 */
[----:B------:R-:W-:Y:S01]  /*9bd0*/  VIADD R20, R5, 0x1c ;  /* 0x0000001c05147836 */ /* 0x000fe20000000000 */
[C---:B------:R-:W-:Y:S01]  /*9be0*/  ISETP.GT.AND P1, PT, R6.reuse, RZ, PT ;  /* 0x000000ff0600720c */ /* 0x040fe20003f24270 */
[----:B------:R-:W-:Y:S01]  /*9bf0*/  HGMMA.64x128x16.F32 R24, gdesc[UR4], RZ, !UPT, gsb0 ;  /* 0x01e00000041879f0 */ /* 0x000fe2000c0008ff */
[----:B------:R-:W-:Y:S01]  /*9c00*/  ULDC UR4, c[0x0][0x280] ;  /* 0x0000a00000047ab9 */ /* 0x000fe20000000800 */
[----:B------:R-:W5:Y:S01]  /*9c10*/  LDC R13, c[0x0][0x74c] ;  /* 0x0001d300ff0d7b82 */ /* 0x000f620000000800 */
[----:B------:R-:W-:Y:S01]  /*9c20*/  ULEA UR4, UR38, -UR4, 0x7 ;  /* 0x8000000426047291 */ /* 0x000fe2000f8e383f */
[C---:B------:R-:W-:Y:S01]  /*9c30*/  ISETP.GT.AND P3, PT, R6.reuse, 0x8, PT ;  /* 0x000000080600780c */ /* 0x040fe20003f64270 */
[----:B------:R-:W-:Y:S01]  /*9c40*/  ULDC UR5, c[0x0][0x744] ;  /* 0x0001d10000057ab9 */ /* 0x000fe20000000800 */
[----:B------:R-:W-:Y:S01]  /*9c50*/  R2UR UR8, R9 ;  /* 0x00000000090872ca */ /* 0x000fe200000e0000 */
[----:B--2---:R-:W-:Y:S01]  /*9c60*/  SHFL.IDX PT, R23, R16, R20, 0x1f ;  /* 0x00001f1410177589 */ /* 0x004fe200000e0000 */
[----:B------:R-:W-:Y:S01]  /*9c70*/  VIADD R19, R5, 0x18 ;  /* 0x0000001805137836 */ /* 0x000fe20000000000 */
[----:B------:R-:W-:Y:S01]  /*9c80*/  LEA R12, R3, UR4, 0x1 ;  /* 0x00000004030c7c11 */ /* 0x000fe2000f8e08ff */
[----:B------:R-:W-:Y:S01]  /*9c90*/  UIADD3 UR4, UR6, 0x2, URZ ;  /* 0x0000000206047890 */ /* 0x000fe2000fffe03f */
[----:B------:R-:W-:Y:S03]  /*9ca0*/  SHFL.IDX PT, R9, R16, R5, 0x1f ;  /* 0x00001f0510097589 */ /* 0x000fe600000e0000 */
[----:B------:R-:W-:Y:S01]  /*9cb0*/  IMAD.IADD R12, R6, 0x1, R12 ;  /* 0x00000001060c7824 */ /* 0x000fe200078e020c */
[----:B------:R-:W-:Y:S02]  /*9cc0*/  SHFL.IDX PT, R19, R16, R19, 0x1f ;  /* 0x00001f1310137589 */ /* 0x000fe400000e0000 */
[----:B------:R-:W-:Y:S01]  /*9cd0*/  UMOV UR14, UR4 ;  /* 0x00000004000e7c82 */ /* 0x000fe20008000000 */
[----:B------:R-:W-:Y:S01]  /*9ce0*/  UIADD3 UR4, UR6, 0x4, URZ ;  /* 0x0000000406047890 */ /* 0x000fe2000fffe03f */
[----:B-1----:R-:W-:Y:S01]  /*9cf0*/  IADD3 R225, RZ, -R12, -R11 ;  /* 0x8000000cffe17210 */ /* 0x002fe20007ffe80b */
[C-C-:B------:R-:W-:Y:S01]  /*9d00*/  IMAD.IADD R226, R10.reuse, 0x1, -R12.reuse ;  /* 0x000000010ae27824 */ /* 0x140fe200078e0a0c */
[----:B------:R-:W1:Y:S01]  /*9d10*/  SHFL.IDX PT, R11, R16, R22, 0x1f ;  /* 0x00001f16100b7589 */ /* 0x000e6200000e0000 */
[----:B------:R-:W-:Y:S01]  /*9d20*/  IADD3 R218, R10, 0x8, -R12 ;  /* 0x000000080ada7810 */ /* 0x000fe20007ffe80c */
[----:B------:R-:W-:Y:S01]  /*9d30*/  UIADD3 UR6, UR6, 0x6, URZ ;  /* 0x0000000606067890 */ /* 0x000fe2000fffe03f */
[----:B------:R-:W-:-:S02]  /*9d40*/  SEL R225, R225, 0x80, P1 ;  /* 0x00000080e1e17807 */ /* 0x000fc40000800000 */
[----:B-----5:R-:W-:Y:S02]  /*9d50*/  IADD3 R13, -R13, 0x8, RZ ;  /* 0x000000080d0d7810 */ /* 0x020fe40007ffe1ff */
[----:B------:R-:W-:Y:S02]  /*9d60*/  SEL R226, R226, 0x80, !P2 ;  /* 0x00000080e2e27807 */ /* 0x000fe40005000000 */
[----:B------:R-:W-:Y:S01]  /*9d70*/  SEL R218, R218, 0x80, !P0 ;  /* 0x00000080dada7807 */ /* 0x000fe20004000000 */
[----:B------:R-:W-:Y:S01]  /*9d80*/  IMAD.IADD R223, R13, 0x1, -R12 ;  /* 0x000000010ddf7824 */ /* 0x000fe200078e0a0c */
[C---:B------:R-:W-:Y:S01]  /*9d90*/  ISETP.GE.AND P2, PT, R226.reuse, 0x1, PT ;  /* 0x00000001e200780c */ /* 0x040fe20003f46270 */
[----:B------:R-:W-:Y:S01]  /*9da0*/  VIADD R13, R5, 0x10 ;  /* 0x00000010050d7836 */ /* 0x000fe20000000000 */
[----:B------:R-:W-:Y:S02]  /*9db0*/  ISETP.GE.AND P1, PT, R226, RZ, PT ;  /* 0x000000ffe200720c */ /* 0x000fe40003f26270 */
[----:B------:R-:W-:-:S02]  /*9dc0*/  SEL R223, R223, 0x80, P3 ;  /* 0x00000080dfdf7807 */ /* 0x000fc40001800000 */
[----:B------:R-:W-:Y:S01]  /*9dd0*/  ISETP.GE.AND P0, PT, R218, 0x1, PT ;  /* 0x00000001da00780c */ /* 0x000fe20003f06270 */
[----:B------:R-:W-:Y:S01]  /*9de0*/  SHFL.IDX PT, R17, R16, R13, 0x1f ;  /* 0x00001f0d10117589 */ /* 0x000fe200000e0000 */
[C---:B------:R-:W-:Y:S02]  /*9df0*/  ISETP.GT.OR P2, PT, R225.reuse, 0x1, !P2 ;  /* 0x00000001e100780c */ /* 0x040fe40005744670 */
[----:B------:R-:W-:Y:S02]  /*9e00*/  ISETP.GT.OR P1, PT, R225, RZ, !P1 ;  /* 0x000000ffe100720c */ /* 0x000fe40004f24670 */
[----:B------:R-:W-:Y:S02]  /*9e10*/  ISETP.GT.OR P0, PT, R223, 0x1, !P0 ;  /* 0x00000001df00780c */ /* 0x000fe40004704670 */
[----:B------:R-:W-:Y:S01]  /*9e20*/  FSEL R227, R89, -INF , !P2 ;  /* 0xff80000059e37808 */ /* 0x000fe20005000000 */
[----:B------:R-:W-:Y:S01]  /*9e30*/  VIADD R89, R5, 0x8 ;  /* 0x0000000805597836 */ /* 0x000fe20000000000 */
[----:B------:R-:W-:-:S02]  /*9e40*/  FSEL R88, R88, -INF , !P1 ;  /* 0xff80000058587808 */ /* 0x000fc40004800000 */
[----:B------:R-:W-:Y:S01]  /*9e50*/  FSEL R91, R91, -INF , !P0 ;  /* 0xff8000005b5b7808 */ /* 0x000fe20004000000 */
[--C-:B-1----:R-:W-:Y:S01]  /*9e60*/  FFMA.FTZ R227, R227, UR5, -R11.reuse ;  /* 0x00000005e3e37c23 */ /* 0x102fe2000801080b */
[----:B------:R-:W-:Y:S01]  /*9e70*/  ISETP.GE.AND P1, PT, R226, 0x8, PT ;  /* 0x00000008e200780c */ /* 0x000fe20003f26270 */
[----:B------:R-:W1:Y:S01]  /*9e80*/  SHFL.IDX PT, R12, R16, R89, 0x1f ;  /* 0x00001f59100c7589 */ /* 0x000e6200000e0000 */
[C---:B------:R-:W-:Y:S01]  /*9e90*/  ISETP.GE.AND P0, PT, R218.reuse, 0x9, PT ;  /* 0x00000009da00780c */ /* 0x040fe20003f06270 */
[----:B------:R-:W-:Y:S01]  /*9ea0*/  FFMA.FTZ R11, R91, UR5, -R11 ;  /* 0x000000055b0b7c23 */ /* 0x000fe2000801080b */
[----:B------:R-:W-:Y:S01]  /*9eb0*/  ISETP.GT.OR P1, PT, R225, 0x8, !P1 ;  /* 0x00000008e100780c */ /* 0x000fe20004f24670 */
[----:B------:R-:W-:Y:S01]  /*9ec0*/  VIADD R91, R5, 0xc ;  /* 0x0000000c055b7836 */ /* 0x000fe20000000000 */
[----:B------:R-:W-:Y:S01]  /*9ed0*/  ISETP.GE.AND P3, PT, R218, RZ, PT ;  /* 0x000000ffda00720c */ /* 0x000fe20003f66270 */
[----:B------:R-:W-:Y:S01]  /*9ee0*/  FFMA.FTZ R88, R88, UR5, -R9 ;  /* 0x0000000558587c23 */ /* 0x000fe20008010809 */
[C---:B------:R-:W-:Y:S01]  /*9ef0*/  ISETP.GT.OR P0, PT, R223.reuse, 0x9, !P0 ;  /* 0x00000009df00780c */ /* 0x040fe20004704670 */
[----:B------:R-:W-:Y:S01]  /*9f00*/  MUFU.EX2 R11, R11 ;  /* 0x0000000b000b7308 */ /* 0x000fe20000000800 */
[----:B------:R-:W-:Y:S01]  /*9f10*/  FSEL R92, R92, -INF , !P1 ;  /* 0xff8000005c5c7808 */ /* 0x000fe20004800000 */
[----:B------:R-:W2:Y:S01]  /*9f20*/  SHFL.IDX PT, R10, R16, R91, 0x1f ;  /* 0x00001f5b100a7589 */ /* 0x000ea200000e0000 */
[----:B------:R-:W-:-:S02]  /*9f30*/  ISETP.GT.OR P3, PT, R223, RZ, !P3 ;  /* 0x000000ffdf00720c */ /* 0x000fc40005f64670 */
[----:B------:R-:W-:Y:S02]  /*9f40*/  ISETP.GE.AND P1, PT, R218, 0x10, PT ;  /* 0x00000010da00780c */ /* 0x000fe40003f26270 */
[----:B------:R-:W-:Y:S01]  /*9f50*/  FSEL R95, R95, -INF , !P0 ;  /* 0xff8000005f5f7808 */ /* 0x000fe20004000000 */
[----:B------:R5:W-:Y:S01]  /*9f60*/  MUFU.EX2 R228, R88 ;  /* 0x0000005800e47308 */ /* 0x000be20000000800 */
[----:B------:R-:W-:Y:S02]  /*9f70*/  FSEL R90, R90, -INF , !P3 ;  /* 0xff8000005a5a7808 */ /* 0x000fe40005800000 */
[----:B------:R-:W-:Y:S02]  /*9f80*/  ISETP.GE.AND P0, PT, R226, 0x10, PT ;  /* 0x00000010e200780c */ /* 0x000fe40003f06270 */
[----:B------:R-:W-:Y:S01]  /*9f90*/  ISETP.GT.OR P1, PT, R223, 0x10, !P1 ;  /* 0x00000010df00780c */ /* 0x000fe20004f24670 */
[----:B------:R-:W-:Y:S01]  /*9fa0*/  FFMA.FTZ R9, R90, UR5, -R9 ;  /* 0x000000055a097c23 */ /* 0x000fe20008010809 */
[----:B------:R-:W-:Y:S01]  /*9fb0*/  ISETP.GE.AND P3, PT, R218, 0x8, PT ;  /* 0x00000008da00780c */ /* 0x000fe20003f66270 */
[----:B---3--:R-:W-:Y:S01]  /*9fc0*/  SHFL.IDX PT, R90, R232, R22, 0x1f ;  /* 0x00001f16e85a7589 */ /* 0x008fe200000e0000 */
[----:B------:R-:W-:Y:S01]  /*9fd0*/  ISETP.GT.OR P0, PT, R225, 0x10, !P0 ;  /* 0x00000010e100780c */ /* 0x000fe20004704670 */
[----:B-1----:R-:W-:Y:S01]  /*9fe0*/  FFMA.FTZ R92, R92, UR5, -R12 ;  /* 0x000000055c5c7c23 */ /* 0x002fe2000801080c */
[----:B------:R-:W-:Y:S01]  /*9ff0*/  FSEL R98, R98, -INF , !P1 ;  /* 0xff80000062627808 */ /* 0x000fe20004800000 */
[----:B-----5:R-:W-:Y:S01]  /*a000*/  SHFL.IDX PT, R88, R232, R5, 0x1f ;  /* 0x00001f05e8587589 */ /* 0x020fe200000e0000 */
[----:B------:R-:W-:Y:S01]  /*a010*/  ISETP.GE.AND P2, PT, R226, 0x9, PT ;  /* 0x00000009e200780c */ /* 0x000fe20003f46270 */
[----:B------:R-:W1:Y:S01]  /*a020*/  MUFU.EX2 R9, R9 ;  /* 0x0000000900097308 */ /* 0x000e620000000800 */
[----:B------:R-:W-:-:S02]  /*a030*/  ISETP.GT.OR P3, PT, R223, 0x8, !P3 ;  /* 0x00000008df00780c */ /* 0x000fc40005f64670 */
[----:B------:R-:W-:Y:S01]  /*a040*/  ISETP.GE.AND P1, PT, R218, 0x11, PT ;  /* 0x00000011da00780c */ /* 0x000fe20003f26270 */
[----:B--2---:R-:W-:Y:S01]  /*a050*/  FFMA.FTZ R14, R95, UR5, -R10 ;  /* 0x000000055f0e7c23 */ /* 0x004fe2000801080a */
[----:B------:R-:W-:Y:S01]  /*a060*/  FSEL R15, R96, -INF , !P0 ;  /* 0xff800000600f7808 */ /* 0x000fe20004000000 */
[----:B------:R-:W-:Y:S01]  /*a070*/  VIADD R95, R5, 0x14 ;  /* 0x00000014055f7836 */ /* 0x000fe20000000000 */
[----:B------:R-:W-:Y:S01]  /*a080*/  ISETP.GT.OR P2, PT, R225, 0x9, !P2 ;  /* 0x00000009e100780c */ /* 0x000fe20005744670 */
[----:B------:R-:W-:Y:S01]  /*a090*/  MUFU.EX2 R227, R227 ;  /* 0x000000e300e37308 */ /* 0x000fe20000000800 */
[----:B------:R-:W-:Y:S01]  /*a0a0*/  FSEL R94, R94, -INF , !P3 ;  /* 0xff8000005e5e7808 */ /* 0x000fe20005800000 */
[--C-:B------:R-:W-:Y:S01]  /*a0b0*/  FFMA.FTZ R15, R15, UR5, -R17.reuse ;  /* 0x000000050f0f7c23 */ /* 0x100fe20008010811 */
[----:B------:R-:W-:Y:S01]  /*a0c0*/  ISETP.GE.AND P0, PT, R226, 0x11, PT ;  /* 0x00000011e200780c */ /* 0x000fe20003f06270 */
[----:B------:R-:W2:Y:S01]  /*a0d0*/  SHFL.IDX PT, R18, R16, R95, 0x1f ;  /* 0x00001f5f10127589 */ /* 0x000ea200000e0000 */
[----:B------:R-:W-:Y:S01]  /*a0e0*/  ISETP.GT.OR P1, PT, R223, 0x11, !P1 ;  /* 0x00000011df00780c */ /* 0x000fe20004f24670 */
[----:B------:R-:W-:Y:S01]  /*a0f0*/  FFMA.FTZ R12, R94, UR5, -R12 ;  /* 0x000000055e0c7c23 */ /* 0x000fe2000801080c */
[----:B------:R-:W-:Y:S01]  /*a100*/  ISETP.GE.AND P3, PT, R218, 0x18, PT ;  /* 0x00000018da00780c */ /* 0x000fe20003f66270 */
[----:B------:R-:W-:Y:S01]  /*a110*/  SHFL.IDX PT, R94, R232, R91, 0x1f ;  /* 0x00001f5be85e7589 */ /* 0x000fe200000e0000 */
[----:B------:R-:W-:Y:S01]  /*a120*/  FSEL R93, R93, -INF , !P2 ;  /* 0xff8000005d5d7808 */ /* 0x000fe20005000000 */
[----:B------:R-:W-:Y:S01]  /*a130*/  FFMA.FTZ R17, R98, UR5, -R17 ;  /* 0x0000000562117c23 */ /* 0x000fe20008010811 */
[----:B------:R-:W-:Y:S01]  /*a140*/  ISETP.GT.OR P0, PT, R225, 0x11, !P0 ;  /* 0x00000011e100780c */ /* 0x000fe20004704670 */
[----:B------:R-:W-:Y:S01]  /*a150*/  SHFL.IDX PT, R98, R232, R95, 0x1f ;  /* 0x00001f5fe8627589 */ /* 0x000fe200000e0000 */
[----:B------:R-:W-:Y:S01]  /*a160*/  FSEL R99, R99, -INF , !P1 ;  /* 0xff80000063637808 */ /* 0x000fe20004800000 */
[----:B------:R-:W-:Y:S01]  /*a170*/  FFMA.FTZ R13, R93, UR5, -R10 ;  /* 0x000000055d0d7c23 */ /* 0x000fe2000801080a */
[----:B------:R-:W-:Y:S01]  /*a180*/  ISETP.GE.AND P2, PT, R226, 0x18, PT ;  /* 0x00000018e200780c */ /* 0x000fe20003f46270 */
[----:B------:R3:W-:Y:S01]  /*a190*/  MUFU.EX2 R10, R92 ;  /* 0x0000005c000a7308 */ /* 0x0007e20000000800 */
[----:B------:R-:W-:Y:S01]  /*a1a0*/  ISETP.GT.OR P1, PT, R223, 0x18, !P3 ;  /* 0x00000018df00780c */ /* 0x000fe20005f24670 */
[----:B------:R-:W-:Y:S01]  /*a1b0*/  VIADD R93, R5, 0x10 ;  /* 0x00000010055d7836 */ /* 0x000fe20000000000 */
[----:B------:R-:W-:-:S02]  /*a1c0*/  FSEL R97, R97, -INF , !P0 ;  /* 0xff80000061617808 */ /* 0x000fc40004000000 */
[----:B------:R-:W-:Y:S02]  /*a1d0*/  ISETP.GT.OR P0, PT, R225, 0x18, !P2 ;  /* 0x00000018e100780c */ /* 0x000fe40005704670 */
[----:B------:R-:W-:Y:S01]  /*a1e0*/  FSEL R102, R102, -INF , !P1 ;  /* 0xff80000066667808 */ /* 0x000fe20004800000 */
[----:B------:R-:W-:Y:S01]  /*a1f0*/  SHFL.IDX PT, R96, R232, R93, 0x1f ;  /* 0x00001f5de8607589 */ /* 0x000fe200000e0000 */
[----:B------:R-:W-:Y:S01]  /*a200*/  ISETP.GE.AND P1, PT, R226, 0x20, PT ;  /* 0x00000020e200780c */ /* 0x000fe20003f26270 */
[----:B------:R-:W5:Y:S01]  /*a210*/  MUFU.EX2 R12, R12 ;  /* 0x0000000c000c7308 */ /* 0x000f620000000800 */
[----:B------:R-:W-:Y:S01]  /*a220*/  FSEL R20, R100, -INF , !P0 ;  /* 0xff80000064147808 */ /* 0x000fe20004000000 */
[----:B---3--:R3:W1:Y:S01]  /*a230*/  SHFL.IDX PT, R92, R232, R89, 0x1f ;  /* 0x00001f59e85c7589 */ /* 0x00866200000e0000 */
[----:B------:R-:W-:Y:S01]  /*a240*/  ISETP.GE.AND P0, PT, R226, 0x19, PT ;  /* 0x00000019e200780c */ /* 0x000fe20003f06270 */
[--C-:B--2---:R-:W-:Y:S01]  /*a250*/  FFMA.FTZ R16, R97, UR5, -R18.reuse ;  /* 0x0000000561107c23 */ /* 0x104fe20008010812 */
[----:B------:R-:W-:Y:S01]  /*a260*/  ISETP.GT.OR P1, PT, R225, 0x20, !P1 ;  /* 0x00000020e100780c */ /* 0x000fe20004f24670 */
[----:B------:R-:W-:Y:S01]  /*a270*/  VIADD R97, R5, 0x18 ;  /* 0x0000001805617836 */ /* 0x000fe20000000000 */
[----:B------:R-:W-:Y:S01]  /*a280*/  ISETP.GT.OR P0, PT, R225, 0x19, !P0 ;  /* 0x00000019e100780c */ /* 0x000fe20004704670 */
[----:B------:R-:W-:Y:S01]  /*a290*/  FFMA.FTZ R18, R99, UR5, -R18 ;  /* 0x0000000563127c23 */ /* 0x000fe20008010812 */
[----:B------:R-:W-:Y:S01]  /*a2a0*/  FSEL R22, R104, -INF , !P1 ;  /* 0xff80000068167808 */ /* 0x000fe20004800000 */
[--C-:B------:R-:W-:Y:S01]  /*a2b0*/  FFMA.FTZ R20, R20, UR5, -R19.reuse ;  /* 0x0000000514147c23 */ /* 0x100fe20008010813 */
[C---:B------:R-:W-:Y:S01]  /*a2c0*/  ISETP.GE.AND P3, PT, R218.reuse, 0x20, PT ;  /* 0x00000020da00780c */ /* 0x040fe20003f66270 */
[----:B------:R2:W5:Y:S01]  /*a2d0*/  SHFL.IDX PT, R100, R232, R97, 0x1f ;  /* 0x00001f61e8647589 */ /* 0x00056200000e0000 */
[----:B------:R-:W-:Y:S01]  /*a2e0*/  ISETP.GE.AND P1, PT, R218, 0x21, PT ;  /* 0x00000021da00780c */ /* 0x000fe20003f26270 */
[----:B------:R-:W-:Y:S01]  /*a2f0*/  FFMA.FTZ R19, R102, UR5, -R19 ;  /* 0x0000000566137c23 */ /* 0x000fe20008010813 */
[----:B------:R-:W-:Y:S01]  /*a300*/  FSEL R21, R101, -INF , !P0 ;  /* 0xff80000065157808 */ /* 0x000fe20004000000 */
[----:B------:R-:W-:Y:S01]  /*a310*/  VIADD R102, R5, 0x1c ;  /* 0x0000001c05667836 */ /* 0x000fe20000000000 */
[----:B------:R-:W-:-:S02]  /*a320*/  WARPGROUP.DEPBAR.LE gsb0, 0x0 ;  /* 0x00008000000079c5 */ /* 0x000fc40000010000 */
[----:B------:R-:W-:Y:S01]  /*a330*/  WARPGROUP.ARRIVE ;  /* 0x00000000000079c5 */ /* 0x000fe20000000000 */
[C---:B------:R-:W-:Y:S01]  /*a340*/  ISETP.GT.OR P0, PT, R223.reuse, 0x20, !P3 ;  /* 0x00000020df00780c */ /* 0x040fe20005f04670 */
[----:B------:R-:W-:Y:S01]  /*a350*/  SHFL.IDX PT, R232, R232, R102, 0x1f ;  /* 0x00001f66e8e87589 */ /* 0x000fe200000e0000 */
[----:B------:R-:W-:Y:S01]  /*a360*/  ISETP.GT.OR P1, PT, R223, 0x21, !P1 ;  /* 0x00000021df00780c */ /* 0x000fe20004f24670 */
[----:B------:R-:W-:Y:S01]  /*a370*/  FFMA.FTZ R21, R21, UR5, -R23 ;  /* 0x0000000515157c23 */ /* 0x000fe20008010817 */
[----:B------:R-:W-:Y:S01]  /*a380*/  ISETP.GE.AND P2, PT, R218, 0x19, PT ;  /* 0x00000019da00780c */ /* 0x000fe20003f46270 */
[----:B------:R-:W-:Y:S01]  /*a390*/  HGMMA.64x128x16.F32 R24, gdesc[UR12], R24, gsb0 ;  /* 0x01e000000c1879f0 */ /* 0x000fe20008000818 */
[----:B------:R-:W-:Y:S01]  /*a3a0*/  R2UR UR12, R234 ;  /* 0x00000000ea0c72ca */ /* 0x000fe200000e0000 */
[----:B------:R-:W-:Y:S01]  /*a3b0*/  UMOV UR14, UR4 ;  /* 0x00000004000e7c82 */ /* 0x000fe20008000000 */
[----:B------:R-:W-:Y:S01]  /*a3c0*/  R2UR UR13, R235 ;  /* 0x00000000eb0d72ca */ /* 0x000fe200000e0000 */
[----:B------:R-:W-:Y:S01]  /*a3d0*/  UMOV UR15, 0x40000040 ;  /* 0x40000040000f7882 */ /* 0x000fe20000000000 */
[----:B------:R-:W-:Y:S01]  /*a3e0*/  ISETP.GE.AND P3, PT, R218, 0x28, PT ;  /* 0x00000028da00780c */ /* 0x000fe20003f66270 */
[----:B------:R-:W-:Y:S01]  /*a3f0*/  FFMA.FTZ R22, R22, UR5, -R88 ;  /* 0x0000000516167c23 */ /* 0x000fe20008010858 */
[----:B------:R-:W-:Y:S01]  /*a400*/  FSEL R106, R106, -INF , !P0 ;  /* 0xff8000006a6a7808 */ /* 0x000fe20004000000 */
[----:B------:R-:W-:Y:S01]  /*a410*/  MUFU.EX2 R14, R14 ;  /* 0x0000000e000e7308 */ /* 0x000fe20000000800 */
[----:B------:R-:W-:-:S02]  /*a420*/  FSEL R107, R107, -INF , !P1 ;  /* 0xff8000006b6b7808 */ /* 0x000fc40004800000 */
[C---:B------:R-:W-:Y:S01]  /*a430*/  ISETP.GT.OR P2, PT, R223.reuse, 0x19, !P2 ;  /* 0x00000019df00780c */ /* 0x040fe20005744670 */
[----:B------:R-:W-:Y:S01]  /*a440*/  FFMA.FTZ R88, R106, UR5, -R88 ;  /* 0x000000056a587c23 */ /* 0x000fe20008010858 */
[----:B------:R-:W-:Y:S02]  /*a450*/  ISETP.GE.AND P0, PT, R226, 0x21, PT ;  /* 0x00000021e200780c */ /* 0x000fe40003f06270 */
[----:B------:R-:W-:Y:S01]  /*a460*/  ISETP.GT.OR P1, PT, R223, 0x28, !P3 ;  /* 0x00000028df00780c */ /* 0x000fe20005f24670 */
[----:B------:R-:W-:Y:S01]  /*a470*/  MUFU.EX2 R15, R15 ;  /* 0x0000000f000f7308 */ /* 0x000fe20000000800 */
[----:B------:R-:W-:Y:S02]  /*a480*/  FSEL R103, R103, -INF , !P2 ;  /* 0xff80000067677808 */ /* 0x000fe40005000000 */
[----:B------:R-:W-:Y:S02]  /*a490*/  ISETP.GT.OR P0, PT, R225, 0x21, !P0 ;  /* 0x00000021e100780c */ /* 0x000fe40004704670 */
[----:B------:R-:W-:Y:S01]  /*a4a0*/  FSEL R110, R110, -INF , !P1 ;  /* 0xff8000006e6e7808 */ /* 0x000fe20004800000 */
[----:B------:R-:W-:Y:S01]  /*a4b0*/  FFMA.FTZ R23, R103, UR5, -R23 ;  /* 0x0000000567177c23 */ /* 0x000fe20008010817 */
[----:B------:R-:W-:Y:S01]  /*a4c0*/  ISETP.GE.AND P2, PT, R226, 0x28, PT ;  /* 0x00000028e200780c */ /* 0x000fe20003f46270 */
[----:B----4-:R-:W-:Y:S01]  /*a4d0*/  SHFL.IDX PT, R103, R220, R5, 0x1f ;  /* 0x00001f05dc677589 */ /* 0x010fe200000e0000 */
[----:B------:R-:W-:Y:S01]  /*a4e0*/  ISETP.GE.AND P1, PT, R218, 0x29, PT ;  /* 0x00000029da00780c */ /* 0x000fe20003f26270 */
[----:B------:R-:W-:Y:S01]  /*a4f0*/  MUFU.EX2 R16, R16 ;  /* 0x0000001000107308 */ /* 0x000fe20000000800 */
[----:B---3--:R-:W-:-:S02]  /*a500*/  FSEL R89, R105, -INF , !P0 ;  /* 0xff80000069597808 */ /* 0x008fc40004000000 */
[----:B------:R-:W-:Y:S02]  /*a510*/  ISETP.GT.OR P0, PT, R225, 0x28, !P2 ;  /* 0x00000028e100780c */ /* 0x000fe40005704670 */
[----:B------:R-:W-:Y:S01]  /*a520*/  ISETP.GT.OR P1, PT, R223, 0x29, !P1 ;  /* 0x00000029df00780c */ /* 0x000fe20004f24670 */
[--C-:B------:R-:W-:Y:S01]  /*a530*/  FFMA.FTZ R89, R89, UR5, -R90.reuse ;  /* 0x0000000559597c23 */ /* 0x100fe2000801085a */
[----:B------:R-:W-:Y:S01]  /*a540*/  FSEL R91, R108, -INF , !P0 ;  /* 0xff8000006c5b7808 */ /* 0x000fe20004000000 */
[----:B------:R-:W-:Y:S01]  /*a550*/  FFMA.FTZ R90, R107, UR5, -R90 ;  /* 0x000000056b5a7c23 */ /* 0x000fe2000801085a */
[----:B------:R-:W-:Y:S01]  /*a560*/  FSEL R111, R111, -INF , !P1 ;  /* 0xff8000006f6f7808 */ /* 0x000fe20004800000 */
[----:B------:R-:W3:Y:S01]  /*a570*/  MUFU.EX2 R19, R19 ;  /* 0x0000001300137308 */ /* 0x000ee20000000800 */
[----:B------:R-:W-:Y:S01]  /*a580*/  ISETP.GE.AND P0, PT, R226, 0x29, PT ;  /* 0x00000029e200780c */ /* 0x000fe20003f06270 */
[--C-:B-1----:R-:W-:Y:S01]  /*a590*/  FFMA.FTZ R91, R91, UR5, -R92.reuse ;  /* 0x000000055b5b7c23 */ /* 0x102fe2000801085c */
[----:B------:R-:W-:Y:S01]  /*a5a0*/  ISETP.GE.AND P1, PT, R218, 0x30, PT ;  /* 0x00000030da00780c */ /* 0x000fe20003f26270 */
[----:B------:R-:W-:Y:S01]  /*a5b0*/  FFMA.FTZ R92, R110, UR5, -R92 ;  /* 0x000000056e5c7c23 */ /* 0x000fe2000801085c */
[----:B------:R-:W-:Y:S01]  /*a5c0*/  ISETP.GT.OR P0, PT, R225, 0x29, !P0 ;  /* 0x00000029e100780c */ /* 0x000fe20004704670 */
[----:B------:R-:W-:Y:S01]  /*a5d0*/  VIADD R110, R5, 0xc ;  /* 0x0000000c056e7836 */ /* 0x000fe20000000000 */
[----:B------:R-:W-:Y:S01]  /*a5e0*/  ISETP.GT.OR P1, PT, R223, 0x30, !P1 ;  /* 0x00000030df00780c */ /* 0x000fe20004f24670 */
[----:B------:R-:W-:Y:S01]  /*a5f0*/  MUFU.EX2 R23, R23 ;  /* 0x0000001700177308 */ /* 0x000fe20000000800 */
[----:B------:R-:W-:-:S02]  /*a600*/  FSEL R93, R109, -INF , !P0 ;  /* 0xff8000006d5d7808 */ /* 0x000fc40004000000 */
[----:B------:R-:W-:Y:S01]  /*a610*/  FSEL R114, R114, -INF , !P1 ;  /* 0xff80000072727808 */ /* 0x000fe20004800000 */
[----:B------:R-:W-:Y:S01]  /*a620*/  SHFL.IDX PT, R110, R220, R110, 0x1f ;  /* 0x00001f6edc6e7589 */ /* 0x000fe200000e0000 */
[C---:B------:R-:W-:Y:S01]  /*a630*/  ISETP.GE.AND P0, PT, R226.reuse, 0x30, PT ;  /* 0x00000030e200780c */ /* 0x040fe20003f06270 */
[--C-:B------:R-:W-:Y:S01]  /*a640*/  FFMA.FTZ R93, R93, UR5, -R94.reuse ;  /* 0x000000055d5d7c23 */ /* 0x100fe2000801085e */
[----:B------:R-:W-:Y:S01]  /*a650*/  ISETP.GE.AND P1, PT, R226, 0x31, PT ;  /* 0x00000031e200780c */ /* 0x000fe20003f26270 */
[----:B------:R-:W-:Y:S01]  /*a660*/  FFMA.FTZ R94, R111, UR5, -R94 ;  /* 0x000000056f5e7c23 */ /* 0x000fe2000801085e */
[----:B------:R-:W-:Y:S01]  /*a670*/  ISETP.GT.OR P0, PT, R225, 0x30, !P0 ;  /* 0x00000030e100780c */ /* 0x000fe20004704670 */
[----:B------:R-:W-:Y:S01]  /*a680*/  VIADD R111, R5, 0x8 ;  /* 0x00000008056f7836 */ /* 0x000fe20000000000 */
[----:B------:R-:W-:Y:S01]  /*a690*/  ISETP.GT.OR P1, PT, R225, 0x31, !P1 ;  /* 0x00000031e100780c */ /* 0x000fe20004f24670 */
[----:B------:R-:W-:Y:S01]  /*a6a0*/  MUFU.EX2 R13, R13 ;  /* 0x0000000d000d7308 */ /* 0x000fe20000000800 */
[----:B------:R-:W-:Y:S01]  /*a6b0*/  FSEL R95, R112, -INF , !P0 ;  /* 0xff800000705f7808 */ /* 0x000fe20004000000 */
[----:B------:R-:W-:Y:S01]  /*a6c0*/  VIADD R112, R5, 0x10 ;  /* 0x0000001005707836 */ /* 0x000fe20000000000 */
[----:B------:R-:W-:Y:S01]  /*a6d0*/  ISETP.GE.AND P2, PT, R226, 0x38, PT ;  /* 0x00000038e200780c */ /* 0x000fe20003f46270 */
[----:B------:R-:W1:Y:S01]  /*a6e0*/  SHFL.IDX PT, R109, R220, R111, 0x1f ;  /* 0x00001f6fdc6d7589 */ /* 0x000e6200000e0000 */
[----:B--2---:R-:W-:Y:S01]  /*a6f0*/  FSEL R97, R113, -INF , !P1 ;  /* 0xff80000071617808 */ /* 0x004fe20004800000 */
[--C-:B------:R-:W-:Y:S01]  /*a700*/  FFMA.FTZ R95, R95, UR5, -R96.reuse ;  /* 0x000000055f5f7c23 */ /* 0x100fe20008010860 */
[----:B------:R-:W-:Y:S01]  /*a710*/  ISETP.GE.AND P3, PT, R218, 0x31, PT ;  /* 0x00000031da00780c */ /* 0x000fe20003f66270 */
[----:B------:R-:W-:Y:S01]  /*a720*/  FFMA.FTZ R96, R114, UR5, -R96 ;  /* 0x0000000572607c23 */ /* 0x000fe20008010860 */
[----:B------:R-:W-:Y:S01]  /*a730*/  ISETP.GE.AND P0, PT, R218, 0x38, PT ;  /* 0x00000038da00780c */ /* 0x000fe20003f06270 */
[----:B------:R-:W-:Y:S01]  /*a740*/  FFMA.FTZ R97, R97, UR5, -R98 ;  /* 0x0000000561617c23 */ /* 0x000fe20008010862 */
[----:B------:R-:W-:Y:S01]  /*a750*/  ISETP.GE.AND P1, PT, R226, 0x41, PT ;  /* 0x00000041e200780c */ /* 0x000fe20003f26270 */
[----:B------:R-:W-:Y:S01]  /*a760*/  SHFL.IDX PT, R112, R220, R112, 0x1f ;  /* 0x00001f70dc707589 */ /* 0x000fe200000e0000 */
[----:B------:R-:W-:Y:S01]  /*a770*/  ISETP.GT.OR P2, PT, R225, 0x38, !P2 ;  /* 0x00000038e100780c */ /* 0x000fe20005744670 */
[----:B------:R-:W-:Y:S01]  /*a780*/  MUFU.EX2 R17, R17 ;  /* 0x0000001100117308 */ /* 0x000fe20000000800 */
[----:B------:R-:W-:-:S02]  /*a790*/  ISETP.GT.OR P3, PT, R223, 0x31, !P3 ;  /* 0x00000031df00780c */ /* 0x000fc40005f64670 */
[----:B------:R-:W-:Y:S02]  /*a7a0*/  ISETP.GT.OR P0, PT, R223, 0x38, !P0 ;  /* 0x00000038df00780c */ /* 0x000fe40004704670 */
[----:B------:R-:W-:Y:S02]  /*a7b0*/  ISETP.GT.OR P1, PT, R225, 0x41, !P1 ;  /* 0x00000041e100780c */ /* 0x000fe40004f24670 */
[----:B------:R-:W-:Y:S01]  /*a7c0*/  FSEL R99, R116, -INF , !P2 ;  /* 0xff80000074637808 */ /* 0x000fe20005000000 */
[----:B------:R-:W-:Y:S01]  /*a7d0*/  MUFU.EX2 R18, R18 ;  /* 0x0000001200127308 */ /* 0x000fe20000000800 */
[----:B------:R-:W-:Y:S02]  /*a7e0*/  FSEL R115, R115, -INF , !P3 ;  /* 0xff80000073737808 */ /* 0x000fe40005800000 */
[----:B------:R-:W-:Y:S01]  /*a7f0*/  FSEL R118, R118, -INF , !P0 ;  /* 0xff80000076767808 */ /* 0x000fe20004000000 */
[----:B-----5:R-:W-:Y:S01]  /*a800*/  FFMA.FTZ R99, R99, UR5, -R100 ;  /* 0x0000000563637c23 */ /* 0x020fe20008010864 */
[----:B------:R-:W-:Y:S01]  /*a810*/  FSEL R121, R121, -INF , !P1 ;  /* 0xff80000079797808 */ /* 0x000fe20004800000 */
[----:B------:R-:W-:Y:S01]  /*a820*/  FFMA.FTZ R98, R115, UR5, -R98 ;  /* 0x0000000573627c23 */ /* 0x000fe20008010862 */
[----:B------:R-:W-:Y:S01]  /*a830*/  ISETP.GE.AND P2, PT, R226, 0x48, PT ;  /* 0x00000048e200780c */ /* 0x000fe20003f46270 */
[----:B------:R-:W-:Y:S01]  /*a840*/  FFMA.FTZ R100, R118, UR5, -R100 ;  /* 0x0000000576647c23 */ /* 0x000fe20008010864 */
[C---:B------:R-:W-:Y:S01]  /*a850*/  ISETP.GE.AND P3, PT, R226.reuse, 0x49, PT ;  /* 0x00000049e200780c */ /* 0x040fe20003f66270 */
[----:B------:R-:W-:Y:S01]  /*a860*/  VIADD R118, R5, 0x4 ;  /* 0x0000000405767836 */ /* 0x000fe20000000000 */
[----:B------:R-:W-:Y:S01]  /*a870*/  ISETP.GE.AND P1, PT, R226, 0x59, PT ;  /* 0x00000059e200780c */ /* 0x000fe20003f26270 */
[----:B------:R-:W-:Y:S01]  /*a880*/  MUFU.EX2 R20, R20 ;  /* 0x0000001400147308 */ /* 0x000fe20000000800 */
[----:B------:R-:W-:-:S02]  /*a890*/  ISETP.GT.OR P2, PT, R225, 0x48, !P2 ;  /* 0x00000048e100780c */ /* 0x000fc40005744670 */
[C---:B------:R-:W-:Y:S01]  /*a8a0*/  ISETP.GT.OR P3, PT, R225.reuse, 0x49, !P3 ;  /* 0x00000049e100780c */ /* 0x040fe20005f64670 */
[----:B------:R-:W2:Y:S01]  /*a8b0*/  SHFL.IDX PT, R102, R220, R118, 0x1f ;  /* 0x00001f76dc667589 */ /* 0x000ea200000e0000 */
[----:B------:R-:W-:Y:S02]  /*a8c0*/  ISETP.GT.OR P1, PT, R225, 0x59, !P1 ;  /* 0x00000059e100780c */ /* 0x000fe40004f24670 */
[----:B------:R-:W-:Y:S01]  /*a8d0*/  FSEL R124, R124, -INF , !P2 ;  /* 0xff8000007c7c7808 */ /* 0x000fe20005000000 */
[----:B------:R-:W-:Y:S01]  /*a8e0*/  MUFU.EX2 R21, R21 ;  /* 0x0000001500157308 */ /* 0x000fe20000000800 */
[----:B------:R-:W-:Y:S02]  /*a8f0*/  FSEL R108, R125, -INF , !P3 ;  /* 0xff8000007d6c7808 */ /* 0x000fe40005800000 */
[----:B------:R-:W-:Y:S01]  /*a900*/  FSEL R133, R133, -INF , !P1 ;  /* 0xff80000085857808 */ /* 0x000fe20004800000 */
[----:B-1----:R-:W-:Y:S01]  /*a910*/  FFMA.FTZ R107, R124, UR5, -R109 ;  /* 0x000000057c6b7c23 */ /* 0x002fe2000801086d */
[----:B------:R-:W-:Y:S01]  /*a920*/  ISETP.GE.AND P5, PT, R226, 0x39, PT ;  /* 0x00000039e200780c */ /* 0x000fe20003fa6270 */
[----:B------:R-:W-:Y:S01]  /*a930*/  FFMA.FTZ R108, R108, UR5, -R110 ;  /* 0x000000056c6c7c23 */ /* 0x000fe2000801086e */
[C---:B------:R-:W-:Y:S01]  /*a940*/  ISETP.GE.AND P4, PT, R226.reuse, 0x40, PT ;  /* 0x00000040e200780c */ /* 0x040fe20003f86270 */
[----:B------:R-:W-:Y:S01]  /*a950*/  MUFU.EX2 R22, R22 ;  /* 0x0000001600167308 */ /* 0x000fe20000000800 */
[----:B------:R-:W-:-:S02]  /*a960*/  ISETP.GE.AND P0, PT, R226, 0x50, PT ;  /* 0x00000050e200780c */ /* 0x000fc40003f06270 */
[C---:B------:R-:W-:Y:S02]  /*a970*/  ISETP.GE.AND P2, PT, R226.reuse, 0x60, PT ;  /* 0x00000060e200780c */ /* 0x040fe40003f46270 */
[----:B------:R-:W-:Y:S02]  /*a980*/  ISETP.GE.AND P3, PT, R226, 0x61, PT ;  /* 0x00000061e200780c */ /* 0x000fe40003f66270 */
[----:B------:R-:W-:Y:S01]  /*a990*/  ISETP.GE.AND P1, PT, R218, 0x39, PT ;  /* 0x00000039da00780c */ /* 0x000fe20003f26270 */
[----:B------:R-:W1:Y:S01]  /*a9a0*/  MUFU.EX2 R107, R107 ;  /* 0x0000006b006b7308 */ /* 0x000e620000000800 */
[C---:B------:R-:W-:Y:S02]  /*a9b0*/  ISETP.GT.OR P5, PT, R225.reuse, 0x39, !P5 ;  /* 0x00000039e100780c */ /* 0x040fe40006fa4670 */
[----:B------:R-:W-:Y:S01]  /*a9c0*/  ISETP.GT.OR P4, PT, R225, 0x40, !P4 ;  /* 0x00000040e100780c */ /* 0x000fe20006784670 */
[----:B--2---:R-:W-:Y:S01]  /*a9d0*/  FFMA.FTZ R105, R121, UR5, -R102 ;  /* 0x0000000579697c23 */ /* 0x004fe20008010866 */
[----:B------:R-:W-:-:S02]  /*a9e0*/  ISETP.GT.OR P0, PT, R225, 0x50, !P0 ;  /* 0x00000050e100780c */ /* 0x000fc40004704670 */
[C---:B------:R-:W-:Y:S01]  /*a9f0*/  ISETP.GT.OR P2, PT, R225.reuse, 0x60, !P2 ;  /* 0x00000060e100780c */ /* 0x040fe20005744670 */
[----:B------:R-:W-:Y:S01]  /*aa00*/  MUFU.EX2 R108, R108 ;  /* 0x0000006c006c7308 */ /* 0x000fe20000000800 */
[----:B------:R-:W-:Y:S02]  /*aa10*/  ISETP.GT.OR P3, PT, R225, 0x61, !P3 ;  /* 0x00000061e100780c */ /* 0x000fe40005f64670 */
[----:B------:R-:W-:Y:S02]  /*aa20*/  ISETP.GT.OR P1, PT, R223, 0x39, !P1 ;  /* 0x00000039df00780c */ /* 0x000fe40004f24670 */
[----:B------:R-:W-:Y:S02]  /*aa30*/  FSEL R117, R117, -INF , !P5 ;  /* 0xff80000075757808 */ /* 0x000fe40006800000 */
[----:B------:R-:W-:Y:S01]  /*aa40*/  FSEL R120, R120, -INF , !P4 ;  /* 0xff80000078787808 */ /* 0x000fe20006000000 */
[----:B------:R-:W-:Y:S01]  /*aa50*/  MUFU.EX2 R105, R105 ;  /* 0x0000006900697308 */ /* 0x000fe20000000800 */
[----:B------:R-:W-:Y:S01]  /*aa60*/  FSEL R128, R128, -INF , !P0 ;  /* 0xff80000080807808 */ /* 0x000fe20004000000 */
[----:B------:R-:W-:Y:S01]  /*aa70*/  FFMA.FTZ R101, R117, UR5, -R232 ;  /* 0x0000000575657c23 */ /* 0x000fe200080108e8 */
[----:B------:R-:W-:Y:S01]  /*aa80*/  FSEL R136, R136, -INF , !P2 ;  /* 0xff80000088887808 */ /* 0x000fe20005000000 */
[----:B------:R-:W-:-:S02]  /*aa90*/  WARPGROUP.DEPBAR.LE gsb0, 0x0 ;  /* 0x00008000000079c5 */ /* 0x000fc40000010000 */
[----:B------:R-:W-:Y:S01]  /*aaa0*/  WARPGROUP.ARRIVE ;  /* 0x00000000000079c5 */ /* 0x000fe20000000000 */
[----:B------:R-:W-:Y:S01]  /*aab0*/  FSEL R137, R137, -INF , !P3 ;  /* 0xff80000089897808 */ /* 0x000fe20005800000 */
[----:B------:R-:W-:Y:S01]  /*aac0*/  FFMA.FTZ R120, R120, UR5, -R103 ;  /* 0x0000000578787c23 */ /* 0x000fe20008010867 */
[----:B------:R-:W-:Y:S01]  /*aad0*/  FSEL R119, R119, -INF , !P1 ;  /* 0xff80000077777808 */ /* 0x000fe20004800000 */
[----:B------:R-:W-:Y:S01]  /*aae0*/  MUFU.EX2 R88, R88 ;  /* 0x0000005800587308 */ /* 0x000fe20000000800 */
[----:B------:R-:W-:Y:S01]  /*aaf0*/  ISETP.GE.AND P5, PT, R226, 0x51, PT ;  /* 0x00000051e200780c */ /* 0x000fe20003fa6270 */
[----:B------:R-:W-:Y:S01]  /*ab00*/  HGMMA.64x128x16.F32 R24, gdesc[UR12], R24, gsb0 ;  /* 0x01e000000c1879f0 */ /* 0x000fe20008000818 */
[----:B------:R-:W-:Y:S01]  /*ab10*/  R2UR UR12, R230 ;  /* 0x00000000e60c72ca */ /* 0x000fe200000e0000 */
[----:B------:R-:W-:Y:S01]  /*ab20*/  UMOV UR14, UR6 ;  /* 0x00000006000e7c82 */ /* 0x000fe20008000000 */
[----:B------:R-:W-:Y:S01]  /*ab30*/  R2UR UR13, R231 ;  /* 0x00000000e70d72ca */ /* 0x000fe200000e0000 */
[----:B------:R-:W-:Y:S01]  /*ab40*/  UMOV UR15, 0x40000040 ;  /* 0x40000040000f7882 */ /* 0x000fe20000000000 */
[C---:B------:R-:W-:Y:S01]  /*ab50*/  ISETP.GE.AND P4, PT, R226.reuse, 0x58, PT ;  /* 0x00000058e200780c */ /* 0x040fe20003f86270 */
[----:B------:R-:W-:Y:S01]  /*ab60*/  FFMA.FTZ R119, R119, UR5, -R232 ;  /* 0x0000000577777c23 */ /* 0x000fe200080108e8 */
[----:B------:R-:W-:Y:S01]  /*ab70*/  ISETP.GE.AND P0, PT, R226, 0x68, PT ;  /* 0x00000068e200780c */ /* 0x000fe20003f06270 */
[----:B------:R-:W-:Y:S01]  /*ab80*/  VIADD R232, R5, 0x14 ;  /* 0x0000001405e87836 */ /* 0x000fe20000000000 */
[C---:B------:R-:W-:Y:S01]  /*ab90*/  ISETP.GE.AND P2, PT, R218.reuse, 0x40, PT ;  /* 0x00000040da00780c */ /* 0x040fe20003f46270 */
[----:B------:R-:W-:Y:S01]  /*aba0*/  MUFU.EX2 R89, R89 ;  /* 0x0000005900597308 */ /* 0x000fe20000000800 */
[----:B------:R-:W-:-:S02]  /*abb0*/  ISETP.GE.AND P3, PT, R218, 0x41, PT ;  /* 0x00000041da00780c */ /* 0x000fc40003f66270 */
[----:B------:R-:W-:Y:S02]  /*abc0*/  ISETP.GE.AND P1, PT, R218, 0x48, PT ;  /* 0x00000048da00780c */ /* 0x000fe40003f26270 */
[C---:B------:R-:W-:Y:S02]  /*abd0*/  ISETP.GT.OR P5, PT, R225.reuse, 0x51, !P5 ;  /* 0x00000051e100780c */ /* 0x040fe40006fa4670 */
[----:B------:R-:W-:Y:S01]  /*abe0*/  ISETP.GT.OR P4, PT, R225, 0x58, !P4 ;  /* 0x00000058e100780c */ /* 0x000fe20006784670 */
[----:B------:R-:W-:Y:S01]  /*abf0*/  MUFU.EX2 R90, R90 ;  /* 0x0000005a005a7308 */ /* 0x000fe20000000800 */
[C---:B------:R-:W-:Y:S02]  /*ac00*/  ISETP.GT.OR P2, PT, R223.reuse, 0x40, !P2 ;  /* 0x00000040df00780c */ /* 0x040fe40005744670 */
[C---:B------:R-:W-:Y:S02]  /*ac10*/  ISETP.GT.OR P3, PT, R223.reuse, 0x41, !P3 ;  /* 0x00000041df00780c */ /* 0x040fe40005f64670 */
[----:B------:R-:W-:-:S02]  /*ac20*/  ISETP.GT.OR P1, PT, R223, 0x48, !P1 ;  /* 0x00000048df00780c */ /* 0x000fc40004f24670 */
[----:B------:R-:W-:Y:S01]  /*ac30*/  ISETP.GT.OR P0, PT, R225, 0x68, !P0 ;  /* 0x00000068e100780c */ /* 0x000fe20004704670 */
[----:B------:R-:W-:Y:S01]  /*ac40*/  MUFU.EX2 R91, R91 ;  /* 0x0000005b005b7308 */ /* 0x000fe20000000800 */
[----:B------:R-:W-:Y:S02]  /*ac50*/  FSEL R129, R129, -INF , !P5 ;  /* 0xff80000081817808 */ /* 0x000fe40006800000 */
[----:B------:R-:W-:Y:S02]  /*ac60*/  FSEL R132, R132, -INF , !P4 ;  /* 0xff80000084847808 */ /* 0x000fe40006000000 */
[----:B------:R-:W-:Y:S02]  /*ac70*/  FSEL R104, R122, -INF , !P2 ;  /* 0xff8000007a687808 */ /* 0x000fe40005000000 */
[----:B------:R-:W-:Y:S01]  /*ac80*/  FSEL R106, R123, -INF , !P3 ;  /* 0xff8000007b6a7808 */ /* 0x000fe20005800000 */
[----:B------:R-:W-:Y:S01]  /*ac90*/  MUFU.EX2 R92, R92 ;  /* 0x0000005c005c7308 */ /* 0x000fe20000000800 */
[----:B------:R-:W-:Y:S01]  /*aca0*/  FSEL R126, R126, -INF , !P1 ;  /* 0xff8000007e7e7808 */ /* 0x000fe20004800000 */
[----:B------:R-:W-:Y:S01]  /*acb0*/  FFMA.FTZ R104, R104, UR5, -R103 ;  /* 0x0000000568687c23 */ /* 0x000fe20008010867 */
[----:B------:R-:W-:Y:S01]  /*acc0*/  FSEL R113, R140, -INF , !P0 ;  /* 0xff8000008c717808 */ /* 0x000fe20004000000 */
[----:B------:R-:W-:Y:S01]  /*acd0*/  FFMA.FTZ R106, R106, UR5, -R102 ;  /* 0x000000056a6a7c23 */ /* 0x000fe20008010866 */
[----:B------:R-:W-:Y:S01]  /*ace0*/  ISETP.GE.AND P5, PT, R226, 0x69, PT ;  /* 0x00000069e200780c */ /* 0x000fe20003fa6270 */
[----:B------:R-:W-:Y:S01]  /*acf0*/  FFMA.FTZ R109, R126, UR5, -R109 ;  /* 0x000000057e6d7c23 */ /* 0x000fe2000801086d */
[C---:B------:R-:W-:Y:S01]  /*ad00*/  ISETP.GE.AND P4, PT, R226.reuse, 0x70, PT ;  /* 0x00000070e200780c */ /* 0x040fe20003f86270 */
[----:B------:R2:W-:Y:S01]  /*ad10*/  MUFU.EX2 R103, R119 ;  /* 0x0000007700677308 */ /* 0x0005e20000000800 */
[----:B------:R-:W-:-:S02]  /*ad20*/  ISETP.GE.AND P2, PT, R226, 0x71, PT ;  /* 0x00000071e200780c */ /* 0x000fc40003f46270 */
[C---:B------:R-:W-:Y:S02]  /*ad30*/  ISETP.GE.AND P3, PT, R226.reuse, 0x78, PT ;  /* 0x00000078e200780c */ /* 0x040fe40003f66270 */
[----:B------:R-:W-:Y:S01]  /*ad40*/  ISETP.GE.AND P1, PT, R226, 0x79, PT ;  /* 0x00000079e200780c */ /* 0x000fe20003f26270 */
[----:B------:R-:W-:Y:S01]  /*ad50*/  VIADD R226, R5, 0x1c ;  /* 0x0000001c05e27836 */ /* 0x000fe20000000000 */
[----:B------:R-:W-:Y:S01]  /*ad60*/  ISETP.GE.AND P0, PT, R218, 0x49, PT ;  /* 0x00000049da00780c */ /* 0x000fe20003f06270 */
[----:B------:R4:W-:Y:S01]  /*ad70*/  MUFU.EX2 R102, R120 ;  /* 0x0000007800667308 */ /* 0x0009e20000000800 */
[C---:B------:R-:W-:Y:S02]  /*ad80*/  ISETP.GT.OR P5, PT, R225.reuse, 0x69, !P5 ;  /* 0x00000069e100780c */ /* 0x040fe40006fa4670 */
[C---:B------:R-:W-:Y:S02]  /*ad90*/  ISETP.GT.OR P4, PT, R225.reuse, 0x70, !P4 ;  /* 0x00000070e100780c */ /* 0x040fe40006784670 */
[----:B------:R-:W-:-:S02]  /*ada0*/  ISETP.GT.OR P2, PT, R225, 0x71, !P2 ;  /* 0x00000071e100780c */ /* 0x000fc40005744670 */
[C---:B------:R-:W-:Y:S01]  /*adb0*/  ISETP.GT.OR P3, PT, R225.reuse, 0x78, !P3 ;  /* 0x00000078e100780c */ /* 0x040fe20005f64670 */
[----:B------:R-:W-:Y:S01]  /*adc0*/  MUFU.EX2 R109, R109 ;  /* 0x0000006d006d7308 */ /* 0x000fe20000000800 */
[----:B------:R-:W-:Y:S01]  /*add0*/  ISETP.GT.OR P1, PT, R225, 0x79, !P1 ;  /* 0x00000079e100780c */ /* 0x000fe20004f24670 */
[----:B------:R-:W-:Y:S01]  /*ade0*/  VIADD R225, R5, 0x18 ;  /* 0x0000001805e17836 */ /* 0x000fe20000000000 */
[----:B------:R-:W-:Y:S02]  /*adf0*/  ISETP.GT.OR P0, PT, R223, 0x49, !P0 ;  /* 0x00000049df00780c */ /* 0x000fe40004704670 */
[----:B------:R-:W-:Y:S02]  /*ae00*/  FSEL R115, R141, -INF , !P5 ;  /* 0xff8000008d737808 */ /* 0x000fe40006800000 */
[----:B------:R-:W-:Y:S01]  /*ae10*/  FSEL R125, R144, -INF , !P4 ;  /* 0xff800000907d7808 */ /* 0x000fe20006000000 */
[----:B------:R-:W-:Y:S01]  /*ae20*/  MUFU.EX2 R104, R104 ;  /* 0x0000006800687308 */ /* 0x000fe20000000800 */
[----:B------:R-:W-:-:S02]  /*ae30*/  FSEL R123, R145, -INF , !P2 ;  /* 0xff800000917b7808 */ /* 0x000fc40005000000 */
[----:B------:R-:W-:Y:S02]  /*ae40*/  FSEL R121, R148, -INF , !P3 ;  /* 0xff80000094797808 */ /* 0x000fe40005800000 */
[----:B--2---:R-:W-:Y:S02]  /*ae50*/  FSEL R119, R149, -INF , !P1 ;  /* 0xff80000095777808 */ /* 0x004fe40004800000 */
[----:B------:R-:W-:Y:S01]  /*ae60*/  FSEL R127, R127, -INF , !P0 ;  /* 0xff8000007f7f7808 */ /* 0x000fe20004000000 */
[----:B------:R-:W-:Y:S01]  /*ae70*/  MUFU.EX2 R106, R106 ;  /* 0x0000006a006a7308 */ /* 0x000fe20000000800 */
[C---:B------:R-:W-:Y:S02]  /*ae80*/  ISETP.GE.AND P5, PT, R218.reuse, 0x50, PT ;  /* 0x00000050da00780c */ /* 0x040fe40003fa6270 */
[C---:B------:R-:W-:Y:S01]  /*ae90*/  ISETP.GE.AND P4, PT, R218.reuse, 0x51, PT ;  /* 0x00000051da00780c */ /* 0x040fe20003f86270 */
[----:B------:R-:W-:Y:S01]  /*aea0*/  FFMA.FTZ R110, R127, UR5, -R110 ;  /* 0x000000057f6e7c23 */ /* 0x000fe2000801086e */
[C---:B------:R-:W-:Y:S01]  /*aeb0*/  ISETP.GE.AND P2, PT, R218.reuse, 0x58, PT ;  /* 0x00000058da00780c */ /* 0x040fe20003f46270 */
[----:B------:R2:W-:Y:S01]  /*aec0*/  SHFL.IDX PT, R127, R221, R111, 0x1f ;  /* 0x00001f6fdd7f7589 */ /* 0x0005e200000e0000 */
[C---:B------:R-:W-:Y:S01]  /*aed0*/  ISETP.GE.AND P3, PT, R218.reuse, 0x59, PT ;  /* 0x00000059da00780c */ /* 0x040fe20003f66270 */
[----:B------:R-:W-:Y:S01]  /*aee0*/  MUFU.EX2 R93, R93 ;  /* 0x0000005d005d7308 */ /* 0x000fe20000000800 */
[----:B------:R-:W-:-:S02]  /*aef0*/  ISETP.GE.AND P1, PT, R218, 0x60, PT ;  /* 0x00000060da00780c */ /* 0x000fc40003f26270 */
[----:B------:R-:W-:Y:S02]  /*af00*/  ISETP.GE.AND P0, PT, R218, 0x61, PT ;  /* 0x00000061da00780c */ /* 0x000fe40003f06270 */
[C---:B------:R-:W-:Y:S02]  /*af10*/  ISETP.GT.OR P5, PT, R223.reuse, 0x50, !P5 ;  /* 0x00000050df00780c */ /* 0x040fe40006fa4670 */
[C---:B------:R-:W-:Y:S01]  /*af20*/  ISETP.GT.OR P4, PT, R223.reuse, 0x51, !P4 ;  /* 0x00000051df00780c */ /* 0x040fe20006784670 */
[----:B--2---:R-:W-:Y:S01]  /*af30*/  FFMA.FTZ R111, R128, UR5, -R112 ;  /* 0x00000005806f7c23 */ /* 0x004fe20008010870 */
[C---:B------:R-:W-:Y:S01]  /*af40*/  ISETP.GT.OR P2, PT, R223.reuse, 0x58, !P2 ;  /* 0x00000058df00780c */ /* 0x040fe20005744670 */
[----:B------:R-:W-:Y:S01]  /*af50*/  MUFU.EX2 R110, R110 ;  /* 0x0000006e006e7308 */ /* 0x000fe20000000800 */
[C---:B------:R-:W-:Y:S02]  /*af60*/  ISETP.GT.OR P3, PT, R223.reuse, 0x59, !P3 ;  /* 0x00000059df00780c */ /* 0x040fe40005f64670 */
[----:B------:R-:W-:-:S02]  /*af70*/  ISETP.GT.OR P1, PT, R223, 0x60, !P1 ;  /* 0x00000060df00780c */ /* 0x000fc40004f24670 */
[----:B------:R-:W-:Y:S02]  /*af80*/  ISETP.GT.OR P0, PT, R223, 0x61, !P0 ;  /* 0x00000061df00780c */ /* 0x000fe40004704670 */
[----:B------:R-:W-:Y:S01]  /*af90*/  FSEL R114, R130, -INF , !P5 ;  /* 0xff80000082727808 */ /* 0x000fe20006800000 */
[----:B------:R-:W-:Y:S01]  /*afa0*/  MUFU.EX2 R111, R111 ;  /* 0x0000006f006f7308 */ /* 0x000fe20000000800 */
[----:B------:R-:W-:Y:S01]  /*afb0*/  FSEL R117, R131, -INF , !P4 ;  /* 0xff80000083757808 */ /* 0x000fe20006000000 */
[----:B------:R-:W2:Y:S01]  /*afc0*/  SHFL.IDX PT, R130, R221, R118, 0x1f ;  /* 0x00001f76dd827589 */ /* 0x000ea200000e0000 */
[----:B------:R-:W-:Y:S01]  /*afd0*/  FSEL R116, R134, -INF , !P2 ;  /* 0xff80000086747808 */ /* 0x000fe20005000000 */
[----:B------:R-:W-:Y:S01]  /*afe0*/  FFMA.FTZ R112, R114, UR5, -R112 ;  /* 0x0000000572707c23 */ /* 0x000fe20008010870 */
[----:B------:R-:W-:Y:S01]  /*aff0*/  FSEL R135, R135, -INF , !P3 ;  /* 0xff80000087877808 */ /* 0x000fe20005800000 */
[----:B------:R-:W5:Y:S01]  /*b000*/  SHFL.IDX PT, R134, R220, R232, 0x1f ;  /* 0x00001fe8dc867589 */ /* 0x000f6200000e0000 */
[----:B------:R-:W-:Y:S01]  /*b010*/  FSEL R145, R138, -INF , !P1 ;  /* 0xff8000008a917808 */ /* 0x000fe20004800000 */
[----:B------:R-:W-:Y:S01]  /*b020*/  MUFU.EX2 R94, R94 ;  /* 0x0000005e005e7308 */ /* 0x000fe20000000800 */
[----:B------:R-:W-:Y:S01]  /*b030*/  FSEL R140, R139, -INF , !P0 ;  /* 0xff8000008b8c7808 */ /* 0x000fe20004000000 */
[----:B------:R-:W3:Y:S01]  /*b040*/  SHFL.IDX PT, R138, R220, R225, 0x1f ;  /* 0x00001fe1dc8a7589 */ /* 0x000ee200000e0000 */
[----:B------:R-:W-:-:S02]  /*b050*/  ISETP.GE.AND P5, PT, R218, 0x68, PT ;  /* 0x00000068da00780c */ /* 0x000fc40003fa6270 */
[C---:B------:R-:W-:Y:S01]  /*b060*/  ISETP.GE.AND P4, PT, R218.reuse, 0x69, PT ;  /* 0x00000069da00780c */ /* 0x040fe20003f86270 */
[----:B------:R-:W1:Y:S01]  /*b070*/  SHFL.IDX PT, R131, R221, R5, 0x1f ;  /* 0x00001f05dd837589 */ /* 0x000e6200000e0000 */
[C---:B------:R-:W-:Y:S01]  /*b080*/  ISETP.GE.AND P2, PT, R218.reuse, 0x70, PT ;  /* 0x00000070da00780c */ /* 0x040fe20003f46270 */
[----:B------:R-:W-:Y:S01]  /*b090*/  MUFU.EX2 R112, R112 ;  /* 0x0000007000707308 */ /* 0x000fe20000000800 */
[C---:B------:R-:W-:Y:S01]  /*b0a0*/  ISETP.GE.AND P3, PT, R218.reuse, 0x71, PT ;  /* 0x00000071da00780c */ /* 0x040fe20003f66270 */
[----:B------:R-:W4:Y:S01]  /*b0b0*/  SHFL.IDX PT, R220, R220, R226, 0x1f ;  /* 0x00001fe2dcdc7589 */ /* 0x000f2200000e0000 */
[C---:B------:R-:W-:Y:S02]  /*b0c0*/  ISETP.GE.AND P1, PT, R218.reuse, 0x78, PT ;  /* 0x00000078da00780c */ /* 0x040fe40003f26270 */
[----:B------:R-:W-:Y:S01]  /*b0d0*/  ISETP.GE.AND P0, PT, R218, 0x79, PT ;  /* 0x00000079da00780c */ /* 0x000fe20003f06270 */
[----:B------:R-:W-:Y:S01]  /*b0e0*/  VIADD R218, R5, 0x10 ;  /* 0x0000001005da7836 */ /* 0x000fe20000000000 */
[C---:B------:R-:W-:Y:S01]  /*b0f0*/  ISETP.GT.OR P5, PT, R223.reuse, 0x68, !P5 ;  /* 0x00000068df00780c */ /* 0x040fe20006fa4670 */
[----:B------:R-:W-:Y:S01]  /*b100*/  MUFU.EX2 R95, R95 ;  /* 0x0000005f005f7308 */ /* 0x000fe20000000800 */
[----:B------:R-:W-:Y:S01]  /*b110*/  ISETP.GT.OR P4, PT, R223, 0x69, !P4 ;  /* 0x00000069df00780c */ /* 0x000fe20006784670 */
[----:B--2---:R-:W-:Y:S01]  /*b120*/  FFMA.FTZ R141, R137, UR5, -R130 ;  /* 0x00000005898d7c23 */ /* 0x004fe20008010882 */
[C---:B------:R-:W-:Y:S01]  /*b130*/  ISETP.GT.OR P2, PT, R223.reuse, 0x70, !P2 ;  /* 0x00000070df00780c */ /* 0x040fe20005744670 */
[----:B------:R-:W2:Y:S01]  /*b140*/  SHFL.IDX PT, R139, R221, R218, 0x1f ;  /* 0x00001fdadd8b7589 */ /* 0x000ea200000e0000 */
[----:B------:R-:W-:Y:S01]  /*b150*/  ISETP.GT.OR P3, PT, R223, 0x71, !P3 ;  /* 0x00000071df00780c */ /* 0x000fe20005f64670 */
[----:B-----5:R-:W-:Y:S01]  /*b160*/  FFMA.FTZ R114, R129, UR5, -R134 ;  /* 0x0000000581727c23 */ /* 0x020fe20008010886 */
[C---:B------:R-:W-:Y:S01]  /*b170*/  ISETP.GT.OR P1, PT, R223.reuse, 0x78, !P1 ;  /* 0x00000078df00780c */ /* 0x040fe20004f24670 */
[----:B------:R-:W-:Y:S01]  /*b180*/  FFMA.FTZ R140, R140, UR5, -R130 ;  /* 0x000000058c8c7c23 */ /* 0x000fe20008010882 */
[----:B------:R-:W-:Y:S01]  /*b190*/  ISETP.GT.OR P0, PT, R223, 0x79, !P0 ;  /* 0x00000079df00780c */ /* 0x000fe20004704670 */
[----:B------:R-:W-:-:S02]  /*b1a0*/  WARPGROUP.DEPBAR.LE gsb0, 0x0 ;  /* 0x00008000000079c5 */ /* 0x000fc40000010000 */
[----:B------:R-:W-:Y:S01]  /*b1b0*/  WARPGROUP.ARRIVE ;  /* 0x00000000000079c5 */ /* 0x000fe20000000000 */
[----:B------:R-:W-:Y:S01]  /*b1c0*/  VIADD R223, R5, 0xc ;  /* 0x0000000c05df7836 */ /* 0x000fe20000000000 */
[----:B------:R-:W-:Y:S01]  /*b1d0*/  FSEL R142, R142, -INF , !P5 ;  /* 0xff8000008e8e7808 */ /* 0x000fe20006800000 */
[--C-:B---3--:R-:W-:Y:S01]  /*b1e0*/  FFMA.FTZ R116, R116, UR5, -R138.reuse ;  /* 0x0000000574747c23 */ /* 0x108fe2000801088a */
[----:B------:R-:W-:Y:S01]  /*b1f0*/  FSEL R126, R143, -INF , !P4 ;  /* 0xff8000008f7e7808 */ /* 0x000fe20006000000 */
[----:B------:R-:W-:Y:S01]  /*b200*/  FFMA.FTZ R143, R132, UR5, -R138 ;  /* 0x00000005848f7c23 */ /* 0x000fe2000801088a */
[----:B------:R-:W-:Y:S01]  /*b210*/  HGMMA.64x128x16.F32 R24, gdesc[UR12], R24, gsb0 ;  /* 0x01e000000c1879f0 */ /* 0x000fe20008000818 */
[----:B------:R-:W3:Y:S01]  /*b220*/  SHFL.IDX PT, R144, R221, R223, 0x1f ;  /* 0x00001fdfdd907589 */ /* 0x000ee200000e0000 */
[--C-:B-1----:R-:W-:Y:S01]  /*b230*/  FFMA.FTZ R138, R136, UR5, -R131.reuse ;  /* 0x00000005888a7c23 */ /* 0x102fe20008010883 */
[----:B------:R-:W-:Y:S01]  /*b240*/  FFMA.FTZ R145, R145, UR5, -R131 ;  /* 0x0000000591917c23 */ /* 0x000fe20008010883 */
[----:B------:R-:W-:Y:S01]  /*b250*/  FSEL R124, R146, -INF , !P2 ;  /* 0xff800000927c7808 */ /* 0x000fe20005000000 */
[--C-:B------:R-:W-:Y:S01]  /*b260*/  FFMA.FTZ R131, R113, UR5, -R127.reuse ;  /* 0x0000000571837c23 */ /* 0x100fe2000801087f */
[----:B------:R-:W-:Y:S01]  /*b270*/  FFMA.FTZ R129, R142, UR5, -R127 ;  /* 0x000000058e817c23 */ /* 0x000fe2000801087f */
[----:B------:R-:W-:Y:S01]  /*b280*/  FFMA.FTZ R146, R117, UR5, -R134 ;  /* 0x0000000575927c23 */ /* 0x000fe20008010886 */
[----:B----4-:R-:W-:Y:S01]  /*b290*/  FSEL R120, R150, -INF , !P1 ;  /* 0xff80000096787808 */ /* 0x010fe20004800000 */
[----:B------:R-:W1:Y:S01]  /*b2a0*/  SHFL.IDX PT, R134, R221, R232, 0x1f ;  /* 0x00001fe8dd867589 */ /* 0x000e6200000e0000 */
[----:B------:R-:W-:Y:S01]  /*b2b0*/  VIADD R150, R5, 0x8 ;  /* 0x0000000805967836 */ /* 0x000fe20000000000 */
[----:B------:R-:W-:Y:S01]  /*b2c0*/  FSEL R122, R147, -INF , !P3 ;  /* 0xff800000937a7808 */ /* 0x000fe20005800000 */
[--C-:B------:R-:W-:Y:S01]  /*b2d0*/  FFMA.FTZ R117, R133, UR5, -R220.reuse ;  /* 0x0000000585757c23 */ /* 0x100fe200080108dc */
[----:B------:R-:W4:Y:S01]  /*b2e0*/  SHFL.IDX PT, R132, R221, R225, 0x1f ;  /* 0x00001fe1dd847589 */ /* 0x000f2200000e0000 */
[----:B------:R-:W-:Y:S01]  /*b2f0*/  FFMA.FTZ R133, R135, UR5, -R220 ;  /* 0x0000000587857c23 */ /* 0x000fe200080108dc */
[----:B------:R-:W-:Y:S01]  /*b300*/  FSEL R118, R151, -INF , !P0 ;  /* 0xff80000097767808 */ /* 0x000fe20004000000 */
[----:B------:R-:W-:-:S02]  /*b310*/  VIADD R151, R5, 0x4 ;  /* 0x0000000405977836 */ /* 0x000fc40000000000 */
[--C-:B--2---:R-:W-:Y:S01]  /*b320*/  FFMA.FTZ R125, R125, UR5, -R139.reuse ;  /* 0x000000057d7d7c23 */ /* 0x104fe2000801088b */
[----:B------:R-:W-:Y:S01]  /*b330*/  FFMA.FTZ R124, R124, UR5, -R139 ;  /* 0x000000057c7c7c23 */ /* 0x000fe2000801088b */
[----:B------:R-:W2:Y:S01]  /*b340*/  SHFL.IDX PT, R221, R221, R226, 0x1f ;  /* 0x00001fe2dddd7589 */ /* 0x000ea200000e0000 */
[----:B------:R-:W-:Y:S01]  /*b350*/  MUFU.EX2 R113, R146 ;  /* 0x0000009200717308 */ /* 0x000fe20000000800 */
[--C-:B---3--:R-:W-:Y:S01]  /*b360*/  FFMA.FTZ R127, R115, UR5, -R144.reuse ;  /* 0x00000005737f7c23 */ /* 0x108fe20008010890 */
[----:B------:R-:W-:-:S06]  /*b370*/  FFMA.FTZ R126, R126, UR5, -R144 ;  /* 0x000000057e7e7c23 */ /* 0x000fcc0008010890 */
[----:B------:R3:W-:Y:S01]  /*b380*/  MUFU.EX2 R115, R143 ;  /* 0x0000008f00737308 */ /* 0x0007e20000000800 */
[--C-:B-1----:R-:W-:Y:S01]  /*b390*/  FFMA.FTZ R123, R123, UR5, -R134.reuse ;  /* 0x000000057b7b7c23 */ /* 0x102fe20008010886 */
[----:B------:R-:W-:-:S06]  /*b3a0*/  FFMA.FTZ R122, R122, UR5, -R134 ;  /* 0x000000057a7a7c23 */ /* 0x000fcc0008010886 */
[----:B------:R-:W1:Y:S01]  /*b3b0*/  MUFU.EX2 R114, R114 ;  /* 0x0000007200727308 */ /* 0x000e620000000800 */
[--C-:B----4-:R-:W-:Y:S01]  /*b3c0*/  FFMA.FTZ R121, R121, UR5, -R132.reuse ;  /* 0x0000000579797c23 */ /* 0x110fe20008010884 */
[----:B------:R-:W-:Y:S01]  /*b3d0*/  FFMA.FTZ R120, R120, UR5, -R132 ;  /* 0x0000000578787c23 */ /* 0x000fe20008010884 */
[----:B--2---:R-:W-:-:S05]  /*b3e0*/  FFMA.FTZ R119, R119, UR5, -R221 ;  /* 0x0000000577777c23 */ /* 0x004fca00080108dd */
[----:B------:R-:W2:Y:S01]  /*b3f0*/  MUFU.EX2 R117, R117 ;  /* 0x0000007500757308 */ /* 0x000ea20000000800 */
[----:B------:R-:W-:-:S07]  /*b400*/  FFMA.FTZ R118, R118, UR5, -R221 ;  /* 0x0000000576767c23 */ /* 0x000fce00080108dd */
        /* <DEDUP_REMOVED lines=9> */
[----:B------:R-:W5:Y:S04]  /*b4a0*/  LDS R224, [R224+0x400] ;  /* 0x00040000e0e07984 */ /* 0x000f680000000800 */
[----:B------:R-:W-:Y:S04]  /*b4b0*/  LDS R217, [R217+0x400] ;  /* 0x00040000d9d97984 */ /* 0x000fe80000000800 */
[----:B------:R-:W-:Y:S04]  /*b4c0*/  LDS R216, [R216+0x400] ;  /* 0x00040000d8d87984 */ /* 0x000fe80000000800 */
[----:B----4-:R-:W4:Y:S04]  /*b4d0*/  SHFL.IDX PT, R144, R219, R223, 0x1f ;  /* 0x00001fdfdb907589 */ /* 0x010f2800000e0000 */
[----:B-----5:R-:W5:Y:S04]  /*b4e0*/  SHFL.IDX PT, R135, R224, R150, 0x1f ;  /* 0x00001f96e0877589 */ /* 0x020f6800000e0000 */
[----:B------:R-:W-:Y:S04]  /*b4f0*/  SHFL.IDX PT, R134, R224, R218, 0x1f ;  /* 0x00001fdae0867589 */ /* 0x000fe800000e0000 */
[----:B---3--:R-:W3:Y:S04]  /*b500*/  SHFL.IDX PT, R143, R219, R232, 0x1f ;  /* 0x00001fe8db8f7589 */ /* 0x008ee800000e0000 */
[----:B------:R-:W1:Y:S04]  /*b510*/  SHFL.IDX PT, R128, R224, R5, 0x1f ;  /* 0x00001f05e0807589 */ /* 0x000e6800000e0000 */
[----:B------:R-:W2:Y:S01]  /*b520*/  SHFL.IDX PT, R130, R224, R151, 0x1f ;  /* 0x00001f97e0827589 */ /* 0x000ea200000e0000 */
[--C-:B----4-:R-:W-:Y:S01]  /*b530*/  FADD.FTZ R45, R45, -R144.reuse ;  /* 0x800000902d2d7221 */ /* 0x110fe20000010000 */
[----:B------:R-:W-:-:S02]  /*b540*/  FADD.FTZ R47, R47, -R144 ;  /* 0x800000902f2f7221 */ /* 0x000fc40000010000 */
[----:B------:R-:W4:Y:S01]  /*b550*/  SHFL.IDX PT, R136, R224, R223, 0x1f ;  /* 0x00001fdfe0887589 */ /* 0x000f2200000e0000 */
[----:B-----5:R-:W-:-:S03]  /*b560*/  FADD.FTZ R132, R28, -R135 ;  /* 0x800000871c847221 */ /* 0x020fc60000010000 */
[----:B------:R-:W5:Y:S01]  /*b570*/  SHFL.IDX PT, R144, R217, R150, 0x1f ;  /* 0x00001f96d9907589 */ /* 0x000f6200000e0000 */
[----:B------:R1:W-:Y:S03]  /*b580*/  MUFU.EX2 R28, R133 ;  /* 0x00000085001c7308 */ /* 0x0003e60000000800 */
[----:B------:R-:W5:Y:S01]  /*b590*/  SHFL.IDX PT, R137, R224, R232, 0x1f ;  /* 0x00001fe8e0897589 */ /* 0x000f6200000e0000 */
[--C-:B---3--:R-:W-:Y:S01]  /*b5a0*/  FADD.FTZ R49, R49, -R143.reuse ;  /* 0x8000008f31317221 */ /* 0x108fe20000010000 */
[----:B------:R-:W-:Y:S02]  /*b5b0*/  FADD.FTZ R51, R51, -R143 ;  /* 0x8000008f33337221 */ /* 0x000fe40000010000 */
[----:B------:R-:W3:Y:S01]  /*b5c0*/  SHFL.IDX PT, R139, R224, R225, 0x1f ;  /* 0x00001fe1e08b7589 */ /* 0x000ee200000e0000 */
[----:B-1----:R-:W-:Y:S01]  /*b5d0*/  FADD.FTZ R133, R32, -R134 ;  /* 0x8000008620857221 */ /* 0x002fe20000010000 */
[----:B------:R-:W-:-:S02]  /*b5e0*/  FADD.FTZ R24, R24, -R128 ;  /* 0x8000008018187221 */ /* 0x000fc40000010000 */
[----:B------:R-:W1:Y:S01]  /*b5f0*/  SHFL.IDX PT, R32, R219, R218, 0x1f ;  /* 0x00001fdadb207589 */ /* 0x000e6200000e0000 */
[----:B------:R-:W-:Y:S01]  /*b600*/  FADD.FTZ R26, R26, -R128 ;  /* 0x800000801a1a7221 */ /* 0x000fe20000010000 */
[--C-:B--2---:R-:W-:Y:S01]  /*b610*/  FADD.FTZ R128, R25, -R130.reuse ;  /* 0x8000008219807221 */ /* 0x104fe20000010000 */
[----:B------:R-:W-:Y:S01]  /*b620*/  FADD.FTZ R130, R27, -R130 ;  /* 0x800000821b827221 */ /* 0x000fe20000010000 */
[----:B------:R-:W-:Y:S01]  /*b630*/  SHFL.IDX PT, R143, R217, R218, 0x1f ;  /* 0x00001fdad98f7589 */ /* 0x000fe200000e0000 */
[----:B------:R-:W-:Y:S01]  /*b640*/  FADD.FTZ R25, R30, -R135 ;  /* 0x800000871e197221 */ /* 0x000fe20000010000 */
[----:B------:R-:W-:Y:S01]  /*b650*/  FADD.FTZ R134, R34, -R134 ;  /* 0x8000008622867221 */ /* 0x000fe20000010000 */
[----:B------:R-:W-:Y:S01]  /*b660*/  MUFU.EX2 R30, R145 ;  /* 0x00000091001e7308 */ /* 0x000fe20000000800 */
[--C-:B----4-:R-:W-:Y:S01]  /*b670*/  FADD.FTZ R135, R29, -R136.reuse ;  /* 0x800000881d877221 */ /* 0x110fe20000010000 */
[----:B------:R-:W-:Y:S01]  /*b680*/  FADD.FTZ R27, R31, -R136 ;  /* 0x800000881f1b7221 */ /* 0x000fe20000010000 */
[----:B------:R-:W2:Y:S01]  /*b690*/  SHFL.IDX PT, R149, R224, R226, 0x1f ;  /* 0x00001fe2e0957589 */ /* 0x000ea200000e0000 */
[--C-:B-----5:R-:W-:Y:S01]  /*b6a0*/  FADD.FTZ R60, R60, -R144.reuse ;  /* 0x800000903c3c7221 */ /* 0x120fe20000010000 */
[----:B------:R-:W-:-:S02]  /*b6b0*/  FADD.FTZ R62, R62, -R144 ;  /* 0x800000903e3e7221 */ /* 0x000fc40000010000 */
[----:B------:R-:W4:Y:S01]  /*b6c0*/  SHFL.IDX PT, R142, R219, R225, 0x1f ;  /* 0x00001fe1db8e7589 */ /* 0x000f2200000e0000 */
[----:B------:R5:W4:Y:S01]  /*b6d0*/  MUFU.EX2 R29, R138 ;  /* 0x0000008a001d7308 */ /* 0x000b220000000800 */
[--C-:B------:R-:W-:Y:S01]  /*b6e0*/  FADD.FTZ R136, R33, -R137.reuse ;  /* 0x8000008921887221 */ /* 0x100fe20000010000 */
[----:B------:R-:W-:Y:S01]  /*b6f0*/  FADD.FTZ R137, R35, -R137 ;  /* 0x8000008923897221 */ /* 0x000fe20000010000 */
[----:B------:R2:W-:Y:S01]  /*b700*/  SHFL.IDX PT, R144, R216, R218, 0x1f ;  /* 0x00001fdad8907589 */ /* 0x0005e200000e0000 */
[----:B---3--:R-:W-:-:S03]  /*b710*/  FADD.FTZ R38, R38, -R139 ;  /* 0x8000008b26267221 */ /* 0x008fc60000010000 */
[----:B------:R-:W3:Y:S01]  /*b720*/  SHFL.IDX PT, R33, R219, R226, 0x1f ;  /* 0x00001fe2db217589 */ /* 0x000ee200000e0000 */
[----:B------:R-:W3:Y:S01]  /*b730*/  MUFU.EX2 R31, R141 ;  /* 0x0000008d001f7308 */ /* 0x000ee20000000800 */
[----:B-----5:R-:W-:Y:S01]  /*b740*/  FADD.FTZ R138, R36, -R139 ;  /* 0x8000008b248a7221 */ /* 0x020fe20000010000 */
[--C-:B-1----:R-:W-:Y:S01]  /*b750*/  FADD.FTZ R48, R48, -R32.reuse ;  /* 0x8000002030307221 */ /* 0x102fe20000010000 */
[----:B------:R-:W1:Y:S01]  /*b760*/  SHFL.IDX PT, R148, R219, R5, 0x1f ;  /* 0x00001f05db947589 */ /* 0x000e6200000e0000 */
[----:B------:R-:W-:-:S03]  /*b770*/  FADD.FTZ R50, R50, -R32 ;  /* 0x8000002032327221 */ /* 0x000fc60000010000 */
[----:B------:R-:W-:Y:S01]  /*b780*/  SHFL.IDX PT, R147, R219, R151, 0x1f ;  /* 0x00001f97db937589 */ /* 0x000fe200000e0000 */
[----:B------:R-:W5:Y:S03]  /*b790*/  MUFU.EX2 R32, R140 ;  /* 0x0000008c00207308 */ /* 0x000f660000000800 */
[----:B------:R-:W5:Y:S01]  /*b7a0*/  SHFL.IDX PT, R146, R219, R150, 0x1f ;  /* 0x00001f96db927589 */ /* 0x000f6200000e0000 */
[--C-:B--2---:R-:W-:Y:S01]  /*b7b0*/  FADD.FTZ R139, R37, -R149.reuse ;  /* 0x80000095258b7221 */ /* 0x104fe20000010000 */
[----:B------:R-:W-:Y:S01]  /*b7c0*/  FADD.FTZ R39, R39, -R149 ;  /* 0x8000009527277221 */ /* 0x000fe20000010000 */
[----:B------:R-:W-:Y:S01]  /*b7d0*/  FMUL.FTZ R26, R9, R26 ;  /* 0x0000001a091a7220 */ /* 0x000fe20000410000 */
[----:B------:R-:W2:Y:S01]  /*b7e0*/  LDL R218, [R1+0x1c] ;  /* 0x00001c0001da7983 */ /* 0x000ea20000100800 */
[--C-:B----4-:R-:W-:Y:S01]  /*b7f0*/  FADD.FTZ R52, R52, -R142.reuse ;  /* 0x8000008e34347221 */ /* 0x110fe20000010000 */
[----:B------:R-:W-:Y:S01]  /*b800*/  FADD.FTZ R54, R54, -R142 ;  /* 0x8000008e36367221 */ /* 0x000fe20000010000 */
[----:B------:R-:W-:Y:S01]  /*b810*/  MUFU.EX2 R124, R124 ;  /* 0x0000007c007c7308 */ /* 0x000fe20000000800 */
[----:B------:R-:W4:Y:S01]  /*b820*/  SHFL.IDX PT, R34, R217, R5, 0x1f ;  /* 0x00001f05d9227589 */ /* 0x000f2200000e0000 */
[--C-:B------:R-:W-:Y:S01]  /*b830*/  FADD.FTZ R64, R64, -R143.reuse ;  /* 0x8000008f40407221 */ /* 0x100fe20000010000 */
[----:B------:R-:W-:Y:S01]  /*b840*/  FADD.FTZ R66, R66, -R143 ;  /* 0x8000008f42427221 */ /* 0x000fe20000010000 */
[--C-:B---3--:R-:W-:Y:S01]  /*b850*/  FADD.FTZ R53, R53, -R33.reuse ;  /* 0x8000002135357221 */ /* 0x108fe20000010000 */
[----:B------:R-:W-:Y:S01]  /*b860*/  FADD.FTZ R55, R55, -R33 ;  /* 0x8000002137377221 */ /* 0x000fe20000010000 */
[----:B------:R-:W3:Y:S02]  /*b870*/  SHFL.IDX PT, R35, R217, R151, 0x1f ;  /* 0x00001f97d9237589 */ /* 0x000ee400000e0000 */
[----:B------:R5:W-:Y:S01]  /*b880*/  MUFU.EX2 R33, R131 ;  /* 0x0000008300217308 */ /* 0x000be20000000800 */
[--C-:B-1----:R-:W-:Y:S01]  /*b890*/  FADD.FTZ R40, R40, -R148.reuse ;  /* 0x8000009428287221 */ /* 0x102fe20000010000 */
[----:B------:R-:W-:Y:S01]  /*b8a0*/  FADD.FTZ R42, R42, -R148 ;  /* 0x800000942a2a7221 */ /* 0x000fe20000010000 */
[----:B------:R-:W1:Y:S04]  /*b8b0*/  SHFL.IDX PT, R36, R217, R223, 0x1f ;  /* 0x00001fdfd9247589 */ /* 0x000e6800000e0000 */
[----:B------:R-:W-:Y:S01]  /*b8c0*/  SHFL.IDX PT, R145, R216, R150, 0x1f ;  /* 0x00001f96d8917589 */ /* 0x000fe200000e0000 */
[----:B------:R-:W-:Y:S01]  /*b8d0*/  FMUL.FTZ R25, R12, R25 ;  /* 0x000000190c197220 */ /* 0x000fe20000410000 */
[----:B------:R-:W-:Y:S01]  /*b8e0*/  MUFU.EX2 R123, R123 ;  /* 0x0000007b007b7308 */ /* 0x000fe20000000800 */
[----:B------:R-:W-:Y:S01]  /*b8f0*/  FMUL.FTZ R38, R19, R38 ;  /* 0x0000002613267220 */ /* 0x000fe20000410000 */
[----:B-----5:R-:W5:Y:S01]  /*b900*/  SHFL.IDX PT, R131, R217, R232, 0x1f ;  /* 0x00001fe8d9837589 */ /* 0x020f6200000e0000 */
[----:B------:R-:W-:Y:S01]  /*b910*/  FMUL.FTZ R60, R107, R60 ;  /* 0x0000003c6b3c7220 */ /* 0x000fe20000410000 */
[--C-:B------:R-:W-:Y:S01]  /*b920*/  FADD.FTZ R44, R44, -R146.reuse ;  /* 0x800000922c2c7221 */ /* 0x100fe20000010000 */
[----:B------:R-:W-:Y:S01]  /*b930*/  FADD.FTZ R46, R46, -R146 ;  /* 0x800000922e2e7221 */ /* 0x000fe20000010000 */
[----:B------:R-:W-:Y:S01]  /*b940*/  SHFL.IDX PT, R37, R217, R225, 0x1f ;  /* 0x00001fe1d9257589 */ /* 0x000fe200000e0000 */
[--C-:B------:R-:W-:Y:S01]  /*b950*/  FADD.FTZ R41, R41, -R147.reuse ;  /* 0x8000009329297221 */ /* 0x100fe20000010000 */
[--C-:B----4-:R-:W-:Y:S01]  /*b960*/  FADD.FTZ R56, R56, -R34.reuse ;  /* 0x8000002238387221 */ /* 0x110fe20000010000 */
[----:B------:R-:W-:Y:S01]  /*b970*/  FADD.FTZ R58, R58, -R34 ;  /* 0x800000223a3a7221 */ /* 0x000fe20000010000 */
[----:B------:R-:W-:Y:S01]  /*b980*/  SHFL.IDX PT, R142, R217, R226, 0x1f ;  /* 0x00001fe2d98e7589 */ /* 0x000fe200000e0000 */
[----:B------:R4:W-:Y:S01]  /*b990*/  MUFU.EX2 R34, R129 ;  /* 0x0000008100227308 */ /* 0x0009e20000000800 */
[----:B------:R-:W-:-:S02]  /*b9a0*/  FADD.FTZ R43, R43, -R147 ;  /* 0x800000932b2b7221 */ /* 0x000fc40000010000 */
[----:B------:R-:W4:Y:S01]  /*b9b0*/  SHFL.IDX PT, R217, R216, R226, 0x1f ;  /* 0x00001fe2d8d97589 */ /* 0x000f2200000e0000 */
[--C-:B---3--:R-:W-:Y:S01]  /*b9c0*/  FADD.FTZ R57, R57, -R35.reuse ;  /* 0x8000002339397221 */ /* 0x108fe20000010000 */
[----:B------:R-:W-:Y:S02]  /*b9d0*/  FADD.FTZ R59, R59, -R35 ;  /* 0x800000233b3b7221 */ /* 0x000fe40000010000 */
[----:B------:R-:W3:Y:S01]  /*b9e0*/  SHFL.IDX PT, R140, R216, R5, 0x1f ;  /* 0x00001f05d88c7589 */ /* 0x000ee200000e0000 */
[--C-:B-1----:R-:W-:Y:S01]  /*b9f0*/  FADD.FTZ R61, R61, -R36.reuse ;  /* 0x800000243d3d7221 */ /* 0x102fe20000010000 */
[----:B------:R-:W-:Y:S01]  /*ba00*/  FADD.FTZ R63, R63, -R36 ;  /* 0x800000243f3f7221 */ /* 0x000fe20000010000 */
[----:B------:R3:W1:Y:S01]  /*ba10*/  MUFU.EX2 R35, R127 ;  /* 0x0000007f00237308 */ /* 0x0006620000000800 */
[----:B------:R-:W1:Y:S04]  /*ba20*/  SHFL.IDX PT, R141, R216, R151, 0x1f ;  /* 0x00001f97d88d7589 */ /* 0x000e6800000e0000 */
[----:B------:R-:W1:Y:S04]  /*ba30*/  SHFL.IDX PT, R149, R216, R232, 0x1f ;  /* 0x00001fe8d8957589 */ /* 0x000e6800000e0000 */
[----:B------:R-:W1:Y:S04]  /*ba40*/  SHFL.IDX PT, R151, R216, R225, 0x1f ;  /* 0x00001fe1d8977589 */ /* 0x000e6800000e0000 */
[----:B------:R3:W1:Y:S01]  /*ba50*/  SHFL.IDX PT, R148, R216, R223, 0x1f ;  /* 0x00001fdfd8947589 */ /* 0x00066200000e0000 */
[--C-:B-----5:R-:W-:Y:S01]  /*ba60*/  FADD.FTZ R65, R65, -R131.reuse ;  /* 0x8000008341417221 */ /* 0x120fe20000010000 */
[----:B----4-:R-:W-:Y:S01]  /*ba70*/  FADD.FTZ R129, R67, -R131 ;  /* 0x8000008343817221 */ /* 0x010fe20000010000 */
[----:B---3--:R-:W-:Y:S01]  /*ba80*/  FADD.FTZ R216, R85, -R217 ;  /* 0x800000d955d87221 */ /* 0x008fe20000010000 */
[----:B------:R-:W-:Y:S01]  /*ba90*/  FMUL.FTZ R85, R11, R130 ;  /* 0x000000820b557220 */ /* 0x000fe20000410000 */
[----:B------:R-:W3:Y:S01]  /*baa0*/  MUFU.EX2 R36, R126 ;  /* 0x0000007e00247308 */ /* 0x000ee20000000800 */
[--C-:B------:R-:W-:Y:S01]  /*bab0*/  FADD.FTZ R131, R68, -R37.reuse ;  /* 0x8000002544837221 */ /* 0x100fe20000010000 */
[----:B------:R-:W-:-:S02]  /*bac0*/  FADD.FTZ R67, R70, -R37 ;  /* 0x8000002546437221 */ /* 0x000fc40000010000 */
[----:B------:R-:W-:Y:S01]  /*bad0*/  F2FP.F16.F32.PACK_AB R85, R85, R26 ;  /* 0x0000001a5555723e */ /* 0x000fe200000000ff */
[----:B------:R-:W-:Y:S01]  /*bae0*/  FMUL.FTZ R26, R14, R27 ;  /* 0x0000001b0e1a7220 */ /* 0x000fe20000410000 */
[----:B------:R-:W-:Y:S02]  /*baf0*/  FADD.FTZ R143, R80, -R144 ;  /* 0x80000090508f7221 */ /* 0x000fe40000010000 */
[----:B------:R4:W5:Y:S01]  /*bb00*/  MUFU.EX2 R37, R125 ;  /* 0x0000007d00257308 */ /* 0x0009620000000800 */
[----:B------:R-:W-:Y:S01]  /*bb10*/  FADD.FTZ R217, R87, -R217 ;  /* 0x800000d957d97221 */ /* 0x000fe20000010000 */
[----:B------:R-:W-:Y:S01]  /*bb20*/  FMUL.FTZ R80, R15, R133 ;  /* 0x000000850f507220 */ /* 0x000fe20000410000 */
[----:B------:R-:W-:Y:S01]  /*bb30*/  FMUL.FTZ R27, R16, R136 ;  /* 0x00000088101b7220 */ /* 0x000fe20000410000 */
[----:B------:R-:W-:-:S04]  /*bb40*/  F2FP.F16.F32.PACK_AB R87, R26, R25 ;  /* 0x000000191a57723e */ /* 0x000fc800000000ff */
[----:B------:R-:W5:Y:S01]  /*bb50*/  MUFU.EX2 R122, R122 ;  /* 0x0000007a007a7308 */ /* 0x000f620000000800 */
[----:B------:R-:W-:Y:S01]  /*bb60*/  FMUL.FTZ R25, R114, R65 ;  /* 0x0000004172197220 */ /* 0x000fe20000410000 */
[----:B------:R-:W-:Y:S01]  /*bb70*/  FADD.FTZ R70, R69, -R142 ;  /* 0x8000008e45467221 */ /* 0x000fe20000010000 */
[----:B------:R-:W-:-:S05]  /*bb80*/  FADD.FTZ R127, R72, -R140 ;  /* 0x8000008c487f7221 */ /* 0x000fca0000010000 */
[----:B------:R-:W5:Y:S01]  /*bb90*/  MUFU.EX2 R121, R121 ;  /* 0x0000007900797308 */ /* 0x000f620000000800 */
[----:B----4-:R-:W-:Y:S01]  /*bba0*/  FADD.FTZ R125, R74, -R140 ;  /* 0x8000008c4a7d7221 */ /* 0x010fe20000010000 */
[----:B------:R-:W-:Y:S01]  /*bbb0*/  FMUL.FTZ R39, R23, R39 ;  /* 0x0000002717277220 */ /* 0x000fe20000410000 */
[----:B------:R-:W-:-:S05]  /*bbc0*/  FMUL.FTZ R61, R108, R61 ;  /* 0x0000003d6c3d7220 */ /* 0x000fca0000410000 */
[----:B------:R-:W4:Y:S01]  /*bbd0*/  MUFU.EX2 R120, R120 ;  /* 0x0000007800787308 */ /* 0x000f220000000800 */
[----:B------:R-:W-:Y:S01]  /*bbe0*/  FMUL.FTZ R64, R111, R64 ;  /* 0x000000406f407220 */ /* 0x000fe20000410000 */
[----:B------:R-:W-:Y:S01]  /*bbf0*/  FMUL.FTZ R65, R112, R66 ;  /* 0x0000004270417220 */ /* 0x000fe20000410000 */
[----:B------:R-:W-:-:S05]  /*bc00*/  FMUL.FTZ R26, R113, R129 ;  /* 0x00000081711a7220 */ /* 0x000fca0000410000 */
[----:B------:R-:W4:Y:S01]  /*bc10*/  MUFU.EX2 R119, R119 ;  /* 0x0000007700777308 */ /* 0x000f220000000800 */
[----:B-1----:R-:W-:-:S07]  /*bc20*/  FADD.FTZ R140, R73, -R141 ;  /* 0x8000008d498c7221 */ /* 0x002fce0000010000 */
[----:B------:R-:W1:Y:S01]  /*bc30*/  MUFU.EX2 R118, R118 ;  /* 0x0000007600767308 */ /* 0x000e620000000800 */
[----:B------:R-:W-:Y:S01]  /*bc40*/  FADD.FTZ R141, R75, -R141 ;  /* 0x8000008d4b8d7221 */ /* 0x000fe20000010000 */
[----:B------:R-:W-:Y:S01]  /*bc50*/  FADD.FTZ R146, R81, -R149 ;  /* 0x8000009551927221 */ /* 0x000fe20000010000 */
[----:B------:R-:W-:Y:S01]  /*bc60*/  FADD.FTZ R150, R84, -R151 ;  /* 0x8000009754967221 */ /* 0x000fe20000010000 */
[----:B------:R-:W-:Y:S01]  /*bc70*/  F2FP.F16.F32.PACK_AB R80, R27, R80 ;  /* 0x000000501b50723e */ /* 0x000fe200000000ff */
[----:B------:R-:W-:Y:S01]  /*bc80*/  FADD.FTZ R149, R83, -R149 ;  /* 0x8000009553957221 */ /* 0x000fe20000010000 */
[----:B------:R-:W-:Y:S01]  /*bc90*/  FADD.FTZ R151, R86, -R151 ;  /* 0x8000009756977221 */ /* 0x000fe20000010000 */
        /* <DEDUP_REMOVED lines=11> */
[----:B------:R-:W-:Y:S01]  /*bd50*/  FMUL.FTZ R63, R110, R63 ;  /* 0x0000003f6e3f7220 */ /* 0x000fe20000410000 */
[----:B------:R-:W-:Y:S01]  /*bd60*/  F2FP.F16.F32.PACK_AB R70, R61, R60 ;  /* 0x0000003c3d46723e */ /* 0x000fe200000000ff */
[--C-:B------:R-:W-:Y:S01]  /*bd70*/  FADD.FTZ R142, R76, -R145.reuse ;  /* 0x800000914c8e7221 */ /* 0x100fe20000010000 */
[----:B------:R-:W-:Y:S01]  /*bd80*/  F2FP.F16.F32.PACK_AB R64, R25, R64 ;  /* 0x000000401940723e */ /* 0x000fe200000000ff */
[--C-:B------:R-:W-:Y:S01]  /*bd90*/  FADD.FTZ R147, R77, -R148.reuse ;  /* 0x800000944d937221 */ /* 0x100fe20000010000 */
        /* <DEDUP_REMOVED lines=41> */
[----:B---3--:R-:W-:Y:S01]  /*c030*/  FMUL.FTZ R148, R36, R148 ;  /* 0x0000009424947220 */ /* 0x008fe20000410000 */
        /* <DEDUP_REMOVED lines=15> */
[----:B-1----:R-:W-:Y:S01]  /*c130*/  FMUL.FTZ R38, R118, R217 ;  /* 0x000000d976267220 */ /* 0x002fe20000410000 */
[----:B------:R-:W-:Y:S01]  /*c140*/  F2FP.F16.F32.PACK_AB R72, R49, R48 ;  /* 0x000000303148723e */ /* 0x000fe200000000ff */
[----:B------:R-:W-:Y:S01]  /*c150*/  UMOV UR6, UR8 ;  /* 0x0000000800067c82 */ /* 0x000fe20008000000 */
[----:B------:R-:W-:Y:S01]  /*c160*/  F2FP.F16.F32.PACK_AB R73, R51, R50 ;  /* 0x000000323349723e */ /* 0x000fe200000000ff */
[----:B------:R-:W-:Y:S01]  /*c170*/  UMOV UR7, 0x40000040 ;  /* 0x4000004000077882 */ /* 0x000fe20000000000 */
[----:B------:R-:W-:Y:S01]  /*c180*/  F2FP.F16.F32.PACK_AB R74, R53, R52 ;  /* 0x00000034354a723e */ /* 0x000fe200000000ff */
[----:B------:R-:W-:Y:S01]  /*c190*/  UIADD3 UR4, UR8, 0x80, URZ ;  /* 0x0000008008047890 */ /* 0x000fe2000fffe03f */
[----:B------:R-:W-:Y:S01]  /*c1a0*/  F2FP.F16.F32.PACK_AB R75, R55, R54 ;  /* 0x00000036374b723e */ /* 0x000fe200000000ff */
[----:B------:R-:W3:Y:S01]  /*c1b0*/  LDL R40, [R1+0x20] ;  /* 0x0000200001287983 */ /* 0x000ee20000100800 */
        /* <DEDUP_REMOVED lines=23> */
[----:B------:R-:W-:Y:S01]  /*c330*/  UMOV UR6, UR4 ;  /* 0x0000000400067c82 */ /* 0x000fe20008000000 */
        /* <DEDUP_REMOVED lines=68> */
[----:B------:R-:W-:Y:S01]  /*c780*/  R2UR UR4, R222 ;  /* 0x00000000de0472ca */ /* 0x000fe200000e0000 */
[----:B---3--:R-:W-:-:S05]  /*c790*/  IMAD R9, R0, 0x800, R40 ;  /* 0x0000080000097824 */ /* 0x008fca00078e0228 */
[----:B------:R-:W-:-:S07]  /*c7a0*/  R2UR UR9, R9 ;  /* 0x00000000090972ca */ /* 0x000fce00000e0000 */
[----:B------:R-:W-:-:S04]  /*c7b0*/  USHF.R.U32.HI UR4, URZ, 0x4, UR4 ;  /* 0x000000043f047899 */ /* 0x000fc80008011604 */
[----:B------:R-:W-:Y:S01]  /*c7c0*/  ULOP3.LUT UR10, UR4, 0x3fff, URZ, 0xc0, !UPT ;  /* 0x00003fff040a7892 */ /* 0x000fe2000f8ec03f */
[----:B------:R-:W-:Y:S02]  /*c7d0*/  UMOV UR5, 0x40000040 ;  /* 0x4000004000057882 */ /* 0x000fe40000000000 */
[----:B------:R-:W-:Y:S01]  /*c7e0*/  UMOV UR4, UR9 ;  /* 0x0000000900047c82 */ /* 0x000fe20008000000 */
        /* <DEDUP_REMOVED lines=60> */
.L_x_1088:
        /* <DEDUP_REMOVED lines=70> */
.L_x_1089:
[----:B------:R-:W-:Y:S01]  /*d010*/  UIADD3 UR38, UR38, 0x1, URZ ;  /* 0x0000000126267890 */ /* 0x000fe2000fffe03f */
[----:B------:R-:W-:Y:S02]  /*d020*/  VIADD R7, R7, 0x30c20 ;  /* 0x00030c2007077836 */ /* 0x000fe40000000000 */
[----:B------:R-:W-:Y:S01]  /*d030*/  VIADD R0, R0, 0x1 ;  /* 0x0000000100007836 */ /* 0x000fe20000000000 */
[----:B------:R-:W-:Y:S02]  /*d040*/  UISETP.GE.AND UP0, UPT, UR38, UR37, UPT ;  /* 0x000000252600728c */ /* 0x000fe4000bf06270 */
[----:B------:R-:W-:Y:S02]  /*d050*/  PRMT R7, RZ, 0x654, R7 ;  /* 0x00000654ff077816 */ /* 0x000fe40000000007 */
[C---:B------:R-:W-:Y:S02]  /*d060*/  ISETP.NE.AND P0, PT, R0.reuse, 0x2, PT ;  /* 0x000000020000780c */ /* 0x040fe40003f05270 */
[----:B------:R-:W-:Y:S01]  /*d070*/  PLOP3.LUT P1, PT, PT, PT, UP0, 0x80, 0x0 ;  /* 0x000000000000781c */ /* 0x000fe20003f2f008 */
[----:B------:R1:W-:Y:S01]  /*d080*/  SYNCS.ARRIVE.TRANS64.RED.A1T0 RZ, [R7+URZ], RZ ;  /* 0x000000ff07ff79a7 */ /* 0x0003e2000810043f */
[----:B------:R-:W-:-:S02]  /*d090*/  SEL R0, R0, RZ, P0 ;  /* 0x000000ff00007207 */ /* 0x000fc40000000000 */
[----:B-1----:R-:W-:-:S04]  /*d0a0*/  SEL R7, RZ, 0x1, P0 ;  /* 0x00000001ff077807 */ /* 0x002fc80000000000 */
[----:B------:R-:W-:-:S05]  /*d0b0*/  LOP3.LUT R4, R4, R7, RZ, 0x3c, !PT ;  /* 0x0000000704047212 */ /* 0x000fca00078e3cff */
[----:B------:R-:W-:Y:S05]  /*d0c0*/  @!P1 BRA `(.L_x_1090) ;  /* 0xffffffc4001c9947 */ /* 0x000fea000383ffff */
.L_x_1079:
        /* <DEDUP_REMOVED lines=34> */
.L_x_1047:
[----:B------:R-:W-:Y:S05]  /*d2f0*/  @P0 BRA `(.L_x_1091) ;  /* 0x0000000800d40947 */ /* 0x000fea0003800000 */
[----:B------:R-:W1:Y:S01]  /*d300*/  S2R R3, SR_CgaCtaId ;  /* 0x0000000000037919 */ /* 0x000e620000008800 */
[----:B------:R-:W-:-:S04]  /*d310*/  MOV R0, 0x400 ;  /* 0x0000040000007802 */ /* 0x000fc80000000f00 */
[----:B-1----:R-:W-:-:S04]  /*d320*/  LEA R17, R3, R0, 0x18 ;  /* 0x0000000003117211 */ /* 0x002fc800078ec0ff */
[----:B------:R-:W-:-:S13]  /*d330*/  LOP3.LUT P0, RZ, R17, 0x3ff, RZ, 0xc0, !PT ;  /* 0x000003ff11ff7812 */ /* 0x000fda000780c0ff */
[----:B------:R-:W-:Y:S05]  /*d340*/  @!P0 BRA `(.L_x_1092) ;  /* 0x0000000000408947 */ /* 0x000fea0003800000 */
[----:B------:R-:W-:Y:S01]  /*d350*/  MOV R0, 0x0 ;  /* 0x0000000000007802 */ /* 0x000fe20000000f00 */
[----:B------:R-:W-:Y:S01]  /*d360*/  ULDC.64 UR4, c[0x4][0x80] ;  /* 0x0100200000047ab9 */ /* 0x000fe20000000a00 */
[----:B------:R-:W-:Y:S01]  /*d370*/  ULDC.64 UR6, c[0x4][0x88] ;  /* 0x0100220000067ab9 */ /* 0x000fe20000000a00 */
[----:B------:R-:W-:Y:S01]  /*d380*/  IMAD.U32 R4, RZ, RZ, UR4 ;  /* 0x00000004ff047e24 */ /* 0x000fe2000f8e00ff */
[----:B--2---:R1:W2:Y:S01]  /*d390*/  LDC.64 R2, c[0x4][R0] ;  /* 0x0100000000027b82 */ /* 0x0042a20000000a00 */
        /* <DEDUP_REMOVED lines=11> */
.L_x_1092:
[----:B------:R-:W-:-:S05]  /*d450*/  VIADD R16, R17, 0x4000 ;  /* 0x0000400011107836 */ /* 0x000fca0000000000 */
        /* <DEDUP_REMOVED lines=18> */
.L_x_1093:
        /* <DEDUP_REMOVED lines=18> */
.L_x_1094:
        /* <DEDUP_REMOVED lines=18> */
.L_x_1095:
[----:B------:R-:W1:Y:S01]  /*d7c0*/  S2R R0, SR_TID.X ;  /* 0x0000000000007919 */ /* 0x000e620000002100 */
[----:B------:R-:W-:Y:S02]  /*d7d0*/  F2FP.F16.F32.PACK_AB R184, R185, R184 ;  /* 0x000000b8b9b8723e */ /* 0x000fe400000000ff */
[----:B------:R-:W-:Y:S01]  /*d7e0*/  F2FP.F16.F32.PACK_AB R185, R187, R186 ;  /* 0x000000babbb9723e */ /* 0x000fe200000000ff */
[----:B------:R-:W-:Y:S01]  /*d7f0*/  BAR.SYNC.DEFER_BLOCKING 0x1, 0x100 ;  /* 0x0044000000007b1d */ /* 0x000fe20000010000 */
        /* <DEDUP_REMOVED lines=14> */
[----:B-1----:R-:W-:Y:S01]  /*d8e0*/  VIADD R7, R0, 0xffffff80 ;  /* 0xffffff8000077836 */ /* 0x002fe20000000000 */
[----:B------:R-:W-:Y:S02]  /*d8f0*/  F2FP.F16.F32.PACK_AB R211, R215, R214 ;  /* 0x000000d6d7d3723e */ /* 0x000fe400000000ff */
[----:B------:R-:W-:-:S02]  /*d900*/  F2FP.F16.F32.PACK_AB R153, R155, R154 ;  /* 0x0000009a9b99723e */ /* 0x000fc400000000ff */
[----:B--2---:R-:W-:Y:S02]  /*d910*/  SHF.R.S32.HI R2, RZ, 0x1f, R7 ;  /* 0x0000001fff027819 */ /* 0x004fe40000011407 */
[----:B------:R-:W-:Y:S02]  /*d920*/  F2FP.F16.F32.PACK_AB R160, R161, R160 ;  /* 0x000000a0a1a0723e */ /* 0x000fe400000000ff */
[CC--:B------:R-:W-:Y:S02]  /*d930*/  LEA.HI R4, R2.reuse, R7.reuse, RZ, 0x4 ;  /* 0x0000000702047211 */ /* 0x0c0fe400078f20ff */
[----:B------:R-:W-:Y:S02]  /*d940*/  LEA.HI R2, R2, R7, RZ, 0x5 ;  /* 0x0000000702027211 */ /* 0x000fe400078f28ff */
[----:B------:R-:W-:Y:S02]  /*d950*/  LOP3.LUT R0, R4, 0xfffffff0, RZ, 0xc0, !PT ;  /* 0xfffffff004007812 */ /* 0x000fe400078ec0ff */
[----:B------:R-:W-:-:S02]  /*d960*/  SHF.R.S32.HI R4, RZ, 0x4, R4 ;  /* 0x00000004ff047819 */ /* 0x000fc40000011404 */
[----:B------:R-:W-:Y:S01]  /*d970*/  SHF.R.S32.HI R2, RZ, 0x5, R2 ;  /* 0x00000005ff027819 */ /* 0x000fe20000011402 */
[----:B------:R-:W-:Y:S01]  /*d980*/  IMAD.IADD R0, R7, 0x1, -R0 ;  /* 0x0000000107007824 */ /* 0x000fe200078e0a00 */
[----:B------:R-:W-:Y:S01]  /*d990*/  F2FP.F16.F32.PACK_AB R154, R157, R156 ;  /* 0x0000009c9d9a723e */ /* 0x000fe200000000ff */
[----:B------:R-:W-:Y:S01]  /*d9a0*/  IMAD.SHL.U32 R7, R4, 0x8, RZ ;  /* 0x0000000804077824 */ /* 0x000fe200078e00ff */
[----:B------:R-:W-:Y:S02]  /*d9b0*/  F2FP.F16.F32.PACK_AB R155, R159, R158 ;  /* 0x0000009e9f9b723e */ /* 0x000fe400000000ff */
[----:B------:R-:W-:Y:S02]  /*d9c0*/  SHF.R.S32.HI R3, RZ, 0x1f, R0 ;  /* 0x0000001fff037819 */ /* 0x000fe40000011400 */
[----:B------:R-:W-:Y:S02]  /*d9d0*/  F2FP.F16.F32.PACK_AB R161, R163, R162 ;  /* 0x000000a2a3a1723e */ /* 0x000fe400000000ff */
[----:B------:R-:W-:-:S02]  /*d9e0*/  LEA.HI R3, R3, R0, RZ, 0x3 ;  /* 0x0000000003037211 */ /* 0x000fc400078f18ff */
[----:B------:R-:W-:Y:S02]  /*d9f0*/  F2FP.F16.F32.PACK_AB R168, R169, R168 ;  /* 0x000000a8a9a8723e */ /* 0x000fe400000000ff */
[C---:B------:R-:W-:Y:S01]  /*da00*/  LOP3.LUT R5, R3.reuse, 0xfffffff8, RZ, 0xc0, !PT ;  /* 0xfffffff803057812 */ /* 0x040fe200078ec0ff */
[----:B------:R-:W-:Y:S01]  /*da10*/  IMAD.SHL.U32 R3, R3, 0x40, RZ ;  /* 0x0000004003037824 */ /* 0x000fe200078e00ff */
[----:B------:R-:W-:Y:S02]  /*da20*/  F2FP.F16.F32.PACK_AB R162, R165, R164 ;  /* 0x000000a4a5a2723e */ /* 0x000fe400000000ff */
[----:B------:R-:W-:Y:S01]  /*da30*/  F2FP.F16.F32.PACK_AB R163, R167, R166 ;  /* 0x000000a6a7a3723e */ /* 0x000fe200000000ff */
[----:B------:R-:W-:Y:S01]  /*da40*/  IMAD.IADD R5, R0, 0x1, -R5 ;  /* 0x0000000100057824 */ /* 0x000fe200078e0a05 */
[----:B------:R-:W-:Y:S02]  /*da50*/  LOP3.LUT R3, R3, 0x7ffffe00, RZ, 0xc0, !PT ;  /* 0x7ffffe0003037812 */ /* 0x000fe400078ec0ff */
[----:B------:R-:W-:Y:S01]  /*da60*/  F2FP.F16.F32.PACK_AB R169, R171, R170 ;  /* 0x000000aaaba9723e */ /* 0x000fe200000000ff */
[C---:B------:R-:W-:Y:S01]  /*da70*/  IMAD.SHL.U32 R0, R5.reuse, 0x40, RZ ;  /* 0x0000004005007824 */ /* 0x040fe200078e00ff */
[----:B------:R-:W-:Y:S01]  /*da80*/  R2P PR, R5, 0x6 ;  /* 0x0000000605007804 */ /* 0x000fe20000000000 */
[----:B------:R-:W-:Y:S01]  /*da90*/  IMAD R3, R2, 0x400, R3 ;  /* 0x0000040002037824 */ /* 0x000fe200078e0203 */
[----:B------:R-:W-:Y:S01]  /*daa0*/  F2FP.F16.F32.PACK_AB R176, R177, R176 ;  /* 0x000000b0b1b0723e */ /* 0x000fe200000000ff */
[----:B------:R-:W-:Y:S01]  /*dab0*/  IMAD.MOV.U32 R5, RZ, RZ, 0x40 ;  /* 0x00000040ff057424 */ /* 0x000fe200078e00ff */
[----:B------:R-:W-:Y:S01]  /*dac0*/  LOP3.LUT R0, R0, 0x1c0, RZ, 0xc0, !PT ;  /* 0x000001c000007812 */ /* 0x000fe200078ec0ff */
[----:B------:R-:W1:Y:S01]  /*dad0*/  SHFL.IDX PT, R2, R2, RZ, 0x1f ;  /* 0x00001fff02027589 */ /* 0x000e6200000e0000 */
[----:B------:R-:W-:-:S02]  /*dae0*/  F2FP.F16.F32.PACK_AB R170, R173, R172 ;  /* 0x000000acadaa723e */ /* 0x000fc400000000ff */
[----:B------:R-:W-:Y:S02]  /*daf0*/  LOP3.LUT R7, R0, 0x8, R7, 0xf8, !PT ;  /* 0x0000000800077812 */ /* 0x000fe400078ef807 */
[----:B------:R-:W-:Y:S02]  /*db00*/  SHF.R.U32.HI R0, RZ, 0x3, R0 ;  /* 0x00000003ff007819 */ /* 0x000fe40000011600 */
[----:B------:R-:W-:Y:S02]  /*db10*/  SEL R5, R5, 0xffffffc0, !P2 ;  /* 0xffffffc005057807 */ /* 0x000fe40005000000 */
[----:B------:R-:W-:Y:S02]  /*db20*/  LOP3.LUT R0, R7, R0, RZ, 0x3c, !PT ;  /* 0x0000000007007212 */ /* 0x000fe400078e3cff */
[----:B------:R-:W-:Y:S02]  /*db30*/  F2FP.F16.F32.PACK_AB R171, R175, R174 ;  /* 0x000000aeafab723e */ /* 0x000fe400000000ff */
[----:B------:R-:W-:Y:S01]  /*db40*/  F2FP.F16.F32.PACK_AB R177, R179, R178 ;  /* 0x000000b2b3b1723e */ /* 0x000fe200000000ff */
[----:B------:R-:W-:Y:S01]  /*db50*/  IMAD.IADD R0, R0, 0x1, R3 ;  /* 0x0000000100007824 */ /* 0x000fe200078e0203 */
[----:B------:R-:W-:Y:S01]  /*db60*/  F2FP.F16.F32.PACK_AB R178, R181, R180 ;  /* 0x000000b4b5b2723e */ /* 0x000fe200000000ff */
[----:B------:R-:W-:Y:S01]  /*db70*/  IMAD.MOV.U32 R3, RZ, RZ, 0x20 ;  /* 0x00000020ff037424 */ /* 0x000fe200078e00ff */
[----:B------:R-:W-:Y:S01]  /*db80*/  F2FP.F16.F32.PACK_AB R179, R183, R182 ;  /* 0x000000b6b7b3723e */ /* 0x000fe200000000ff */
[----:B------:R-:W-:-:S03]  /*db90*/  IMAD R0, R0, 0x2, R17 ;  /* 0x0000000200007824 */ /* 0x000fc600078e0211 */
[----:B------:R-:W-:Y:S02]  /*dba0*/  SEL R3, R3, 0xffffffe0, !P1 ;  /* 0xffffffe003037807 */ /* 0x000fe40004800000 */
[--C-:B------:R-:W-:Y:S01]  /*dbb0*/  IADD3 R6, R5, 0x4000, R0.reuse ;  /* 0x0000400005067810 */ /* 0x100fe20007ffe000 */
[----:B------:R2:W-:Y:S01]  /*dbc0*/  STSM.16.M88.4 [R0+0x4000], R184 ;  /* 0x004000b800007844 */ /* 0x0005e20000000200 */
[C---:B------:R-:W-:Y:S02]  /*dbd0*/  IADD3 R4, R3.reuse, 0x4000, R0 ;  /* 0x0000400003047810 */ /* 0x040fe40007ffe000 */
[----:B-1----:R-:W-:Y:S01]  /*dbe0*/  ISETP.NE.AND P0, PT, R2, 0x7, PT ;  /* 0x000000070200780c */ /* 0x002fe20003f05270 */
        /* <DEDUP_REMOVED lines=11> */
[----:B------:R1:W-:Y:S06]  /*dca0*/  MEMBAR.ALL.CTA ;  /* 0x0000000000007992 */ /* 0x0003ec0000008000 */
[----:B-1----:R-:W1:Y:S02]  /*dcb0*/  FENCE.VIEW.ASYNC.S ;  /* 0x00000000000073c6 */ /* 0x002e640000000000 */
[----:B-1----:R-:W-:Y:S06]  /*dcc0*/  BAR.ARV 0x1, 0x120 ;  /* 0x0044800000007b1d */ /* 0x002fec0000002000 */
[----:B------:R-:W-:Y:S05]  /*dcd0*/  @P0 BRA `(.L_x_1096) ;  /* 0x0000000000540947 */ /* 0x000fea0003800000 */
[----:B------:R-:W-:Y:S01]  /*dce0*/  BAR.SYNC.DEFER_BLOCKING 0x1, 0x120 ;  /* 0x0044800000007b1d */ /* 0x000fe20000010000 */
[----:B------:R-:W-:-:S05]  /*dcf0*/  ELECT P0, URZ, PT ;  /* 0x00000000003f782f */ /* 0x000fca0003800000 */
[----:B------:R-:W-:Y:S08]  /*dd00*/  BSSY B0, `(.L_x_1096) ;  /* 0x0000012000007945 */ /* 0x000ff00003800000 */
[----:B------:R-:W-:Y:S05]  /*dd10*/  @!P0 BRA `(.L_x_1097) ;  /* 0x0000000000408947 */ /* 0x000fea0003800000 */
[----:B------:R-:W1:Y:S01]  /*dd20*/  S2UR UR10, SR_CTAID.X ;  /* 0x00000000000a79c3 */ /* 0x000e620000002500 */
        /* <DEDUP_REMOVED lines=10> */
[----:B-1----:R-:W-:-:S09]  /*ddd0*/  USHF.L.U32 UR10, UR10, 0x7, URZ ;  /* 0x000000070a0a7899 */ /* 0x002fd2000800063f */
[----:B---3--:R1:W-:Y:S02]  /*dde0*/  UTMASTG.4D [UR8], [UR4] ;  /* 0x00000008040073b5 */ /* 0x0083e40008018000 */
[----:B-1----:R-:W-:Y:S02]  /*ddf0*/  UMOV UR8, UR6 ;  /* 0x0000000600087c82 */ /* 0x002fe40008000000 */
[----:B------:R1:W-:Y:S02]  /*de00*/  UTMASTG.4D [UR8], [UR14] ;  /* 0x000000080e0073b5 */ /* 0x0003e40008018000 */
[----:B-1----:R0:W-:Y:S02]  /*de10*/  UTMACMDFLUSH ;  /* 0x00000000000079b7 */ /* 0x0021e40000000000 */
.L_x_1097:
[----:B------:R-:W-:Y:S05]  /*de20*/  BSYNC B0 ;  /* 0x0000000000007941 */ /* 0x000fea0003800000 */
.L_x_1096:
[----:B------:R-:W-:-:S04]  /*de30*/  DEPBAR.LE SB0, 0x0 ;  /* 0x000080000000791a */ /* 0x000fc80000000000 */
[----:B------:R-:W-:Y:S05]  /*de40*/  BRA `(.L_x_1045) ;  /* 0x00000034005c7947 */ /* 0x000fea0003800000 */
.L_x_1091:
[----:B------:R-:W1:Y:S01]  /*de50*/  S2R R0, SR_TID.X ;  /* 0x0000000000007919 */ /* 0x000e620000002100 */
[----:B------:R-:W3:Y:S01]  /*de60*/  LDC.64 R16, c[0x0][0x808] ;  /* 0x00020200ff107b82 */ /* 0x000ee20000000a00 */
[----:B------:R-:W-:Y:S01]  /*de70*/  ULDC.64 UR4, c[0x0][0x820] ;  /* 0x0002080000047ab9 */ /* 0x000fe20000000a00 */
[----:B------:R-:W-:Y:S01]  /*de80*/  BSSY B0, `(.L_x_1098) ;  /* 0x0000033000007945 */ /* 0x000fe20003800000 */
[----:B------:R-:W4:Y:S01]  /*de90*/  S2R R23, SR_CTAID.Y ;  /* 0x0000000000177919 */ /* 0x000f220000002600 */
[----:B------:R-:W3:Y:S04]  /*dea0*/  S2R R15, SR_CTAID.X ;  /* 0x00000000000f7919 */ /* 0x000ee80000002500 */
[----:B------:R-:W3:Y:S01]  /*deb0*/  LDC R19, c[0x0][0x83c] ;  /* 0x00020f00ff137b82 */ /* 0x000ee20000000800 */
[----:B------:R-:W5:Y:S07]  /*dec0*/  S2R R21, SR_CTAID.Z ;  /* 0x0000000000157919 */ /* 0x000f6e0000002700 */
[----:B--2---:R-:W2:Y:S01]  /*ded0*/  LDC.64 R24, c[0x0][0x208] ;  /* 0x00008200ff187b82 */ /* 0x004ea20000000a00 */
[----:B-1----:R-:W-:Y:S01]  /*dee0*/  VIADD R3, R0, 0xffffff80 ;  /* 0xffffff8000037836 */ /* 0x002fe20000000000 */
[----:B----4-:R-:W-:-:S04]  /*def0*/  SHF.R.S32.HI R13, RZ, 0x1f, R23 ;  /* 0x0000001fff0d7819 */ /* 0x010fc80000011417 */
[----:B------:R-:W-:-:S04]  /*df00*/  SHF.R.S32.HI R0, RZ, 0x1f, R3 ;  /* 0x0000001fff007819 */ /* 0x000fc80000011403 */
[----:B------:R-:W-:Y:S02]  /*df10*/  LEA.HI R2, R0, R3, RZ, 0x3 ;  /* 0x0000000300027211 */ /* 0x000fe400078f18ff */
[----:B-----5:R-:W-:Y:S02]  /*df20*/  SHF.R.S32.HI R12, RZ, 0x1f, R21 ;  /* 0x0000001fff0c7819 */ /* 0x020fe40000011415 */
[----:B------:R-:W-:Y:S02]  /*df30*/  LOP3.LUT R0, R2, 0x1ffffff8, RZ, 0xc0, !PT ;  /* 0x1ffffff802007812 */ /* 0x000fe400078ec0ff */
[----:B------:R-:W-:-:S03]  /*df40*/  SHF.R.S32.HI R2, RZ, 0x3, R2 ;  /* 0x00000003ff027819 */ /* 0x000fc60000011402 */
[----:B------:R-:W-:Y:S02]  /*df50*/  IMAD.IADD R0, R3, 0x1, -R0 ;  /* 0x0000000103007824 */ /* 0x000fe400078e0a00 */
[----:B---3--:R-:W-:Y:S02]  /*df60*/  IMAD R3, R15, -0x80, R16 ;  /* 0xffffff800f037824 */ /* 0x008fe400078e0210 */
[----:B------:R-:W-:Y:S02]  /*df70*/  IMAD.SHL.U32 R6, R0, 0x8, RZ ;  /* 0x0000000800067824 */ /* 0x000fe400078e00ff */
[----:B------:R-:W-:Y:S01]  /*df80*/  IMAD R0, R13, UR4, RZ ;  /* 0x000000040d007c24 */ /* 0x000fe2000f8e02ff */
[C---:B------:R-:W-:Y:S01]  /*df90*/  ISETP.GE.AND P3, PT, R2.reuse, R3, PT ;  /* 0x000000030200720c */ /* 0x040fe20003f66270 */
[----:B------:R-:W-:Y:S01]  /*dfa0*/  VIADD R8, R2, 0x60 ;  /* 0x0000006002087836 */ /* 0x000fe20000000000 */
[----:B------:R-:W-:Y:S01]  /*dfb0*/  SHF.R.S32.HI R7, RZ, 0x1f, R6 ;  /* 0x0000001fff077819 */ /* 0x000fe20000011406 */
[C---:B------:R-:W-:Y:S01]  /*dfc0*/  IMAD R9, R23.reuse, UR5, R0 ;  /* 0x0000000517097c24 */ /* 0x040fe2000f8e0200 */
[----:B------:R-:W-:Y:S01]  /*dfd0*/  ISETP.GE.OR P6, PT, R6, R17, P3 ;  /* 0x000000110600720c */ /* 0x000fe20001fc6670 */
[----:B------:R-:W-:Y:S01]  /*dfe0*/  VIADD R0, R2, 0x20 ;  /* 0x0000002002007836 */ /* 0x000fe20000000000 */
[----:B------:R-:W-:Y:S01]  /*dff0*/  ISETP.GE.AND P0, PT, R8, R3, PT ;  /* 0x000000030800720c */ /* 0x000fe20003f06270 */
[----:B------:R-:W-:Y:S01]  /*e000*/  IMAD.WIDE.U32 R4, R23, UR4, R6 ;  /* 0x0000000417047c25 */ /* 0x000fe2000f8e0006 */
[----:B------:R-:W-:-:S02]  /*e010*/  ULDC.64 UR4, c[0x0][0x828] ;  /* 0x00020a0000047ab9 */ /* 0x000fc40000000a00 */
[----:B------:R-:W-:Y:S01]  /*e020*/  ISETP.GE.AND P2, PT, R0, R3, PT ;  /* 0x000000030000720c */ /* 0x000fe20003f46270 */
[----:B------:R-:W-:Y:S02]  /*e030*/  VIADD R0, R2, 0x40 ;  /* 0x0000004002007836 */ /* 0x000fe40000000000 */
[----:B------:R-:W-:Y:S01]  /*e040*/  IMAD.IADD R5, R5, 0x1, R9 ;  /* 0x0000000105057824 */ /* 0x000fe200078e0209 */
[----:B------:R-:W-:Y:S02]  /*e050*/  ISETP.GE.OR P5, PT, R6, R17, P2 ;  /* 0x000000110600720c */ /* 0x000fe400017a6670 */
[----:B------:R-:W-:Y:S01]  /*e060*/  ISETP.GE.AND P1, PT, R0, R3, PT ;  /* 0x000000030000720c */ /* 0x000fe20003f26270 */
[----:B------:R-:W-:Y:S01]  /*e070*/  IMAD R0, R12, UR4, RZ ;  /* 0x000000040c007c24 */ /* 0x000fe2000f8e02ff */
[----:B------:R-:W-:Y:S01]  /*e080*/  SHF.R.S32.HI R3, RZ, 0x1f, R2 ;  /* 0x0000001fff037819 */ /* 0x000fe20000011402 */
[----:B------:R-:W-:Y:S01]  /*e090*/  IMAD.WIDE.U32 R4, R21, UR4, R4 ;  /* 0x0000000415047c25 */ /* 0x000fe2000f8e0004 */
[----:B------:R-:W-:-:S03]  /*e0a0*/  ISETP.GE.OR P4, PT, R6, R17, P1 ;  /* 0x000000110600720c */ /* 0x000fc60000f86670 */
[----:B------:R-:W-:Y:S02]  /*e0b0*/  IMAD R11, R21, UR5, R0 ;  /* 0x00000005150b7c24 */ /* 0x000fe4000f8e0200 */
[----:B------:R-:W-:-:S04]  /*e0c0*/  IMAD.WIDE R2, R15, 0x80, R2 ;  /* 0x000000800f027825 */ /* 0x000fc800078e0202 */
[----:B------:R-:W-:Y:S01]  /*e0d0*/  IMAD.IADD R11, R5, 0x1, R11 ;  /* 0x00000001050b7824 */ /* 0x000fe200078e020b */
[----:B--2---:R-:W-:Y:S06]  /*e0e0*/  @P6 BRA `(.L_x_1099) ;  /* 0x0000000000306947 */ /* 0x004fec0003800000 */
[----:B------:R-:W-:Y:S01]  /*e0f0*/  ULDC.64 UR4, c[0x0][0x818] ;  /* 0x0002060000047ab9 */ /* 0x000fe20000000a00 */
[----:B------:R-:W-:Y:S01]  /*e100*/  IMAD.MOV.U32 R10, RZ, RZ, R4 ;  /* 0x000000ffff0a7224 */ /* 0x000fe200078e0004 */
[----:B------:R-:W-:Y:S01]  /*e110*/  R2UR UR6, R24 ;  /* 0x00000000180672ca */ /* 0x000fe200000e0000 */
[----:B------:R-:W-:Y:S01]  /*e120*/  IMAD R15, R3, UR4, RZ ;  /* 0x00000004030f7c24 */ /* 0x000fe2000f8e02ff */
[----:B------:R-:W-:Y:S01]  /*e130*/  R2UR UR7, R25 ;  /* 0x00000000190772ca */ /* 0x000fe200000e0000 */
[----:B------:R-:W-:-:S04]  /*e140*/  IMAD.WIDE.U32 R8, R2, UR4, R10 ;  /* 0x0000000402087c25 */ /* 0x000fc8000f8e000a */
[----:B------:R-:W-:Y:S01]  /*e150*/  IMAD R15, R2, UR5, R15 ;  /* 0x00000005020f7c24 */ /* 0x000fe2000f8e020f */
[----:B------:R-:W-:Y:S02]  /*e160*/  ULDC.64 UR4, c[0x0][0x800] ;  /* 0x0002000000047ab9 */ /* 0x000fe40000000a00 */
[----:B------:R-:W-:Y:S01]  /*e170*/  LEA R14, P6, R8, UR4, 0x1 ;  /* 0x00000004080e7c11 */ /* 0x000fe2000f8c08ff */
[----:B------:R-:W-:-:S05]  /*e180*/  IMAD.IADD R9, R9, 0x1, R15 ;  /* 0x0000000109097824 */ /* 0x000fca00078e020f */
[----:B------:R-:W-:-:S05]  /*e190*/  LEA.HI.X R15, R8, UR5, R9, 0x1, P6 ;  /* 0x00000005080f7c11 */ /* 0x000fca000b0f0c09 */
[----:B------:R1:W-:Y:S02]  /*e1a0*/  STG.E.128 desc[UR6][R14.64], RZ ;  /* 0x000000ff0e007986 */ /* 0x0003e4000c101d06 */
.L_x_1099:
[----:B------:R-:W-:Y:S05]  /*e1b0*/  BSYNC B0 ;  /* 0x0000000000007941 */ /* 0x000fea0003800000 */
.L_x_1098:
[----:B------:R-:W-:Y:S01]  /*e1c0*/  BSSY B0, `(.L_x_1100) ;  /* 0x0000012000007945 */ /* 0x000fe20003800000 */
[----:B------:R-:W-:-:S03]  /*e1d0*/  ISETP.GE.OR P6, PT, R6, R17, P0 ;  /* 0x000000110600720c */ /* 0x000fc600007c6670 */
[----:B------:R-:W-:Y:S10]  /*e1e0*/  @P5 BRA `(.L_x_1101) ;  /* 0x00000000003c5947 */ /* 0x000ff40003800000 */
[----:B-1----:R-:W-:Y:S01]  /*e1f0*/  IADD3 R15, P5, R2, 0x20, RZ ;  /* 0x00000020020f7810 */ /* 0x002fe20007fbe0ff */
[----:B------:R-:W-:Y:S01]  /*e200*/  ULDC.64 UR4, c[0x0][0x818] ;  /* 0x0002060000047ab9 */ /* 0x000fe20000000a00 */
[----:B------:R-:W-:Y:S01]  /*e210*/  IMAD.MOV.U32 R8, RZ, RZ, R4 ;  /* 0x000000ffff087224 */ /* 0x000fe200078e0004 */
[----:B------:R-:W-:Y:S01]  /*e220*/  R2UR UR6, R24 ;  /* 0x00000000180672ca */ /* 0x000fe200000e0000 */
[----:B------:R-:W-:Y:S01]  /*e230*/  IMAD.MOV.U32 R9, RZ, RZ, R11 ;  /* 0x000000ffff097224 */ /* 0x000fe200078e000b */
[----:B------:R-:W-:Y:S01]  /*e240*/  R2UR UR7, R25 ;  /* 0x00000000190772ca */ /* 0x000fe200000e0000 */
        /* <DEDUP_REMOVED lines=9> */
.L_x_1101:
[----:B------:R-:W-:Y:S05]  /*e2e0*/  BSYNC B0 ;  /* 0x0000000000007941 */ /* 0x000fea0003800000 */
.L_x_1100:
[----:B------:R-:W-:Y:S04]  /*e2f0*/  BSSY B0, `(.L_x_1102) ;  /* 0x0000011000007945 */ /* 0x000fe80003800000 */
[----:B------:R-:W-:Y:S05]  /*e300*/  @P4 BRA `(.L_x_1103) ;  /* 0x00000000003c4947 */ /* 0x000fea0003800000 */
[----:B-12---:R-:W-:Y:S01]  /*e310*/  IADD3 R15, P4, R2, 0x40, RZ ;  /* 0x00000040020f7810 */ /* 0x006fe20007f9e0ff */
        /* <DEDUP_REMOVED lines=14> */
.L_x_1103:
[----:B------:R-:W-:Y:S05]  /*e400*/  BSYNC B0 ;  /* 0x0000000000007941 */ /* 0x000fea0003800000 */
.L_x_1102:
[----:B------:R-:W-:Y:S04]  /*e410*/  BSSY B0, `(.L_x_1104) ;  /* 0x0000010000007945 */ /* 0x000fe80003800000 */
[----:B------:R-:W-:Y:S05]  /*e420*/  @P6 BRA `(.L_x_1105) ;  /* 0x0000000000386947 */ /* 0x000fea0003800000 */
[----:B------:R-:W-:Y:S01]  /*e430*/  IADD3 R9, P4, R2, 0x60, RZ ;  /* 0x0000006002097810 */ /* 0x000fe20007f9e0ff */
[----:B------:R-:W-:Y:S01]  /*e440*/  ULDC.64 UR4, c[0x0][0x818] ;  /* 0x0002060000047ab9 */ /* 0x000fe20000000a00 */
[----:B------:R-:W-:Y:S01]  /*e450*/  IMAD.MOV.U32 R5, RZ, RZ, R11 ;  /* 0x000000ffff057224 */ /* 0x000fe200078e000b */
[----:B------:R-:W-:Y:S02]  /*e460*/  R2UR UR6, R24 ;  /* 0x00000000180672ca */ /* 0x000fe400000e0000 */
[----:B------:R-:W-:Y:S01]  /*e470*/  IMAD.X R0, RZ, RZ, R3, P4 ;  /* 0x000000ffff007224 */ /* 0x000fe200020e0603 */
[----:B------:R-:W-:Y:S01]  /*e480*/  R2UR UR7, R25 ;  /* 0x00000000190772ca */ /* 0x000fe200000e0000 */
        /* <DEDUP_REMOVED lines=8> */
.L_x_1105:
[----:B------:R-:W-:Y:S05]  /*e510*/  BSYNC B0 ;  /* 0x0000000000007941 */ /* 0x000fea0003800000 */
.L_x_1104:
[----:B------:R-:W-:Y:S01]  /*e520*/  ULDC.64 UR4, c[0x0][0x850] ;  /* 0x0002140000047ab9 */ /* 0x000fe20000000a00 */
[CC--:B------:R-:W-:Y:S01]  /*e530*/  ISETP.GE.OR P3, PT, R6.reuse, R19.reuse, P3 ;  /* 0x000000130600720c */ /* 0x0c0fe20001f66670 */
[----:B------:R-:W-:Y:S01]  /*e540*/  IMAD R13, R13, UR4, RZ ;  /* 0x000000040d0d7c24 */ /* 0x000fe2000f8e02ff */
[----:B------:R-:W-:Y:S01]  /*e550*/  BSSY B0, `(.L_x_1106) ;  /* 0x0000019000007945 */ /* 0x000fe20003800000 */
[C---:B------:R-:W-:Y:S01]  /*e560*/  IMAD.WIDE.U32 R4, R23.reuse, UR4, R6 ;  /* 0x0000000417047c25 */ /* 0x040fe2000f8e0006 */
[CC--:B------:R-:W-:Y:S02]  /*e570*/  ISETP.GE.OR P2, PT, R6.reuse, R19.reuse, P2 ;  /* 0x000000130600720c */ /* 0x0c0fe40001746670 */
[CC--:B------:R-:W-:Y:S01]  /*e580*/  ISETP.GE.OR P1, PT, R6.reuse, R19.reuse, P1 ;  /* 0x000000130600720c */ /* 0x0c0fe20000f26670 */
[----:B------:R-:W-:Y:S01]  /*e590*/  IMAD R13, R23, UR5, R13 ;  /* 0x00000005170d7c24 */ /* 0x000fe2000f8e020d */
[----:B------:R-:W-:Y:S01]  /*e5a0*/  ULDC.64 UR4, c[0x0][0x858] ;  /* 0x0002160000047ab9 */ /* 0x000fe20000000a00 */
[----:B------:R-:W-:Y:S01]  /*e5b0*/  ISETP.GE.OR P0, PT, R6, R19, P0 ;  /* 0x000000130600720c */ /* 0x000fe20000706670 */
[----:B------:R-:W-:-:S02]  /*e5c0*/  IMAD R12, R12, UR4, RZ ;  /* 0x000000040c0c7c24 */ /* 0x000fc4000f8e02ff */
[----:B------:R-:W-:Y:S02]  /*e5d0*/  IMAD.IADD R5, R5, 0x1, R13 ;  /* 0x0000000105057824 */ /* 0x000fe400078e020d */
[C---:B----4-:R-:W-:Y:S02]  /*e5e0*/  IMAD R9, R21.reuse, UR5, R12 ;  /* 0x0000000515097c24 */ /* 0x050fe4000f8e020c */
[----:B------:R-:W-:-:S04]  /*e5f0*/  IMAD.WIDE.U32 R4, R21, UR4, R4 ;  /* 0x0000000415047c25 */ /* 0x000fc8000f8e0004 */
[----:B------:R-:W-:Y:S01]  /*e600*/  IMAD.IADD R9, R5, 0x1, R9 ;  /* 0x0000000105097824 */ /* 0x000fe200078e0209 */
[----:B------:R-:W-:Y:S06]  /*e610*/  @P3 BRA `(.L_x_1107) ;  /* 0x0000000000303947 */ /* 0x000fec0003800000 */
        /* <DEDUP_REMOVED lines=12> */
.L_x_1107:
[----:B------:R-:W-:Y:S05]  /*e6e0*/  BSYNC B0 ;  /* 0x0000000000007941 */ /* 0x000fea0003800000 */
.L_x_1106:
[----:B------:R-:W-:Y:S04]  /*e6f0*/  BSSY B0, `(.L_x_1108) ;  /* 0x0000011000007945 */ /* 0x000fe80003800000 */
[----:B------:R-:W-:Y:S05]  /*e700*/  @P2 BRA `(.L_x_1109) ;  /* 0x00000000003c2947 */ /* 0x000fea0003800000 */
[----:B----4-:R-:W-:Y:S01]  /*e710*/  IADD3 R11, P2, R2, 0x20, RZ ;  /* 0x00000020020b7810 */ /* 0x010fe20007f5e0ff */
        /* <DEDUP_REMOVED lines=14> */
.L_x_1109:
[----:B------:R-:W-:Y:S05]  /*e800*/  BSYNC B0 ;  /* 0x0000000000007941 */ /* 0x000fea0003800000 */
.L_x_1108:
        /* <DEDUP_REMOVED lines=17> */
.L_x_1111:
[----:B------:R-:W-:Y:S05]  /*e920*/  BSYNC B0 ;  /* 0x0000000000007941 */ /* 0x000fea0003800000 */
.L_x_1110:
[----:B------:R-:W-:Y:S05]  /*e930*/  @P0 BRA `(.L_x_1045) ;  /* 0x0000002800a00947 */ /* 0x000fea0003800000 */
[----:B------:R-:W-:Y:S01]  /*e940*/  IADD3 R5, P0, R2, 0x60, RZ ;  /* 0x0000006002057810 */ /* 0x000fe20007f1e0ff */
[----:B------:R-:W-:Y:S01]  /*e950*/  ULDC.64 UR4, c[0x0][0x848] ;  /* 0x0002120000047ab9 */ /* 0x000fe20000000a00 */
[----:B------:R-:W-:Y:S01]  /*e960*/  IMAD.MOV.U32 R2, RZ, RZ, R4 ;  /* 0x000000ffff027224 */ /* 0x000fe200078e0004 */
[----:B------:R-:W-:Y:S02]  /*e970*/  R2UR UR6, R24 ;  /* 0x00000000180672ca */ /* 0x000fe400000e0000 */
[----:B------:R-:W-:Y:S01]  /*e980*/  IMAD.X R0, RZ, RZ, R3, P0 ;  /* 0x000000ffff007224 */ /* 0x000fe200000e0603 */
[----:B------:R-:W-:Y:S01]  /*e990*/  R2UR UR7, R25 ;  /* 0x00000000190772ca */ /* 0x000fe200000e0000 */
        /* <DEDUP_REMOVED lines=8> */
[----:B------:R1:W-:Y:S01]  /*ea20*/  STG.E.128 desc[UR6][R4.64], RZ ;  /* 0x000000ff04007986 */ /* 0x0003e2000c101d06 */
[----:B------:R-:W-:Y:S05]  /*ea30*/  BRA `(.L_x_1045) ;  /* 0x0000002800607947 */ /* 0x000fea0003800000 */
.L_x_1043:
        /* <DEDUP_REMOVED lines=12> */
[----:B------:R-:W1:Y:S01]  /*eb00*/  S2UR UR7, SR_CTAID.X ;  /* 0x00000000000779c3 */ /* 0x000e620000002500 */
[----:B------:R-:W-:Y:S01]  /*eb10*/  ULDC UR4, c[0x0][0x280] ;  /* 0x0000a00000047ab9 */ /* 0x000fe20000000800 */
[----:B------:R-:W-:Y:S01]  /*eb20*/  ULDC UR6, c[0x0][0x290] ;  /* 0x0000a40000067ab9 */ /* 0x000fe20000000800 */
[----:B------:R-:W-:Y:S01]  /*eb30*/  ULDC UR8, c[0x0][0x74c] ;  /* 0x0001d30000087ab9 */ /* 0x000fe20000000800 */
[----:B------:R-:W-:-:S04]  /*eb40*/  USHF.R.S32.HI UR12, URZ, 0x1f, UR10 ;  /* 0x0000001f3f0c7899 */ /* 0x000fc8000801140a */
[----:B------:R-:W2:Y:S01]  /*eb50*/  S2UR UR11, SR_CTAID.Y ;  /* 0x00000000000b79c3 */ /* 0x000ea20000002600 */
[----:B-1----:R-:W-:Y:S02]  /*eb60*/  ULEA UR5, UR7, UR4, 0x7 ;  /* 0x0000000407057291 */ /* 0x002fe4000f8e383f */
[----:B------:R-:W-:Y:S02]  /*eb70*/  ISETP.LE.AND P0, PT, RZ, UR7, PT ;  /* 0x00000007ff007c0c */ /* 0x000fe4000bf03270 */
[----:B------:R-:W-:Y:S02]  /*eb80*/  UIADD3 UR6, -UR8, UR5, -UR6 ;  /* 0x0000000508067290 */ /* 0x000fe4000fffe906 */
[----:B------:R-:W-:Y:S02]  /*eb90*/  UIADD3 UR5, UR4, 0x7f, URZ ;  /* 0x0000007f04057890 */ /* 0x000fe4000fffe03f */
[----:B------:R-:W-:-:S04]  /*eba0*/  USHF.R.S32.HI UR8, URZ, 0x1f, UR6 ;  /* 0x0000001f3f087899 */ /* 0x000fc80008011406 */
[----:B------:R-:W-:Y:S02]  /*ebb0*/  ULEA.HI UR8, UR8, UR6, URZ, 0x7 ;  /* 0x0000000608087291 */ /* 0x000fe4000f8f383f */
[----:B------:R-:W-:Y:S02]  /*ebc0*/  USHF.R.S32.HI UR6, URZ, 0x1f, UR5 ;  /* 0x0000001f3f067899 */ /* 0x000fe40008011405 */
[----:B------:R-:W-:Y:S02]  /*ebd0*/  USHF.R.S32.HI UR8, URZ, 0x7, UR8 ;  /* 0x000000073f087899 */ /* 0x000fe40008011408 */
[----:B------:R-:W-:Y:S02]  /*ebe0*/  ULEA.HI UR6, UR6, UR5, URZ, 0x7 ;  /* 0x0000000506067291 */ /* 0x000fe4000f8f383f */
[----:B------:R-:W-:Y:S02]  /*ebf0*/  UISETP.LT.AND UP0, UPT, URZ, UR8, UPT ;  /* 0x000000083f00728c */ /* 0x000fe4000bf01270 */
[----:B------:R-:W-:-:S02]  /*ec00*/  USHF.R.S32.HI UR6, URZ, 0x7, UR6 ;  /* 0x000000073f067899 */ /* 0x000fc40008011406 */
[----:B------:R-:W-:-:S04]  /*ec10*/  USEL UR5, URZ, UR8, !UP0 ;  /* 0x000000083f057287 */ /* 0x000fc8000c000000 */
[----:B------:R-:W-:Y:S01]  /*ec20*/  IMAD.U32 R0, RZ, RZ, UR6 ;  /* 0x00000006ff007e24 */ /* 0x000fe2000f8e00ff */
[----:B--2---:R-:W-:Y:S07]  /*ec30*/  @!P0 BRA `(.L_x_1113) ;  /* 0x0000000000248947 */ /* 0x004fee0003800000 */
[----:B------:R-:W1:Y:S01]  /*ec40*/  LDC R2, c[0x0][0x748] ;  /* 0x0001d200ff027b82 */ /* 0x000e620000000800 */
[----:B------:R-:W-:Y:S01]  /*ec50*/  ULEA UR4, UR7, UR4, 0x7 ;  /* 0x0000000407047291 */ /* 0x000fe2000f8e383f */
[----:B------:R-:W-:-:S03]  /*ec60*/  ULDC UR6, c[0x0][0x290] ;  /* 0x0000a40000067ab9 */ /* 0x000fc60000000800 */
[----:B------:R-:W-:-:S06]  /*ec70*/  UIADD3 UR4, -UR6, 0xff, UR4 ;  /* 0x000000ff06047890 */ /* 0x000fcc000fffe104 */
[----:B-1----:R-:W-:-:S05]  /*ec80*/  VIADD R2, R2, UR4 ;  /* 0x0000000402027c36 */ /* 0x002fca0008000000 */
[----:B------:R-:W-:-:S04]  /*ec90*/  SHF.R.S32.HI R3, RZ, 0x1f, R2 ;  /* 0x0000001fff037819 */ /* 0x000fc80000011402 */
[----:B------:R-:W-:-:S04]  /*eca0*/  LEA.HI R3, R3, R2, RZ, 0x7 ;  /* 0x0000000203037211 */ /* 0x000fc800078f38ff */
[----:B------:R-:W-:-:S04]  /*ecb0*/  SHF.R.S32.HI R3, RZ, 0x7, R3 ;  /* 0x00000007ff037819 */ /* 0x000fc80000011403 */
[----:B------:R-:W-:-:S07]  /*ecc0*/  VIMNMX R0, R3, R0, PT ;  /* 0x0000000003007248 */ /* 0x000fce0003fe0100 */
.L_x_1113:
[----:B------:R-:W-:Y:S01]  /*ecd0*/  ISETP.GT.AND P0, PT, R0, UR5, PT ;  /* 0x0000000500007c0c */ /* 0x000fe2000bf04270 */
[----:B------:R-:W-:-:S12]  /*ece0*/  USHF.R.S32.HI UR4, URZ, 0x1f, UR11 ;  /* 0x0000001f3f047899 */ /* 0x000fd8000801140b */
[----:B------:R-:W-:Y:S05]  /*ecf0*/  @!P0 BRA `(.L_x_1045) ;  /* 0x0000002400b08947 */ /* 0x000fea0003800000 */
[----:B------:R-:W-:Y:S01]  /*ed00*/  VIADD R2, R0, -UR5 ;  /* 0x8000000500027c36 */ /* 0x000fe20008000000 */
[----:B------:R-:W-:Y:S01]  /*ed10*/  ULDC.64 UR8, c[0x0][0x2d8] ;  /* 0x0000b60000087ab9 */ /* 0x000fe20000000a00 */
[----:B------:R-:W-:Y:S01]  /*ed20*/  ELECT P0, URZ, PT ;  /* 0x00000000003f782f */ /* 0x000fe20003800000 */
[----:B------:R-:W-:Y:S02]  /*ed30*/  UIMAD UR4, UR4, UR8, URZ ;  /* 0x00000008040472a4 */ /* 0x000fe4000f8e023f */
[----:B------:R-:W-:Y:S01]  /*ed40*/  LOP3.LUT R2, R2, 0x1, RZ, 0xc0, !PT ;  /* 0x0000000102027812 */ /* 0x000fe200078ec0ff */
[----:B------:R-:W-:Y:S02]  /*ed50*/  UIMAD.WIDE.U32 UR6, UR11, UR8, URZ ;  /* 0x000000080b0672a5 */ /* 0x000fe4000f8e003f */
[----:B------:R-:W-:Y:S01]  /*ed60*/  UIMAD UR4, UR11, UR9, UR4 ;  /* 0x000000090b0472a4 */ /* 0x000fe2000f8e0204 */
[----:B------:R-:W-:Y:S02]  /*ed70*/  ISETP.NE.U32.AND P1, PT, R2, 0x1, PT ;  /* 0x000000010200780c */ /* 0x000fe40003f25070 */
[----:B------:R-:W-:Y:S01]  /*ed80*/  ULDC.64 UR8, c[0x0][0x2e0] ;  /* 0x0000b80000087ab9 */ /* 0x000fe20000000a00 */
[----:B------:R-:W-:-:S02]  /*ed90*/  UIADD3 UR7, UR7, UR4, URZ ;  /* 0x0000000407077290 */ /* 0x000fc4000fffe03f */
[----:B------:R-:W-:Y:S02]  /*eda0*/  UIMAD UR4, UR12, UR8, URZ ;  /* 0x000000080c0472a4 */ /* 0x000fe4000f8e023f */
[----:B------:R-:W-:Y:S02]  /*edb0*/  UIMAD.WIDE.U32 UR6, UR10, UR8, UR6 ;  /* 0x000000080a0672a5 */ /* 0x000fe4000f8e0006 */
[----:B------:R-:W-:-:S04]  /*edc0*/  UIMAD UR4, UR10, UR9, UR4 ;  /* 0x000000090a0472a4 */ /* 0x000fc8000f8e0204 */
[----:B------:R-:W-:Y:S01]  /*edd0*/  UIADD3 UR8, UR7, UR4, URZ ;  /* 0x0000000407087290 */ /* 0x000fe2000fffe03f */
[----:B------:R-:W-:Y:S11]  /*ede0*/  @P1 BRA `(.L_x_1114) ;  /* 0x0000000000bc1947 */ /* 0x000ff60003800000 */
[----:B------:R-:W-:Y:S01]  /*edf0*/  USHF.L.U32 UR13, UR5, 0xd, URZ ;  /* 0x0000000d050d7899 */ /* 0x000fe2000800063f */
        /* <DEDUP_REMOVED lines=17> */
.L_x_1116:
[----:B------:R-:W-:Y:S05]  /*ef10*/  BSYNC B0 ;  /* 0x0000000000007941 */ /* 0x000fea0003800000 */
.L_x_1115:
        /* <DEDUP_REMOVED lines=8> */
[----:B------:R-:W-:-:S03]  /*efa0*/  UMOV UR15, 0x14f00000 ;  /* 0x14f00000000f7882 */ /* 0x000fc60000000000 */
[----:B------:R-:W-:Y:S02]  /*efb0*/  ULEA.HI.X.SX32 UR4, UR4, UR8, 0x1, UP0 ;  /* 0x0000000804047291 */ /* 0x000fe400080f0e3f */
[----:B------:R-:W-:-:S04]  /*efc0*/  ULEA UR10, UP0, UR14, UR10, 0x2 ;  /* 0x0000000a0e0a7291 */ /* 0x000fc8000f80103f */
[----:B------:R-:W-:-:S03]  /*efd0*/  ULEA.HI.X UR11, UR14, UR11, UR4, 0x2, UP0 ;  /* 0x0000000b0e0b7291 */ /* 0x000fc600080f1404 */
[----:B------:R-:W-:Y:S01]  /*efe0*/  UMOV UR4, 0x400 ;  /* 0x0000040000047882 */ /* 0x000fe20000000000 */
[----:B------:R-:W-:Y:S01]  /*eff0*/  UMOV UR14, 0x0 ;  /* 0x00000000000e7882 */ /* 0x000fe20000000000 */
[----:B-1----:R-:W-:-:S04]  /*f000*/  ULEA UR9, UR12, UR9, 0x18 ;  /* 0x000000090c097291 */ /* 0x002fc8000f8ec03f */
[----:B------:R-:W-:-:S09]  /*f010*/  UIADD3 UR9, UR9, 0xc000, URZ ;  /* 0x0000c00009097890 */ /* 0x000fd2000fffe03f */
[----:B------:R1:W-:Y:S01]  /*f020*/  UBLKRED.G.S.ADD.F32.RN [UR10], [UR9], UR4, desc[UR14] ;  /* 0x00000e0a090073bb */ /* 0x0003e200080a1404 */
[----:B------:R0:W-:Y:S01]  /*f030*/  UTMACMDFLUSH ;  /* 0x00000000000079b7 */ /* 0x0001e20000000000 */
[----:B-1----:R-:W-:-:S04]  /*f040*/  DEPBAR.LE SB0, 0x1 ;  /* 0x000080400000791a */ /* 0x002fc80000000000 */
.L_x_1118:
[----:B------:R-:W-:Y:S05]  /*f050*/  BSYNC B0 ;  /* 0x0000000000007941 */ /* 0x000fea0003800000 */
.L_x_1117:
[----:B------:R-:W-:Y:S06]  /*f060*/  BAR.ARV 0xa, 0xa0 ;  /* 0x0282800000007b1d */ /* 0x000fec0000002000 */
[----:B------:R-:W-:Y:S04]  /*f070*/  BSSY B0, `(.L_x_1119) ;  /* 0x0000003000007945 */ /* 0x000fe80003800000 */
[----:B------:R-:W-:Y:S05]  /*f080*/  @!P0 BRA `(.L_x_1120) ;  /* 0x0000000000048947 */ /* 0x000fea0003800000 */
[----:B------:R-:W-:-:S04]  /*f090*/  DEPBAR.LE SB0, 0x0 ;  /* 0x000080000000791a */ /* 0x000fc80000000000 */
.L_x_1120:
[----:B------:R-:W-:Y:S05]  /*f0a0*/  BSYNC B0 ;  /* 0x0000000000007941 */ /* 0x000fea0003800000 */
.L_x_1119:
[----:B------:R-:W-:Y:S06]  /*f0b0*/  BAR.ARV 0xb, 0xa0 ;  /* 0x02c2800000007b1d */ /* 0x000fec0000002000 */
[----:B------:R-:W-:Y:S01]  /*f0c0*/  UIADD3 UR9, UR5, 0x1, URZ ;  /* 0x0000000105097890 */ /* 0x000fe2000fffe03f */
[----:B------:R-:W-:Y:S11]  /*f0d0*/  BRA `(.L_x_1121) ;  /* 0x0000000000047947 */ /* 0x000ff60003800000 */
.L_x_1114:
[----:B------:R-:W-:-:S05]  /*f0e0*/  UMOV UR9, UR5 ;  /* 0x0000000500097c82 */ /* 0x000fca0008000000 */
.L_x_1121:
[----:B------:R-:W-:-:S06]  /*f0f0*/  UIADD3 UR4, UR5, 0x1, URZ ;  /* 0x0000000105047890 */ /* 0x000fcc000fffe03f */
[----:B------:R-:W-:-:S13]  /*f100*/  ISETP.NE.AND P1, PT, R0, UR4, PT ;  /* 0x0000000400007c0c */ /* 0x000fda000bf25270 */
[----:B------:R-:W-:Y:S05]  /*f110*/  @!P1 BRA `(.L_x_1045) ;  /* 0x0000002000a89947 */ /* 0x000fea0003800000 */
[----:B------:R-:W-:Y:S01]  /*f120*/  ULDC.64 UR18, c[0x0][0x2c0] ;  /* 0x0000b00000127ab9 */ /* 0x000fe20000000a00 */
[----:B------:R-:W-:Y:S02]  /*f130*/  USHF.L.U32 UR12, UR9, 0xd, URZ ;  /* 0x0000000d090c7899 */ /* 0x000fe4000800063f */
[----:B------:R-:W-:Y:S01]  /*f140*/  ULEA UR18, UP0, UR6, UR18, 0x2 ;  /* 0x0000001206127291 */ /* 0x000fe2000f80103f */
[----:B------:R-:W-:Y:S01]  /*f150*/  UMOV UR4, URZ ;  /* 0x0000003f00047c82 */ /* 0x000fe20008000000 */
[----:B------:R-:W-:Y:S02]  /*f160*/  ULDC.64 UR22, c[0x0][0x2c0] ;  /* 0x0000b00000167ab9 */ /* 0x000fe40000000a00 */
[----:B------:R-:W-:Y:S02]  /*f170*/  ULEA.HI.X UR19, UR6, UR19, UR8, 0x2, UP0 ;  /* 0x0000001306137291 */ /* 0x000fe400080f1408 */
[----:B------:R-:W-:Y:S02]  /*f180*/  UIADD3 UR14, UP0, UR18, 0x4000, URZ ;  /* 0x00004000120e7890 */ /* 0x000fe4000ff1e03f */
[----:B------:R-:W-:-:S02]  /*f190*/  UIADD3 UR16, UP1, UR18, 0x8000, URZ ;  /* 0x0000800012107890 */ /* 0x000fc4000ff3e03f */
[----:B------:R-:W-:Y:S02]  /*f1a0*/  UIADD3 UR18, UP2, UR18, 0xc000, URZ ;  /* 0x0000c00012127890 */ /* 0x000fe4000ff5e03f */
[----:B------:R-:W-:Y:S02]  /*f1b0*/  UIADD3.X UR15, URZ, UR19, URZ, UP0, !UPT ;  /* 0x000000133f0f7290 */ /* 0x000fe400087fe43f */
[----:B------:R-:W-:Y:S02]  /*f1c0*/  UIADD3.X UR17, URZ, UR19, URZ, UP1, !UPT ;  /* 0x000000133f117290 */ /* 0x000fe40008ffe43f */
[----:B------:R-:W-:Y:S01]  /*f1d0*/  UIADD3.X UR19, URZ, UR19, URZ, UP2, !UPT ;  /* 0x000000133f137290 */ /* 0x000fe200097fe43f */
[----:B------:R-:W-:-:S11]  /*f1e0*/  UMOV UR13, UR12 ;  /* 0x0000000c000d7c82 */ /* 0x000fd60008000000 */
.L_x_1134:
[----:B------:R-:W-:Y:S01]  /*f1f0*/  UIADD3 UR10, UR12, UR4, URZ ;  /* 0x000000040c0a7290 */ /* 0x000fe2000fffe03f */
[----:B------:R-:W-:Y:S03]  /*f200*/  BAR.SYNC.DEFER_BLOCKING 0xd, 0xa0 ;  /* 0x0342800000007b1d */ /* 0x000fe60000010000 */
[----:B------:R-:W-:Y:S02]  /*f210*/  UIMAD.WIDE UR26, UR10, 0x4, UR14 ;  /* 0x000000040a1a78a5 */ /* 0x000fe4000f8e020e */
[----:B------:R-:W-:Y:S01]  /*f220*/  UIMAD.WIDE UR24, UR10, 0x4, UR16 ;  /* 0x000000040a1878a5 */ /* 0x000fe2000f8e0210 */
[----:B------:R-:W-:Y:S01]  /*f230*/  BSSY B0, `(.L_x_1122) ;  /* 0x0000010000007945 */ /* 0x000fe20003800000 */
[----:B------:R-:W-:-:S03]  /*f240*/  UIMAD.WIDE UR10, UR10, 0x4, UR18 ;  /* 0x000000040a0a78a5 */ /* 0x000fc6000f8e0212 */
[----:B------:R-:W-:Y:S09]  /*f250*/  @!P0 BRA `(.L_x_1123) ;  /* 0x0000000000348947 */ /* 0x000ff20003800000 */
[----:B------:R-:W1:Y:S01]  /*f260*/  S2UR UR21, SR_CgaCtaId ;  /* 0x00000000001579c3 */ /* 0x000e620000008800 */
[----:B------:R-:W-:Y:S01]  /*f270*/  UIADD3 UR28, UP0, UR13, UR6, URZ ;  /* 0x000000060d1c7290 */ /* 0x000fe2000ff1e03f */
[----:B------:R-:W-:-:S03]  /*f280*/  UMOV UR20, 0x400 ;  /* 0x0000040000147882 */ /* 0x000fc60000000000 */
        /* <DEDUP_REMOVED lines=10> */
.L_x_1123:
[----:B------:R-:W-:Y:S05]  /*f330*/  BSYNC B0 ;  /* 0x0000000000007941 */ /* 0x000fea0003800000 */
.L_x_1122:
        /* <DEDUP_REMOVED lines=13> */
.L_x_1125:
[----:B------:R-:W-:Y:S05]  /*f410*/  BSYNC B0 ;  /* 0x0000000000007941 */ /* 0x000fea0003800000 */
.L_x_1124:
[----:B------:R-:W-:Y:S06]  /*f420*/  BAR.ARV 0xa, 0xa0 ;  /* 0x0282800000007b1d */ /* 0x000fec0000002000 */
[----:B------:R-:W-:Y:S04]  /*f430*/  BSSY B0, `(.L_x_1126) ;  /* 0x0000003000007945 */ /* 0x000fe80003800000 */
[----:B------:R-:W-:Y:S05]  /*f440*/  @!P0 BRA `(.L_x_1127) ;  /* 0x0000000000048947 */ /* 0x000fea0003800000 */
[----:B------:R-:W-:-:S04]  /*f450*/  DEPBAR.LE SB0, 0x0 ;  /* 0x000080000000791a */ /* 0x000fc80000000000 */
.L_x_1127:
[----:B------:R-:W-:Y:S05]  /*f460*/  BSYNC B0 ;  /* 0x0000000000007941 */ /* 0x000fea0003800000 */
.L_x_1126:
        /* <DEDUP_REMOVED lines=13> */
.L_x_1129:
[----:B------:R-:W-:Y:S05]  /*f540*/  BSYNC B0 ;  /* 0x0000000000007941 */ /* 0x000fea0003800000 */
.L_x_1128:
        /* <DEDUP_REMOVED lines=13> */
.L_x_1131:
[----:B------:R-:W-:Y:S05]  /*f620*/  BSYNC B0 ;  /* 0x0000000000007941 */ /* 0x000fea0003800000 */
.L_x_1130:
[----:B------:R-:W-:Y:S01]  /*f630*/  UIADD3 UR9, UR9, 0x2, URZ ;  /* 0x0000000209097890 */ /* 0x000fe2000fffe03f */
[----:B------:R-:W-:Y:S06]  /*f640*/  BAR.ARV 0xa, 0xa0 ;  /* 0x0282800000007b1d */ /* 0x000fec0000002000 */
[----:B------:R-:W-:Y:S01]  /*f650*/  BSSY B0, `(.L_x_1132) ;  /* 0x0000004000007945 */ /* 0x000fe20003800000 */
[----:B------:R-:W-:-:S03]  /*f660*/  ISETP.LE.AND P1, PT, R0, UR9, PT ;  /* 0x0000000900007c0c */ /* 0x000fc6000bf23270 */
[----:B------:R-:W-:Y:S10]  /*f670*/  @!P0 BRA `(.L_x_1133) ;  /* 0x0000000000048947 */ /* 0x000ff40003800000 */
[----:B------:R-:W-:-:S04]  /*f680*/  DEPBAR.LE SB0, 0x0 ;  /* 0x000080000000791a */ /* 0x000fc80000000000 */
.L_x_1133:
[----:B------:R-:W-:Y:S05]  /*f690*/  BSYNC B0 ;  /* 0x0000000000007941 */ /* 0x000fea0003800000 */
.L_x_1132:
[----:B------:R-:W-:Y:S06]  /*f6a0*/  BAR.ARV 0xb, 0xa0 ;  /* 0x02c2800000007b1d */ /* 0x000fec0000002000 */
[----:B------:R-:W-:Y:S02]  /*f6b0*/  UIADD3 UR13, UR13, 0x4000, URZ ;  /* 0x000040000d0d7890 */ /* 0x000fe4000fffe03f */
[----:B------:R-:W-:Y:S01]  /*f6c0*/  UIADD3 UR4, UR4, 0x4000, URZ ;  /* 0x0000400004047890 */ /* 0x000fe2000fffe03f */
[----:B------:R-:W-:Y:S11]  /*f6d0*/  @!P1 BRA `(.L_x_1134) ;  /* 0xfffffff800c49947 */ /* 0x000ff6000383ffff */
[----:B------:R-:W-:Y:S05]  /*f6e0*/  BRA `(.L_x_1045) ;  /* 0x0000001c00347947 */ /* 0x000fea0003800000 */
.L_x_1112:
[----:B------:R-:W1:Y:S01]  /*f6f0*/  S2UR UR21, SR_CTAID.Z ;  /* 0x00000000001579c3 */ /* 0x000e620000002700 */
[----:B------:R-:W-:Y:S01]  /*f700*/  IMAD.MOV.U32 R11, RZ, RZ, 0x1 ;  /* 0x00000001ff0b7424 */ /* 0x000fe200078e00ff */
[----:B-1----:R-:W-:-:S13]  /*f710*/  ISETP.LE.AND P0, PT, RZ, UR21, PT ;  /* 0x00000015ff007c0c */ /* 0x002fda000bf03270 */
[----:B------:R-:W-:Y:S05]  /*f720*/  @!P0 BRA `(.L_x_1135) ;  /* 0x0000001800908947 */ /* 0x000fea0003800000 */
[----:B------:R-:W1:Y:S01]  /*f730*/  S2UR UR8, SR_CTAID.X ;  /* 0x00000000000879c3 */ /* 0x000e620000002500 */
[----:B------:R-:W-:Y:S01]  /*f740*/  ULDC UR6, c[0x0][0x280] ;  /* 0x0000a00000067ab9 */ /* 0x000fe20000000800 */
[----:B------:R-:W-:Y:S01]  /*f750*/  ULDC UR4, c[0x0][0x290] ;  /* 0x0000a40000047ab9 */ /* 0x000fe20000000800 */
[----:B------:R-:W-:Y:S01]  /*f760*/  ULDC UR5, c[0x0][0x74c] ;  /* 0x0001d30000057ab9 */ /* 0x000fe20000000800 */
[----:B------:R-:W-:-:S04]  /*f770*/  UIADD3 UR7, UR6, 0x7f, URZ ;  /* 0x0000007f06077890 */ /* 0x000fc8000fffe03f */
[----:B------:R-:W2:Y:S01]  /*f780*/  S2UR UR20, SR_CTAID.Y ;  /* 0x00000000001479c3 */ /* 0x000ea20000002600 */
[----:B-1----:R-:W-:Y:S02]  /*f790*/  USHF.L.U32 UR11, UR8, 0x7, URZ ;  /* 0x00000007080b7899 */ /* 0x002fe4000800063f */
[----:B------:R-:W-:Y:S02]  /*f7a0*/  ISETP.LE.AND P0, PT, RZ, UR8, PT ;  /* 0x00000008ff007c0c */ /* 0x000fe4000bf03270 */
[----:B------:R-:W-:-:S04]  /*f7b0*/  UIADD3 UR4, -UR4, UR11, UR6 ;  /* 0x0000000b04047290 */ /* 0x000fc8000fffe106 */
[----:B------:R-:W-:-:S04]  /*f7c0*/  UIADD3 UR4, UR4, -UR5, URZ ;  /* 0x8000000504047290 */ /* 0x000fc8000fffe03f */
        /* <DEDUP_REMOVED lines=19> */
.L_x_1136:
[----:B------:R-:W-:-:S13]  /*f900*/  ISETP.GT.AND P0, PT, R0, UR10, PT ;  /* 0x0000000a00007c0c */ /* 0x000fda000bf04270 */
[----:B------:R-:W-:Y:S05]  /*f910*/  @!P0 BRA `(.L_x_1135) ;  /* 0x0000001800148947 */ /* 0x000fea0003800000 */
[----:B------:R-:W-:Y:S01]  /*f920*/  USHF.R.S32.HI UR8, URZ, 0x1f, UR20 ;  /* 0x0000001f3f087899 */ /* 0x000fe20008011414 */
[----:B------:R-:W-:Y:S01]  /*f930*/  IMAD.U32 R4, RZ, RZ, UR10 ;  /* 0x0000000aff047e24 */ /* 0x000fe2000f8e00ff */
[----:B------:R-:W-:Y:S01]  /*f940*/  ULDC.64 UR6, c[0x0][0x718] ;  /* 0x0001c60000067ab9 */ /* 0x000fe20000000a00 */
[----:B------:R-:W-:Y:S01]  /*f950*/  ULDC.64 UR12, c[0x0][0x730] ;  /* 0x0001cc00000c7ab9 */ /* 0x000fe20000000a00 */
[----:B------:R-:W-:Y:S01]  /*f960*/  UIMAD.WIDE.U32 UR4, UR20, UR6, URZ ;  /* 0x00000006140472a5 */ /* 0x000fe2000f8e003f */
[----:B------:R-:W-:Y:S01]  /*f970*/  BSSY B0, `(.L_x_1135) ;  /* 0x000017f000007945 */ /* 0x000fe20003800000 */
[----:B------:R-:W-:Y:S01]  /*f980*/  UIMAD UR6, UR8, UR6, URZ ;  /* 0x00000006080672a4 */ /* 0x000fe2000f8e023f */
[----:B------:R-:W-:Y:S01]  /*f990*/  IMAD.MOV.U32 R2, RZ, RZ, RZ ;  /* 0x000000ffff027224 */ /* 0x000fe200078e00ff */
[----:B------:R-:W-:Y:S02]  /*f9a0*/  UIMAD UR8, UR8, UR12, URZ ;  /* 0x0000000c080872a4 */ /* 0x000fe4000f8e023f */
[----:B------:R-:W-:-:S02]  /*f9b0*/  UIMAD UR14, UR20, UR7, UR6 ;  /* 0x00000007140e72a4 */ /* 0x000fc4000f8e0206 */
[----:B------:R-:W-:Y:S02]  /*f9c0*/  UIMAD UR9, UR20, UR13, UR8 ;  /* 0x0000000d140972a4 */ /* 0x000fe4000f8e0208 */
[----:B------:R-:W-:Y:S01]  /*f9d0*/  UIMAD.WIDE.U32 UR6, UR20, UR12, URZ ;  /* 0x0000000c140672a5 */ /* 0x000fe2000f8e003f */
[----:B------:R-:W-:Y:S01]  /*f9e0*/  ULDC UR8, c[0x0][0x2e8] ;  /* 0x0000ba0000087ab9 */ /* 0x000fe20000000800 */
[----:B------:R-:W-:Y:S02]  /*f9f0*/  USHF.R.S32.HI UR12, URZ, 0x1f, UR21 ;  /* 0x0000001f3f0c7899 */ /* 0x000fe40008011415 */
[----:B------:R-:W-:Y:S01]  /*fa00*/  UISETP.NE.AND UP0, UPT, UR8, 0x1, UPT ;  /* 0x000000010800788c */ /* 0x000fe2000bf05270 */
[----:B------:R-:W-:Y:S01]  /*fa10*/  ULDC.64 UR16, c[0x0][0x720] ;  /* 0x0001c80000107ab9 */ /* 0x000fe20000000a00 */
[----:B------:R-:W-:Y:S01]  /*fa20*/  ELECT P0, URZ, PT ;  /* 0x00000000003f782f */ /* 0x000fe20003800000 */
[----:B------:R-:W-:Y:S01]  /*fa30*/  UIMAD UR8, UR12, UR16, URZ ;  /* 0x000000100c0872a4 */ /* 0x000fe2000f8e023f */
[----:B------:R-:W-:Y:S01]  /*fa40*/  ULDC.64 UR18, c[0x0][0x738] ;  /* 0x0001ce0000127ab9 */ /* 0x000fe20000000a00 */
[----:B------:R-:W-:-:S02]  /*fa50*/  UIADD3 UR15, UR5, UR14, URZ ;  /* 0x0000000e050f7290 */ /* 0x000fc4000fffe03f */
[----:B------:R-:W-:Y:S02]  /*fa60*/  UIMAD UR12, UR12, UR18, URZ ;  /* 0x000000120c0c72a4 */ /* 0x000fe4000f8e023f */
[----:B------:R-:W-:Y:S02]  /*fa70*/  UIMAD UR5, UR21, UR17, UR8 ;  /* 0x00000011150572a4 */ /* 0x000fe4000f8e0208 */
[----:B------:R-:W-:Y:S01]  /*fa80*/  UIADD3 UR7, UR7, UR9, URZ ;  /* 0x0000000907077290 */ /* 0x000fe2000fffe03f */
[----:B------:R-:W-:Y:S01]  /*fa90*/  @UP0 ULDC UR8, c[0x0][0x2ec] ;  /* 0x0000bb0000080ab9 */ /* 0x000fe20000000800 */
[----:B------:R-:W-:Y:S01]  /*faa0*/  UMOV UR14, UR4 ;  /* 0x00000004000e7c82 */ /* 0x000fe20008000000 */
[----:B------:R-:W-:Y:S02]  /*fab0*/  UIMAD.WIDE.U32 UR8, UR20, UR8, URZ ;  /* 0x00000008140872a5 */ /* 0x000fe4000f8e003f */
[----:B------:R-:W-:Y:S01]  /*fac0*/  UIMAD UR4, UR21, UR19, UR12 ;  /* 0x00000013150472a4 */ /* 0x000fe2000f8e020c */
[----:B------:R-:W-:-:S02]  /*fad0*/  @UP0 ULDC UR13, c[0x0][0x2f0] ;  /* 0x0000bc00000d0ab9 */ /* 0x000fc40000000800 */
[----:B------:R-:W-:Y:S01]  /*fae0*/  UMOV UR12, UR20 ;  /* 0x00000014000c7c82 */ /* 0x000fe20008000000 */
[----:B------:R-:W-:Y:S02]  /*faf0*/  UIMAD.WIDE.U32 UR14, UR21, UR16, UR14 ;  /* 0x00000010150e72a5 */ /* 0x000fe4000f8e000e */
[----:B------:R-:W-:Y:S02]  /*fb00*/  UIMAD.WIDE.U32 UR6, UR21, UR18, UR6 ;  /* 0x00000012150672a5 */ /* 0x000fe4000f8e0006 */
[----:B------:R-:W-:Y:S01]  /*fb10*/  @UP0 USHF.R.U32.HI UR12, URZ, UR13, UR9 ;  /* 0x0000000d3f0c0299 */ /* 0x000fe20008011609 */
[----:B------:R-:W-:Y:S11]  /*fb20*/  @!P0 BRA `(.L_x_1137) ;  /* 0x00000014008c8947 */ /* 0x000ff60003800000 */
[----:B------:R-:W1:Y:S01]  /*fb30*/  S2R R3, SR_CgaCtaId ;  /* 0x0000000000037919 */ /* 0x000e620000008800 */
[----:B------:R-:W-:-:S04]  /*fb40*/  MOV R16, 0x400 ;  /* 0x0000040000107802 */ /* 0x000fc80000000f00 */
[----:B-1----:R-:W-:Y:S01]  /*fb50*/  LEA R16, R3, R16, 0x18 ;  /* 0x0000001003107211 */ /* 0x002fe200078ec0ff */
[----:B------:R-:W-:-:S05]  /*fb60*/  IMAD.MOV.U32 R3, RZ, RZ, 0x1 ;  /* 0x00000001ff037424 */ /* 0x000fca00078e00ff */
[----:B------:R-:W-:-:S04]  /*fb70*/  SHF.L.U32 R3, R3, 0x1f, RZ ;  /* 0x0000001f03037819 */ /* 0x000fc800000006ff */
[----:B------:R-:W1:Y:S02]  /*fb80*/  SYNCS.PHASECHK.TRANS64.TRYWAIT P0, [R16+URZ+0x30c20], R3 ;  /* 0x030c2003100075a7 */ /* 0x000e64000800017f */
[----:B-1----:R-:W-:Y:S05]  /*fb90*/  @!P0 BRA `(.L_x_1138) ;  /* 0x0000001800bc8947 */ /* 0x002fea0003800000 */
.L_x_1166:
[----:B------:R-:W2:Y:S01]  /*fba0*/  S2R R2, SR_TID.X ;  /* 0x0000000000027919 */ /* 0x000ea20000002100 */
[----:B------:R-:W-:Y:S02]  /*fbb0*/  IMAD.U32 R15, RZ, RZ, UR15 ;  /* 0x0000000fff0f7e24 */ /* 0x000fe4000f8e00ff */
[----:B------:R-:W-:Y:S02]  /*fbc0*/  IMAD.U32 R14, RZ, RZ, UR7 ;  /* 0x00000007ff0e7e24 */ /* 0x000fe4000f8e00ff */
[----:B------:R-:W-:Y:S02]  /*fbd0*/  VIADD R15, R15, UR5 ;  /* 0x000000050f0f7c36 */ /* 0x000fe40008000000 */
[----:B------:R-:W-:Y:S02]  /*fbe0*/  VIADD R14, R14, UR4 ;  /* 0x000000040e0e7c36 */ /* 0x000fe40008000000 */
[----:B------:R-:W-:Y:S01]  /*fbf0*/  IMAD.MOV.U32 R11, RZ, RZ, 0x1 ;  /* 0x00000001ff0b7424 */ /* 0x000fe200078e00ff */
[----:B--2---:R-:W-:-:S04]  /*fc00*/  LOP3.LUT R2, R2, 0x7f, RZ, 0xc0, !PT ;  /* 0x0000007f02027812 */ /* 0x004fc800078ec0ff */
[----:B------:R-:W-:-:S13]  /*fc10*/  ISETP.NE.AND P0, PT, R2, RZ, PT ;  /* 0x000000ff0200720c */ /* 0x000fda0003f05270 */
[----:B------:R-:W-:Y:S05]  /*fc20*/  @P0 BRA `(.L_x_1139) ;  /* 0x0000000000180947 */ /* 0x000fea0003800000 */
[----:B------:R-:W2:Y:S01]  /*fc30*/  S2R R2, SR_TID.X ;  /* 0x0000000000027919 */ /* 0x000ea20000002100 */
[----:B-1----:R-:W-:-:S04]  /*fc40*/  IMAD.MOV.U32 R3, RZ, RZ, 0x4200 ;  /* 0x00004200ff037424 */ /* 0x002fc800078e00ff */
[----:B------:R3:W-:Y:S01]  /*fc50*/  SYNCS.ARRIVE.TRANS64 RZ, [R16+URZ+0x30c10], R3 ;  /* 0x030c100310ff79a7 */ /* 0x0007e2000800003f */
[----:B--2---:R-:W-:-:S13]  /*fc60*/  LOP3.LUT P1, RZ, R2, 0x1f, RZ, 0xc0, !PT ;  /* 0x0000001f02ff7812 */ /* 0x004fda000782c0ff */
[----:B---3--:R-:W-:Y:S05]  /*fc70*/  @!P1 BRA `(.L_x_1139) ;  /* 0x0000000000049947 */ /* 0x008fea0003800000 */
[----:B------:R-:W-:Y:S01]  /*fc80*/  BPT.TRAP 0x1 ;  /* 0x000000040000795c */ /* 0x000fe20000300000 */
.L_x_1139:
[----:B------:R-:W-:Y:S01]  /*fc90*/  R2UR UR19, R4 ;  /* 0x00000000041372ca */ /* 0x000fe200000e0000 */
[----:B------:R-:W2:Y:S01]  /*fca0*/  LDC.64 R12, c[0x0][0x198] ;  /* 0x00006600ff0c7b82 */ /* 0x000ea20000000a00 */
[----:B------:R-:W-:Y:S01]  /*fcb0*/  R2UR UR8, R15 ;  /* 0x000000000f0872ca */ /* 0x000fe200000e0000 */
[----:B------:R-:W-:Y:S01]  /*fcc0*/  ULDC.64 UR16, c[0x0][0x700] ;  /* 0x0001c00000107ab9 */ /* 0x000fe20000000a00 */
[----:B------:R-:W-:Y:S01]  /*fcd0*/  UMOV UR32, 0x0 ;  /* 0x0000000000207882 */ /* 0x000fe20000000000 */
[----:B------:R-:W-:Y:S01]  /*fce0*/  IMAD.U32 R10, RZ, RZ, UR16 ;  /* 0x00000010ff0a7e24 */ /* 0x000fe2000f8e00ff */
[----:B------:R-:W-:Y:S01]  /*fcf0*/  UMOV UR33, 0x14f00000 ;  /* 0x14f0000000217882 */ /* 0x000fe20000000000 */
[----:B------:R-:W-:Y:S01]  /*fd00*/  IMAD.U32 R9, RZ, RZ, UR17 ;  /* 0x00000011ff097e24 */ /* 0x000fe2000f8e00ff */
[----:B------:R-:W-:Y:S01]  /*fd10*/  UMOV UR18, URZ ;  /* 0x0000003f00127c82 */ /* 0x000fe20008000000 */
[----:B------:R-:W-:Y:S01]  /*fd20*/  UMOV UR25, 0x20 ;  /* 0x0000002000197882 */ /* 0x000fe20000000000 */
[----:B------:R-:W-:Y:S01]  /*fd30*/  UMOV UR34, 0x0 ;  /* 0x0000000000227882 */ /* 0x000fe20000000000 */
[----:B------:R-:W-:Y:S01]  /*fd40*/  UMOV UR35, 0x10000000 ;  /* 0x1000000000237882 */ /* 0x000fe20000000000 */
[----:B------:R-:W-:Y:S01]  /*fd50*/  UMOV UR13, UR21 ;  /* 0x00000015000d7c82 */ /* 0x000fe20008000000 */
[----:B------:R-:W-:Y:S01]  /*fd60*/  USHF.L.U32 UR19, UR19, 0x7, URZ ;  /* 0x0000000713137899 */ /* 0x000fe2000800063f */
[----:B------:R-:W-:Y:S01]  /*fd70*/  IMAD.MOV.U32 R19, RZ, RZ, RZ ;  /* 0x000000ffff137224 */ /* 0x000fe200078e00ff */
[----:B------:R-:W-:Y:S01]  /*fd80*/  UMOV UR10, UR18 ;  /* 0x00000012000a7c82 */ /* 0x000fe20008000000 */
[----:B------:R-:W-:Y:S01]  /*fd90*/  UMOV UR27, UR11 ;  /* 0x0000000b001b7c82 */ /* 0x000fe20008000000 */
[----:B------:R-:W-:Y:S01]  /*fda0*/  UIADD3 UR9, UP0, UR19, UR14, URZ ;  /* 0x0000000e13097290 */ /* 0x000fe2000ff1e03f */
[----:B------:R-:W-:Y:S01]  /*fdb0*/  UMOV UR28, UR12 ;  /* 0x0000000c001c7c82 */ /* 0x000fe20008000000 */
[----:B------:R-:W-:-:S02]  /*fdc0*/  UMOV UR29, UR21 ;  /* 0x00000015001d7c82 */ /* 0x000fc40008000000 */
[----:B------:R-:W-:Y:S02]  /*fdd0*/  ULEA.HI.X.SX32 UR8, UR19, UR8, 0x1, UP0 ;  /* 0x0000000813087291 */ /* 0x000fe400080f0e3f */
[----:B-1----:R-:W-:Y:S01]  /*fde0*/  IMAD.U32 R3, RZ, RZ, UR9 ;  /* 0x00000009ff037e24 */ /* 0x002fe2000f8e00ff */
[----:B------:R-:W-:Y:S01]  /*fdf0*/  UMOV UR26, UR18 ;  /* 0x00000012001a7c82 */ /* 0x000fe20008000000 */
[----:B--2---:R-:W-:Y:S02]  /*fe00*/  IMAD.MOV.U32 R8, RZ, RZ, R12 ;  /* 0x000000ffff087224 */ /* 0x004fe400078e000c */
[----:B------:R-:W-:Y:S01]  /*fe10*/  IMAD.U32 R6, RZ, RZ, UR9 ;  /* 0x00000009ff067e24 */ /* 0x000fe2000f8e00ff */
[----:B------:R-:W-:Y:S01]  /*fe20*/  LEA R2, P1, R3, R10, 0x2 ;  /* 0x0000000a03027211 */ /* 0x000fe200078210ff */
[----:B------:R-:W-:Y:S01]  /*fe30*/  IMAD.U32 R3, RZ, RZ, UR8 ;  /* 0x00000008ff037e24 */ /* 0x000fe2000f8e00ff */
[----:B------:R-:W-:Y:S01]  /*fe40*/  R2UR UR8, R16 ;  /* 0x00000000100872ca */ /* 0x000fe200000e0000 */
[----:B------:R-:W-:Y:S01]  /*fe50*/  IMAD.MOV.U32 R7, RZ, RZ, R13 ;  /* 0x000000ffff077224 */ /* 0x000fe200078e000d */
[----:B------:R-:W-:-:S02]  /*fe60*/  R2UR UR22, R2 ;  /* 0x00000000021672ca */ /* 0x000fc400000e0000 */
[----:B------:R-:W-:Y:S02]  /*fe70*/  IADD3 R2, P2, R8, 0x2f0, RZ ;  /* 0x000002f008027810 */ /* 0x000fe40007f5e0ff */
[----:B------:R-:W-:Y:S01]  /*fe80*/  LEA.HI.X R3, R6, R9, R3, 0x2, P1 ;  /* 0x0000000906037211 */ /* 0x000fe200008f1403 */
[----:B------:R-:W-:Y:S01]  /*fe90*/  VIADD R6, R0, 0xffffffff ;  /* 0xffffffff00067836 */ /* 0x000fe20000000000 */
[----:B------:R-:W-:Y:S01]  /*fea0*/  R2UR UR40, R2 ;  /* 0x00000000022872ca */ /* 0x000fe200000e0000 */
[--C-:B------:R-:W-:Y:S01]  /*feb0*/  IMAD.X R5, RZ, RZ, R7.reuse, P2 ;  /* 0x000000ffff057224 */ /* 0x100fe200010e0607 */
[----:B------:R-:W-:Y:S02]  /*fec0*/  IADD3 R2, P3, R8, 0x3f0, RZ ;  /* 0x000003f008027810 */ /* 0x000fe40007f7e0ff */
[----:B------:R-:W-:Y:S01]  /*fed0*/  R2UR UR23, R3 ;  /* 0x00000000031772ca */ /* 0x000fe200000e0000 */
[----:B------:R1:W-:Y:S01]  /*fee0*/  STL [R1], R6 ;  /* 0x0000000601007387 */ /* 0x0003e20000100800 */
[----:B------:R-:W-:Y:S01]  /*fef0*/  R2UR UR42, R2 ;  /* 0x00000000022a72ca */ /* 0x000fe200000e0000 */
[----:B------:R-:W-:Y:S01]  /*ff00*/  UIADD3 UR16, UR8, 0x10000, URZ ;  /* 0x0001000008107890 */ /* 0x000fe2000fffe03f */
[----:B------:R-:W-:Y:S01]  /*ff10*/  IADD3 R2, P1, R8, 0xf0, RZ ;  /* 0x000000f008027810 */ /* 0x000fe20007f3e0ff */
[----:B------:R-:W-:Y:S01]  /*ff20*/  UIADD3 UR17, UR8, 0x30c10, URZ ;  /* 0x00030c1008117890 */ /* 0x000fe2000fffe03f */
[----:B------:R-:W-:Y:S01]  /*ff30*/  R2UR UR41, R5 ;  /* 0x00000000052972ca */ /* 0x000fe200000e0000 */
[--C-:B------:R-:W-:Y:S01]  /*ff40*/  IMAD.X R5, RZ, RZ, R7.reuse, P3 ;  /* 0x000000ffff057224 */ /* 0x100fe200018e0607 */
[----:B------:R-:W-:Y:S01]  /*ff50*/  R2UR UR30, R2 ;  /* 0x00000000021e72ca */ /* 0x000fe200000e0000 */
[----:B------:R-:W-:Y:S01]  /*ff60*/  IMAD.X R3, RZ, RZ, R7, P1 ;  /* 0x000000ffff037224 */ /* 0x000fe200008e0607 */
[----:B------:R-:W-:Y:S01]  /*ff70*/  UIADD3 UR38, UR8, 0x20000, URZ ;  /* 0x0002000008267890 */ /* 0x000fe2000fffe03f */
[----:B------:R-:W-:Y:S01]  /*ff80*/  ISETP.GE.AND P1, PT, R4, R6, PT ;  /* 0x000000060400720c */ /* 0x000fe20003f26270 */
[----:B------:R-:W-:Y:S01]  /*ff90*/  UIADD3 UR9, UR8, 0x30c00, URZ ;  /* 0x00030c0008097890 */ /* 0x000fe2000fffe03f */
[----:B------:R-:W-:Y:S01]  /*ffa0*/  R2UR UR43, R5 ;  /* 0x00000000052b72ca */ /* 0x000fe200000e0000 */
[----:B------:R-:W-:Y:S01]  /*ffb0*/  UIADD3 UR24, UR8, 0x4000, URZ ;  /* 0x0000400008187890 */ /* 0x000fe2000fffe03f */
[----:B------:R-:W-:Y:S01]  /*ffc0*/  R2UR UR31, R3 ;  /* 0x00000000031f72ca */ /* 0x000fe200000e0000 */
[----:B------:R-:W-:Y:S01]  /*ffd0*/  IMAD.MOV.U32 R5, RZ, RZ, 0x8000 ;  /* 0x00008000ff057424 */ /* 0x000fe200078e00ff */
[----:B------:R-:W-:-:S11]  /*ffe0*/  UMOV UR39, UR17 ;  /* 0x0000001100277c82 */ /* 0x000fd60008000000 */
[----:B------:R-:W-:Y:S01]  /*fff0*/  UTMALDG.4D [UR16], [UR30], desc[UR32] ;  /* 0x000020101e0075b4 */ /* 0x000fe20008019000 */
[----:B------:R2:W-:Y:S01]  /*10000*/  UBLKCP.S.G [UR38], [UR22], UR25 ;  /* 0x00000026160073ba */ /* 0x0005e20008000219 */
[----:B------:R1:W-:Y:S01]  /*10010*/  SYNCS.ARRIVE.TRANS64 RZ, [R16+URZ+0x30c00], R5 ;  /* 0x030c000510ff79a7 */ /* 0x0003e2000800003f */
[----:B------:R1:W-:Y:S01]  /*10020*/  UTMALDG.4D [UR8], [UR40], desc[UR34] ;  /* 0x00002208280075b4 */ /* 0x0003e20008019000 */
[----:B--2---:R-:W-:Y:S02]  /*10030*/  UMOV UR25, UR9 ;  /* 0x0000000900197c82 */ /* 0x004fe40008000000 */
[----:B------:R1:W-:Y:S01]  /*10040*/  UTMALDG.4D [UR24], [UR42], desc[UR34] ;  /* 0x000022182a0075b4 */ /* 0x0003e20008019000 */
[----:B------:R-:W-:Y:S05]  /*10050*/  @P1 BRA `(.L_x_1140) ;  /* 0x0000000c00841947 */ /* 0x000fea0003800000 */
[----:B-1----:R-:W-:Y:S01]  /*10060*/  LOP3.LUT R5, RZ, R4, RZ, 0x33, !PT ;  /* 0x00000004ff057212 */ /* 0x002fe200078e33ff */
[----:B------:R-:W1:Y:S01]  /*10070*/  S2R R12, SR_TID.X ;  /* 0x00000000000c7919 */ /* 0x000e620000002100 */
[----:B------:R-:W-:-:S03]  /*10080*/  IMAD.MOV.U32 R11, RZ, RZ, 0x1 ;  /* 0x00000001ff0b7424 */ /* 0x000fc600078e00ff */
[----:B------:R-:W-:Y:S02]  /*10090*/  IMAD.IADD R20, R5, 0x1, R0 ;  /* 0x0000000105147824 */ /* 0x000fe400078e0200 */
[----:B------:R-:W-:Y:S02]  /*100a0*/  VIADD R5, R0, 0xfffffffe ;  /* 0xfffffffe00057836 */ /* 0x000fe40000000000 */
[----:B------:R-:W-:-:S03]  /*100b0*/  IMAD.MOV.U32 R0, RZ, RZ, R4 ;  /* 0x000000ffff007224 */ /* 0x000fc600078e0004 */
[----:B------:R-:W-:Y:S02]  /*100c0*/  ISETP.NE.AND P1, PT, R5, R4, PT ;  /* 0x000000040500720c */ /* 0x000fe40003f25270 */
[----:B------:R-:W-:-:S05]  /*100d0*/  LOP3.LUT R5, R20, 0x1, RZ, 0xc0, !PT ;  /* 0x0000000114057812 */ /* 0x000fca00078ec0ff */
[----:B------:R2:W-:Y:S01]  /*100e0*/  STL [R1+0x4], R5 ;  /* 0x0000040501007387 */ /* 0x0005e20000100800 */
[----:B-1----:R-:W-:-:S05]  /*100f0*/  LOP3.LUT R6, R12, 0x1f, RZ, 0xc0, !PT ;  /* 0x0000001f0c067812 */ /* 0x002fca00078ec0ff */
[----:B--2---:R-:W-:Y:S05]  /*10100*/  @!P1 BRA `(.L_x_1141) ;  /* 0x0000000800389947 */ /* 0x004fea0003800000 */
[----:B------:R-:W-:Y:S02]  /*10110*/  IMAD.IADD R20, R20, 0x1, -R5 ;  /* 0x0000000114147824 */ /* 0x000fe400078e0a05 */
[----:B------:R-:W-:Y:S02]  /*10120*/  IMAD.MOV.U32 R0, RZ, RZ, R4 ;  /* 0x000000ffff007224 */ /* 0x000fe400078e0004 */
[----:B------:R-:W-:-:S07]  /*10130*/  IMAD.MOV.U32 R11, RZ, RZ, 0x1 ;  /* 0x00000001ff0b7424 */ /* 0x000fce00078e00ff */
.L_x_1150:
[----:B--234-:R-:W-:-:S04]  /*10140*/  SHF.L.U32 R21, R11, 0x1f, RZ ;  /* 0x0000001f0b157819 */ /* 0x01cfc800000006ff */
[----:B------:R-:W1:Y:S02]  /*10150*/  SYNCS.PHASECHK.TRANS64.TRYWAIT P1, [R16+URZ+0x30c40], R21 ;  /* 0x030c4015100075a7 */ /* 0x000e64000802017f */
[----:B-1----:R-:W-:Y:S05]  /*10160*/  @!P1 BRA `(.L_x_1142) ;  /* 0x00000014005c9947 */ /* 0x002fea0003800000 */
.L_x_1167:
[----:B------:R-:W-:Y:S05]  /*10170*/  @P0 BRA `(.L_x_1143) ;  /* 0x0000000000140947 */ /* 0x000fea0003800000 */
[----:B------:R-:W-:Y:S01]  /*10180*/  ISETP.NE.AND P1, PT, R6, RZ, PT ;  /* 0x000000ff0600720c */ /* 0x000fe20003f25270 */
[----:B------:R-:W-:-:S04]  /*10190*/  IMAD.MOV.U32 R3, RZ, RZ, 0x4200 ;  /* 0x00004200ff037424 */ /* 0x000fc800078e00ff */
[----:B------:R2:W-:Y:S08]  /*101a0*/  SYNCS.ARRIVE.TRANS64 RZ, [R16+URZ+0x30c30], R3 ;  /* 0x030c300310ff79a7 */ /* 0x0005f0000800003f */
[----:B------:R-:W-:Y:S05]  /*101b0*/  @!P1 BRA `(.L_x_1143) ;  /* 0x0000000000049947 */ /* 0x000fea0003800000 */
[----:B------:R-:W-:Y:S01]  /*101c0*/  BPT.TRAP 0x1 ;  /* 0x000000040000795c */ /* 0x000fe20000300000 */
.L_x_1143:
[----:B------:R-:W2:Y:S01]  /*101d0*/  LDC.64 R12, c[0x0][0x728] ;  /* 0x0001ca00ff0c7b82 */ /* 0x000ea20000000a00 */
[----:B------:R-:W-:Y:S01]  /*101e0*/  IMAD.SHL.U32 R18, R0, 0x80, RZ ;  /* 0x0000008000127824 */ /* 0x000fe200078e00ff */
[----:B------:R-:W-:Y:S01]  /*101f0*/  R2UR UR8, R16 ;  /* 0x00000000100872ca */ /* 0x000fe200000e0000 */
[----:B------:R-:W-:Y:S01]  /*10200*/  UMOV UR26, 0x0 ;  /* 0x00000000001a7882 */ /* 0x000fe20000000000 */
[----:B------:R-:W-:Y:S01]  /*10210*/  UMOV UR27, 0x14f00000 ;  /* 0x14f00000001b7882 */ /* 0x000fe20000000000 */
[----:B------:R-:W-:Y:S01]  /*10220*/  UMOV UR18, URZ ;  /* 0x0000003f00127c82 */ /* 0x000fe20008000000 */
[C---:B------:R-:W-:Y:S01]  /*10230*/  IADD3 R2, P1, R18.reuse, UR6, RZ ;  /* 0x0000000612027c10 */ /* 0x040fe2000ff3e0ff */
[----:B------:R-:W-:Y:S01]  /*10240*/  UMOV UR10, 0x20 ;  /* 0x00000020000a7882 */ /* 0x000fe20000000000 */
[----:B------:R-:W3:Y:S01]  /*10250*/  LDC.64 R4, c[0x0][0x198] ;  /* 0x00006600ff047b82 */ /* 0x000ee20000000a00 */
[----:B------:R-:W-:-:S06]  /*10260*/  R2UR UR19, R18 ;  /* 0x00000000121372ca */ /* 0x000fcc00000e0000 */
[----:B------:R-:W-:Y:S02]  /*10270*/  UIADD3 UR16, UR8, 0x18000, URZ ;  /* 0x0001800008107890 */ /* 0x000fe4000fffe03f */
[----:B------:R-:W-:Y:S02]  /*10280*/  UIADD3 UR17, UR8, 0x30c30, URZ ;  /* 0x00030c3008117890 */ /* 0x000fe4000fffe03f */
[----:B------:R-:W-:Y:S01]  /*10290*/  UIADD3 UR8, UR8, 0x20400, URZ ;  /* 0x0002040008087890 */ /* 0x000fe2000fffe03f */
[----:B--2---:R-:W-:-:S04]  /*102a0*/  LEA R3, P2, R2, R12, 0x2 ;  /* 0x0000000c02037211 */ /* 0x004fc800078410ff */
[----:B------:R-:W-:Y:S01]  /*102b0*/  UMOV UR9, UR17 ;  /* 0x0000001100097c82 */ /* 0x000fe20008000000 */
        /* <DEDUP_REMOVED lines=14> */
.L_x_1168:
[----:B------:R-:W-:Y:S05]  /*103a0*/  @P0 BRA `(.L_x_1145) ;  /* 0x0000000000140947 */ /* 0x000fea0003800000 */
[----:B------:R-:W-:Y:S01]  /*103b0*/  ISETP.NE.AND P1, PT, R6, RZ, PT ;  /* 0x000000ff0600720c */ /* 0x000fe20003f25270 */
[----:B------:R-:W-:-:S04]  /*103c0*/  IMAD.MOV.U32 R2, RZ, RZ, 0x4200 ;  /* 0x00004200ff027424 */ /* 0x000fc800078e00ff */
[----:B------:R3:W-:Y:S08]  /*103d0*/  SYNCS.ARRIVE.TRANS64 RZ, [R16+URZ+0x30c18], R2 ;  /* 0x030c180210ff79a7 */ /* 0x0007f0000800003f */
[----:B------:R-:W-:Y:S05]  /*103e0*/  @!P1 BRA `(.L_x_1145) ;  /* 0x0000000000049947 */ /* 0x000fea0003800000 */
[----:B------:R-:W-:Y:S01]  /*103f0*/  BPT.TRAP 0x1 ;  /* 0x000000040000795c */ /* 0x000fe20000300000 */
.L_x_1145:
[----:B------:R-:W-:Y:S01]  /*10400*/  VIADD R18, R18, 0x80 ;  /* 0x0000008012127836 */ /* 0x000fe20000000000 */
[----:B------:R-:W-:Y:S01]  /*10410*/  ULDC.64 UR8, c[0x0][0x700] ;  /* 0x0001c00000087ab9 */ /* 0x000fe20000000a00 */
[----:B------:R-:W-:Y:S01]  /*10420*/  R2UR UR24, R16 ;  /* 0x00000000101872ca */ /* 0x000fe200000e0000 */
[----:B------:R-:W-:Y:S01]  /*10430*/  IMAD.U32 R10, RZ, RZ, UR8 ;  /* 0x00000008ff0a7e24 */ /* 0x000fe2000f8e00ff */
[----:B------:R-:W-:Y:S01]  /*10440*/  UMOV UR22, 0x0 ;  /* 0x0000000000167882 */ /* 0x000fe20000000000 */
[----:B---3--:R-:W-:Y:S01]  /*10450*/  IADD3 R2, P1, R18, UR14, RZ ;  /* 0x0000000e12027c10 */ /* 0x008fe2000ff3e0ff */
[----:B------:R-:W-:Y:S01]  /*10460*/  IMAD.U32 R9, RZ, RZ, UR9 ;  /* 0x00000009ff097e24 */ /* 0x000fe2000f8e00ff */
[----:B------:R-:W-:Y:S01]  /*10470*/  SHF.R.S32.HI R17, RZ, 0x1f, R18 ;  /* 0x0000001fff117819 */ /* 0x000fe20000011412 */
[----:B------:R-:W-:Y:S01]  /*10480*/  UMOV UR23, 0x14f00000 ;  /* 0x14f0000000177882 */ /* 0x000fe20000000000 */
[----:B------:R-:W-:Y:S01]  /*10490*/  LEA R3, P2, R2, R10, 0x2 ;  /* 0x0000000a02037211 */ /* 0x000fe200078410ff */
[----:B------:R-:W-:Y:S01]  /*104a0*/  UMOV UR18, URZ ;  /* 0x0000003f00127c82 */ /* 0x000fe20008000000 */
[----:B------:R-:W-:Y:S01]  /*104b0*/  R2UR UR19, R18 ;  /* 0x00000000121372ca */ /* 0x000fe200000e0000 */
[----:B------:R-:W-:Y:S01]  /*104c0*/  UMOV UR10, 0x20 ;  /* 0x00000020000a7882 */ /* 0x000fe20000000000 */
[----:B------:R-:W-:Y:S01]  /*104d0*/  R2UR UR26, R3 ;  /* 0x00000000031a72ca */ /* 0x000fe200000e0000 */
[----:B------:R-:W-:Y:S01]  /*104e0*/  IMAD.X R3, R17, 0x1, R15, P1 ;  /* 0x0000000111037824 */ /* 0x000fe200008e060f */
[----:B------:R-:W-:-:S02]  /*104f0*/  UIADD3 UR16, UR24, 0x14000, URZ ;  /* 0x0001400018107890 */ /* 0x000fc4000fffe03f */
[----:B------:R-:W-:Y:S02]  /*10500*/  UIADD3 UR17, UR24, 0x30c18, URZ ;  /* 0x00030c1818117890 */ /* 0x000fe4000fffe03f */
[----:B------:R-:W-:Y:S01]  /*10510*/  LEA.HI.X R3, R2, R9, R3, 0x2, P2 ;  /* 0x0000000902037211 */ /* 0x000fe200010f1403 */
[----:B------:R-:W-:Y:S01]  /*10520*/  UIADD3 UR24, UR24, 0x20200, URZ ;  /* 0x0002020018187890 */ /* 0x000fe2000fffe03f */
[----:B------:R-:W-:Y:S02]  /*10530*/  IADD3 R2, P1, R8, 0xf0, RZ ;  /* 0x000000f008027810 */ /* 0x000fe40007f3e0ff */
[----:B------:R-:W-:Y:S01]  /*10540*/  R2UR UR27, R3 ;  /* 0x00000000031b72ca */ /* 0x000fe200000e0000 */
[----:B------:R-:W-:Y:S01]  /*10550*/  UMOV UR25, UR17 ;  /* 0x0000001100197c82 */ /* 0x000fe20008000000 */
[----:B------:R-:W-:Y:S01]  /*10560*/  R2UR UR8, R2 ;  /* 0x00000000020872ca */ /* 0x000fe200000e0000 */
[----:B------:R-:W-:-:S05]  /*10570*/  IMAD.X R3, RZ, RZ, R7, P1 ;  /* 0x000000ffff037224 */ /* 0x000fca00008e0607 */
[----:B------:R-:W-:-:S13]  /*10580*/  R2UR UR9, R3 ;  /* 0x00000000030972ca */ /* 0x000fda00000e0000 */
[----:B------:R3:W-:Y:S01]  /*10590*/  UTMALDG.4D [UR16], [UR8], desc[UR22] ;  /* 0x00001610080075b4 */ /* 0x0007e20008019000 */
[----:B------:R3:W-:Y:S01]  /*105a0*/  UBLKCP.S.G [UR24], [UR26], UR10 ;  /* 0x000000181a0073ba */ /* 0x0007e2000800020a */
[----:B------:R-:W4:Y:S02]  /*105b0*/  SYNCS.PHASECHK.TRANS64.TRYWAIT P1, [R16+URZ+0x30c48], R21 ;  /* 0x030c4815100075a7 */ /* 0x000f24000802017f */
[----:B---34-:R-:W-:Y:S05]  /*105c0*/  @!P1 BRA `(.L_x_1146) ;  /* 0x00000010006c9947 */ /* 0x018fea0003800000 */
.L_x_1169:
[----:B------:R-:W-:Y:S05]  /*105d0*/  @P0 BRA `(.L_x_1147) ;  /* 0x0000000000140947 */ /* 0x000fea0003800000 */
[----:B------:R-:W-:Y:S01]  /*105e0*/  ISETP.NE.AND P1, PT, R6, RZ, PT ;  /* 0x000000ff0600720c */ /* 0x000fe20003f25270 */
[----:B-123--:R-:W-:-:S04]  /*105f0*/  IMAD.MOV.U32 R21, RZ, RZ, 0x4200 ;  /* 0x00004200ff157424 */ /* 0x00efc800078e00ff */
[----:B------:R4:W-:Y:S08]  /*10600*/  SYNCS.ARRIVE.TRANS64 RZ, [R16+URZ+0x30c38], R21 ;  /* 0x030c381510ff79a7 */ /* 0x0009f0000800003f */
[----:B------:R-:W-:Y:S05]  /*10610*/  @!P1 BRA `(.L_x_1147) ;  /* 0x0000000000049947 */ /* 0x000fea0003800000 */
[----:B------:R-:W-:Y:S01]  /*10620*/  BPT.TRAP 0x1 ;  /* 0x000000040000795c */ /* 0x000fe20000300000 */
.L_x_1147:
[C---:B------:R-:W-:Y:S01]  /*10630*/  R2UR UR19, R18.reuse ;  /* 0x00000000121372ca */ /* 0x040fe200000e0000 */
[----:B------:R-:W-:Y:S01]  /*10640*/  UMOV UR22, 0x0 ;  /* 0x0000000000167882 */ /* 0x000fe20000000000 */
[----:B------:R-:W-:Y:S01]  /*10650*/  IADD3 R18, P1, R18, UR6, RZ ;  /* 0x0000000612127c10 */ /* 0x000fe2000ff3e0ff */
        /* <DEDUP_REMOVED lines=19> */
[----:B------:R-:W5:Y:S02]  /*10790*/  SYNCS.PHASECHK.TRANS64.TRYWAIT P1, [R16+URZ+0x30c20], R5 ;  /* 0x030c2005100075a7 */ /* 0x000f64000802017f */
[----:B-1---5:R-:W-:Y:S05]  /*107a0*/  @!P1 BRA `(.L_x_1148) ;  /* 0x0000001000089947 */ /* 0x022fea0003800000 */
.L_x_1171:
[----:B------:R-:W-:Y:S05]  /*107b0*/  @P0 BRA `(.L_x_1149) ;  /* 0x0000000000140947 */ /* 0x000fea0003800000 */
[----:B------:R-:W-:Y:S01]  /*107c0*/  ISETP.NE.AND P1, PT, R6, RZ, PT ;  /* 0x000000ff0600720c */ /* 0x000fe20003f25270 */
[----:B------:R-:W-:-:S04]  /*107d0*/  IMAD.MOV.U32 R5, RZ, RZ, 0x4200 ;  /* 0x00004200ff057424 */ /* 0x000fc800078e00ff */
[----:B------:R1:W-:Y:S08]  /*107e0*/  SYNCS.ARRIVE.TRANS64 RZ, [R16+URZ+0x30c10], R5 ;  /* 0x030c100510ff79a7 */ /* 0x0003f0000800003f */
[----:B------:R-:W-:Y:S05]  /*107f0*/  @!P1 BRA `(.L_x_1149) ;  /* 0x0000000000049947 */ /* 0x000fea0003800000 */
[----:B------:R-:W-:Y:S01]  /*10800*/  BPT.TRAP 0x1 ;  /* 0x000000040000795c */ /* 0x000fe20000300000 */
.L_x_1149:
[----:B------:R-:W-:Y:S01]  /*10810*/  R2UR UR10, R0 ;  /* 0x00000000000a72ca */ /* 0x000fe200000e0000 */
[----:B------:R-:W-:Y:S01]  /*10820*/  VIADD R20, R20, 0xfffffffe ;  /* 0xfffffffe14147836 */ /* 0x000fe20000000000 */
[----:B------:R-:W-:Y:S01]  /*10830*/  R2UR UR8, R15 ;  /* 0x000000000f0872ca */ /* 0x000fe200000e0000 */
[----:B------:R-:W-:Y:S01]  /*10840*/  UMOV UR22, 0x0 ;  /* 0x0000000000167882 */ /* 0x000fe20000000000 */
[----:B------:R-:W-:Y:S01]  /*10850*/  R2UR UR24, R16 ;  /* 0x00000000101872ca */ /* 0x000fe200000e0000 */
[----:B------:R-:W-:Y:S01]  /*10860*/  UMOV UR23, 0x14f00000 ;  /* 0x14f0000000177882 */ /* 0x000fe20000000000 */
[----:B------:R-:W-:Y:S01]  /*10870*/  UMOV UR18, URZ ;  /* 0x0000003f00127c82 */ /* 0x000fe20008000000 */
[----:B------:R-:W-:-:S06]  /*10880*/  UMOV UR13, 0x20 ;  /* 0x00000020000d7882 */ /* 0x000fcc0000000000 */
[----:B------:R-:W-:-:S04]  /*10890*/  UIADD3 UR10, UR10, 0x2, URZ ;  /* 0x000000020a0a7890 */ /* 0x000fc8000fffe03f */
[----:B------:R-:W-:Y:S02]  /*108a0*/  USHF.L.U32 UR19, UR10, 0x7, URZ ;  /* 0x000000070a137899 */ /* 0x000fe4000800063f */
[----:B------:R-:W-:Y:S02]  /*108b0*/  UIADD3 UR16, UR24, 0x10000, URZ ;  /* 0x0001000018107890 */ /* 0x000fe4000fffe03f */
[----:B------:R-:W-:Y:S02]  /*108c0*/  UIADD3 UR9, UP0, UR19, UR14, URZ ;  /* 0x0000000e13097290 */ /* 0x000fe4000ff1e03f */
[----:B------:R-:W-:Y:S02]  /*108d0*/  UIADD3 UR17, UR24, 0x30c10, URZ ;  /* 0x00030c1018117890 */ /* 0x000fe4000fffe03f */
[----:B------:R-:W-:Y:S02]  /*108e0*/  ULEA.HI.X.SX32 UR8, UR19, UR8, 0x1, UP0 ;  /* 0x0000000813087291 */ /* 0x000fe400080f0e3f */
[----:B-1----:R-:W-:Y:S01]  /*108f0*/  IMAD.U32 R5, RZ, RZ, UR9 ;  /* 0x00000009ff057e24 */ /* 0x002fe2000f8e00ff */
[----:B------:R-:W-:-:S02]  /*10900*/  UIADD3 UR24, UR24, 0x20000, URZ ;  /* 0x0002000018187890 */ /* 0x000fc4000fffe03f */
[----:B------:R-:W-:Y:S01]  /*10910*/  UMOV UR25, UR17 ;  /* 0x0000001100197c82 */ /* 0x000fe20008000000 */
[----:B------:R-:W-:Y:S01]  /*10920*/  IMAD.U32 R4, RZ, RZ, UR8 ;  /* 0x00000008ff047e24 */ /* 0x000fe2000f8e00ff */
[----:B------:R-:W-:Y:S02]  /*10930*/  LEA R0, P1, R5, R10, 0x2 ;  /* 0x0000000a05007211 */ /* 0x000fe400078210ff */
[----:B------:R-:W-:Y:S02]  /*10940*/  R2UR UR8, R2 ;  /* 0x00000000020872ca */ /* 0x000fe400000e0000 */
[----:B------:R-:W-:Y:S01]  /*10950*/  R2UR UR26, R0 ;  /* 0x00000000001a72ca */ /* 0x000fe200000e0000 */
[----:B------:R-:W-:Y:S01]  /*10960*/  IMAD.U32 R0, RZ, RZ, UR9 ;  /* 0x00000009ff007e24 */ /* 0x000fe2000f8e00ff */
[----:B------:R-:W-:-:S04]  /*10970*/  R2UR UR9, R3 ;  /* 0x00000000030972ca */ /* 0x000fc800000e0000 */
[----:B------:R-:W-:Y:S02]  /*10980*/  LEA.HI.X R0, R0, R9, R4, 0x2, P1 ;  /* 0x0000000900007211 */ /* 0x000fe400008f1404 */
[----:B------:R-:W-:Y:S02]  /*10990*/  ISETP.NE.AND P1, PT, R20, RZ, PT ;  /* 0x000000ff1400720c */ /* 0x000fe40003f25270 */
[----:B------:R-:W-:Y:S01]  /*109a0*/  R2UR UR27, R0 ;  /* 0x00000000001b72ca */ /* 0x000fe200000e0000 */
[----:B------:R-:W-:-:S04]  /*109b0*/  IMAD.U32 R0, RZ, RZ, UR10 ;  /* 0x0000000aff007e24 */ /* 0x000fc8000f8e00ff */
[----:B------:R1:W-:Y:S08]  /*109c0*/  UTMALDG.4D [UR16], [UR8], desc[UR22] ;  /* 0x00001610080075b4 */ /* 0x0003f00008019000 */
[----:B------:R1:W-:Y:S02]  /*109d0*/  UBLKCP.S.G [UR24], [UR26], UR13 ;  /* 0x000000181a0073ba */ /* 0x0003e4000800020d */
[----:B-1----:R-:W-:Y:S05]  /*109e0*/  @P1 BRA `(.L_x_1150) ;  /* 0xfffffff400d41947 */ /* 0x002fea000383ffff */
.L_x_1141:
[----:B------:R-:W2:Y:S02]  /*109f0*/  LDL.LU R4, [R1+0x4] ;  /* 0x0000040001047983 */ /* 0x000ea40000300800 */
[----:B--2---:R-:W-:Y:S02]  /*10a00*/  ISETP.NE.AND P1, PT, R4, RZ, PT ;  /* 0x000000ff0400720c */ /* 0x004fe40003f25270 */
[----:B------:R2:W5:Y:S11]  /*10a10*/  LDL R4, [R1] ;  /* 0x0000000001047983 */ /* 0x0005760000100800 */
[----:B--2---:R-:W-:Y:S05]  /*10a20*/  @!P1 BRA `(.L_x_1140) ;  /* 0x0000000400109947 */ /* 0x004fea0003800000 */
[----:B------:R-:W-:-:S04]  /*10a30*/  SHF.L.U32 R13, R11, 0x1f, RZ ;  /* 0x0000001f0b0d7819 */ /* 0x000fc800000006ff */
[----:B------:R-:W1:Y:S02]  /*10a40*/  SYNCS.PHASECHK.TRANS64.TRYWAIT P1, [R16+URZ+0x30c40], R13 ;  /* 0x030c400d100075a7 */ /* 0x000e64000802017f */
[----:B-1----:R-:W-:Y:S05]  /*10a50*/  @!P1 BRA `(.L_x_1151) ;  /* 0x0000000c00749947 */ /* 0x002fea0003800000 */
.L_x_1172:
[----:B------:R-:W-:Y:S05]  /*10a60*/  @P0 BRA `(.L_x_1152) ;  /* 0x0000000000140947 */ /* 0x000fea0003800000 */
[----:B------:R-:W-:Y:S01]  /*10a70*/  ISETP.NE.AND P1, PT, R6, RZ, PT ;  /* 0x000000ff0600720c */ /* 0x000fe20003f25270 */
[----:B------:R-:W-:-:S04]  /*10a80*/  IMAD.MOV.U32 R5, RZ, RZ, 0x4200 ;  /* 0x00004200ff057424 */ /* 0x000fc800078e00ff */
[----:B------:R2:W-:Y:S08]  /*10a90*/  SYNCS.ARRIVE.TRANS64 RZ, [R16+URZ+0x30c30], R5 ;  /* 0x030c300510ff79a7 */ /* 0x0005f0000800003f */
[----:B------:R-:W-:Y:S05]  /*10aa0*/  @!P1 BRA `(.L_x_1152) ;  /* 0x0000000000049947 */ /* 0x000fea0003800000 */
[----:B------:R-:W-:Y:S01]  /*10ab0*/  BPT.TRAP 0x1 ;  /* 0x000000040000795c */ /* 0x000fe20000300000 */
.L_x_1152:
[----:B--2--5:R-:W2:Y:S01]  /*10ac0*/  LDC.64 R4, c[0x0][0x728] ;  /* 0x0001ca00ff047b82 */ /* 0x024ea20000000a00 */
[----:B------:R-:W-:Y:S01]  /*10ad0*/  IMAD.SHL.U32 R17, R0, 0x80, RZ ;  /* 0x0000008000117824 */ /* 0x000fe200078e00ff */
[----:B------:R-:W-:Y:S01]  /*10ae0*/  R2UR UR24, R16 ;  /* 0x00000000101872ca */ /* 0x000fe200000e0000 */
[----:B------:R-:W-:Y:S01]  /*10af0*/  UMOV UR22, 0x0 ;  /* 0x0000000000167882 */ /* 0x000fe20000000000 */
[----:B------:R-:W-:Y:S01]  /*10b00*/  UMOV UR23, 0x14f00000 ;  /* 0x14f0000000177882 */ /* 0x000fe20000000000 */
[----:B------:R-:W-:Y:S01]  /*10b10*/  UMOV UR18, URZ ;  /* 0x0000003f00127c82 */ /* 0x000fe20008000000 */
[C---:B------:R-:W-:Y:S01]  /*10b20*/  IADD3 R0, P1, R17.reuse, UR6, RZ ;  /* 0x0000000611007c10 */ /* 0x040fe2000ff3e0ff */
[----:B------:R-:W-:Y:S01]  /*10b30*/  UMOV UR10, 0x20 ;  /* 0x00000020000a7882 */ /* 0x000fe20000000000 */
[----:B------:R-:W-:-:S07]  /*10b40*/  R2UR UR19, R17 ;  /* 0x00000000111372ca */ /* 0x000fce00000e0000 */
[----:B------:R-:W-:Y:S02]  /*10b50*/  UIADD3 UR16, UR24, 0x18000, URZ ;  /* 0x0001800018107890 */ /* 0x000fe4000fffe03f */
[----:B------:R-:W-:Y:S02]  /*10b60*/  UIADD3 UR17, UR24, 0x30c30, URZ ;  /* 0x00030c3018117890 */ /* 0x000fe4000fffe03f */
[----:B------:R-:W-:Y:S01]  /*10b70*/  UIADD3 UR24, UR24, 0x20400, URZ ;  /* 0x0002040018187890 */ /* 0x000fe2000fffe03f */
[----:B--2---:R-:W-:-:S04]  /*10b80*/  LEA R4, P2, R0, R4, 0x2 ;  /* 0x0000000400047211 */ /* 0x004fc800078410ff */
        /* <DEDUP_REMOVED lines=11> */
[----:B------:R-:W1:Y:S02]  /*10c40*/  SYNCS.PHASECHK.TRANS64.TRYWAIT P1, [R16+URZ+0x30c28], R13 ;  /* 0x030c280d100075a7 */ /* 0x000e64000802017f */
[----:B-12---:R-:W-:Y:S05]  /*10c50*/  @!P1 BRA `(.L_x_1153) ;  /* 0x0000000c00089947 */ /* 0x006fea0003800000 */
.L_x_1173:
[----:B------:R-:W-:Y:S05]  /*10c60*/  @P0 BRA `(.L_x_1154) ;  /* 0x0000000000140947 */ /* 0x000fea0003800000 */
[----:B------:R-:W-:Y:S01]  /*10c70*/  ISETP.NE.AND P0, PT, R6, RZ, PT ;  /* 0x000000ff0600720c */ /* 0x000fe20003f05270 */
[----:B------:R-:W-:-:S04]  /*10c80*/  IMAD.MOV.U32 R5, RZ, RZ, 0x4200 ;  /* 0x00004200ff057424 */ /* 0x000fc800078e00ff */
[----:B------:R2:W-:Y:S08]  /*10c90*/  SYNCS.ARRIVE.TRANS64 RZ, [R16+URZ+0x30c18], R5 ;  /* 0x030c180510ff79a7 */ /* 0x0005f0000800003f */
[----:B------:R-:W-:Y:S05]  /*10ca0*/  @!P0 BRA `(.L_x_1154) ;  /* 0x0000000000048947 */ /* 0x000fea0003800000 */
[----:B------:R-:W-:Y:S01]  /*10cb0*/  BPT.TRAP 0x1 ;  /* 0x000000040000795c */ /* 0x000fe20000300000 */
.L_x_1154:
[----:B------:R-:W-:Y:S01]  /*10cc0*/  R2UR UR19, R17 ;  /* 0x00000000111372ca */ /* 0x000fe200000e0000 */
[----:B------:R-:W-:Y:S01]  /*10cd0*/  UMOV UR22, 0x0 ;  /* 0x0000000000167882 */ /* 0x000fe20000000000 */
[----:B------:R-:W-:Y:S01]  /*10ce0*/  R2UR UR8, R15 ;  /* 0x000000000f0872ca */ /* 0x000fe200000e0000 */
[----:B------:R-:W-:Y:S01]  /*10cf0*/  UMOV UR23, 0x14f00000 ;  /* 0x14f0000000177882 */ /* 0x000fe20000000000 */
[----:B------:R-:W-:Y:S01]  /*10d00*/  R2UR UR24, R16 ;  /* 0x00000000101872ca */ /* 0x000fe200000e0000 */
[----:B------:R-:W-:Y:S01]  /*10d10*/  UMOV UR18, URZ ;  /* 0x0000003f00127c82 */ /* 0x000fe20008000000 */
[----:B------:R-:W-:-:S07]  /*10d20*/  UMOV UR10, 0x20 ;  /* 0x00000020000a7882 */ /* 0x000fce0000000000 */
[----:B------:R-:W-:-:S04]  /*10d30*/  UIADD3 UR19, UR19, 0x80, URZ ;  /* 0x0000008013137890 */ /* 0x000fc8000fffe03f */
[----:B------:R-:W-:Y:S02]  /*10d40*/  UIADD3 UR9, UP0, UR19, UR14, URZ ;  /* 0x0000000e13097290 */ /* 0x000fe4000ff1e03f */
[----:B------:R-:W-:Y:S02]  /*10d50*/  UIADD3 UR16, UR24, 0x14000, URZ ;  /* 0x0001400018107890 */ /* 0x000fe4000fffe03f */
[----:B------:R-:W-:Y:S02]  /*10d60*/  ULEA.HI.X.SX32 UR8, UR19, UR8, 0x1, UP0 ;  /* 0x0000000813087291 */ /* 0x000fe400080f0e3f */
[----:B--2---:R-:W-:Y:S01]  /*10d70*/  IMAD.U32 R5, RZ, RZ, UR9 ;  /* 0x00000009ff057e24 */ /* 0x004fe2000f8e00ff */
[----:B------:R-:W-:Y:S01]  /*10d80*/  UIADD3 UR17, UR24, 0x30c18, URZ ;  /* 0x00030c1818117890 */ /* 0x000fe2000fffe03f */
[----:B------:R-:W-:Y:S01]  /*10d90*/  IMAD.U32 R0, RZ, RZ, UR9 ;  /* 0x00000009ff007e24 */ /* 0x000fe2000f8e00ff */
[----:B------:R-:W-:Y:S01]  /*10da0*/  R2UR UR9, R3 ;  /* 0x00000000030972ca */ /* 0x000fe200000e0000 */
[----:B------:R-:W-:Y:S01]  /*10db0*/  IMAD.U32 R4, RZ, RZ, UR8 ;  /* 0x00000008ff047e24 */ /* 0x000fe2000f8e00ff */
[----:B------:R-:W-:Y:S01]  /*10dc0*/  LEA R10, P0, R5, R10, 0x2 ;  /* 0x0000000a050a7211 */ /* 0x000fe200078010ff */
[----:B------:R-:W-:Y:S01]  /*10dd0*/  UIADD3 UR24, UR24, 0x20200, URZ ;  /* 0x0002020018187890 */ /* 0x000fe2000fffe03f */
[----:B------:R-:W-:Y:S01]  /*10de0*/  R2UR UR8, R2 ;  /* 0x00000000020872ca */ /* 0x000fe200000e0000 */
[----:B------:R-:W-:Y:S01]  /*10df0*/  UMOV UR25, UR17 ;  /* 0x0000001100197c82 */ /* 0x000fe20008000000 */
[----:B------:R-:W-:-:S02]  /*10e00*/  LEA.HI.X R9, R0, R9, R4, 0x2, P0 ;  /* 0x0000000900097211 */ /* 0x000fc400000f1404 */
[----:B------:R2:W5:Y:S01]  /*10e10*/  LDL.LU R4, [R1] ;  /* 0x0000000001047983 */ /* 0x0005620000300800 */
[----:B------:R-:W-:Y:S02]  /*10e20*/  R2UR UR26, R10 ;  /* 0x000000000a1a72ca */ /* 0x000fe400000e0000 */
[----:B------:R-:W-:-:S06]  /*10e30*/  R2UR UR27, R9 ;  /* 0x00000000091b72ca */ /* 0x000fcc00000e0000 */
[----:B------:R2:W-:Y:S07]  /*10e40*/  UTMALDG.4D [UR16], [UR8], desc[UR22] ;  /* 0x00001610080075b4 */ /* 0x0005ee0008019000 */
[----:B------:R2:W-:Y:S02]  /*10e50*/  UBLKCP.S.G [UR24], [UR26], UR10 ;  /* 0x000000181a0073ba */ /* 0x0005e4000800020a */
[----:B--2---:R-:W-:-:S07]  /*10e60*/  IMAD.MOV.U32 R19, RZ, RZ, 0x1 ;  /* 0x00000001ff137424 */ /* 0x004fce00078e00ff */
.L_x_1140:
[----:B------:R-:W2:Y:S01]  /*10e70*/  S2R R0, SR_TID.X ;  /* 0x0000000000007919 */ /* 0x000ea20000002100 */
[----:B------:R-:W-:Y:S01]  /*10e80*/  IMAD R3, R19, 0x8, R16 ;  /* 0x0000000813037824 */ /* 0x000fe200078e0210 */
[----:B--2---:R-:W-:Y:S02]  /*10e90*/  LOP3.LUT R2, R0, 0x7f, RZ, 0xc0, !PT ;  /* 0x0000007f00027812 */ /* 0x004fe400078ec0ff */
[----:B------:R-:W-:Y:S02]  /*10ea0*/  SHF.L.U32 R0, R11, 0x1f, RZ ;  /* 0x0000001f0b007819 */ /* 0x000fe400000006ff */
[----:B------:R-:W-:Y:S02]  /*10eb0*/  ISETP.NE.AND P1, PT, R2, RZ, PT ;  /* 0x000000ff0200720c */ /* 0x000fe40003f25270 */
[----:B------:R-:W2:Y:S02]  /*10ec0*/  SYNCS.PHASECHK.TRANS64.TRYWAIT P0, [R3+URZ+0x30c40], R0 ;  /* 0x030c4000030075a7 */ /* 0x000ea4000800017f */
[----:B--2---:R-:W-:Y:S09]  /*10ed0*/  @!P0 BRA `(.L_x_1155) ;  /* 0x00000008007c8947 */ /* 0x004ff20003800000 */
.L_x_1174:
[----:B------:R-:W-:Y:S05]  /*10ee0*/  @P1 BRA `(.L_x_1156) ;  /* 0x0000000000181947 */ /* 0x000fea0003800000 */
[----:B------:R-:W1:Y:S01]  /*10ef0*/  S2R R2, SR_TID.X ;  /* 0x0000000000027919 */ /* 0x000e620000002100 */
[----:B--2---:R-:W-:-:S04]  /*10f00*/  IMAD.MOV.U32 R0, RZ, RZ, 0x4200 ;  /* 0x00004200ff007424 */ /* 0x004fc800078e00ff */
[----:B------:R2:W-:Y:S01]  /*10f10*/  SYNCS.ARRIVE.TRANS64 RZ, [R3+URZ+0x30c30], R0 ;  /* 0x030c300003ff79a7 */ /* 0x0005e2000800003f */
[----:B-1----:R-:W-:-:S13]  /*10f20*/  LOP3.LUT P0, RZ, R2, 0x1f, RZ, 0xc0, !PT ;  /* 0x0000001f02ff7812 */ /* 0x002fda000780c0ff */
[----:B--2---:R-:W-:Y:S05]  /*10f30*/  @!P0 BRA `(.L_x_1156) ;  /* 0x0000000000048947 */ /* 0x004fea0003800000 */
[----:B------:R-:W-:Y:S01]  /*10f40*/  BPT.TRAP 0x1 ;  /* 0x000000040000795c */ /* 0x000fe20000300000 */
.L_x_1156:
[----:B-----5:R-:W-:Y:S01]  /*10f50*/  R2UR UR19, R4 ;  /* 0x00000000041372ca */ /* 0x020fe200000e0000 */
[C-C-:B--2---:R-:W-:Y:S01]  /*10f60*/  IMAD R0, R19.reuse, 0x4000, R16.reuse ;  /* 0x0000400013007824 */ /* 0x144fe200078e0210 */
[----:B-1----:R-:W-:Y:S01]  /*10f70*/  R2UR UR9, R14 ;  /* 0x000000000e0972ca */ /* 0x002fe200000e0000 */
[----:B---34-:R-:W-:Y:S01]  /*10f80*/  IMAD R16, R19, 0x200, R16 ;  /* 0x0000020013107824 */ /* 0x018fe200078e0210 */
[----:B------:R-:W-:Y:S01]  /*10f90*/  IADD3 R8, P0, R8, 0x1f0, RZ ;  /* 0x000001f008087810 */ /* 0x000fe20007f1e0ff */
[----:B------:R-:W-:Y:S01]  /*10fa0*/  ULDC.64 UR24, c[0x0][0x728] ;  /* 0x0001ca0000187ab9 */ /* 0x000fe20000000a00 */
[----:B------:R-:W-:Y:S01]  /*10fb0*/  R2UR UR17, R3 ;  /* 0x00000000031172ca */ /* 0x000fe200000e0000 */
[----:B------:R-:W-:Y:S01]  /*10fc0*/  UMOV UR18, URZ ;  /* 0x0000003f00127c82 */ /* 0x000fe20008000000 */
[----:B------:R-:W-:Y:S01]  /*10fd0*/  R2UR UR16, R0 ;  /* 0x00000000001072ca */ /* 0x000fe200000e0000 */
[----:B------:R-:W-:Y:S01]  /*10fe0*/  IMAD.X R7, RZ, RZ, R7, P0 ;  /* 0x000000ffff077224 */ /* 0x000fe200000e0607 */
[----:B------:R-:W-:Y:S01]  /*10ff0*/  R2UR UR10, R16 ;  /* 0x00000000100a72ca */ /* 0x000fe200000e0000 */
[----:B------:R-:W-:Y:S01]  /*11000*/  VIADD R2, R19, 0x1 ;  /* 0x0000000113027836 */ /* 0x000fe20000000000 */
[----:B------:R-:W-:Y:S01]  /*11010*/  R2UR UR22, R8 ;  /* 0x00000000081672ca */ /* 0x000fe200000e0000 */
[----:B------:R-:W-:Y:S01]  /*11020*/  USHF.L.U32 UR19, UR19, 0x7, URZ ;  /* 0x0000000713137899 */ /* 0x000fe2000800063f */
[----:B------:R-:W-:-:S02]  /*11030*/  R2UR UR23, R7 ;  /* 0x00000000071772ca */ /* 0x000fc400000e0000 */
[C---:B------:R-:W-:Y:S01]  /*11040*/  ISETP.NE.AND P0, PT, R2.reuse, 0x2, PT ;  /* 0x000000020200780c */ /* 0x040fe20003f05270 */
[----:B------:R-:W-:Y:S02]  /*11050*/  UIADD3 UR13, UP0, UR19, UR6, URZ ;  /* 0x00000006130d7290 */ /* 0x000fe4000ff1e03f */
[----:B------:R-:W-:Y:S01]  /*11060*/  UIADD3 UR17, UR17, 0x30c30, URZ ;  /* 0x00030c3011117890 */ /* 0x000fe2000fffe03f */
[----:B------:R-:W-:Y:S01]  /*11070*/  SEL R0, RZ, 0x1, P0 ;  /* 0x00000001ff007807 */ /* 0x000fe20000000000 */
[----:B------:R-:W-:Y:S01]  /*11080*/  ULEA UR8, UP1, UR13, UR24, 0x2 ;  /* 0x000000180d087291 */ /* 0x000fe2000f82103f */
[----:B------:R-:W-:Y:S01]  /*11090*/  SEL R2, R2, RZ, P0 ;  /* 0x000000ff02027207 */ /* 0x000fe20000000000 */
[----:B------:R-:W-:Y:S01]  /*110a0*/  ULEA.HI.X.SX32 UR9, UR19, UR9, 0x1, UP0 ;  /* 0x0000000913097291 */ /* 0x000fe200080f0e3f */
[----:B------:R-:W-:Y:S01]  /*110b0*/  LOP3.LUT R11, R11, R0, RZ, 0x3c, !PT ;  /* 0x000000000b0b7212 */ /* 0x000fe200078e3cff */
[----:B------:R-:W-:Y:S02]  /*110c0*/  UIADD3 UR16, UR16, 0x18000, URZ ;  /* 0x0001800010107890 */ /* 0x000fe4000fffe03f */
[----:B------:R-:W-:-:S02]  /*110d0*/  ULEA.HI.X UR9, UR13, UR25, UR9, 0x2, UP1 ;  /* 0x000000190d097291 */ /* 0x000fc400088f1409 */
[----:B------:R-:W-:Y:S01]  /*110e0*/  UIADD3 UR26, UR10, 0x20400, URZ ;  /* 0x000204000a1a7890 */ /* 0x000fe2000fffe03f */
[----:B------:R-:W-:Y:S01]  /*110f0*/  UMOV UR24, 0x0 ;  /* 0x0000000000187882 */ /* 0x000fe20000000000 */
[----:B------:R-:W-:Y:S01]  /*11100*/  UMOV UR25, 0x14f00000 ;  /* 0x14f0000000197882 */ /* 0x000fe20000000000 */
[----:B------:R-:W-:Y:S01]  /*11110*/  UMOV UR27, UR17 ;  /* 0x00000011001b7c82 */ /* 0x000fe20008000000 */
[----:B------:R-:W-:Y:S01]  /*11120*/  UMOV UR10, 0x20 ;  /* 0x00000020000a7882 */ /* 0x000fe20000000000 */
[----:B------:R1:W-:Y:S04]  /*11130*/  UTMALDG.4D [UR16], [UR22], desc[UR24] ;  /* 0x00001810160075b4 */ /* 0x0003e80008019000 */
[----:B------:R1:W-:Y:S02]  /*11140*/  UBLKCP.S.G [UR26], [UR8], UR10 ;  /* 0x0000001a080073ba */ /* 0x0003e4000800020a */
[----:B-1----:R-:W-:Y:S01]  /*11150*/  NOP ;  /* 0x0000000000007918 */ /* 0x002fe20000000000 */
.L_x_1137:
[----:B------:R-:W-:Y:S05]  /*11160*/  BSYNC B0 ;  /* 0x0000000000007941 */ /* 0x000fea0003800000 */
.L_x_1135:
[----:B------:R-:W-:-:S03]  /*11170*/  UMOV UR8, 0xffffffff ;  /* 0xffffffff00087882 */ /* 0x000fc60000000000 */
[----:B------:R-:W-:Y:S05]  /*11180*/  BRA.DIV UR8, `(.L_x_1157) ;  /* 0x0000000608e47947 */ /* 0x000fea000b800000 */
[----:B------:R-:W-:-:S13]  /*11190*/  ELECT P6, URZ, PT ;  /* 0x00000000003f782f */ /* 0x000fda00038c0000 */
.L_x_1177:
[----:B------:R-:W-:Y:S05]  /*111a0*/  @!P6 BRA `(.L_x_1045) ;  /* 0x000000000084e947 */ /* 0x000fea0003800000 */
[----:B------:R-:W-:-:S06]  /*111b0*/  ULOP3.LUT UR8, UR36, 0x2, URZ, 0xfc, !UPT ;  /* 0x0000000224087892 */ /* 0x000fcc000f8efc3f */
[----:B------:R-:W-:-:S05]  /*111c0*/  IMAD.U32 R0, RZ, RZ, UR8 ;  /* 0x00000008ff007e24 */ /* 0x000fca000f8e00ff */
[----:B------:R-:W-:-:S13]  /*111d0*/  ISETP.NE.AND P2, PT, R0, 0x3, PT ;  /* 0x000000030000780c */ /* 0x000fda0003f45270 */
[----:B------:R-:W-:Y:S05]  /*111e0*/  @!P2 BRA `(.L_x_1158) ;  /* 0x000000000004a947 */ /* 0x000fea0003800000 */
[----:B------:R-:W-:Y:S01]  /*111f0*/  BPT.TRAP 0x1 ;  /* 0x000000040000795c */ /* 0x000fe20000300000 */
.L_x_1158:
        /* <DEDUP_REMOVED lines=15> */
.L_x_1178:
[----:B------:R-:W2:Y:S02]  /*112f0*/  SYNCS.PHASECHK.TRANS64.TRYWAIT P0, [R3+URZ], R0 ;  /* 0x00000000030075a7 */ /* 0x000ea4000800017f */
[----:B--2---:R-:W-:Y:S05]  /*11300*/  @!P0 BRA `(.L_x_1160) ;  /* 0x0000000400b88947 */ /* 0x004fea0003800000 */
.L_x_1179:
[----:B------:R-:W-:Y:S05]  /*11310*/  @!P2 BRA `(.L_x_1161) ;  /* 0x000000000004a947 */ /* 0x000fea0003800000 */
[----:B------:R-:W-:Y:S01]  /*11320*/  BPT.TRAP 0x1 ;  /* 0x000000040000795c */ /* 0x000fe20000300000 */
.L_x_1161:
[----:B--2---:R-:W-:-:S04]  /*11330*/  VIADD R3, R7, 0x30c40 ;  /* 0x00030c4007037836 */ /* 0x004fc80000000000 */
[----:B------:R-:W-:-:S04]  /*11340*/  IMAD R2, R2, 0x8, R3 ;  /* 0x0000000802027824 */ /* 0x000fc800078e0203 */
[----:B------:R-:W2:Y:S02]  /*11350*/  SYNCS.PHASECHK.TRANS64.TRYWAIT P0, [R2+URZ], R5 ;  /* 0x00000005020075a7 */ /* 0x000ea4000800017f */
[----:B--2---:R-:W-:Y:S05]  /*11360*/  @!P0 BRA `(.L_x_1162) ;  /* 0x0000000400b48947 */ /* 0x004fea0003800000 */
.L_x_1180:
[----:B------:R-:W-:-:S07]  /*11370*/  IMAD R3, R4, 0x8, R3 ;  /* 0x0000000804037824 */ /* 0x000fce00078e0203 */
.L_x_1163:
[----:B---3--:R3:W4:Y:S02]  /*11380*/  SYNCS.PHASECHK.TRANS64.TRYWAIT P0, [R3+URZ], R0 ;  /* 0x00000000030075a7 */ /* 0x008724000800017f */
[----:B----4-:R-:W-:Y:S05]  /*11390*/  @!P0 NANOSLEEP.SYNCS 0x989680 ;  /* 0x009896800000895d */ /* 0x010fea0003900000 */
[----:B------:R-:W4:Y:S02]  /*113a0*/  @!P0 SYNCS.PHASECHK.TRANS64 P0, [R3+URZ], R0 ;  /* 0x00000000030085a7 */ /* 0x000f24000800007f */
[----:B----4-:R-:W-:Y:S05]  /*113b0*/  @!P0 BRA `(.L_x_1163) ;  /* 0xfffffffc00f08947 */ /* 0x010fea000383ffff */
.L_x_1045:
[----:B------:R-:W-:Y:S05]  /*113c0*/  BSYNC B6 ;  /* 0x0000000000067941 */ /* 0x000fea0003800000 */
.L_x_1042:
[----:B------:R-:W-:Y:S05]  /*113d0*/  EXIT ;  /* 0x000000000000794d */ /* 0x000fea0003800000 */
.L_x_1052:
[----:B------:R-:W-:Y:S02]  /*113e0*/  IMAD.MOV.U32 R13, RZ, RZ, R10 ;  /* 0x000000ffff0d7224 */ /* 0x000fe400078e000a */
[----:B------:R-:W-:Y:S02]  /*113f0*/  IMAD.MOV.U32 R12, RZ, RZ, RZ ;  /* 0x000000ffff0c7224 */ /* 0x000fe400078e00ff */
[----:B------:R-:W-:Y:S02]  /*11400*/  IMAD.MOV.U32 R11, RZ, RZ, 0x1f ;  /* 0x0000001fff0b7424 */ /* 0x000fe400078e00ff */
[----:B------:R-:W-:-:S07]  /*11410*/  IMAD.MOV.U32 R15, RZ, RZ, -0x1 ;  /* 0xffffffffff0f7424 */ /* 0x000fce00078e00ff */
[----:B------:R-:W-:Y:S05]  /*11420*/  WARPSYNC.COLLECTIVE R15, `(.L_x_1164) ;  /* 0x000000000f087348 */ /* 0x000fea0003c00000 */
[----:B------:R1:W2:Y:S02]  /*11430*/  SHFL.IDX P6, R14, R13, R12, R11 ;  /* 0x0000000c0d0e7389 */ /* 0x0002a400000c000b */
[----:B-12---:R-:W-:Y:S01]  /*11440*/  ENDCOLLECTIVE ;  /* 0x000000000000791b */ /* 0x006fe20003800000 */
.L_x_1164:
[----:B------:R-:W-:Y:S05]  /*11450*/  BRA `(.L_x_1165) ;  /* 0xfffffef800d87947 */ /* 0x000fea000383ffff */
.L_x_1054:
[----:B--2---:R2:W3:Y:S02]  /*11460*/  SYNCS.PHASECHK.TRANS64.TRYWAIT P0, [R222+URZ+0x30c00], R11 ;  /* 0x030c000bde0075a7 */ /* 0x0044e4000800017f */
[----:B---3--:R-:W-:Y:S05]  /*11470*/  @!P0 NANOSLEEP.SYNCS 0x989680 ;  /* 0x009896800000895d */ /* 0x008fea0003900000 */
[----:B------:R-:W3:Y:S02]  /*11480*/  @!P0 SYNCS.PHASECHK.TRANS64 P0, [R222+URZ+0x30c00], R11 ;  /* 0x030c000bde0085a7 */ /* 0x000ee4000800007f */
[----:B---3--:R-:W-:Y:S05]  /*11490*/  @!P0 BRA `(.L_x_1054) ;  /* 0xfffffffc00f08947 */ /* 0x008fea000383ffff */
[----:B------:R-:W-:Y:S05]  /*114a0*/  BRA `(.L_x_1053) ;  /* 0xfffffefc00207947 */ /* 0x000fea000383ffff */
.L_x_1059:
[----:B--2---:R2:W3:Y:S02]  /*114b0*/  SYNCS.PHASECHK.TRANS64.TRYWAIT P0, [R8+URZ+0x30c10], R21 ;  /* 0x030c1015080075a7 */ /* 0x0044e4000800017f */
[----:B---3--:R-:W-:Y:S05]  /*114c0*/  @!P0 NANOSLEEP.SYNCS 0x989680 ;  /* 0x009896800000895d */ /* 0x008fea0003900000 */
[----:B------:R-:W3:Y:S02]  /*114d0*/  @!P0 SYNCS.PHASECHK.TRANS64 P0, [R8+URZ+0x30c10], R21 ;  /* 0x030c1015080085a7 */ /* 0x000ee4000800007f */
[----:B---3--:R-:W-:Y:S05]  /*114e0*/  @!P0 BRA `(.L_x_1059) ;  /* 0xfffffffc00f08947 */ /* 0x008fea000383ffff */
[----:B------:R-:W-:Y:S05]  /*114f0*/  BRA `(.L_x_1058) ;  /* 0xffffff0400547947 */ /* 0x000fea000383ffff */
.L_x_1063:
[----:B------:R1:W1:Y:S02]  /*11500*/  SYNCS.PHASECHK.TRANS64.TRYWAIT P0, [R8+URZ+0x30c30], R21 ;  /* 0x030c3015080075a7 */ /* 0x000264000800017f */
[----:B-1----:R-:W-:Y:S05]  /*11510*/  @!P0 NANOSLEEP.SYNCS 0x989680 ;  /* 0x009896800000895d */ /* 0x002fea0003900000 */
[----:B------:R-:W1:Y:S02]  /*11520*/  @!P0 SYNCS.PHASECHK.TRANS64 P0, [R8+URZ+0x30c30], R21 ;  /* 0x030c3015080085a7 */ /* 0x000e64000800007f */
[----:B-1----:R-:W-:Y:S05]  /*11530*/  @!P0 BRA `(.L_x_1063) ;  /* 0xfffffffc00f08947 */ /* 0x002fea000383ffff */
[----:B------:R-:W-:Y:S05]  /*11540*/  BRA `(.L_x_1062) ;  /* 0xffffff0800587947 */ /* 0x000fea000383ffff */
.L_x_1071:
[----:B--2---:R2:W3:Y:S02]  /*11550*/  SYNCS.PHASECHK.TRANS64.TRYWAIT P1, [R6+URZ+0x30c10], R11 ;  /* 0x030c100b060075a7 */ /* 0x0044e4000802017f */
[----:B---3--:R-:W-:Y:S05]  /*11560*/  @!P1 NANOSLEEP.SYNCS 0x989680 ;  /* 0x009896800000995d */ /* 0x008fea0003900000 */
[----:B------:R-:W3:Y:S02]  /*11570*/  @!P1 SYNCS.PHASECHK.TRANS64 P1, [R6+URZ+0x30c10], R11 ;  /* 0x030c100b060095a7 */ /* 0x000ee4000802007f */
[----:B---3--:R-:W-:Y:S05]  /*11580*/  @!P1 BRA `(.L_x_1071) ;  /* 0xfffffffc00f09947 */ /* 0x008fea000383ffff */
[----:B------:R-:W-:Y:S05]  /*11590*/  BRA `(.L_x_1070) ;  /* 0xffffff4400c47947 */ /* 0x000fea000383ffff */
.L_x_1075:
[----:B------:R1:W1:Y:S02]  /*115a0*/  SYNCS.PHASECHK.TRANS64.TRYWAIT P1, [R6+URZ+0x30c30], R11 ;  /* 0x030c300b060075a7 */ /* 0x000264000802017f */
[----:B-1----:R-:W-:Y:S05]  /*115b0*/  @!P1 NANOSLEEP.SYNCS 0x989680 ;  /* 0x009896800000995d */ /* 0x002fea0003900000 */
[----:B------:R-:W1:Y:S02]  /*115c0*/  @!P1 SYNCS.PHASECHK.TRANS64 P1, [R6+URZ+0x30c30], R11 ;  /* 0x030c300b060095a7 */ /* 0x000e64000802007f */
[----:B-1----:R-:W-:Y:S05]  /*115d0*/  @!P1 BRA `(.L_x_1075) ;  /* 0xfffffffc00f09947 */ /* 0x002fea000383ffff */
[----:B------:R-:W-:Y:S05]  /*115e0*/  BRA `(.L_x_1074) ;  /* 0xffffff4800d47947 */ /* 0x000fea000383ffff */
.L_x_1083:
[----:B--2---:R2:W3:Y:S02]  /*115f0*/  SYNCS.PHASECHK.TRANS64.TRYWAIT P0, [R7+URZ+0x30c10], R18 ;  /* 0x030c1012070075a7 */ /* 0x0044e4000800017f */
[----:B---3--:R-:W-:Y:S05]  /*11600*/  @!P0 NANOSLEEP.SYNCS 0x989680 ;  /* 0x009896800000895d */ /* 0x008fea0003900000 */
[----:B------:R-:W3:Y:S02]  /*11610*/  @!P0 SYNCS.PHASECHK.TRANS64 P0, [R7+URZ+0x30c10], R18 ;  /* 0x030c1012070085a7 */ /* 0x000ee4000800007f */
[----:B---3--:R-:W-:Y:S05]  /*11620*/  @!P0 BRA `(.L_x_1083) ;  /* 0xfffffffc00f08947 */ /* 0x008fea000383ffff */
[----:B------:R-:W-:Y:S05]  /*11630*/  BRA `(.L_x_1082) ;  /* 0xffffff8000087947 */ /* 0x000fea000383ffff */
.L_x_1087:
[----:B------:R1:W1:Y:S02]  /*11640*/  SYNCS.PHASECHK.TRANS64.TRYWAIT P0, [R7+URZ+0x30c30], R18 ;  /* 0x030c3012070075a7 */ /* 0x000264000800017f */
[----:B-1----:R-:W-:Y:S05]  /*11650*/  @!P0 NANOSLEEP.SYNCS 0x989680 ;  /* 0x009896800000895d */ /* 0x002fea0003900000 */
[----:B------:R-:W1:Y:S02]  /*11660*/  @!P0 SYNCS.PHASECHK.TRANS64 P0, [R7+URZ+0x30c30], R18 ;  /* 0x030c3012070085a7 */ /* 0x000e64000800007f */
[----:B-1----:R-:W-:Y:S05]  /*11670*/  @!P0 BRA `(.L_x_1087) ;  /* 0xfffffffc00f08947 */ /* 0x002fea000383ffff */
[----:B------:R-:W-:Y:S05]  /*11680*/  BRA `(.L_x_1086) ;  /* 0xffffff84001c7947 */ /* 0x000fea000383ffff */
.L_x_1138:
[----:B-1----:R1:W2:Y:S02]  /*11690*/  SYNCS.PHASECHK.TRANS64.TRYWAIT P0, [R16+URZ+0x30c20], R3 ;  /* 0x030c2003100075a7 */ /* 0x0022a4000800017f */
[----:B--2---:R-:W-:Y:S05]  /*116a0*/  @!P0 NANOSLEEP.SYNCS 0x989680 ;  /* 0x009896800000895d */ /* 0x004fea0003900000 */
[----:B------:R-:W2:Y:S02]  /*116b0*/  @!P0 SYNCS.PHASECHK.TRANS64 P0, [R16+URZ+0x30c20], R3 ;  /* 0x030c2003100085a7 */ /* 0x000ea4000800007f */
[----:B--2---:R-:W-:Y:S05]  /*116c0*/  @!P0 BRA `(.L_x_1138) ;  /* 0xfffffffc00f08947 */ /* 0x004fea000383ffff */
[----:B------:R-:W-:Y:S05]  /*116d0*/  BRA `(.L_x_1166) ;  /* 0xffffffe400307947 */ /* 0x000fea000383ffff */
.L_x_1142:
[----:B-1----:R1:W2:Y:S02]  /*116e0*/  SYNCS.PHASECHK.TRANS64.TRYWAIT P1, [R16+URZ+0x30c40], R21 ;  /* 0x030c4015100075a7 */ /* 0x0022a4000802017f */
[----:B--2---:R-:W-:Y:S05]  /*116f0*/  @!P1 NANOSLEEP.SYNCS 0x989680 ;  /* 0x009896800000995d */ /* 0x004fea0003900000 */
[----:B------:R-:W2:Y:S02]  /*11700*/  @!P1 SYNCS.PHASECHK.TRANS64 P1, [R16+URZ+0x30c40], R21 ;  /* 0x030c4015100095a7 */ /* 0x000ea4000802007f */
[----:B--2---:R-:W-:Y:S05]  /*11710*/  @!P1 BRA `(.L_x_1142) ;  /* 0xfffffffc00f09947 */ /* 0x004fea000383ffff */
[----:B------:R-:W-:Y:S05]  /*11720*/  BRA `(.L_x_1167) ;  /* 0xffffffe800907947 */ /* 0x000fea000383ffff */
.L_x_1144:
[----:B--2---:R2:W3:Y:S02]  /*11730*/  SYNCS.PHASECHK.TRANS64.TRYWAIT P1, [R16+URZ+0x30c28], R21 ;  /* 0x030c2815100075a7 */ /* 0x0044e4000802017f */
[----:B---3--:R-:W-:Y:S05]  /*11740*/  @!P1 NANOSLEEP.SYNCS 0x989680 ;  /* 0x009896800000995d */ /* 0x008fea0003900000 */
[----:B------:R-:W3:Y:S02]  /*11750*/  @!P1 SYNCS.PHASECHK.TRANS64 P1, [R16+URZ+0x30c28], R21 ;  /* 0x030c2815100095a7 */ /* 0x000ee4000802007f */
[----:B---3--:R-:W-:Y:S05]  /*11760*/  @!P1 BRA `(.L_x_1144) ;  /* 0xfffffffc00f09947 */ /* 0x008fea000383ffff */
[----:B------:R-:W-:Y:S05]  /*11770*/  BRA `(.L_x_1168) ;  /* 0xffffffec00087947 */ /* 0x000fea000383ffff */
.L_x_1146:
[----:B---3--:R3:W4:Y:S02]  /*11780*/  SYNCS.PHASECHK.TRANS64.TRYWAIT P1, [R16+URZ+0x30c48], R21 ;  /* 0x030c4815100075a7 */ /* 0x008724000802017f */
[----:B----4-:R-:W-:Y:S05]  /*11790*/  @!P1 NANOSLEEP.SYNCS 0x989680 ;  /* 0x009896800000995d */ /* 0x010fea0003900000 */
[----:B------:R-:W4:Y:S02]  /*117a0*/  @!P1 SYNCS.PHASECHK.TRANS64 P1, [R16+URZ+0x30c48], R21 ;  /* 0x030c4815100095a7 */ /* 0x000f24000802007f */
[----:B----4-:R-:W-:Y:S05]  /*117b0*/  @!P1 BRA `(.L_x_1146) ;  /* 0xfffffffc00f09947 */ /* 0x010fea000383ffff */
[----:B------:R-:W-:Y:S05]  /*117c0*/  BRA `(.L_x_1169) ;  /* 0xffffffec00807947 */ /* 0x000fea000383ffff */
.L_x_1148:
[----:B------:R-:W-:-:S07]  /*117d0*/  SHF.L.U32 R5, R11, 0x1f, RZ ;  /* 0x0000001f0b057819 */ /* 0x000fce00000006ff */
.L_x_1170:
[----:B------:R1:W1:Y:S02]  /*117e0*/  SYNCS.PHASECHK.TRANS64.TRYWAIT P1, [R16+URZ+0x30c20], R5 ;  /* 0x030c2005100075a7 */ /* 0x000264000802017f */
[----:B-1----:R-:W-:Y:S05]  /*117f0*/  @!P1 NANOSLEEP.SYNCS 0x989680 ;  /* 0x009896800000995d */ /* 0x002fea0003900000 */
[----:B------:R-:W1:Y:S02]  /*11800*/  @!P1 SYNCS.PHASECHK.TRANS64 P1, [R16+URZ+0x30c20], R5 ;  /* 0x030c2005100095a7 */ /* 0x000e64000802007f */
[----:B-1----:R-:W-:Y:S05]  /*11810*/  @!P1 BRA `(.L_x_1170) ;  /* 0xfffffffc00f09947 */ /* 0x002fea000383ffff */
[----:B------:R-:W-:Y:S05]  /*11820*/  BRA `(.L_x_1171) ;  /* 0xffffffec00e07947 */ /* 0x000fea000383ffff */
.L_x_1151:
[----:B-1----:R1:W2:Y:S02]  /*11830*/  SYNCS.PHASECHK.TRANS64.TRYWAIT P1, [R16+URZ+0x30c40], R13 ;  /* 0x030c400d100075a7 */ /* 0x0022a4000802017f */
[----:B--2---:R-:W-:Y:S05]  /*11840*/  @!P1 NANOSLEEP.SYNCS 0x989680 ;  /* 0x009896800000995d */ /* 0x004fea0003900000 */
[----:B------:R-:W2:Y:S02]  /*11850*/  @!P1 SYNCS.PHASECHK.TRANS64 P1, [R16+URZ+0x30c40], R13 ;  /* 0x030c400d100095a7 */ /* 0x000ea4000802007f */
[----:B--2---:R-:W-:Y:S05]  /*11860*/  @!P1 BRA `(.L_x_1151) ;  /* 0xfffffffc00f09947 */ /* 0x004fea000383ffff */
[----:B------:R-:W-:Y:S05]  /*11870*/  BRA `(.L_x_1172) ;  /* 0xfffffff000787947 */ /* 0x000fea000383ffff */
.L_x_1153:
[----:B-1----:R1:W2:Y:S02]  /*11880*/  SYNCS.PHASECHK.TRANS64.TRYWAIT P1, [R16+URZ+0x30c28], R13 ;  /* 0x030c280d100075a7 */ /* 0x0022a4000802017f */
[----:B--2---:R-:W-:Y:S05]  /*11890*/  @!P1 NANOSLEEP.SYNCS 0x989680 ;  /* 0x009896800000995d */ /* 0x004fea0003900000 */
[----:B------:R-:W2:Y:S02]  /*118a0*/  @!P1 SYNCS.PHASECHK.TRANS64 P1, [R16+URZ+0x30c28], R13 ;  /* 0x030c280d100095a7 */ /* 0x000ea4000802007f */
[----:B--2---:R-:W-:Y:S05]  /*118b0*/  @!P1 BRA `(.L_x_1153) ;  /* 0xfffffffc00f09947 */ /* 0x004fea000383ffff */
[----:B------:R-:W-:Y:S05]  /*118c0*/  BRA `(.L_x_1173) ;  /* 0xfffffff000e47947 */ /* 0x000fea000383ffff */
.L_x_1155:
[----:B--2---:R2:W1:Y:S02]  /*118d0*/  SYNCS.PHASECHK.TRANS64.TRYWAIT P0, [R3+URZ+0x30c40], R0 ;  /* 0x030c4000030075a7 */ /* 0x004464000800017f */
[----:B-1----:R-:W-:Y:S05]  /*118e0*/  @!P0 NANOSLEEP.SYNCS 0x989680 ;  /* 0x009896800000895d */ /* 0x002fea0003900000 */
[----:B------:R-:W1:Y:S02]  /*118f0*/  @!P0 SYNCS.PHASECHK.TRANS64 P0, [R3+URZ+0x30c40], R0 ;  /* 0x030c4000030085a7 */ /* 0x000e64000800007f */
[----:B-1----:R-:W-:Y:S05]  /*11900*/  @!P0 BRA `(.L_x_1155) ;  /* 0xfffffffc00f08947 */ /* 0x002fea000383ffff */
[----:B------:R-:W-:Y:S05]  /*11910*/  BRA `(.L_x_1174) ;  /* 0xfffffff400707947 */ /* 0x000fea000383ffff */
.L_x_1157:
[----:B------:R-:W-:Y:S01]  /*11920*/  BSSY B0, `(.L_x_1175) ;  /* 0x0000006000007945 */ /* 0x000fe20003800000 */
[----:B------:R-:W-:-:S07]  /*11930*/  IMAD.MOV.U32 R15, RZ, RZ, -0x1 ;  /* 0xffffffffff0f7424 */ /* 0x000fce00078e00ff */
[----:B------:R-:W-:Y:S05]  /*11940*/  WARPSYNC.COLLECTIVE R15, `(.L_x_1176) ;  /* 0x000000000f0c7348 */ /* 0x000fea0003c00000 */
[----:B------:R-:W-:Y:S02]  /*11950*/  ELECT P6, UR62, PT ;  /* 0x00000000003e782f */ /* 0x000fe400038c0000 */
[----:B------:R-:W-:Y:S01]  /*11960*/  MOV R14, UR62 ;  /* 0x0000003e000e7c02 */ /* 0x000fe20008000f00 */
[----:B------:R-:W-:Y:S10]  /*11970*/  ENDCOLLECTIVE ;  /* 0x000000000000791b */ /* 0x000ff40003800000 */
.L_x_1176:
[----:B------:R-:W-:Y:S05]  /*11980*/  BSYNC B0 ;  /* 0x0000000000007941 */ /* 0x000fea0003800000 */
.L_x_1175:
[----:B------:R-:W-:Y:S05]  /*11990*/  BRA `(.L_x_1177) ;  /* 0xfffffff800007947 */ /* 0x000fea000383ffff */
.L_x_1159:
[----:B-1----:R1:W2:Y:S02]  /*119a0*/  SYNCS.PHASECHK.TRANS64.TRYWAIT P0, [R6+URZ], R5 ;  /* 0x00000005060075a7 */ /* 0x0022a4000800017f */
[----:B--2---:R-:W-:Y:S05]  /*119b0*/  @!P0 NANOSLEEP.SYNCS 0x989680 ;  /* 0x009896800000895d */ /* 0x004fea0003900000 */
[----:B------:R-:W2:Y:S02]  /*119c0*/  @!P0 SYNCS.PHASECHK.TRANS64 P0, [R6+URZ], R5 ;  /* 0x00000005060085a7 */ /* 0x000ea4000800007f */
[----:B--2---:R-:W-:Y:S05]  /*119d0*/  @!P0 BRA `(.L_x_1159) ;  /* 0xfffffffc00f08947 */ /* 0x004fea000383ffff */
[----:B------:R-:W-:Y:S05]  /*119e0*/  BRA `(.L_x_1178) ;  /* 0xfffffff800407947 */ /* 0x000fea000383ffff */
.L_x_1160:
[----:B--2---:R2:W3:Y:S02]  /*119f0*/  SYNCS.PHASECHK.TRANS64.TRYWAIT P0, [R3+URZ], R0 ;  /* 0x00000000030075a7 */ /* 0x0044e4000800017f */
[----:B---3--:R-:W-:Y:S05]  /*11a00*/  @!P0 NANOSLEEP.SYNCS 0x989680 ;  /* 0x009896800000895d */ /* 0x008fea0003900000 */
[----:B------:R-:W3:Y:S02]  /*11a10*/  @!P0 SYNCS.PHASECHK.TRANS64 P0, [R3+URZ], R0 ;  /* 0x00000000030085a7 */ /* 0x000ee4000800007f */
[----:B---3--:R-:W-:Y:S05]  /*11a20*/  @!P0 BRA `(.L_x_1160) ;  /* 0xfffffffc00f08947 */ /* 0x008fea000383ffff */
[----:B------:R-:W-:Y:S05]  /*11a30*/  BRA `(.L_x_1179) ;  /* 0xfffffff800347947 */ /* 0x000fea000383ffff */
.L_x_1162:
[----:B--2---:R2:W3:Y:S02]  /*11a40*/  SYNCS.PHASECHK.TRANS64.TRYWAIT P0, [R2+URZ], R5 ;  /* 0x00000005020075a7 */ /* 0x0044e4000800017f */
[----:B---3--:R-:W-:Y:S05]  /*11a50*/  @!P0 NANOSLEEP.SYNCS 0x989680 ;  /* 0x009896800000895d */ /* 0x008fea0003900000 */
[----:B------:R-:W3:Y:S02]  /*11a60*/  @!P0 SYNCS.PHASECHK.TRANS64 P0, [R2+URZ], R5 ;  /* 0x00000005020085a7 */ /* 0x000ee4000800007f */
[----:B---3--:R-:W-:Y:S05]  /*11a70*/  @!P0 BRA `(.L_x_1162) ;  /* 0xfffffffc00f08947 */ /* 0x008fea000383ffff */
[----:B------:R-:W-:Y:S05]  /*11a80*/  BRA `(.L_x_1180) ;  /* 0xfffffff800387947 */ /* 0x000fea000383ffff */
.L_x_1181:
        /* <DEDUP_REMOVED lines=15> */
.L_x_3701:


//--------------------- .text._ZN7cutlass13device_kernelIN5flash11enable_sm90INS1_16FlashAttnBwdSm90INS1_25CollectiveMainloopBwdSm90ILi2ELi2ELi2EN4cute5tupleIJNS5_1CILi1EEES8_S8_EEENS6_IJNS7_ILi128EEESA_NS7_ILi64EEEEEENS_6half_tEfNS_4arch4Sm90ELb0ELb1ELb0ELb0ELb1ELb1ELb0ELb0ELi2ELi1ELi2ELi2ELb0EEENS1_21CollectiveEpilogueBwdISC_SD_SF_Li256ELb0ELb0ELi1EEENS1_19SingleTileSchedulerILb0ELb0ELb0ELi128EEEEEEEEEvNT_6ParamsE --------------------------
	.section	.text._ZN7cutlass13device_kernelIN5flash11enable_sm90INS1_16FlashAttnBwdSm90INS1_25CollectiveMainloopBwdSm90ILi2ELi2ELi2EN4cute5tupleIJNS5_1CILi1EEES8_S8_EEENS6_IJNS7_ILi128EEESA_NS7_ILi64EEEEEENS_6half_tEfNS_4arch4Sm90ELb0ELb1ELb0ELb0ELb1ELb1ELb0ELb0ELi2ELi1ELi2ELi2ELb0EEENS1_21CollectiveEpilogueBwdISC_SD_SF_Li256ELb0ELb0ELi1EEENS1_19SingleTileSchedulerILb0ELb0ELb0ELi128EEEEEEEEEvNT_6ParamsE,"ax",@progbits
	.align	128
.text._ZN7cutlass13device_kernelIN5flash11enable_sm90INS1_16FlashAttnBwdSm90INS1_25CollectiveMainloopBwdSm90ILi2ELi2ELi2EN4cute5tupleIJNS5_1CILi1EEES8_S8_EEENS6_IJNS7_ILi128EEESA_NS7_ILi64EEEEEENS_6half_tEfNS_4arch4Sm90ELb0ELb1ELb0ELb0ELb1ELb1ELb0ELb0ELi2ELi1ELi2ELi2ELb0EEENS1_21CollectiveEpilogueBwdISC_SD_SF_Li256ELb0ELb0ELi1EEENS1_19SingleTileSchedulerILb0ELb0ELb0ELi128EEEEEEEEEvNT_6ParamsE:
        .type           _ZN7cutlass13device_kernelIN5flash11enable_sm90INS1_16FlashAttnBwdSm90INS1_25CollectiveMainloopBwdSm90ILi2ELi2ELi2EN4cute5tupleIJNS5_1CILi1EEES8_S8_EEENS6_IJNS7_ILi128EEESA_NS7_ILi64EEEEEENS_6half_tEfNS_4arch4Sm90ELb0ELb1ELb0ELb0ELb1ELb1ELb0ELb0ELi2ELi1ELi2ELi2ELb0EEENS1_21CollectiveEpilogueBwdISC_SD_SF_Li256ELb0ELb0ELi1EEENS1_19SingleTileSchedulerILb0ELb0ELb0ELi128EEEEEEEEEvNT_6ParamsE,@function
        .size           _ZN7cutlass13device_kernelIN5flash11enable_sm90INS1_16FlashAttnBwdSm90INS1_25CollectiveMainloopBwdSm90ILi2ELi2ELi2EN4cute5tupleIJNS5_1CILi1EEES8_S8_EEENS6_IJNS7_ILi128EEESA_NS7_ILi64EEEEEENS_6half_tEfNS_4arch4Sm90ELb0ELb1ELb0ELb0ELb1ELb1ELb0ELb0ELi2ELi1ELi2ELi2ELb0EEENS1_21CollectiveEpilogueBwdISC_SD_SF_Li256ELb0ELb0ELi1EEENS1_19SingleTileSchedulerILb0ELb0ELb0ELi128EEEEEEEEEvNT_6ParamsE,(.L_x_3702 - _ZN7cutlass13device_kernelIN5flash11enable_sm90INS1_16FlashAttnBwdSm90INS1_25CollectiveMainloopBwdSm90ILi2ELi2ELi2EN4cute5tupleIJNS5_1CILi1EEES8_S8_EEENS6_IJNS7_ILi128EEESA_NS7_ILi64EEEEEENS_6half_tEfNS_4arch4Sm90ELb0ELb1ELb0ELb0ELb1ELb1ELb0ELb0ELi2ELi1ELi2ELi2ELb0EEENS1_21CollectiveEpilogueBwdISC_SD_SF_Li256ELb0ELb0ELi1EEENS1_19SingleTileSchedulerILb0ELb0ELb0ELi128EEEEEEEEEvNT_6ParamsE)
        .other          _ZN7cutlass13device_kernelIN5flash11enable_sm90INS1_16FlashAttnBwdSm90INS1_25CollectiveMainloopBwdSm90ILi2ELi2ELi2EN4cute5tupleIJNS5_1CILi1EEES8_S8_EEENS6_IJNS7_ILi128EEESA_NS7_ILi64EEEEEENS_6half_tEfNS_4arch4Sm90ELb0ELb1ELb0ELb0ELb1ELb1ELb0ELb0ELi2ELi1ELi2ELi2ELb0EEENS1_21CollectiveEpilogueBwdISC_SD_SF_Li256ELb0ELb0ELi1EEENS1_19SingleTileSchedulerILb0ELb0ELb0ELi128EEEEEEEEEvNT_6ParamsE,@"STO_CUDA_ENTRY STV_DEFAULT"
_ZN7cutlass13device_kernelIN5flash11enable_sm90INS1_16FlashAttnBwdSm90INS1_25CollectiveMainloopBwdSm90ILi2ELi2ELi2EN4cute5tupleIJNS5_1CILi1EEES8_S8_EEENS6_IJNS7_ILi128EEESA_NS7_ILi64EEEEEENS_6half_tEfNS_4arch4Sm90ELb0ELb1ELb0ELb0ELb1ELb1ELb0ELb0ELi2ELi1ELi2ELi2ELb0EEENS1_21CollectiveEpilogueBwdISC_SD_SF_Li256ELb0ELb0ELi1EEENS1_19SingleTileSchedulerILb0ELb0ELb0ELi128EEEEEEEEEvNT_6ParamsE:
        /* <DEDUP_REMOVED lines=30> */
.L_x_1183:
[----:B------:R-:W-:Y:S05]  /*01e0*/  BSYNC B0 ;  /* 0x0000000000007941 */ /* 0x000fea0003800000 */
.L_x_1182:
        /* <DEDUP_REMOVED lines=37> */
.L_x_1184:
        /* <DEDUP_REMOVED lines=22> */
.L_x_1185:
[----:B------:R-:W-:Y:S01]  /*05a0*/  PLOP3.LUT P0, PT, PT, PT, UP0, 0x80, 0x0 ;  /* 0x000000000000781c */ /* 0x000fe20003f0f008 */
[----:B------:R-:W-:Y:S01]  /*05b0*/  NOP ;  /* 0x0000000000007918 */ /* 0x000fe20000000000 */
[----:B------:R-:W-:Y:S01]  /*05c0*/  ULDC.64 UR38, c[0x0][0x208] ;  /* 0x0000820000267ab9 */ /* 0x000fe20000000a00 */
[----:B------:R-:W-:Y:S01]  /*05d0*/  BSSY B6, `(.L_x_1186) ;  /* 0x00011c0000067945 */ /* 0x000fe20003800000 */
[----:B-12-4-:R-:W-:Y:S09]  /*05e0*/  BAR.SYNC.DEFER_BLOCKING 0x0 ;  /* 0x0000000000007b1d */ /* 0x016ff20000010000 */
[----:B------:R-:W-:Y:S05]  /*05f0*/  @!P0 BRA `(.L_x_1187) ;  /* 0x000000e000d08947 */ /* 0x000fea0003800000 */
.L_x_1188:
        /* <DEDUP_REMOVED lines=71> */
.L_x_1190:
        /* <DEDUP_REMOVED lines=28> */
.L_x_1193:
        /* <DEDUP_REMOVED lines=15> */
.L_x_1192:
        /* <DEDUP_REMOVED lines=22> */
.L_x_1195:
        /* <DEDUP_REMOVED lines=15> */
.L_x_1194:
[----:B------:R-:W-:Y:S01]  /*0f70*/  SHF.R.S32.HI R5, RZ, 0x1f, R16 ;  /* 0x0000001fff057819 */ /* 0x000fe20000011410 */
[----:B------:R-:W-:-:S03]  /*0f80*/  UMOV UR4, 0xffffffff ;  /* 0xffffffff00047882 */ /* 0x000fc60000000000 */
[----:B------:R-:W-:-:S04]  /*0f90*/  LEA.HI R0, R5, R16, RZ, 0x7 ;  /* 0x0000001005007211 */ /* 0x000fc800078f38ff */
[----:B------:R-:W-:Y:S01]  /*0fa0*/  SHF.R.S32.HI R10, RZ, 0x7, R0 ;  /* 0x00000007ff0a7819 */ /* 0x000fe20000011400 */
[----:B------:R-:W-:Y:S06]  /*0fb0*/  BRA.DIV UR4, `(.L_x_1196) ;  /* 0x00000112048c7947 */ /* 0x000fec000b800000 */
[----:B------:R1:W2:Y:S02]  /*0fc0*/  SHFL.IDX PT, R14, R10, RZ, 0x1f ;  /* 0x00001fff0a0e7589 */ /* 0x0002a400000e0000 */
.L_x_1338:
        /* <DEDUP_REMOVED lines=23> */
.L_x_1197:
        /* <DEDUP_REMOVED lines=129> */
.L_x_1210:
[----:B------:R-:W-:Y:S05]  /*1950*/  YIELD ;  /* 0x0000000000007946 */ /* 0x000fea0003800000 */
[----:B------:R-:W-:-:S06]  /*1960*/  ULOP3.LUT UR4, UR36, 0x1, URZ, 0xfc, !UPT ;  /* 0x0000000124047892 */ /* 0x000fcc000f8efc3f */
[----:B-1----:R-:W-:-:S05]  /*1970*/  IMAD.U32 R8, RZ, RZ, UR4 ;  /* 0x00000004ff087e24 */ /* 0x002fca000f8e00ff */
[----:B------:R-:W-:-:S13]  /*1980*/  ISETP.NE.AND P6, PT, R8, 0x3, PT ;  /* 0x000000030800780c */ /* 0x000fda0003fc5270 */
[----:B------:R-:W-:Y:S05]  /*1990*/  @!P6 BRA `(.L_x_1200) ;  /* 0x000000000004e947 */ /* 0x000fea0003800000 */
[----:B------:R-:W-:Y:S01]  /*19a0*/  BPT.TRAP 0x1 ;  /* 0x000000040000795c */ /* 0x000fe20000300000 */
.L_x_1200:
[----:B------:R-:W-:Y:S01]  /*19b0*/  IMAD R8, R0, 0x8, R222 ;  /* 0x0000000800087824 */ /* 0x000fe200078e02de */
[----:B------:R-:W-:-:S04]  /*19c0*/  SHF.L.U32 R21, R4, 0x1f, RZ ;  /* 0x0000001f04157819 */ /* 0x000fc800000006ff */
[----:B------:R1:W2:Y:S01]  /*19d0*/  SYNCS.PHASECHK.TRANS64.TRYWAIT P0, [R8+URZ+0x30c10], R21 ;  /* 0x030c1015080075a7 */ /* 0x0002a2000800017f */
[----:B------:R-:W-:Y:S05]  /*19e0*/  @!P6 BRA `(.L_x_1201) ;  /* 0x000000000004e947 */ /* 0x000fea0003800000 */
[----:B------:R-:W-:Y:S01]  /*19f0*/  BPT.TRAP 0x1 ;  /* 0x000000040000795c */ /* 0x000fe20000300000 */
.L_x_1201:
[----:B------:R-:W-:-:S05]  /*1a00*/  VIADD R9, R222, 0x10000 ;  /* 0x00010000de097836 */ /* 0x000fca0000000000 */
[----:B------:R-:W-:-:S04]  /*1a10*/  SHF.R.U32.HI R9, RZ, 0x4, R9 ;  /* 0x00000004ff097819 */ /* 0x000fc80000011609 */
[----:B------:R-:W-:Y:S01]  /*1a20*/  LOP3.LUT R9, R9, 0x3fff, RZ, 0xc0, !PT ;  /* 0x00003fff09097812 */ /* 0x000fe200078ec0ff */
[----:B--2---:R-:W-:Y:S06]  /*1a30*/  @P0 BRA `(.L_x_1202) ;  /* 0x0000000000080947 */ /* 0x004fec0003800000 */
[----:B------:R-:W2:Y:S02]  /*1a40*/  SYNCS.PHASECHK.TRANS64.TRYWAIT P0, [R8+URZ+0x30c10], R21 ;  /* 0x030c1015080075a7 */ /* 0x000ea4000800017f */
[----:B--2---:R-:W-:Y:S05]  /*1a50*/  @!P0 BRA `(.L_x_1203) ;  /* 0x0000010800188947 */ /* 0x004fea0003800000 */
.L_x_1202:
        /* <DEDUP_REMOVED lines=60> */
.L_x_1204:
[----:B------:R1:W1:Y:S01]  /*1e20*/  SYNCS.PHASECHK.TRANS64.TRYWAIT P0, [R8+URZ+0x30c30], R21 ;  /* 0x030c3015080075a7 */ /* 0x000262000800017f */
[----:B------:R-:W-:Y:S05]  /*1e30*/  @!P6 BRA `(.L_x_1205) ;  /* 0x000000000004e947 */ /* 0x000fea0003800000 */
[----:B------:R-:W-:Y:S01]  /*1e40*/  BPT.TRAP 0x1 ;  /* 0x000000040000795c */ /* 0x000fe20000300000 */
.L_x_1205:
[----:B------:R-:W-:-:S05]  /*1e50*/  VIADD R13, R222, 0x18000 ;  /* 0x00018000de0d7836 */ /* 0x000fca0000000000 */
[----:B------:R-:W-:-:S04]  /*1e60*/  SHF.R.U32.HI R13, RZ, 0x4, R13 ;  /* 0x00000004ff0d7819 */ /* 0x000fc8000001160d */
[----:B------:R-:W-:-:S04]  /*1e70*/  LOP3.LUT R13, R13, 0x3fff, RZ, 0xc0, !PT ;  /* 0x00003fff0d0d7812 */ /* 0x000fc800078ec0ff */
[----:B------:R-:W-:Y:S01]  /*1e80*/  LOP3.LUT R19, R13, 0x10000, RZ, 0xfc, !PT ;  /* 0x000100000d137812 */ /* 0x000fe200078efcff */
[----:B-1----:R-:W-:Y:S06]  /*1e90*/  @P0 BRA `(.L_x_1206) ;  /* 0x0000000000080947 */ /* 0x002fec0003800000 */
[----:B------:R-:W1:Y:S02]  /*1ea0*/  SYNCS.PHASECHK.TRANS64.TRYWAIT P0, [R8+URZ+0x30c30], R21 ;  /* 0x030c3015080075a7 */ /* 0x000e64000800017f */
[----:B-1----:R-:W-:Y:S05]  /*1eb0*/  @!P0 BRA `(.L_x_1207) ;  /* 0x0000010400148947 */ /* 0x002fea0003800000 */
.L_x_1206:
        /* <DEDUP_REMOVED lines=767> */
.L_x_1208:
        /* <DEDUP_REMOVED lines=68> */
.L_x_1209:
        /* <DEDUP_REMOVED lines=11> */
.L_x_1199:
        /* <DEDUP_REMOVED lines=128> */
.L_x_1222:
[----:B------:R-:W-:Y:S01]  /*5ba0*/  IMAD.U32 R6, RZ, RZ, UR36 ;  /* 0x00000024ff067e24 */ /* 0x000fe2000f8e00ff */
[----:B------:R-:W-:Y:S05]  /*5bb0*/  YIELD ;  /* 0x0000000000007946 */ /* 0x000fea0003800000 */
[----:B------:R-:W-:-:S04]  /*5bc0*/  LOP3.LUT R6, R6, 0x1, RZ, 0xfc, !PT ;  /* 0x0000000106067812 */ /* 0x000fc800078efcff */
[----:B------:R-:W-:-:S13]  /*5bd0*/  ISETP.NE.AND P0, PT, R6, 0x3, PT ;  /* 0x000000030600780c */ /* 0x000fda0003f05270 */
[----:B------:R-:W-:Y:S05]  /*5be0*/  @!P0 BRA `(.L_x_1212) ;  /* 0x0000000000048947 */ /* 0x000fea0003800000 */
[----:B------:R-:W-:Y:S01]  /*5bf0*/  BPT.TRAP 0x1 ;  /* 0x000000040000795c */ /* 0x000fe20000300000 */
.L_x_1212:
[----:B------:R-:W-:Y:S01]  /*5c00*/  IMAD R6, R0, 0x8, R222 ;  /* 0x0000000800067824 */ /* 0x000fe200078e02de */
[----:B-1----:R-:W-:-:S04]  /*5c10*/  SHF.L.U32 R11, R4, 0x1f, RZ ;  /* 0x0000001f040b7819 */ /* 0x002fc800000006ff */
[----:B------:R1:W2:Y:S01]  /*5c20*/  SYNCS.PHASECHK.TRANS64.TRYWAIT P1, [R6+URZ+0x30c10], R11 ;  /* 0x030c100b060075a7 */ /* 0x0002a2000802017f */
[----:B------:R-:W-:Y:S05]  /*5c30*/  @!P0 BRA `(.L_x_1213) ;  /* 0x0000000000048947 */ /* 0x000fea0003800000 */
[----:B------:R-:W-:Y:S01]  /*5c40*/  BPT.TRAP 0x1 ;  /* 0x000000040000795c */ /* 0x000fe20000300000 */
.L_x_1213:
[----:B------:R-:W-:-:S05]  /*5c50*/  VIADD R7, R222, 0x10000 ;  /* 0x00010000de077836 */ /* 0x000fca0000000000 */
[----:B------:R-:W-:-:S04]  /*5c60*/  SHF.R.U32.HI R7, RZ, 0x4, R7 ;  /* 0x00000004ff077819 */ /* 0x000fc80000011607 */
[----:B------:R-:W-:-:S04]  /*5c70*/  LOP3.LUT R220, R7, 0x3fff, RZ, 0xc0, !PT ;  /* 0x00003fff07dc7812 */ /* 0x000fc800078ec0ff */
[----:B------:R-:W-:Y:S01]  /*5c80*/  LOP3.LUT R7, R220, 0x10000, RZ, 0xfc, !PT ;  /* 0x00010000dc077812 */ /* 0x000fe200078efcff */
[----:B--2---:R-:W-:Y:S06]  /*5c90*/  @P1 BRA `(.L_x_1214) ;  /* 0x0000000000081947 */ /* 0x004fec0003800000 */
[----:B------:R-:W2:Y:S02]  /*5ca0*/  SYNCS.PHASECHK.TRANS64.TRYWAIT P1, [R6+URZ+0x30c10], R11 ;  /* 0x030c100b060075a7 */ /* 0x000ea4000802017f */
[----:B--2---:R-:W-:Y:S05]  /*5cb0*/  @!P1 BRA `(.L_x_1215) ;  /* 0x000000c400a89947 */ /* 0x004fea0003800000 */
.L_x_1214:
        /* <DEDUP_REMOVED lines=62> */
.L_x_1216:
[----:B------:R1:W1:Y:S01]  /*60a0*/  SYNCS.PHASECHK.TRANS64.TRYWAIT P1, [R6+URZ+0x30c30], R11 ;  /* 0x030c300b060075a7 */ /* 0x000262000802017f */
[----:B------:R-:W-:Y:S05]  /*60b0*/  @!P0 BRA `(.L_x_1217) ;  /* 0x0000000000048947 */ /* 0x000fea0003800000 */
[----:B------:R-:W-:Y:S01]  /*60c0*/  BPT.TRAP 0x1 ;  /* 0x000000040000795c */ /* 0x000fe20000300000 */
.L_x_1217:
        /* <DEDUP_REMOVED lines=8> */
.L_x_1218:
        /* <DEDUP_REMOVED lines=629> */
.L_x_1220:
        /* <DEDUP_REMOVED lines=70> */
.L_x_1221:
        /* <DEDUP_REMOVED lines=12> */
.L_x_1211:
        /* <DEDUP_REMOVED lines=121> */
.L_x_1234:
[----:B------:R-:W-:Y:S01]  /*9550*/  IMAD.U32 R7, RZ, RZ, UR36 ;  /* 0x00000024ff077e24 */ /* 0x000fe2000f8e00ff */
[----:B------:R-:W-:Y:S05]  /*9560*/  YIELD ;  /* 0x0000000000007946 */ /* 0x000fea0003800000 */
[----:B------:R-:W-:-:S04]  /*9570*/  LOP3.LUT R7, R7, 0x1, RZ, 0xfc, !PT ;  /* 0x0000000107077812 */ /* 0x000fc800078efcff */
[----:B------:R-:W-:-:S13]  /*9580*/  ISETP.NE.AND P6, PT, R7, 0x3, PT ;  /* 0x000000030700780c */ /* 0x000fda0003fc5270 */
[----:B--2---:R-:W-:Y:S05]  /*9590*/  @!P6 BRA `(.L_x_1224) ;  /* 0x000000000004e947 */ /* 0x004fea0003800000 */
[----:B------:R-:W-:Y:S01]  /*95a0*/  BPT.TRAP 0x1 ;  /* 0x000000040000795c */ /* 0x000fe20000300000 */
.L_x_1224:
[----:B------:R-:W-:Y:S01]  /*95b0*/  IMAD R7, R0, 0x8, R222 ;  /* 0x0000000800077824 */ /* 0x000fe200078e02de */
[----:B------:R-:W-:-:S04]  /*95c0*/  SHF.L.U32 R18, R4, 0x1f, RZ ;  /* 0x0000001f04127819 */ /* 0x000fc800000006ff */
[----:B------:R1:W2:Y:S01]  /*95d0*/  SYNCS.PHASECHK.TRANS64.TRYWAIT P0, [R7+URZ+0x30c10], R18 ;  /* 0x030c1012070075a7 */ /* 0x0002a2000800017f */
[----:B------:R-:W-:Y:S05]  /*95e0*/  @!P6 BRA `(.L_x_1225) ;  /* 0x000000000004e947 */ /* 0x000fea0003800000 */
[----:B------:R-:W-:Y:S01]  /*95f0*/  BPT.TRAP 0x1 ;  /* 0x000000040000795c */ /* 0x000fe20000300000 */
.L_x_1225:
[----:B---3--:R-:W-:-:S05]  /*9600*/  VIADD R8, R222, 0x10000 ;  /* 0x00010000de087836 */ /* 0x008fca0000000000 */
[----:B------:R-:W-:-:S04]  /*9610*/  SHF.R.U32.HI R8, RZ, 0x4, R8 ;  /* 0x00000004ff087819 */ /* 0x000fc80000011608 */
[----:B------:R-:W-:-:S04]  /*9620*/  LOP3.LUT R8, R8, 0x3fff, RZ, 0xc0, !PT ;  /* 0x00003fff08087812 */ /* 0x000fc800078ec0ff */
[----:B------:R-:W-:Y:S01]  /*9630*/  LOP3.LUT R9, R8, 0x10000, RZ, 0xfc, !PT ;  /* 0x0001000008097812 */ /* 0x000fe200078efcff */
[----:B--2---:R-:W-:Y:S06]  /*9640*/  @P0 BRA `(.L_x_1226) ;  /* 0x0000000000080947 */ /* 0x004fec0003800000 */
[----:B------:R-:W2:Y:S02]  /*9650*/  SYNCS.PHASECHK.TRANS64.TRYWAIT P0, [R7+URZ+0x30c10], R18 ;  /* 0x030c1012070075a7 */ /* 0x000ea4000800017f */
[----:B--2---:R-:W-:Y:S05]  /*9660*/  @!P0 BRA `(.L_x_1227) ;  /* 0x0000008c00648947 */ /* 0x004fea0003800000 */
.L_x_1226:
        /* <DEDUP_REMOVED lines=63> */
.L_x_1228:
[----:B------:R1:W1:Y:S01]  /*9a60*/  SYNCS.PHASECHK.TRANS64.TRYWAIT P0, [R7+URZ+0x30c30], R18 ;  /* 0x030c3012070075a7 */ /* 0x000262000800017f */
[----:B------:R-:W-:Y:S05]  /*9a70*/  @!P6 BRA `(.L_x_1229) ;  /* 0x000000000004e947 */ /* 0x000fea0003800000 */
[----:B------:R-:W-:Y:S01]  /*9a80*/  BPT.TRAP 0x1 ;  /* 0x000000040000795c */ /* 0x000fe20000300000 */
.L_x_1229:
        /* <DEDUP_REMOVED lines=8> */
.L_x_1230:
        /* <DEDUP_REMOVED lines=779> */
.L_x_1232:
        /* <DEDUP_REMOVED lines=70> */
.L_x_1233:
        /* <DEDUP_REMOVED lines=12> */
.L_x_1223:
        /* <DEDUP_REMOVED lines=34> */
.L_x_1191:
        /* <DEDUP_REMOVED lines=22> */
.L_x_1236:
        /* <DEDUP_REMOVED lines=19> */
.L_x_1237:
        /* <DEDUP_REMOVED lines=18> */
.L_x_1238:
        /* <DEDUP_REMOVED lines=18> */
.L_x_1239:
        /* <DEDUP_REMOVED lines=102> */
.L_x_1241:
[----:B------:R-:W-:Y:S05]  /*de30*/  BSYNC B0 ;  /* 0x0000000000007941 */ /* 0x000fea0003800000 */
.L_x_1240:
[----:B------:R-:W-:-:S04]  /*de40*/  DEPBAR.LE SB0, 0x0 ;  /* 0x000080000000791a */ /* 0x000fc80000000000 */
[----:B------:R-:W-:Y:S05]  /*de50*/  BRA `(.L_x_1189) ;  /* 0x0000004000dc7947 */ /* 0x000fea0003800000 */
.L_x_1235:
[----:B------:R-:W1:Y:S01]  /*de60*/  S2R R0, SR_TID.X ;  /* 0x0000000000007919 */ /* 0x000e620000002100 */
[----:B------:R-:W3:Y:S01]  /*de70*/  LDC.64 R16, c[0x0][0x808] ;  /* 0x00020200ff107b82 */ /* 0x000ee20000000a00 */
[----:B------:R-:W-:Y:S01]  /*de80*/  ULDC.64 UR4, c[0x0][0x820] ;  /* 0x0002080000047ab9 */ /* 0x000fe20000000a00 */
[----:B------:R-:W-:Y:S01]  /*de90*/  BSSY B0, `(.L_x_1242) ;  /* 0x0000030000007945 */ /* 0x000fe20003800000 */
[----:B------:R-:W4:Y:S01]  /*dea0*/  S2R R23, SR_CTAID.Y ;  /* 0x0000000000177919 */ /* 0x000f220000002600 */
[----:B------:R-:W3:Y:S04]  /*deb0*/  S2R R15, SR_CTAID.X ;  /* 0x00000000000f7919 */ /* 0x000ee80000002500 */
[----:B------:R-:W3:Y:S01]  /*dec0*/  LDC R19, c[0x0][0x83c] ;  /* 0x00020f00ff137b82 */ /* 0x000ee20000000800 */
[----:B------:R-:W5:Y:S01]  /*ded0*/  S2R R21, SR_CTAID.Z ;  /* 0x0000000000157919 */ /* 0x000f620000002700 */
[----:B-1----:R-:W-:Y:S01]  /*dee0*/  VIADD R3, R0, 0xffffff80 ;  /* 0xffffff8000037836 */ /* 0x002fe20000000000 */
[----:B----4-:R-:W-:-:S04]  /*def0*/  SHF.R.S32.HI R13, RZ, 0x1f, R23 ;  /* 0x0000001fff0d7819 */ /* 0x010fc80000011417 */
[----:B------:R-:W-:-:S04]  /*df00*/  SHF.R.S32.HI R0, RZ, 0x1f, R3 ;  /* 0x0000001fff007819 */ /* 0x000fc80000011403 */
[----:B--2---:R-:W-:Y:S02]  /*df10*/  LEA.HI R2, R0, R3, RZ, 0x3 ;  /* 0x0000000300027211 */ /* 0x004fe400078f18ff */
        /* <DEDUP_REMOVED lines=39> */
.L_x_1243:
[----:B------:R-:W-:Y:S05]  /*e190*/  BSYNC B0 ;  /* 0x0000000000007941 */ /* 0x000fea0003800000 */
.L_x_1242:
[----:B------:R-:W-:Y:S01]  /*e1a0*/  BSSY B0, `(.L_x_1244) ;  /* 0x0000010000007945 */ /* 0x000fe20003800000 */
[----:B------:R-:W-:-:S03]  /*e1b0*/  ISETP.GE.OR P6, PT, R6, R17, P0 ;  /* 0x000000110600720c */ /* 0x000fc600007c6670 */
[----:B------:R-:W-:Y:S10]  /*e1c0*/  @P5 BRA `(.L_x_1245) ;  /* 0x0000000000345947 */ /* 0x000ff40003800000 */
        /* <DEDUP_REMOVED lines=13> */
.L_x_1245:
[----:B------:R-:W-:Y:S05]  /*e2a0*/  BSYNC B0 ;  /* 0x0000000000007941 */ /* 0x000fea0003800000 */
.L_x_1244:
[----:B------:R-:W-:Y:S04]  /*e2b0*/  BSSY B0, `(.L_x_1246) ;  /* 0x000000f000007945 */ /* 0x000fe80003800000 */
[----:B------:R-:W-:Y:S05]  /*e2c0*/  @P4 BRA `(.L_x_1247) ;  /* 0x0000000000344947 */ /* 0x000fea0003800000 */
[----:B-12---:R-:W-:Y:S01]  /*e2d0*/  IADD3 R15, P4, R2, 0x40, RZ ;  /* 0x00000040020f7810 */ /* 0x006fe20007f9e0ff */
        /* <DEDUP_REMOVED lines=12> */
.L_x_1247:
[----:B------:R-:W-:Y:S05]  /*e3a0*/  BSYNC B0 ;  /* 0x0000000000007941 */ /* 0x000fea0003800000 */
.L_x_1246:
[----:B------:R-:W-:Y:S04]  /*e3b0*/  BSSY B0, `(.L_x_1248) ;  /* 0x000000e000007945 */ /* 0x000fe80003800000 */
[----:B------:R-:W-:Y:S05]  /*e3c0*/  @P6 BRA `(.L_x_1249) ;  /* 0x0000000000306947 */ /* 0x000fea0003800000 */
[----:B------:R-:W-:Y:S01]  /*e3d0*/  IADD3 R9, P4, R2, 0x60, RZ ;  /* 0x0000006002097810 */ /* 0x000fe20007f9e0ff */
[----:B------:R-:W-:Y:S01]  /*e3e0*/  ULDC.64 UR4, c[0x0][0x818] ;  /* 0x0002060000047ab9 */ /* 0x000fe20000000a00 */
[----:B------:R-:W-:-:S03]  /*e3f0*/  IMAD.MOV.U32 R5, RZ, RZ, R11 ;  /* 0x000000ffff057224 */ /* 0x000fc600078e000b */
        /* <DEDUP_REMOVED lines=9> */
.L_x_1249:
[----:B------:R-:W-:Y:S05]  /*e490*/  BSYNC B0 ;  /* 0x0000000000007941 */ /* 0x000fea0003800000 */
.L_x_1248:
        /* <DEDUP_REMOVED lines=26> */
.L_x_1251:
[----:B------:R-:W-:Y:S05]  /*e640*/  BSYNC B0 ;  /* 0x0000000000007941 */ /* 0x000fea0003800000 */
.L_x_1250:
[----:B------:R-:W-:Y:S04]  /*e650*/  BSSY B0, `(.L_x_1252) ;  /* 0x000000f000007945 */ /* 0x000fe80003800000 */
[----:B------:R-:W-:Y:S05]  /*e660*/  @P2 BRA `(.L_x_1253) ;  /* 0x0000000000342947 */ /* 0x000fea0003800000 */
[----:B----4-:R-:W-:Y:S01]  /*e670*/  IADD3 R11, P2, R2, 0x20, RZ ;  /* 0x00000020020b7810 */ /* 0x010fe20007f5e0ff */
        /* <DEDUP_REMOVED lines=12> */
.L_x_1253:
[----:B------:R-:W-:Y:S05]  /*e740*/  BSYNC B0 ;  /* 0x0000000000007941 */ /* 0x000fea0003800000 */
.L_x_1252:
        /* <DEDUP_REMOVED lines=15> */
.L_x_1255:
[----:B------:R-:W-:Y:S05]  /*e840*/  BSYNC B0 ;  /* 0x0000000000007941 */ /* 0x000fea0003800000 */
.L_x_1254:
[----:B------:R-:W-:Y:S05]  /*e850*/  @P0 BRA `(.L_x_1189) ;  /* 0x00000038005c0947 */ /* 0x000fea0003800000 */
[----:B------:R-:W-:Y:S01]  /*e860*/  IADD3 R5, P0, R2, 0x60, RZ ;  /* 0x0000006002057810 */ /* 0x000fe20007f1e0ff */
[----:B------:R-:W-:Y:S01]  /*e870*/  ULDC.64 UR4, c[0x0][0x848] ;  /* 0x0002120000047ab9 */ /* 0x000fe20000000a00 */
[----:B------:R-:W-:-:S03]  /*e880*/  IMAD.MOV.U32 R2, RZ, RZ, R4 ;  /* 0x000000ffff027224 */ /* 0x000fc600078e0004 */
[----:B------:R-:W-:Y:S02]  /*e890*/  IMAD.X R0, RZ, RZ, R3, P0 ;  /* 0x000000ffff007224 */ /* 0x000fe400000e0603 */
        /* <DEDUP_REMOVED lines=10> */
.L_x_1187:
        /* <DEDUP_REMOVED lines=13> */
[----:B------:R-:W-:Y:S02]  /*ea10*/  ULDC UR6, c[0x0][0x280] ;  /* 0x0000a00000067ab9 */ /* 0x000fe40000000800 */
[----:B------:R-:W-:-:S04]  /*ea20*/  UIADD3 UR4, UR6, 0x7f, URZ ;  /* 0x0000007f06047890 */ /* 0x000fc8000fffe03f */
[----:B------:R-:W-:Y:S01]  /*ea30*/  USHF.R.S32.HI UR5, URZ, 0x1f, UR4 ;  /* 0x0000001f3f057899 */ /* 0x000fe20008011404 */
[----:B------:R-:W2:Y:S03]  /*ea40*/  S2UR UR16, SR_CTAID.Y ;  /* 0x00000000001079c3 */ /* 0x000ea60000002600 */
[----:B------:R-:W-:-:S04]  /*ea50*/  ULEA.HI UR5, UR5, UR4, URZ, 0x7 ;  /* 0x0000000405057291 */ /* 0x000fc8000f8f383f */
[----:B------:R-:W-:Y:S01]  /*ea60*/  USHF.R.S32.HI UR5, URZ, 0x7, UR5 ;  /* 0x000000073f057899 */ /* 0x000fe20008011405 */
[----:B-1----:R-:W-:Y:S01]  /*ea70*/  ISETP.LE.AND P0, PT, RZ, UR22, PT ;  /* 0x00000016ff007c0c */ /* 0x002fe2000bf03270 */
[----:B--2---:R-:W-:-:S12]  /*ea80*/  USHF.R.S32.HI UR17, URZ, 0x1f, UR16 ;  /* 0x0000001f3f117899 */ /* 0x004fd80008011410 */
[----:B------:R-:W-:Y:S05]  /*ea90*/  @!P0 BRA `(.L_x_1257) ;  /* 0x0000000000308947 */ /* 0x000fea0003800000 */
        /* <DEDUP_REMOVED lines=9> */
[----:B------:R-:W-:-:S06]  /*eb30*/  USEL UR4, UR5, UR7, UP0 ;  /* 0x0000000705047287 */ /* 0x000fcc0008000000 */
[----:B------:R-:W-:Y:S01]  /*eb40*/  IMAD.U32 R9, RZ, RZ, UR4 ;  /* 0x00000004ff097e24 */ /* 0x000fe2000f8e00ff */
[----:B------:R-:W-:Y:S06]  /*eb50*/  BRA `(.L_x_1258) ;  /* 0x0000000000047947 */ /* 0x000fec0003800000 */
.L_x_1257:
[----:B------:R-:W-:-:S07]  /*eb60*/  IMAD.U32 R9, RZ, RZ, UR5 ;  /* 0x00000005ff097e24 */ /* 0x000fce000f8e00ff */
.L_x_1258:
[----:B------:R-:W-:Y:S01]  /*eb70*/  ULEA UR6, UR22, UR6, 0x7 ;  /* 0x0000000616067291 */ /* 0x000fe2000f8e383f */
[----:B------:R-:W-:Y:S01]  /*eb80*/  ULDC UR4, c[0x0][0x290] ;  /* 0x0000a40000047ab9 */ /* 0x000fe20000000800 */
[----:B------:R-:W-:Y:S01]  /*eb90*/  ULDC UR7, c[0x0][0x74c] ;  /* 0x0001d30000077ab9 */ /* 0x000fe20000000800 */
[----:B------:R-:W-:Y:S01]  /*eba0*/  ULDC.64 UR8, c[0x0][0x2d8] ;  /* 0x0000b60000087ab9 */ /* 0x000fe20000000a00 */
[----:B------:R-:W-:Y:S02]  /*ebb0*/  UIADD3 UR10, -UR7, UR6, -UR4 ;  /* 0x00000006070a7290 */ /* 0x000fe4000fffe904 */
[----:B------:R-:W-:Y:S02]  /*ebc0*/  UIMAD UR4, UR17, UR8, URZ ;  /* 0x00000008110472a4 */ /* 0x000fe4000f8e023f */
[----:B------:R-:W-:Y:S02]  /*ebd0*/  USHF.R.S32.HI UR11, URZ, 0x1f, UR10 ;  /* 0x0000001f3f0b7899 */ /* 0x000fe4000801140a */
[----:B------:R-:W-:-:S02]  /*ebe0*/  UIMAD.WIDE.U32 UR6, UR16, UR8, URZ ;  /* 0x00000008100672a5 */ /* 0x000fc4000f8e003f */
[----:B------:R-:W-:Y:S02]  /*ebf0*/  ULEA.HI UR11, UR11, UR10, URZ, 0x7 ;  /* 0x0000000a0b0b7291 */ /* 0x000fe4000f8f383f */
[----:B------:R-:W-:Y:S02]  /*ec00*/  UIMAD UR4, UR16, UR9, UR4 ;  /* 0x00000009100472a4 */ /* 0x000fe4000f8e0204 */
[----:B------:R-:W-:Y:S02]  /*ec10*/  USHF.R.S32.HI UR8, URZ, 0x1f, UR15 ;  /* 0x0000001f3f087899 */ /* 0x000fe4000801140f */
[----:B------:R-:W-:Y:S01]  /*ec20*/  USHF.R.S32.HI UR9, URZ, 0x7, UR11 ;  /* 0x000000073f097899 */ /* 0x000fe2000801140b */
[----:B------:R-:W-:Y:S01]  /*ec30*/  ULDC.64 UR12, c[0x0][0x2e0] ;  /* 0x0000b800000c7ab9 */ /* 0x000fe20000000a00 */
[----:B------:R-:W-:Y:S01]  /*ec40*/  ULDC UR14, c[0x0][0x288] ;  /* 0x0000a200000e7ab9 */ /* 0x000fe20000000800 */
[----:B------:R-:W-:Y:S02]  /*ec50*/  UIMAD UR8, UR8, UR12, URZ ;  /* 0x0000000c080872a4 */ /* 0x000fe4000f8e023f */
[----:B------:R-:W-:-:S02]  /*ec60*/  UISETP.LT.AND UP0, UPT, URZ, UR9, UPT ;  /* 0x000000093f00728c */ /* 0x000fc4000bf01270 */
[----:B------:R-:W-:Y:S02]  /*ec70*/  UIMAD UR11, UR15, UR13, UR8 ;  /* 0x0000000d0f0b72a4 */ /* 0x000fe4000f8e0208 */
[----:B------:R-:W-:Y:S02]  /*ec80*/  USEL UR8, URZ, UR9, !UP0 ;  /* 0x000000093f087287 */ /* 0x000fe4000c000000 */
[----:B------:R-:W-:Y:S02]  /*ec90*/  UIMAD UR10, UR15, UR14, URZ ;  /* 0x0000000e0f0a72a4 */ /* 0x000fe4000f8e023f */
[----:B------:R-:W-:Y:S02]  /*eca0*/  UIADD3 UR7, UR7, UR4, URZ ;  /* 0x0000000407077290 */ /* 0x000fe4000fffe03f */
[----:B------:R-:W-:Y:S01]  /*ecb0*/  ISETP.GT.AND P1, PT, R9, UR8, PT ;  /* 0x0000000809007c0c */ /* 0x000fe2000bf24270 */
[----:B------:R-:W-:Y:S02]  /*ecc0*/  UIADD3 UR9, UP0, UR10, UR16, URZ ;  /* 0x000000100a097290 */ /* 0x000fe4000ff1e03f */
[----:B------:R-:W-:Y:S01]  /*ecd0*/  UIMAD.WIDE.U32 UR6, UR15, UR12, UR6 ;  /* 0x0000000c0f0672a5 */ /* 0x000fe2000f8e0006 */
[----:B------:R-:W-:Y:S01]  /*ece0*/  ELECT P0, URZ, PT ;  /* 0x00000000003f782f */ /* 0x000fe20003800000 */
[----:B------:R-:W-:-:S08]  /*ecf0*/  ULEA.HI.X.SX32 UR10, UR10, UR17, 0x1, UP0 ;  /* 0x000000110a0a7291 */ /* 0x000fd000080f0e3f */
[----:B------:R-:W-:Y:S05]  /*ed00*/  @!P1 BRA `(.L_x_1259) ;  /* 0x0000001000409947 */ /* 0x000fea0003800000 */
[----:B------:R-:W1:Y:S01]  /*ed10*/  S2R R2, SR_TID.X ;  /* 0x0000000000027919 */ /* 0x000e620000002100 */
[----:B------:R-:W-:Y:S01]  /*ed20*/  VIADD R0, R9, -UR8 ;  /* 0x8000000809007c36 */ /* 0x000fe20008000000 */
[----:B------:R-:W-:Y:S01]  /*ed30*/  ULDC UR12, c[0x0][0x760] ;  /* 0x0001d800000c7ab9 */ /* 0x000fe20000000800 */
[----:B------:R-:W-:Y:S02]  /*ed40*/  UIADD3 UR11, UR7, UR11, URZ ;  /* 0x0000000b070b7290 */ /* 0x000fe4000fffe03f */
[----:B------:R-:W-:Y:S01]  /*ed50*/  UIMAD UR12, UR14, UR12, URZ ;  /* 0x0000000c0e0c72a4 */ /* 0x000fe2000f8e023f */
[----:B------:R-:W-:-:S04]  /*ed60*/  LOP3.LUT R0, R0, 0x1, RZ, 0xc0, !PT ;  /* 0x0000000100007812 */ /* 0x000fc800078ec0ff */
[----:B------:R-:W-:Y:S02]  /*ed70*/  ISETP.NE.U32.AND P1, PT, R0, 0x1, PT ;  /* 0x000000010000780c */ /* 0x000fe40003f25070 */
[----:B-1----:R-:W-:-:S11]  /*ed80*/  LOP3.LUT R10, R2, 0x1f, RZ, 0xc0, !PT ;  /* 0x0000001f020a7812 */ /* 0x002fd600078ec0ff */
[----:B------:R-:W-:Y:S05]  /*ed90*/  @P1 BRA `(.L_x_1260) ;  /* 0x00000004006c1947 */ /* 0x000fea0003800000 */
        /* <DEDUP_REMOVED lines=8> */
[----:B------:R-:W-:-:S04]  /*ee20*/  IMAD.U32 R2, RZ, RZ, UR14 ;  /* 0x0000000eff027e24 */ /* 0x000fc8000f8e00ff */
[----:B------:R-:W-:Y:S01]  /*ee30*/  IMAD.U32 R3, RZ, RZ, UR4 ;  /* 0x00000004ff037e24 */ /* 0x000fe2000f8e00ff */
[----:B------:R-:W-:Y:S06]  /*ee40*/  @P2 BRA `(.L_x_1262) ;  /* 0x0000000000142947 */ /* 0x000fec0003800000 */
.L_x_1263:
[----:B------:R-:W2:Y:S04]  /*ee50*/  LDG.E.STRONG.GPU R0, desc[UR38][R2.64] ;  /* 0x0000002602007981 */ /* 0x000ea8000c1ef900 */
[----:B--2---:R-:W-:Y:S01]  /*ee60*/  CCTL.IVALL ;  /* 0x00000000ff00798f */ /* 0x004fe20002000000 */
[----:B------:R-:W-:Y:S05]  /*ee70*/  YIELD ;  /* 0x0000000000007946 */ /* 0x000fea0003800000 */
[----:B------:R-:W-:-:S13]  /*ee80*/  ISETP.NE.AND P1, PT, R0, UR22, PT ;  /* 0x0000001600007c0c */ /* 0x000fda000bf25270 */
[----:B------:R-:W-:Y:S05]  /*ee90*/  @P1 BRA `(.L_x_1263) ;  /* 0xfffffffc00ec1947 */ /* 0x000fea000383ffff */
.L_x_1262:
[----:B------:R-:W-:Y:S05]  /*eea0*/  BSYNC B0 ;  /* 0x0000000000007941 */ /* 0x000fea0003800000 */
.L_x_1261:
[----:B------:R-:W-:-:S03]  /*eeb0*/  UMOV UR4, 0xffffffff ;  /* 0xffffffff00047882 */ /* 0x000fc60000000000 */
[----:B------:R-:W-:Y:S05]  /*eec0*/  BRA.DIV UR4, `(.L_x_1264) ;  /* 0x0000003604747947 */ /* 0x000fea000b800000 */
[----:B------:R-:W-:Y:S01]  /*eed0*/  NOP ;  /* 0x0000000000007918 */ /* 0x000fe20000000000 */
.L_x_1341:
        /* <DEDUP_REMOVED lines=22> */
.L_x_1266:
[----:B------:R-:W-:Y:S05]  /*f040*/  BSYNC B0 ;  /* 0x0000000000007941 */ /* 0x000fea0003800000 */
.L_x_1265:
        /* <DEDUP_REMOVED lines=20> */
.L_x_1268:
[----:B------:R-:W-:Y:S05]  /*f190*/  BSYNC B0 ;  /* 0x0000000000007941 */ /* 0x000fea0003800000 */
.L_x_1267:
[----:B------:R-:W-:Y:S06]  /*f1a0*/  BAR.ARV 0xa, 0xa0 ;  /* 0x0282800000007b1d */ /* 0x000fec0000002000 */
[----:B------:R-:W-:Y:S04]  /*f1b0*/  BSSY B0, `(.L_x_1269) ;  /* 0x0000003000007945 */ /* 0x000fe80003800000 */
[----:B------:R-:W-:Y:S05]  /*f1c0*/  @!P0 BRA `(.L_x_1270) ;  /* 0x0000000000048947 */ /* 0x000fea0003800000 */
[----:B------:R-:W-:-:S04]  /*f1d0*/  DEPBAR.LE SB0, 0x0 ;  /* 0x000080000000791a */ /* 0x000fc80000000000 */
.L_x_1270:
[----:B------:R-:W-:Y:S05]  /*f1e0*/  BSYNC B0 ;  /* 0x0000000000007941 */ /* 0x000fea0003800000 */
.L_x_1269:
        /* <DEDUP_REMOVED lines=19> */
.L_x_1272:
[----:B------:R-:W-:Y:S05]  /*f320*/  BSYNC B0 ;  /* 0x0000000000007941 */ /* 0x000fea0003800000 */
.L_x_1271:
[----:B------:R-:W-:Y:S01]  /*f330*/  UIADD3 UR13, UR8, 0x1, URZ ;  /* 0x00000001080d7890 */ /* 0x000fe2000fffe03f */
[----:B------:R-:W-:Y:S11]  /*f340*/  BRA `(.L_x_1273) ;  /* 0x0000000000047947 */ /* 0x000ff60003800000 */
.L_x_1260:
[----:B------:R-:W-:-:S05]  /*f350*/  UMOV UR13, UR8 ;  /* 0x00000008000d7c82 */ /* 0x000fca0008000000 */
.L_x_1273:
[----:B------:R-:W-:-:S03]  /*f360*/  UIADD3 UR4, UR8, 0x1, URZ ;  /* 0x0000000108047890 */ /* 0x000fc6000fffe03f */
[----:B------:R-:W-:-:S03]  /*f370*/  UMOV UR8, UR13 ;  /* 0x0000000d00087c82 */ /* 0x000fc60008000000 */
[----:B------:R-:W-:-:S13]  /*f380*/  ISETP.NE.AND P1, PT, R9, UR4, PT ;  /* 0x0000000409007c0c */ /* 0x000fda000bf25270 */
[----:B------:R-:W-:Y:S05]  /*f390*/  @!P1 BRA `(.L_x_1259) ;  /* 0x00000008009c9947 */ /* 0x000fea0003800000 */
[----:B------:R-:W-:Y:S01]  /*f3a0*/  ULDC.64 UR18, c[0x0][0x2c0] ;  /* 0x0000b00000127ab9 */ /* 0x000fe20000000a00 */
[----:B------:R-:W-:Y:S01]  /*f3b0*/  UMOV UR4, URZ ;  /* 0x0000003f00047c82 */ /* 0x000fe20008000000 */
[----:B------:R-:W-:Y:S01]  /*f3c0*/  ULEA UR18, UP0, UR6, UR18, 0x2 ;  /* 0x0000001206127291 */ /* 0x000fe2000f80103f */
[----:B------:R-:W-:-:S03]  /*f3d0*/  UMOV UR8, UR13 ;  /* 0x0000000d00087c82 */ /* 0x000fc60008000000 */
[----:B------:R-:W-:Y:S02]  /*f3e0*/  ULEA.HI.X UR19, UR6, UR19, UR11, 0x2, UP0 ;  /* 0x0000001306137291 */ /* 0x000fe400080f140b */
[----:B------:R-:W-:-:S04]  /*f3f0*/  UIADD3 UR18, UP0, UR18, 0x4000, URZ ;  /* 0x0000400012127890 */ /* 0x000fc8000ff1e03f */
[----:B------:R-:W-:-:S12]  /*f400*/  UIADD3.X UR19, URZ, UR19, URZ, UP0, !UPT ;  /* 0x000000133f137290 */ /* 0x000fd800087fe43f */
.L_x_1298:
        /* <DEDUP_REMOVED lines=11> */
.L_x_1276:
[----:B------:R-:W2:Y:S04]  /*f4c0*/  LDG.E.STRONG.GPU R0, desc[UR38][R2.64] ;  /* 0x0000002602007981 */ /* 0x000ea8000c1ef900 */
[----:B--2---:R-:W-:Y:S01]  /*f4d0*/  CCTL.IVALL ;  /* 0x00000000ff00798f */ /* 0x004fe20002000000 */
[----:B------:R-:W-:Y:S05]  /*f4e0*/  YIELD ;  /* 0x0000000000007946 */ /* 0x000fea0003800000 */
[----:B------:R-:W-:-:S13]  /*f4f0*/  ISETP.NE.AND P1, PT, R0, UR22, PT ;  /* 0x0000001600007c0c */ /* 0x000fda000bf25270 */
[----:B------:R-:W-:Y:S05]  /*f500*/  @P1 BRA `(.L_x_1276) ;  /* 0xfffffffc00ec1947 */ /* 0x000fea000383ffff */
.L_x_1275:
[----:B------:R-:W-:Y:S05]  /*f510*/  BSYNC B0 ;  /* 0x0000000000007941 */ /* 0x000fea0003800000 */
.L_x_1274:
[----:B------:R-:W-:-:S03]  /*f520*/  UMOV UR16, 0xffffffff ;  /* 0xffffffff00107882 */ /* 0x000fc60000000000 */
[----:B------:R-:W-:Y:S05]  /*f530*/  BRA.DIV UR16, `(.L_x_1277) ;  /* 0x0000002e10f47947 */ /* 0x000fea000b800000 */
[----:B------:R-:W-:Y:S01]  /*f540*/  NOP ;  /* 0x0000000000007918 */ /* 0x000fe20000000000 */
.L_x_1344:
        /* <DEDUP_REMOVED lines=19> */
.L_x_1279:
[----:B------:R-:W-:Y:S05]  /*f680*/  BSYNC B0 ;  /* 0x0000000000007941 */ /* 0x000fea0003800000 */
.L_x_1278:
[----:B------:R-:W-:Y:S01]  /*f690*/  ULEA UR16, UR13, UR4, 0xd ;  /* 0x000000040d107291 */ /* 0x000fe2000f8e683f */
[----:B------:R-:W-:Y:S03]  /*f6a0*/  BAR.SYNC.DEFER_BLOCKING 0xe, 0xa0 ;  /* 0x0382800000007b1d */ /* 0x000fe60000010000 */
[----:B------:R-:W-:-:S03]  /*f6b0*/  UIMAD.WIDE UR16, UR16, 0x4, UR18 ;  /* 0x00000004101078a5 */ /* 0x000fc6000f8e0212 */
        /* <DEDUP_REMOVED lines=12> */
.L_x_1281:
[----:B------:R-:W-:Y:S05]  /*f780*/  BSYNC B0 ;  /* 0x0000000000007941 */ /* 0x000fea0003800000 */
.L_x_1280:
[----:B------:R-:W-:Y:S06]  /*f790*/  BAR.ARV 0xa, 0xa0 ;  /* 0x0282800000007b1d */ /* 0x000fec0000002000 */
[----:B------:R-:W-:Y:S04]  /*f7a0*/  BSSY B0, `(.L_x_1282) ;  /* 0x0000003000007945 */ /* 0x000fe80003800000 */
[----:B------:R-:W-:Y:S05]  /*f7b0*/  @!P0 BRA `(.L_x_1283) ;  /* 0x0000000000048947 */ /* 0x000fea0003800000 */
[----:B------:R-:W-:-:S04]  /*f7c0*/  DEPBAR.LE SB0, 0x0 ;  /* 0x000080000000791a */ /* 0x000fc80000000000 */
.L_x_1283:
[----:B------:R-:W-:Y:S05]  /*f7d0*/  BSYNC B0 ;  /* 0x0000000000007941 */ /* 0x000fea0003800000 */
.L_x_1282:
        /* <DEDUP_REMOVED lines=19> */
.L_x_1285:
[----:B------:R-:W-:Y:S05]  /*f910*/  BSYNC B0 ;  /* 0x0000000000007941 */ /* 0x000fea0003800000 */
.L_x_1284:
        /* <DEDUP_REMOVED lines=9> */
.L_x_1288:
[----:B------:R-:W2:Y:S04]  /*f9b0*/  LDG.E.STRONG.GPU R0, desc[UR38][R2.64] ;  /* 0x0000002602007981 */ /* 0x000ea8000c1ef900 */
[----:B--2---:R-:W-:Y:S01]  /*f9c0*/  CCTL.IVALL ;  /* 0x00000000ff00798f */ /* 0x004fe20002000000 */
[----:B------:R-:W-:Y:S05]  /*f9d0*/  YIELD ;  /* 0x0000000000007946 */ /* 0x000fea0003800000 */
[----:B------:R-:W-:-:S13]  /*f9e0*/  ISETP.NE.AND P1, PT, R0, UR22, PT ;  /* 0x0000001600007c0c */ /* 0x000fda000bf25270 */
[----:B------:R-:W-:Y:S05]  /*f9f0*/  @P1 BRA `(.L_x_1288) ;  /* 0xfffffffc00ec1947 */ /* 0x000fea000383ffff */
.L_x_1287:
[----:B------:R-:W-:Y:S05]  /*fa00*/  BSYNC B0 ;  /* 0x0000000000007941 */ /* 0x000fea0003800000 */
.L_x_1286:
[----:B------:R-:W-:-:S03]  /*fa10*/  UMOV UR14, 0xffffffff ;  /* 0xffffffff000e7882 */ /* 0x000fc60000000000 */
[----:B------:R-:W-:Y:S05]  /*fa20*/  BRA.DIV UR14, `(.L_x_1289) ;  /* 0x0000002a0ed47947 */ /* 0x000fea000b800000 */
[----:B------:R-:W-:Y:S01]  /*fa30*/  NOP ;  /* 0x0000000000007918 */ /* 0x000fe20000000000 */
.L_x_1347:
[----:B------:R-:W-:Y:S05]  /*fa40*/  WARPSYNC.ALL ;  /* 0x0000000000007948 */ /* 0x000fea0003800000 */
[----:B------:R-:W-:Y:S06]  /*fa50*/  BAR.SYNC.DEFER_BLOCKING 0xd, 0xa0 ;  /* 0x0342800000007b1d */ /* 0x000fec0000010000 */
[----:B------:R-:W-:Y:S04]  /*fa60*/  BSSY B0, `(.L_x_1290) ;  /* 0x000000d000007945 */ /* 0x000fe80003800000 */
[----:B------:R-:W-:Y:S05]  /*fa70*/  @!P0 BRA `(.L_x_1291) ;  /* 0x00000000002c8947 */ /* 0x000fea0003800000 */
[----:B------:R-:W1:Y:S01]  /*fa80*/  S2UR UR15, SR_CgaCtaId ;  /* 0x00000000000f79c3 */ /* 0x000e620000008800 */
[----:B------:R-:W-:Y:S01]  /*fa90*/  UMOV UR14, 0x400 ;  /* 0x00000400000e7882 */ /* 0x000fe20000000000 */
[----:B------:R-:W-:Y:S01]  /*faa0*/  UIADD3 UR20, UP0, UR16, 0x4000, URZ ;  /* 0x0000400010147890 */ /* 0x000fe2000ff1e03f */
[----:B------:R-:W-:Y:S01]  /*fab0*/  UMOV UR24, 0x0 ;  /* 0x0000000000187882 */ /* 0x000fe20000000000 */
[----:B------:R-:W-:Y:S02]  /*fac0*/  UMOV UR25, 0x14f00000 ;  /* 0x14f0000000197882 */ /* 0x000fe40000000000 */
[----:B------:R-:W-:Y:S02]  /*fad0*/  UIADD3.X UR21, URZ, UR17, URZ, UP0, !UPT ;  /* 0x000000113f157290 */ /* 0x000fe400087fe43f */
[----:B-1----:R-:W-:-:S03]  /*fae0*/  ULEA UR14, UR15, UR14, 0x18 ;  /* 0x0000000e0f0e7291 */ /* 0x002fc6000f8ec03f */
[----:B------:R-:W-:Y:S01]  /*faf0*/  UMOV UR15, 0x400 ;  /* 0x00000400000f7882 */ /* 0x000fe20000000000 */
[----:B------:R-:W-:-:S09]  /*fb00*/  UIADD3 UR14, UR14, 0x8000, URZ ;  /* 0x000080000e0e7890 */ /* 0x000fd2000fffe03f */
[----:B------:R1:W-:Y:S02]  /*fb10*/  UBLKRED.G.S.ADD.F32.RN [UR20], [UR14], UR15, desc[UR24] ;  /* 0x000018140e0073bb */ /* 0x0003e400080a140f */
[----:B-1----:R0:W-:Y:S02]  /*fb20*/  UTMACMDFLUSH ;  /* 0x00000000000079b7 */ /* 0x0021e40000000000 */
.L_x_1291:
[----:B------:R-:W-:Y:S05]  /*fb30*/  BSYNC B0 ;  /* 0x0000000000007941 */ /* 0x000fea0003800000 */
.L_x_1290:
        /* <DEDUP_REMOVED lines=12> */
[----:B------:R1:W-:Y:S01]  /*fc00*/  UBLKRED.G.S.ADD.F32.RN [UR20], [UR14], UR15, desc[UR24] ;  /* 0x000018140e0073bb */ /* 0x0003e200080a140f */
[----:B------:R0:W-:Y:S01]  /*fc10*/  UTMACMDFLUSH ;  /* 0x00000000000079b7 */ /* 0x0001e20000000000 */
[----:B-1----:R-:W-:-:S04]  /*fc20*/  DEPBAR.LE SB0, 0x1 ;  /* 0x000080400000791a */ /* 0x002fc80000000000 */
.L_x_1293:
[----:B------:R-:W-:Y:S05]  /*fc30*/  BSYNC B0 ;  /* 0x0000000000007941 */ /* 0x000fea0003800000 */
.L_x_1292:
[----:B------:R-:W-:Y:S06]  /*fc40*/  BAR.ARV 0xa, 0xa0 ;  /* 0x0282800000007b1d */ /* 0x000fec0000002000 */
[----:B------:R-:W-:Y:S04]  /*fc50*/  BSSY B0, `(.L_x_1294) ;  /* 0x0000003000007945 */ /* 0x000fe80003800000 */
[----:B------:R-:W-:Y:S05]  /*fc60*/  @!P0 BRA `(.L_x_1295) ;  /* 0x0000000000048947 */ /* 0x000fea0003800000 */
[----:B------:R-:W-:-:S04]  /*fc70*/  DEPBAR.LE SB0, 0x0 ;  /* 0x000080000000791a */ /* 0x000fc80000000000 */
.L_x_1295:
[----:B------:R-:W-:Y:S05]  /*fc80*/  BSYNC B0 ;  /* 0x0000000000007941 */ /* 0x000fea0003800000 */
.L_x_1294:
        /* <DEDUP_REMOVED lines=19> */
.L_x_1297:
[----:B------:R-:W-:Y:S05]  /*fdc0*/  BSYNC B0 ;  /* 0x0000000000007941 */ /* 0x000fea0003800000 */
.L_x_1296:
[----:B------:R-:W-:Y:S02]  /*fdd0*/  UIADD3 UR8, UR8, 0x2, URZ ;  /* 0x0000000208087890 */ /* 0x000fe4000fffe03f */
[----:B------:R-:W-:-:S04]  /*fde0*/  UIADD3 UR4, UR4, 0x4000, URZ ;  /* 0x0000400004047890 */ /* 0x000fc8000fffe03f */
[----:B------:R-:W-:-:S13]  /*fdf0*/  ISETP.LE.AND P1, PT, R9, UR8, PT ;  /* 0x0000000809007c0c */ /* 0x000fda000bf23270 */
[----:B------:R-:W-:Y:S05]  /*fe00*/  @!P1 BRA `(.L_x_1298) ;  /* 0xfffffff400809947 */ /* 0x000fea000383ffff */
.L_x_1259:
[----:B------:R-:W-:-:S06]  /*fe10*/  UISETP.GT.AND UP0, UPT, UR5, UR8, UPT ;  /* 0x000000080500728c */ /* 0x000fcc000bf04270 */
[----:B------:R-:W-:-:S13]  /*fe20*/  PLOP3.LUT P0, PT, PT, PT, UP0, 0x80, 0x0 ;  /* 0x000000000000781c */ /* 0x000fda0003f0f008 */
[----:B------:R-:W-:Y:S05]  /*fe30*/  @!P0 BRA `(.L_x_1189) ;  /* 0x0000002000e48947 */ /* 0x000fea0003800000 */
[----:B------:R-:W2:Y:S01]  /*fe40*/  S2R R0, SR_TID.X ;  /* 0x0000000000007919 */ /* 0x000ea20000002100 */
[----:B------:R-:W-:Y:S01]  /*fe50*/  UIADD3 UR4, UR5, -UR8, URZ ;  /* 0x8000000805047290 */ /* 0x000fe2000fffe03f */
[----:B------:R-:W-:Y:S01]  /*fe60*/  ULDC UR16, c[0x0][0x288] ;  /* 0x0000a20000107ab9 */ /* 0x000fe20000000800 */
[----:B------:R-:W-:Y:S02]  /*fe70*/  ULDC UR17, c[0x0][0x760] ;  /* 0x0001d80000117ab9 */ /* 0x000fe40000000800 */
[----:B------:R-:W-:Y:S02]  /*fe80*/  ULOP3.LUT UR4, UR4, 0x1, URZ, 0xc0, !UPT ;  /* 0x0000000104047892 */ /* 0x000fe4000f8ec03f */
[----:B------:R-:W-:Y:S02]  /*fe90*/  UIMAD UR18, UR16, UR17, URZ ;  /* 0x00000011101272a4 */ /* 0x000fe4000f8e023f */
[----:B------:R-:W-:-:S06]  /*fea0*/  UISETP.NE.U32.AND UP0, UPT, UR4, 0x1, UPT ;  /* 0x000000010400788c */ /* 0x000fcc000bf05070 */
[----:B------:R-:W-:Y:S02]  /*feb0*/  PLOP3.LUT P0, PT, PT, PT, UP0, 0x80, 0x0 ;  /* 0x000000000000781c */ /* 0x000fe40003f0f008 */
[----:B--2---:R-:W-:-:S11]  /*fec0*/  LOP3.LUT R0, R0, 0x1f, RZ, 0xc0, !PT ;  /* 0x0000001f00007812 */ /* 0x004fd600078ec0ff */
[----:B------:R-:W-:Y:S05]  /*fed0*/  @P0 BRA `(.L_x_1299) ;  /* 0x0000000000780947 */ /* 0x000fea0003800000 */
[----:B------:R-:W-:Y:S01]  /*fee0*/  UIMAD UR4, UR18, UR8, URZ ;  /* 0x00000008120472a4 */ /* 0x000fe2000f8e023f */
[----:B------:R-:W-:Y:S01]  /*fef0*/  ISETP.NE.AND P0, PT, R0, RZ, PT ;  /* 0x000000ff0000720c */ /* 0x000fe20003f05270 */
[----:B------:R-:W-:Y:S01]  /*ff00*/  ULDC.64 UR12, c[0x0][0x768] ;  /* 0x0001da00000c7ab9 */ /* 0x000fe20000000a00 */
[----:B------:R-:W-:Y:S01]  /*ff10*/  BSSY B0, `(.L_x_1300) ;  /* 0x0000019000007945 */ /* 0x000fe20003800000 */
[----:B------:R-:W-:-:S04]  /*ff20*/  UIADD3 UR6, UP0, UR4, UR9, URZ ;  /* 0x0000000904067290 */ /* 0x000fc8000ff1e03f */
[----:B------:R-:W-:Y:S02]  /*ff30*/  ULEA.HI.X.SX32 UR7, UR4, UR10, 0x1, UP0 ;  /* 0x0000000a04077291 */ /* 0x000fe400080f0e3f */
[----:B------:R-:W-:Y:S02]  /*ff40*/  ULEA UR11, UP0, UR6, UR12, 0x2 ;  /* 0x0000000c060b7291 */ /* 0x000fe4000f80103f */
[----:B------:R-:W-:Y:S02]  /*ff50*/  UIADD3 UR4, UR8, 0x1, URZ ;  /* 0x0000000108047890 */ /* 0x000fe4000fffe03f */
[----:B------:R-:W-:Y:S01]  /*ff60*/  ULEA.HI.X UR7, UR6, UR13, UR7, 0x2, UP0 ;  /* 0x0000000d06077291 */ /* 0x000fe200080f1407 */
[----:B------:R-:W-:Y:S01]  /*ff70*/  NOP ;  /* 0x0000000000007918 */ /* 0x000fe20000000000 */
[----:B------:R-:W-:Y:S10]  /*ff80*/  @P0 BRA `(.L_x_1301) ;  /* 0x0000000000440947 */ /* 0x000ff40003800000 */
        /* <DEDUP_REMOVED lines=9> */
[----:B-1----:R-:W1:Y:S01]  /*10020*/  S2R R2, SR_LANEID ;  /* 0x0000000000027919 */ /* 0x002e620000000000 */
[----:B------:R-:W-:Y:S01]  /*10030*/  VOTEU.ANY UR6, UPT, PT ;  /* 0x0000000000067886 */ /* 0x000fe200038e0100 */
[----:B------:R-:W-:Y:S01]  /*10040*/  IMAD.U32 R3, RZ, RZ, UR7 ;  /* 0x00000007ff037e24 */ /* 0x000fe2000f8e00ff */
[----:B------:R-:W-:-:S02]  /*10050*/  UFLO.U32 UR12, UR6 ;  /* 0x00000006000c72bd */ /* 0x000fc400080e0000 */
[----:B------:R-:W2:Y:S04]  /*10060*/  POPC R5, UR6 ;  /* 0x0000000600057d09 */ /* 0x000ea80008000000 */
[----:B-1----:R-:W-:Y:S01]  /*10070*/  ISETP.EQ.U32.AND P0, PT, R2, UR12, PT ;  /* 0x0000000c02007c0c */ /* 0x002fe2000bf02070 */
[----:B------:R-:W-:-:S12]  /*10080*/  IMAD.U32 R2, RZ, RZ, UR11 ;  /* 0x0000000bff027e24 */ /* 0x000fd8000f8e00ff */
[----:B--2---:R2:W-:Y:S02]  /*10090*/  @P0 REDG.E.ADD.S32.STRONG.GPU desc[UR38][R2.64], R5 ;  /* 0x000000050200098e */ /* 0x0045e4000c10e3a6 */
.L_x_1301:
[----:B------:R-:W-:Y:S05]  /*100a0*/  BSYNC B0 ;  /* 0x0000000000007941 */ /* 0x000fea0003800000 */
.L_x_1300:
[----:B------:R-:W-:Y:S05]  /*100b0*/  BRA `(.L_x_1302) ;  /* 0x0000000000047947 */ /* 0x000fea0003800000 */
.L_x_1299:
[----:B------:R-:W-:-:S05]  /*100c0*/  UMOV UR4, UR8 ;  /* 0x0000000800047c82 */ /* 0x000fca0008000000 */
.L_x_1302:
[----:B------:R-:W-:-:S04]  /*100d0*/  UIADD3 UR6, UR8, 0x1, URZ ;  /* 0x0000000108067890 */ /* 0x000fc8000fffe03f */
[----:B------:R-:W-:-:S06]  /*100e0*/  UISETP.NE.AND UP0, UPT, UR5, UR6, UPT ;  /* 0x000000060500728c */ /* 0x000fcc000bf05270 */
[----:B------:R-:W-:-:S13]  /*100f0*/  PLOP3.LUT P0, PT, PT, PT, UP0, 0x80, 0x0 ;  /* 0x000000000000781c */ /* 0x000fda0003f0f008 */
[----:B------:R-:W-:Y:S05]  /*10100*/  @!P0 BRA `(.L_x_1189) ;  /* 0x0000002000308947 */ /* 0x000fea0003800000 */
[----:B------:R-:W-:Y:S01]  /*10110*/  UIADD3 UR6, UR4, 0x1, URZ ;  /* 0x0000000104067890 */ /* 0x000fe2000fffe03f */
[----:B------:R-:W-:Y:S01]  /*10120*/  ISETP.NE.AND P1, PT, R0, RZ, PT ;  /* 0x000000ff0000720c */ /* 0x000fe20003f25270 */
[----:B------:R-:W-:Y:S02]  /*10130*/  UIMAD UR7, UR4, UR16, URZ ;  /* 0x00000010040772a4 */ /* 0x000fe4000f8e023f */
[----:B------:R-:W-:Y:S02]  /*10140*/  UIADD3 UR11, -UR5, UR4, URZ ;  /* 0x00000004050b7290 */ /* 0x000fe4000fffe13f */
[----:B------:R-:W-:Y:S02]  /*10150*/  UIMAD UR6, UR18, UR6, URZ ;  /* 0x00000006120672a4 */ /* 0x000fe4000f8e023f */
[----:B------:R-:W-:Y:S01]  /*10160*/  UIMAD UR7, UR7, UR17, URZ ;  /* 0x00000011070772a4 */ /* 0x000fe2000f8e023f */
[----:B------:R-:W-:-:S11]  /*10170*/  ULDC.64 UR20, c[0x0][0x768] ;  /* 0x0001da0000147ab9 */ /* 0x000fd60000000a00 */
.L_x_1307:
[----:B------:R-:W-:Y:S01]  /*10180*/  UIADD3 UR12, UP0, UR7, UR9, URZ ;  /* 0x00000009070c7290 */ /* 0x000fe2000ff1e03f */
[----:B------:R-:W-:-:S03]  /*10190*/  NOP ;  /* 0x0000000000007918 */ /* 0x000fc60000000000 */
[----:B------:R-:W-:Y:S01]  /*101a0*/  ULEA.HI.X.SX32 UR13, UR7, UR10, 0x1, UP0 ;  /* 0x0000000a070d7291 */ /* 0x000fe200080f0e3f */
[----:B------:R-:W-:Y:S01]  /*101b0*/  BSSY B0, `(.L_x_1303) ;  /* 0x0000015000007945 */ /* 0x000fe20003800000 */
[----:B------:R-:W-:-:S04]  /*101c0*/  ULEA UR15, UP0, UR12, UR20, 0x2 ;  /* 0x000000140c0f7291 */ /* 0x000fc8000f80103f */
[----:B------:R-:W-:Y:S01]  /*101d0*/  ULEA.HI.X UR13, UR12, UR21, UR13, 0x2, UP0 ;  /* 0x000000150c0d7291 */ /* 0x000fe200080f140d */
[----:B---34-:R-:W-:Y:S11]  /*101e0*/  @P1 BRA `(.L_x_1304) ;  /* 0x0000000000441947 */ /* 0x018ff60003800000 */
[----:B------:R-:W-:Y:S01]  /*101f0*/  @!PT LDS RZ, [RZ] ;  /* 0x00000000fffff984 */ /* 0x000fe20000000800 */
[----:B------:R-:W-:Y:S01]  /*10200*/  @!PT LDS RZ, [RZ] ;  /* 0x00000000fffff984 */ /* 0x000fe20000000800 */
[----:B------:R-:W-:Y:S01]  /*10210*/  @!PT LDS RZ, [RZ] ;  /* 0x00000000fffff984 */ /* 0x000fe20000000800 */
[----:B------:R-:W-:Y:S01]  /*10220*/  @!PT LDS RZ, [RZ] ;  /* 0x00000000fffff984 */ /* 0x000fe20000000800 */
[----:B------:R3:W-:Y:S06]  /*10230*/  MEMBAR.ALL.CTA ;  /* 0x0000000000007992 */ /* 0x0007ec0000008000 */
[----:B---3--:R-:W-:Y:S06]  /*10240*/  MEMBAR.ALL.GPU ;  /* 0x0000000000007992 */ /* 0x008fec000000a000 */
[----:B------:R-:W-:-:S00]  /*10250*/  ERRBAR ;  /* 0x00000000000079ab */ /* 0x000fc00000000000 */
[----:B------:R-:W-:Y:S06]  /*10260*/  CGAERRBAR ;  /* 0x00000000000075ab */ /* 0x000fec0000000000 */
[----:B012345:R-:W-:Y:S01]  /*10270*/  CCTL.IVALL ;  /* 0x00000000ff00798f */ /* 0x03ffe20002000000 */
[----:B------:R-:W3:Y:S01]  /*10280*/  S2R R0, SR_LANEID ;  /* 0x0000000000007919 */ /* 0x000ee20000000000 */
[----:B------:R-:W-:Y:S01]  /*10290*/  VOTEU.ANY UR12, UPT, PT ;  /* 0x00000000000c7886 */ /* 0x000fe200038e0100 */
[----:B-12---:R-:W-:Y:S01]  /*102a0*/  IMAD.U32 R2, RZ, RZ, UR15 ;  /* 0x0000000fff027e24 */ /* 0x006fe2000f8e00ff */
[----:B------:R-:W-:-:S02]  /*102b0*/  UFLO.U32 UR14, UR12 ;  /* 0x0000000c000e72bd */ /* 0x000fc400080e0000 */
[----:B------:R-:W1:Y:S01]  /*102c0*/  POPC R5, UR12 ;  /* 0x0000000c00057d09 */ /* 0x000e620008000000 */
[----:B------:R-:W-:-:S03]  /*102d0*/  IMAD.U32 R3, RZ, RZ, UR13 ;  /* 0x0000000dff037e24 */ /* 0x000fc6000f8e00ff */
[----:B---3--:R-:W-:-:S13]  /*102e0*/  ISETP.EQ.U32.AND P0, PT, R0, UR14, PT ;  /* 0x0000000e00007c0c */ /* 0x008fda000bf02070 */
[----:B-1----:R3:W-:Y:S02]  /*102f0*/  @P0 REDG.E.ADD.S32.STRONG.GPU desc[UR38][R2.64], R5 ;  /* 0x000000050200098e */ /* 0x0027e4000c10e3a6 */
.L_x_1304:
[----:B------:R-:W-:Y:S05]  /*10300*/  BSYNC B0 ;  /* 0x0000000000007941 */ /* 0x000fea0003800000 */
.L_x_1303:
[----:B------:R-:W-:Y:S01]  /*10310*/  UIADD3 UR12, UP0, UR6, UR9, URZ ;  /* 0x00000009060c7290 */ /* 0x000fe2000ff1e03f */
[----:B------:R-:W-:-:S03]  /*10320*/  NOP ;  /* 0x0000000000007918 */ /* 0x000fc60000000000 */
[----:B------:R-:W-:Y:S01]  /*10330*/  ULEA.HI.X.SX32 UR13, UR6, UR10, 0x1, UP0 ;  /* 0x0000000a060d7291 */ /* 0x000fe200080f0e3f */
[----:B------:R-:W-:Y:S01]  /*10340*/  BSSY B0, `(.L_x_1305) ;  /* 0x0000015000007945 */ /* 0x000fe20003800000 */
[----:B------:R-:W-:-:S04]  /*10350*/  ULEA UR15, UP0, UR12, UR20, 0x2 ;  /* 0x000000140c0f7291 */ /* 0x000fc8000f80103f */
[----:B------:R-:W-:Y:S01]  /*10360*/  ULEA.HI.X UR13, UR12, UR21, UR13, 0x2, UP0 ;  /* 0x000000150c0d7291 */ /* 0x000fe200080f140d */
[----:B------:R-:W-:Y:S11]  /*10370*/  @P1 BRA `(.L_x_1306) ;  /* 0x0000000000441947 */ /* 0x000ff60003800000 */
[----:B------:R-:W-:Y:S01]  /*10380*/  @!PT LDS RZ, [RZ] ;  /* 0x00000000fffff984 */ /* 0x000fe20000000800 */
[----:B------:R-:W-:Y:S01]  /*10390*/  @!PT LDS RZ, [RZ] ;  /* 0x00000000fffff984 */ /* 0x000fe20000000800 */
[----:B------:R-:W-:Y:S01]  /*103a0*/  @!PT LDS RZ, [RZ] ;  /* 0x00000000fffff984 */ /* 0x000fe20000000800 */
[----:B------:R-:W-:Y:S01]  /*103b0*/  @!PT LDS RZ, [RZ] ;  /* 0x00000000fffff984 */ /* 0x000fe20000000800 */
[----:B------:R4:W-:Y:S06]  /*103c0*/  MEMBAR.ALL.CTA ;  /* 0x0000000000007992 */ /* 0x0009ec0000008000 */
[----:B----4-:R-:W-:Y:S06]  /*103d0*/  MEMBAR.ALL.GPU ;  /* 0x0000000000007992 */ /* 0x010fec000000a000 */
[----:B------:R-:W-:-:S00]  /*103e0*/  ERRBAR ;  /* 0x00000000000079ab */ /* 0x000fc00000000000 */
[----:B------:R-:W-:Y:S06]  /*103f0*/  CGAERRBAR ;  /* 0x00000000000075ab */ /* 0x000fec0000000000 */
[----:B012345:R-:W-:Y:S01]  /*10400*/  CCTL.IVALL ;  /* 0x00000000ff00798f */ /* 0x03ffe20002000000 */
[----:B------:R-:W4:Y:S01]  /*10410*/  S2R R0, SR_LANEID ;  /* 0x0000000000007919 */ /* 0x000f220000000000 */
[----:B------:R-:W-:Y:S01]  /*10420*/  VOTEU.ANY UR12, UPT, PT ;  /* 0x00000000000c7886 */ /* 0x000fe200038e0100 */
[----:B-123--:R-:W-:Y:S01]  /*10430*/  IMAD.U32 R2, RZ, RZ, UR15 ;  /* 0x0000000fff027e24 */ /* 0x00efe2000f8e00ff */
[----:B------:R-:W-:-:S02]  /*10440*/  UFLO.U32 UR14, UR12 ;  /* 0x0000000c000e72bd */ /* 0x000fc400080e0000 */
[----:B------:R-:W1:Y:S01]  /*10450*/  POPC R5, UR12 ;  /* 0x0000000c00057d09 */ /* 0x000e620008000000 */
[----:B------:R-:W-:-:S03]  /*10460*/  IMAD.U32 R3, RZ, RZ, UR13 ;  /* 0x0000000dff037e24 */ /* 0x000fc6000f8e00ff */
[----:B----4-:R-:W-:-:S13]  /*10470*/  ISETP.EQ.U32.AND P0, PT, R0, UR14, PT ;  /* 0x0000000e00007c0c */ /* 0x010fda000bf02070 */
[----:B-1----:R4:W-:Y:S02]  /*10480*/  @P0 REDG.E.ADD.S32.STRONG.GPU desc[UR38][R2.64], R5 ;  /* 0x000000050200098e */ /* 0x0029e4000c10e3a6 */
.L_x_1306:
[----:B------:R-:W-:Y:S05]  /*10490*/  BSYNC B0 ;  /* 0x0000000000007941 */ /* 0x000fea0003800000 */
.L_x_1305:
[----:B------:R-:W-:Y:S02]  /*104a0*/  UIADD3 UR11, UR11, 0x2, URZ ;  /* 0x000000020b0b7890 */ /* 0x000fe4000fffe03f */
[----:B------:R-:W-:Y:S02]  /*104b0*/  ULEA UR6, UR18, UR6, 0x1 ;  /* 0x0000000612067291 */ /* 0x000fe4000f8e083f */
[----:B------:R-:W-:Y:S02]  /*104c0*/  ULEA UR7, UR18, UR7, 0x1 ;  /* 0x0000000712077291 */ /* 0x000fe4000f8e083f */
[----:B------:R-:W-:-:S13]  /*104d0*/  ISETP.NE.AND P0, PT, RZ, UR11, PT ;  /* 0x0000000bff007c0c */ /* 0x000fda000bf05270 */
[----:B------:R-:W-:Y:S05]  /*104e0*/  @!P0 BRA `(.L_x_1189) ;  /* 0x0000001c00388947 */ /* 0x000fea0003800000 */
[----:B------:R-:W-:Y:S05]  /*104f0*/  BRA `(.L_x_1307) ;  /* 0xfffffffc00207947 */ /* 0x000fea000383ffff */
.L_x_1256:
        /* <DEDUP_REMOVED lines=33> */
.L_x_1309:
        /* <DEDUP_REMOVED lines=42> */
.L_x_1348:
        /* <DEDUP_REMOVED lines=15> */
.L_x_1312:
        /* <DEDUP_REMOVED lines=75> */
.L_x_1323:
[----:B--234-:R-:W-:-:S04]  /*10f50*/  SHF.L.U32 R21, R11, 0x1f, RZ ;  /* 0x0000001f0b157819 */ /* 0x01cfc800000006ff */
[----:B------:R-:W1:Y:S02]  /*10f60*/  SYNCS.PHASECHK.TRANS64.TRYWAIT P1, [R16+URZ+0x30c40], R21 ;  /* 0x030c4015100075a7 */ /* 0x000e64000802017f */
[----:B-1----:R-:W-:Y:S05]  /*10f70*/  @!P1 BRA `(.L_x_1315) ;  /* 0x0000001400b09947 */ /* 0x002fea0003800000 */
.L_x_1349:
[----:B------:R-:W-:Y:S05]  /*10f80*/  @P0 BRA `(.L_x_1316) ;  /* 0x0000000000140947 */ /* 0x000fea0003800000 */
[----:B------:R-:W-:Y:S01]  /*10f90*/  ISETP.NE.AND P1, PT, R6, RZ, PT ;  /* 0x000000ff0600720c */ /* 0x000fe20003f25270 */
[----:B------:R-:W-:-:S04]  /*10fa0*/  IMAD.MOV.U32 R3, RZ, RZ, 0x4200 ;  /* 0x00004200ff037424 */ /* 0x000fc800078e00ff */
[----:B------:R2:W-:Y:S08]  /*10fb0*/  SYNCS.ARRIVE.TRANS64 RZ, [R16+URZ+0x30c30], R3 ;  /* 0x030c300310ff79a7 */ /* 0x0005f0000800003f */
[----:B------:R-:W-:Y:S05]  /*10fc0*/  @!P1 BRA `(.L_x_1316) ;  /* 0x0000000000049947 */ /* 0x000fea0003800000 */
[----:B------:R-:W-:Y:S01]  /*10fd0*/  BPT.TRAP 0x1 ;  /* 0x000000040000795c */ /* 0x000fe20000300000 */
.L_x_1316:
        /* <DEDUP_REMOVED lines=29> */
.L_x_1350:
[----:B------:R-:W-:Y:S05]  /*111b0*/  @P0 BRA `(.L_x_1318) ;  /* 0x0000000000140947 */ /* 0x000fea0003800000 */
[----:B------:R-:W-:Y:S01]  /*111c0*/  ISETP.NE.AND P1, PT, R6, RZ, PT ;  /* 0x000000ff0600720c */ /* 0x000fe20003f25270 */
[----:B------:R-:W-:-:S04]  /*111d0*/  IMAD.MOV.U32 R2, RZ, RZ, 0x4200 ;  /* 0x00004200ff027424 */ /* 0x000fc800078e00ff */
[----:B------:R3:W-:Y:S08]  /*111e0*/  SYNCS.ARRIVE.TRANS64 RZ, [R16+URZ+0x30c18], R2 ;  /* 0x030c180210ff79a7 */ /* 0x0007f0000800003f */
[----:B------:R-:W-:Y:S05]  /*111f0*/  @!P1 BRA `(.L_x_1318) ;  /* 0x0000000000049947 */ /* 0x000fea0003800000 */
[----:B------:R-:W-:Y:S01]  /*11200*/  BPT.TRAP 0x1 ;  /* 0x000000040000795c */ /* 0x000fe20000300000 */
.L_x_1318:
        /* <DEDUP_REMOVED lines=29> */
.L_x_1351:
[----:B------:R-:W-:Y:S05]  /*113e0*/  @P0 BRA `(.L_x_1320) ;  /* 0x0000000000140947 */ /* 0x000fea0003800000 */
[----:B------:R-:W-:Y:S01]  /*113f0*/  ISETP.NE.AND P1, PT, R6, RZ, PT ;  /* 0x000000ff0600720c */ /* 0x000fe20003f25270 */
[----:B-123--:R-:W-:-:S04]  /*11400*/  IMAD.MOV.U32 R21, RZ, RZ, 0x4200 ;  /* 0x00004200ff157424 */ /* 0x00efc800078e00ff */
[----:B------:R4:W-:Y:S08]  /*11410*/  SYNCS.ARRIVE.TRANS64 RZ, [R16+URZ+0x30c38], R21 ;  /* 0x030c381510ff79a7 */ /* 0x0009f0000800003f */
[----:B------:R-:W-:Y:S05]  /*11420*/  @!P1 BRA `(.L_x_1320) ;  /* 0x0000000000049947 */ /* 0x000fea0003800000 */
[----:B------:R-:W-:Y:S01]  /*11430*/  BPT.TRAP 0x1 ;  /* 0x000000040000795c */ /* 0x000fe20000300000 */
.L_x_1320:
        /* <DEDUP_REMOVED lines=24> */
.L_x_1353:
[----:B------:R-:W-:Y:S05]  /*115c0*/  @P0 BRA `(.L_x_1322) ;  /* 0x0000000000140947 */ /* 0x000fea0003800000 */
[----:B------:R-:W-:Y:S01]  /*115d0*/  ISETP.NE.AND P1, PT, R6, RZ, PT ;  /* 0x000000ff0600720c */ /* 0x000fe20003f25270 */
[----:B------:R-:W-:-:S04]  /*115e0*/  IMAD.MOV.U32 R5, RZ, RZ, 0x4200 ;  /* 0x00004200ff057424 */ /* 0x000fc800078e00ff */
[----:B------:R1:W-:Y:S08]  /*115f0*/  SYNCS.ARRIVE.TRANS64 RZ, [R16+URZ+0x30c10], R5 ;  /* 0x030c100510ff79a7 */ /* 0x0003f0000800003f */
[----:B------:R-:W-:Y:S05]  /*11600*/  @!P1 BRA `(.L_x_1322) ;  /* 0x0000000000049947 */ /* 0x000fea0003800000 */
[----:B------:R-:W-:Y:S01]  /*11610*/  BPT.TRAP 0x1 ;  /* 0x000000040000795c */ /* 0x000fe20000300000 */
.L_x_1322:
        /* <DEDUP_REMOVED lines=30> */
.L_x_1314:
[----:B------:R-:W2:Y:S02]  /*11800*/  LDL.LU R4, [R1+0x4] ;  /* 0x0000040001047983 */ /* 0x000ea40000300800 */
[----:B--2---:R-:W-:Y:S02]  /*11810*/  ISETP.NE.AND P1, PT, R4, RZ, PT ;  /* 0x000000ff0400720c */ /* 0x004fe40003f25270 */
[----:B------:R2:W5:Y:S11]  /*11820*/  LDL R4, [R1] ;  /* 0x0000000001047983 */ /* 0x0005760000100800 */
[----:B--2---:R-:W-:Y:S05]  /*11830*/  @!P1 BRA `(.L_x_1313) ;  /* 0x0000000400109947 */ /* 0x004fea0003800000 */
[----:B------:R-:W-:-:S04]  /*11840*/  SHF.L.U32 R13, R11, 0x1f, RZ ;  /* 0x0000001f0b0d7819 */ /* 0x000fc800000006ff */
[----:B------:R-:W1:Y:S02]  /*11850*/  SYNCS.PHASECHK.TRANS64.TRYWAIT P1, [R16+URZ+0x30c40], R13 ;  /* 0x030c400d100075a7 */ /* 0x000e64000802017f */
[----:B-1----:R-:W-:Y:S05]  /*11860*/  @!P1 BRA `(.L_x_1324) ;  /* 0x0000000c00c89947 */ /* 0x002fea0003800000 */
.L_x_1354:
[----:B------:R-:W-:Y:S05]  /*11870*/  @P0 BRA `(.L_x_1325) ;  /* 0x0000000000140947 */ /* 0x000fea0003800000 */
[----:B------:R-:W-:Y:S01]  /*11880*/  ISETP.NE.AND P1, PT, R6, RZ, PT ;  /* 0x000000ff0600720c */ /* 0x000fe20003f25270 */
[----:B------:R-:W-:-:S04]  /*11890*/  IMAD.MOV.U32 R5, RZ, RZ, 0x4200 ;  /* 0x00004200ff057424 */ /* 0x000fc800078e00ff */
[----:B------:R2:W-:Y:S08]  /*118a0*/  SYNCS.ARRIVE.TRANS64 RZ, [R16+URZ+0x30c30], R5 ;  /* 0x030c300510ff79a7 */ /* 0x0005f0000800003f */
[----:B------:R-:W-:Y:S05]  /*118b0*/  @!P1 BRA `(.L_x_1325) ;  /* 0x0000000000049947 */ /* 0x000fea0003800000 */
[----:B------:R-:W-:Y:S01]  /*118c0*/  BPT.TRAP 0x1 ;  /* 0x000000040000795c */ /* 0x000fe20000300000 */
.L_x_1325:
        /* <DEDUP_REMOVED lines=26> */
.L_x_1355:
[----:B------:R-:W-:Y:S05]  /*11a70*/  @P0 BRA `(.L_x_1327) ;  /* 0x0000000000140947 */ /* 0x000fea0003800000 */
[----:B------:R-:W-:Y:S01]  /*11a80*/  ISETP.NE.AND P0, PT, R6, RZ, PT ;  /* 0x000000ff0600720c */ /* 0x000fe20003f05270 */
[----:B------:R-:W-:-:S04]  /*11a90*/  IMAD.MOV.U32 R5, RZ, RZ, 0x4200 ;  /* 0x00004200ff057424 */ /* 0x000fc800078e00ff */
[----:B------:R2:W-:Y:S08]  /*11aa0*/  SYNCS.ARRIVE.TRANS64 RZ, [R16+URZ+0x30c18], R5 ;  /* 0x030c180510ff79a7 */ /* 0x0005f0000800003f */
[----:B------:R-:W-:Y:S05]  /*11ab0*/  @!P0 BRA `(.L_x_1327) ;  /* 0x0000000000048947 */ /* 0x000fea0003800000 */
[----:B------:R-:W-:Y:S01]  /*11ac0*/  BPT.TRAP 0x1 ;  /* 0x000000040000795c */ /* 0x000fe20000300000 */
.L_x_1327:
        /* <DEDUP_REMOVED lines=27> */
.L_x_1313:
[----:B------:R-:W2:Y:S01]  /*11c80*/  S2R R0, SR_TID.X ;  /* 0x0000000000007919 */ /* 0x000ea20000002100 */
[----:B------:R-:W-:Y:S01]  /*11c90*/  IMAD R3, R19, 0x8, R16 ;  /* 0x0000000813037824 */ /* 0x000fe200078e0210 */
[----:B--2---:R-:W-:Y:S02]  /*11ca0*/  LOP3.LUT R2, R0, 0x7f, RZ, 0xc0, !PT ;  /* 0x0000007f00027812 */ /* 0x004fe400078ec0ff */
[----:B------:R-:W-:Y:S02]  /*11cb0*/  SHF.L.U32 R0, R11, 0x1f, RZ ;  /* 0x0000001f0b007819 */ /* 0x000fe400000006ff */
[----:B------:R-:W-:Y:S02]  /*11cc0*/  ISETP.NE.AND P1, PT, R2, RZ, PT ;  /* 0x000000ff0200720c */ /* 0x000fe40003f25270 */
[----:B------:R-:W2:Y:S02]  /*11cd0*/  SYNCS.PHASECHK.TRANS64.TRYWAIT P0, [R3+URZ+0x30c40], R0 ;  /* 0x030c4000030075a7 */ /* 0x000ea4000800017f */
[----:B--2---:R-:W-:Y:S09]  /*11ce0*/  @!P0 BRA `(.L_x_1328) ;  /* 0x0000000800d08947 */ /* 0x004ff20003800000 */
.L_x_1356:
[----:B------:R-:W-:Y:S05]  /*11cf0*/  @P1 BRA `(.L_x_1329) ;  /* 0x0000000000181947 */ /* 0x000fea0003800000 */
[----:B------:R-:W1:Y:S01]  /*11d00*/  S2R R2, SR_TID.X ;  /* 0x0000000000027919 */ /* 0x000e620000002100 */
[----:B--2---:R-:W-:-:S04]  /*11d10*/  IMAD.MOV.U32 R0, RZ, RZ, 0x4200 ;  /* 0x00004200ff007424 */ /* 0x004fc800078e00ff */
[----:B------:R2:W-:Y:S01]  /*11d20*/  SYNCS.ARRIVE.TRANS64 RZ, [R3+URZ+0x30c30], R0 ;  /* 0x030c300003ff79a7 */ /* 0x0005e2000800003f */
[----:B-1----:R-:W-:-:S13]  /*11d30*/  LOP3.LUT P0, RZ, R2, 0x1f, RZ, 0xc0, !PT ;  /* 0x0000001f02ff7812 */ /* 0x002fda000780c0ff */
[----:B--2---:R-:W-:Y:S05]  /*11d40*/  @!P0 BRA `(.L_x_1329) ;  /* 0x0000000000048947 */ /* 0x004fea0003800000 */
[----:B------:R-:W-:Y:S01]  /*11d50*/  BPT.TRAP 0x1 ;  /* 0x000000040000795c */ /* 0x000fe20000300000 */
.L_x_1329:
        /* <DEDUP_REMOVED lines=33> */
.L_x_1310:
[----:B------:R-:W-:Y:S05]  /*11f70*/  BSYNC B0 ;  /* 0x0000000000007941 */ /* 0x000fea0003800000 */
.L_x_1308:
[----:B------:R-:W-:-:S03]  /*11f80*/  UMOV UR8, 0xffffffff ;  /* 0xffffffff00087882 */ /* 0x000fc60000000000 */
[----:B------:R-:W-:Y:S05]  /*11f90*/  BRA.DIV UR8, `(.L_x_1330) ;  /* 0x0000000a08387947 */ /* 0x000fea000b800000 */
[----:B------:R-:W-:-:S13]  /*11fa0*/  ELECT P6, URZ, PT ;  /* 0x00000000003f782f */ /* 0x000fda00038c0000 */
.L_x_1359:
[----:B------:R-:W-:Y:S05]  /*11fb0*/  @!P6 BRA `(.L_x_1189) ;  /* 0x000000000084e947 */ /* 0x000fea0003800000 */
[----:B------:R-:W-:-:S06]  /*11fc0*/  ULOP3.LUT UR8, UR36, 0x2, URZ, 0xfc, !UPT ;  /* 0x0000000224087892 */ /* 0x000fcc000f8efc3f */
[----:B------:R-:W-:-:S05]  /*11fd0*/  IMAD.U32 R0, RZ, RZ, UR8 ;  /* 0x00000008ff007e24 */ /* 0x000fca000f8e00ff */
[----:B------:R-:W-:-:S13]  /*11fe0*/  ISETP.NE.AND P2, PT, R0, 0x3, PT ;  /* 0x000000030000780c */ /* 0x000fda0003f45270 */
[----:B------:R-:W-:Y:S05]  /*11ff0*/  @!P2 BRA `(.L_x_1331) ;  /* 0x000000000004a947 */ /* 0x000fea0003800000 */
[----:B------:R-:W-:Y:S01]  /*12000*/  BPT.TRAP 0x1 ;  /* 0x000000040000795c */ /* 0x000fe20000300000 */
.L_x_1331:
        /* <DEDUP_REMOVED lines=15> */
.L_x_1360:
[----:B------:R-:W2:Y:S02]  /*12100*/  SYNCS.PHASECHK.TRANS64.TRYWAIT P0, [R3+URZ], R0 ;  /* 0x00000000030075a7 */ /* 0x000ea4000800017f */
[----:B--2---:R-:W-:Y:S05]  /*12110*/  @!P0 BRA `(.L_x_1333) ;  /* 0x00000008000c8947 */ /* 0x004fea0003800000 */
.L_x_1361:
[----:B------:R-:W-:Y:S05]  /*12120*/  @!P2 BRA `(.L_x_1334) ;  /* 0x000000000004a947 */ /* 0x000fea0003800000 */
[----:B------:R-:W-:Y:S01]  /*12130*/  BPT.TRAP 0x1 ;  /* 0x000000040000795c */ /* 0x000fe20000300000 */
.L_x_1334:
[----:B--2---:R-:W-:-:S04]  /*12140*/  VIADD R3, R7, 0x30c40 ;  /* 0x00030c4007037836 */ /* 0x004fc80000000000 */
[----:B------:R-:W-:-:S04]  /*12150*/  IMAD R2, R2, 0x8, R3 ;  /* 0x0000000802027824 */ /* 0x000fc800078e0203 */
[----:B------:R-:W2:Y:S02]  /*12160*/  SYNCS.PHASECHK.TRANS64.TRYWAIT P0, [R2+URZ], R5 ;  /* 0x00000005020075a7 */ /* 0x000ea4000800017f */
[----:B--2---:R-:W-:Y:S05]  /*12170*/  @!P0 BRA `(.L_x_1335) ;  /* 0x0000000800088947 */ /* 0x004fea0003800000 */
.L_x_1362:
[----:B------:R-:W-:-:S07]  /*12180*/  IMAD R3, R4, 0x8, R3 ;  /* 0x0000000804037824 */ /* 0x000fce00078e0203 */
.L_x_1336:
[----:B---3--:R3:W4:Y:S02]  /*12190*/  SYNCS.PHASECHK.TRANS64.TRYWAIT P0, [R3+URZ], R0 ;  /* 0x00000000030075a7 */ /* 0x008724000800017f */
[----:B----4-:R-:W-:Y:S05]  /*121a0*/  @!P0 NANOSLEEP.SYNCS 0x989680 ;  /* 0x009896800000895d */ /* 0x010fea0003900000 */
[----:B------:R-:W4:Y:S02]  /*121b0*/  @!P0 SYNCS.PHASECHK.TRANS64 P0, [R3+URZ], R0 ;  /* 0x00000000030085a7 */ /* 0x000f24000800007f */
[----:B----4-:R-:W-:Y:S05]  /*121c0*/  @!P0 BRA `(.L_x_1336) ;  /* 0xfffffffc00f08947 */ /* 0x010fea000383ffff */
.L_x_1189:
[----:B------:R-:W-:Y:S05]  /*121d0*/  BSYNC B6 ;  /* 0x0000000000067941 */ /* 0x000fea0003800000 */
.L_x_1186:
[----:B------:R-:W-:Y:S05]  /*121e0*/  EXIT ;  /* 0x000000000000794d */ /* 0x000fea0003800000 */
.L_x_1196:
[----:B------:R-:W-:Y:S02]  /*121f0*/  IMAD.MOV.U32 R13, RZ, RZ, R10 ;  /* 0x000000ffff0d7224 */ /* 0x000fe400078e000a */
[----:B------:R-:W-:Y:S02]  /*12200*/  IMAD.MOV.U32 R12, RZ, RZ, RZ ;  /* 0x000000ffff0c7224 */ /* 0x000fe400078e00ff */
[----:B------:R-:W-:Y:S02]  /*12210*/  IMAD.MOV.U32 R11, RZ, RZ, 0x1f ;  /* 0x0000001fff0b7424 */ /* 0x000fe400078e00ff */
[----:B------:R-:W-:-:S07]  /*12220*/  IMAD.MOV.U32 R15, RZ, RZ, -0x1 ;  /* 0xffffffffff0f7424 */ /* 0x000fce00078e00ff */
[----:B------:R-:W-:Y:S05]  /*12230*/  WARPSYNC.COLLECTIVE R15, `(.L_x_1337) ;  /* 0x000000000f087348 */ /* 0x000fea0003c00000 */
[----:B------:R1:W2:Y:S02]  /*12240*/  SHFL.IDX P6, R14, R13, R12, R11 ;  /* 0x0000000c0d0e7389 */ /* 0x0002a400000c000b */
[----:B-12---:R-:W-:Y:S01]  /*12250*/  ENDCOLLECTIVE ;  /* 0x000000000000791b */ /* 0x006fe20003800000 */
.L_x_1337:
[----:B------:R-:W-:Y:S05]  /*12260*/  BRA `(.L_x_1338) ;  /* 0xfffffeec00587947 */ /* 0x000fea000383ffff */
.L_x_1198:
[----:B--2---:R2:W3:Y:S02]  /*12270*/  SYNCS.PHASECHK.TRANS64.TRYWAIT P0, [R222+URZ+0x30c00], R11 ;  /* 0x030c000bde0075a7 */ /* 0x0044e4000800017f */
[----:B---3--:R-:W-:Y:S05]  /*12280*/  @!P0 NANOSLEEP.SYNCS 0x989680 ;  /* 0x009896800000895d */ /* 0x008fea0003900000 */
[----:B------:R-:W3:Y:S02]  /*12290*/  @!P0 SYNCS.PHASECHK.TRANS64 P0, [R222+URZ+0x30c00], R11 ;  /* 0x030c000bde0085a7 */ /* 0x000ee4000800007f */
[----:B---3--:R-:W-:Y:S05]  /*122a0*/  @!P0 BRA `(.L_x_1198) ;  /* 0xfffffffc00f08947 */ /* 0x008fea000383ffff */
[----:B------:R-:W-:Y:S05]  /*122b0*/  BRA `(.L_x_1197) ;  /* 0xfffffeec00a07947 */ /* 0x000fea000383ffff */
.L_x_1203:
[----:B--2---:R2:W3:Y:S02]  /*122c0*/  SYNCS.PHASECHK.TRANS64.TRYWAIT P0, [R8+URZ+0x30c10], R21 ;  /* 0x030c1015080075a7 */ /* 0x0044e4000800017f */
[----:B---3--:R-:W-:Y:S05]  /*122d0*/  @!P0 NANOSLEEP.SYNCS 0x989680 ;  /* 0x009896800000895d */ /* 0x008fea0003900000 */
[----:B------:R-:W3:Y:S02]  /*122e0*/  @!P0 SYNCS.PHASECHK.TRANS64 P0, [R8+URZ+0x30c10], R21 ;  /* 0x030c1015080085a7 */ /* 0x000ee4000800007f */
[----:B---3--:R-:W-:Y:S05]  /*122f0*/  @!P0 BRA `(.L_x_1203) ;  /* 0xfffffffc00f08947 */ /* 0x008fea000383ffff */
[----:B------:R-:W-:Y:S05]  /*12300*/  BRA `(.L_x_1202) ;  /* 0xfffffef400d47947 */ /* 0x000fea000383ffff */
.L_x_1207:
[----:B------:R1:W1:Y:S02]  /*12310*/  SYNCS.PHASECHK.TRANS64.TRYWAIT P0, [R8+URZ+0x30c30], R21 ;  /* 0x030c3015080075a7 */ /* 0x000264000800017f */
[----:B-1----:R-:W-:Y:S05]  /*12320*/  @!P0 NANOSLEEP.SYNCS 0x989680 ;  /* 0x009896800000895d */ /* 0x002fea0003900000 */
[----:B------:R-:W1:Y:S02]  /*12330*/  @!P0 SYNCS.PHASECHK.TRANS64 P0, [R8+URZ+0x30c30], R21 ;  /* 0x030c3015080085a7 */ /* 0x000e64000800007f */
[----:B-1----:R-:W-:Y:S05]  /*12340*/  @!P0 BRA `(.L_x_1207) ;  /* 0xfffffffc00f08947 */ /* 0x002fea000383ffff */
[----:B------:R-:W-:Y:S05]  /*12350*/  BRA `(.L_x_1206) ;  /* 0xfffffef800d87947 */ /* 0x000fea000383ffff */
.L_x_1215:
[----:B--2---:R2:W3:Y:S02]  /*12360*/  SYNCS.PHASECHK.TRANS64.TRYWAIT P1, [R6+URZ+0x30c10], R11 ;  /* 0x030c100b060075a7 */ /* 0x0044e4000802017f */
[----:B---3--:R-:W-:Y:S05]  /*12370*/  @!P1 NANOSLEEP.SYNCS 0x989680 ;  /* 0x009896800000995d */ /* 0x008fea0003900000 */
[----:B------:R-:W3:Y:S02]  /*12380*/  @!P1 SYNCS.PHASECHK.TRANS64 P1, [R6+URZ+0x30c10], R11 ;  /* 0x030c100b060095a7 */ /* 0x000ee4000802007f */
[----:B---3--:R-:W-:Y:S05]  /*12390*/  @!P1 BRA `(.L_x_1215) ;  /* 0xfffffffc00f09947 */ /* 0x008fea000383ffff */
[----:B------:R-:W-:Y:S05]  /*123a0*/  BRA `(.L_x_1214) ;  /* 0xffffff3800447947 */ /* 0x000fea000383ffff */
.L_x_1219:
[----:B------:R1:W1:Y:S02]  /*123b0*/  SYNCS.PHASECHK.TRANS64.TRYWAIT P1, [R6+URZ+0x30c30], R11 ;  /* 0x030c300b060075a7 */ /* 0x000264000802017f */
[----:B-1----:R-:W-:Y:S05]  /*123c0*/  @!P1 NANOSLEEP.SYNCS 0x989680 ;  /* 0x009896800000995d */ /* 0x002fea0003900000 */
[----:B------:R-:W1:Y:S02]  /*123d0*/  @!P1 SYNCS.PHASECHK.TRANS64 P1, [R6+URZ+0x30c30], R11 ;  /* 0x030c300b060095a7 */ /* 0x000e64000802007f */
[----:B-1----:R-:W-:Y:S05]  /*123e0*/  @!P1 BRA `(.L_x_1219) ;  /* 0xfffffffc00f09947 */ /* 0x002fea000383ffff */
[----:B------:R-:W-:Y:S05]  /*123f0*/  BRA `(.L_x_1218) ;  /* 0xffffff3c00547947 */ /* 0x000fea000383ffff */
.L_x_1227:
[----:B--2---:R2:W3:Y:S02]  /*12400*/  SYNCS.PHASECHK.TRANS64.TRYWAIT P0, [R7+URZ+0x30c10], R18 ;  /* 0x030c1012070075a7 */ /* 0x0044e4000800017f */
[----:B---3--:R-:W-:Y:S05]  /*12410*/  @!P0 NANOSLEEP.SYNCS 0x989680 ;  /* 0x009896800000895d */ /* 0x008fea0003900000 */
[----:B------:R-:W3:Y:S02]  /*12420*/  @!P0 SYNCS.PHASECHK.TRANS64 P0, [R7+URZ+0x30c10], R18 ;  /* 0x030c1012070085a7 */ /* 0x000ee4000800007f */
[----:B---3--:R-:W-:Y:S05]  /*12430*/  @!P0 BRA `(.L_x_1227) ;  /* 0xfffffffc00f08947 */ /* 0x008fea000383ffff */
[----:B------:R-:W-:Y:S05]  /*12440*/  BRA `(.L_x_1226) ;  /* 0xffffff7000887947 */ /* 0x000fea000383ffff */
.L_x_1231:
[----:B------:R1:W1:Y:S02]  /*12450*/  SYNCS.PHASECHK.TRANS64.TRYWAIT P0, [R7+URZ+0x30c30], R18 ;  /* 0x030c3012070075a7 */ /* 0x000264000800017f */
[----:B-1----:R-:W-:Y:S05]  /*12460*/  @!P0 NANOSLEEP.SYNCS 0x989680 ;  /* 0x009896800000895d */ /* 0x002fea0003900000 */
[----:B------:R-:W1:Y:S02]  /*12470*/  @!P0 SYNCS.PHASECHK.TRANS64 P0, [R7+URZ+0x30c30], R18 ;  /* 0x030c3012070085a7 */ /* 0x000e64000800007f */
[----:B-1----:R-:W-:Y:S05]  /*12480*/  @!P0 BRA `(.L_x_1231) ;  /* 0xfffffffc00f08947 */ /* 0x002fea000383ffff */
[----:B------:R-:W-:Y:S05]  /*12490*/  BRA `(.L_x_1230) ;  /* 0xffffff74009c7947 */ /* 0x000fea000383ffff */
.L_x_1264:
[----:B------:R-:W-:Y:S01]  /*124a0*/  BSSY B0, `(.L_x_1339) ;  /* 0x0000005000007945 */ /* 0x000fe20003800000 */
[----:B------:R-:W-:-:S07]  /*124b0*/  IMAD.MOV.U32 R15, RZ, RZ, -0x1 ;  /* 0xffffffffff0f7424 */ /* 0x000fce00078e00ff */
[----:B------:R-:W-:Y:S05]  /*124c0*/  WARPSYNC.COLLECTIVE R15, `(.L_x_1340) ;  /* 0x000000000f087348 */ /* 0x000fea0003c00000 */
[----:B------:R-:W-:Y:S01]  /*124d0*/  NOP ;  /* 0x0000000000007918 */ /* 0x000fe20000000000 */
[----:B------:R-:W-:Y:S01]  /*124e0*/  ENDCOLLECTIVE ;  /* 0x000000000000791b */ /* 0x000fe20003800000 */
.L_x_1340:
[----:B------:R-:W-:Y:S05]  /*124f0*/  BSYNC B0 ;  /* 0x0000000000007941 */ /* 0x000fea0003800000 */
.L_x_1339:
[----:B------:R-:W-:Y:S05]  /*12500*/  BRA `(.L_x_1341) ;  /* 0xffffffc800747947 */ /* 0x000fea000383ffff */
.L_x_1277:
[----:B------:R-:W-:Y:S01]  /*12510*/  BSSY B0, `(.L_x_1342) ;  /* 0x0000005000007945 */ /* 0x000fe20003800000 */
[----:B------:R-:W-:-:S07]  /*12520*/  IMAD.MOV.U32 R15, RZ, RZ, -0x1 ;  /* 0xffffffffff0f7424 */ /* 0x000fce00078e00ff */
[----:B------:R-:W-:Y:S05]  /*12530*/  WARPSYNC.COLLECTIVE R15, `(.L_x_1343) ;  /* 0x000000000f087348 */ /* 0x000fea0003c00000 */
[----:B------:R-:W-:Y:S01]  /*12540*/  NOP ;  /* 0x0000000000007918 */ /* 0x000fe20000000000 */
[----:B------:R-:W-:Y:S01]  /*12550*/  ENDCOLLECTIVE ;  /* 0x000000000000791b */ /* 0x000fe20003800000 */
.L_x_1343:
[----:B------:R-:W-:Y:S05]  /*12560*/  BSYNC B0 ;  /* 0x0000000000007941 */ /* 0x000fea0003800000 */
.L_x_1342:
[----:B------:R-:W-:Y:S05]  /*12570*/  BRA `(.L_x_1344) ;  /* 0xffffffcc00f47947 */ /* 0x000fea000383ffff */
.L_x_1289:
[----:B------:R-:W-:Y:S01]  /*12580*/  BSSY B0, `(.L_x_1345) ;  /* 0x0000005000007945 */ /* 0x000fe20003800000 */
[----:B------:R-:W-:-:S07]  /*12590*/  IMAD.MOV.U32 R15, RZ, RZ, -0x1 ;  /* 0xffffffffff0f7424 */ /* 0x000fce00078e00ff */
[----:B------:R-:W-:Y:S05]  /*125a0*/  WARPSYNC.COLLECTIVE R15, `(.L_x_1346) ;  /* 0x000000000f087348 */ /* 0x000fea0003c00000 */
[----:B------:R-:W-:Y:S01]  /*125b0*/  NOP ;  /* 0x0000000000007918 */ /* 0x000fe20000000000 */
[----:B------:R-:W-:Y:S01]  /*125c0*/  ENDCOLLECTIVE ;  /* 0x000000000000791b */ /* 0x000fe20003800000 */
.L_x_1346:
[----:B------:R-:W-:Y:S05]  /*125d0*/  BSYNC B0 ;  /* 0x0000000000007941 */ /* 0x000fea0003800000 */
.L_x_1345:
[----:B------:R-:W-:Y:S05]  /*125e0*/  BRA `(.L_x_1347) ;  /* 0xffffffd400147947 */ /* 0x000fea000383ffff */
.L_x_1311:
[----:B-1----:R1:W2:Y:S02]  /*125f0*/  SYNCS.PHASECHK.TRANS64.TRYWAIT P0, [R16+URZ+0x30c20], R3 ;  /* 0x030c2003100075a7 */ /* 0x0022a4000800017f */
[----:B--2---:R-:W-:Y:S05]  /*12600*/  @!P0 NANOSLEEP.SYNCS 0x989680 ;  /* 0x009896800000895d */ /* 0x004fea0003900000 */
[----:B------:R-:W2:Y:S02]  /*12610*/  @!P0 SYNCS.PHASECHK.TRANS64 P0, [R16+URZ+0x30c20], R3 ;  /* 0x030c2003100085a7 */ /* 0x000ea4000800007f */
[----:B--2---:R-:W-:Y:S05]  /*12620*/  @!P0 BRA `(.L_x_1311) ;  /* 0xfffffffc00f08947 */ /* 0x004fea000383ffff */
[----:B------:R-:W-:Y:S05]  /*12630*/  BRA `(.L_x_1348) ;  /* 0xffffffe000dc7947 */ /* 0x000fea000383ffff */
.L_x_1315:
[----:B-1----:R1:W2:Y:S02]  /*12640*/  SYNCS.PHASECHK.TRANS64.TRYWAIT P1, [R16+URZ+0x30c40], R21 ;  /* 0x030c4015100075a7 */ /* 0x0022a4000802017f */
[----:B--2---:R-:W-:Y:S05]  /*12650*/  @!P1 NANOSLEEP.SYNCS 0x989680 ;  /* 0x009896800000995d */ /* 0x004fea0003900000 */
[----:B------:R-:W2:Y:S02]  /*12660*/  @!P1 SYNCS.PHASECHK.TRANS64 P1, [R16+URZ+0x30c40], R21 ;  /* 0x030c4015100095a7 */ /* 0x000ea4000802007f */
[----:B--2---:R-:W-:Y:S05]  /*12670*/  @!P1 BRA `(.L_x_1315) ;  /* 0xfffffffc00f09947 */ /* 0x004fea000383ffff */
[----:B------:R-:W-:Y:S05]  /*12680*/  BRA `(.L_x_1349) ;  /* 0xffffffe8003c7947 */ /* 0x000fea000383ffff */
.L_x_1317:
[----:B--2---:R2:W3:Y:S02]  /*12690*/  SYNCS.PHASECHK.TRANS64.TRYWAIT P1, [R16+URZ+0x30c28], R21 ;  /* 0x030c2815100075a7 */ /* 0x0044e4000802017f */
[----:B---3--:R-:W-:Y:S05]  /*126a0*/  @!P1 NANOSLEEP.SYNCS 0x989680 ;  /* 0x009896800000995d */ /* 0x008fea0003900000 */
[----:B------:R-:W3:Y:S02]  /*126b0*/  @!P1 SYNCS.PHASECHK.TRANS64 P1, [R16+URZ+0x30c28], R21 ;  /* 0x030c2815100095a7 */ /* 0x000ee4000802007f */
[----:B---3--:R-:W-:Y:S05]  /*126c0*/  @!P1 BRA `(.L_x_1317) ;  /* 0xfffffffc00f09947 */ /* 0x008fea000383ffff */
[----:B------:R-:W-:Y:S05]  /*126d0*/  BRA `(.L_x_1350) ;  /* 0xffffffe800b47947 */ /* 0x000fea000383ffff */
.L_x_1319:
[----:B---3--:R3:W4:Y:S02]  /*126e0*/  SYNCS.PHASECHK.TRANS64.TRYWAIT P1, [R16+URZ+0x30c48], R21 ;  /* 0x030c4815100075a7 */ /* 0x008724000802017f */
[----:B----4-:R-:W-:Y:S05]  /*126f0*/  @!P1 NANOSLEEP.SYNCS 0x989680 ;  /* 0x009896800000995d */ /* 0x010fea0003900000 */
[----:B------:R-:W4:Y:S02]  /*12700*/  @!P1 SYNCS.PHASECHK.TRANS64 P1, [R16+URZ+0x30c48], R21 ;  /* 0x030c4815100095a7 */ /* 0x000f24000802007f */
[----:B----4-:R-:W-:Y:S05]  /*12710*/  @!P1 BRA `(.L_x_1319) ;  /* 0xfffffffc00f09947 */ /* 0x010fea000383ffff */
[----:B------:R-:W-:Y:S05]  /*12720*/  BRA `(.L_x_1351) ;  /* 0xffffffec002c7947 */ /* 0x000fea000383ffff */
.L_x_1321:
[----:B------:R-:W-:-:S07]  /*12730*/  SHF.L.U32 R5, R11, 0x1f, RZ ;  /* 0x0000001f0b057819 */ /* 0x000fce00000006ff */
.L_x_1352:
[----:B------:R1:W1:Y:S02]  /*12740*/  SYNCS.PHASECHK.TRANS64.TRYWAIT P1, [R16+URZ+0x30c20], R5 ;  /* 0x030c2005100075a7 */ /* 0x000264000802017f */
[----:B-1----:R-:W-:Y:S05]  /*12750*/  @!P1 NANOSLEEP.SYNCS 0x989680 ;  /* 0x009896800000995d */ /* 0x002fea0003900000 */
[----:B------:R-:W1:Y:S02]  /*12760*/  @!P1 SYNCS.PHASECHK.TRANS64 P1, [R16+URZ+0x30c20], R5 ;  /* 0x030c2005100095a7 */ /* 0x000e64000802007f */
[----:B-1----:R-:W-:Y:S05]  /*12770*/  @!P1 BRA `(.L_x_1352) ;  /* 0xfffffffc00f09947 */ /* 0x002fea000383ffff */
[----:B------:R-:W-:Y:S05]  /*12780*/  BRA `(.L_x_1353) ;  /* 0xffffffec008c7947 */ /* 0x000fea000383ffff */
.L_x_1324:
[----:B-1----:R1:W2:Y:S02]  /*12790*/  SYNCS.PHASECHK.TRANS64.TRYWAIT P1, [R16+URZ+0x30c40], R13 ;  /* 0x030c400d100075a7 */ /* 0x0022a4000802017f */
[----:B--2---:R-:W-:Y:S05]  /*127a0*/  @!P1 NANOSLEEP.SYNCS 0x989680 ;  /* 0x009896800000995d */ /* 0x004fea0003900000 */
[----:B------:R-:W2:Y:S02]  /*127b0*/  @!P1 SYNCS.PHASECHK.TRANS64 P1, [R16+URZ+0x30c40], R13 ;  /* 0x030c400d100095a7 */ /* 0x000ea4000802007f */
[----:B--2---:R-:W-:Y:S05]  /*127c0*/  @!P1 BRA `(.L_x_1324) ;  /* 0xfffffffc00f09947 */ /* 0x004fea000383ffff */
[----:B------:R-:W-:Y:S05]  /*127d0*/  BRA `(.L_x_1354) ;  /* 0xfffffff000247947 */ /* 0x000fea000383ffff */
.L_x_1326:
[----:B-1----:R1:W2:Y:S02]  /*127e0*/  SYNCS.PHASECHK.TRANS64.TRYWAIT P1, [R16+URZ+0x30c28], R13 ;  /* 0x030c280d100075a7 */ /* 0x0022a4000802017f */
[----:B--2---:R-:W-:Y:S05]  /*127f0*/  @!P1 NANOSLEEP.SYNCS 0x989680 ;  /* 0x009896800000995d */ /* 0x004fea0003900000 */
[----:B------:R-:W2:Y:S02]  /*12800*/  @!P1 SYNCS.PHASECHK.TRANS64 P1, [R16+URZ+0x30c28], R13 ;  /* 0x030c280d100095a7 */ /* 0x000ea4000802007f */
[----:B--2---:R-:W-:Y:S05]  /*12810*/  @!P1 BRA `(.L_x_1326) ;  /* 0xfffffffc00f09947 */ /* 0x004fea000383ffff */
[----:B------:R-:W-:Y:S05]  /*12820*/  BRA `(.L_x_1355) ;  /* 0xfffffff000907947 */ /* 0x000fea000383ffff */
.L_x_1328:
[----:B--2---:R2:W1:Y:S02]  /*12830*/  SYNCS.PHASECHK.TRANS64.TRYWAIT P0, [R3+URZ+0x30c40], R0 ;  /* 0x030c4000030075a7 */ /* 0x004464000800017f */
[----:B-1----:R-:W-:Y:S05]  /*12840*/  @!P0 NANOSLEEP.SYNCS 0x989680 ;  /* 0x009896800000895d */ /* 0x002fea0003900000 */
[----:B------:R-:W1:Y:S02]  /*12850*/  @!P0 SYNCS.PHASECHK.TRANS64 P0, [R3+URZ+0x30c40], R0 ;  /* 0x030c4000030085a7 */ /* 0x000e64000800007f */
[----:B-1----:R-:W-:Y:S05]  /*12860*/  @!P0 BRA `(.L_x_1328) ;  /* 0xfffffffc00f08947 */ /* 0x002fea000383ffff */
[----:B------:R-:W-:Y:S05]  /*12870*/  BRA `(.L_x_1356) ;  /* 0xfffffff4001c7947 */ /* 0x000fea000383ffff */
.L_x_1330:
[----:B------:R-:W-:Y:S01]  /*12880*/  BSSY B0, `(.L_x_1357) ;  /* 0x0000006000007945 */ /* 0x000fe20003800000 */
[----:B------:R-:W-:-:S07]  /*12890*/  IMAD.MOV.U32 R15, RZ, RZ, -0x1 ;  /* 0xffffffffff0f7424 */ /* 0x000fce00078e00ff */
[----:B------:R-:W-:Y:S05]  /*128a0*/  WARPSYNC.COLLECTIVE R15, `(.L_x_1358) ;  /* 0x000000000f0c7348 */ /* 0x000fea0003c00000 */
[----:B------:R-:W-:Y:S02]  /*128b0*/  ELECT P6, UR62, PT ;  /* 0x00000000003e782f */ /* 0x000fe400038c0000 */
[----:B------:R-:W-:Y:S01]  /*128c0*/  MOV R14, UR62 ;  /* 0x0000003e000e7c02 */ /* 0x000fe20008000f00 */
[----:B------:R-:W-:Y:S10]  /*128d0*/  ENDCOLLECTIVE ;  /* 0x000000000000791b */ /* 0x000ff40003800000 */
.L_x_1358:
[----:B------:R-:W-:Y:S05]  /*128e0*/  BSYNC B0 ;  /* 0x0000000000007941 */ /* 0x000fea0003800000 */
.L_x_1357:
[----:B------:R-:W-:Y:S05]  /*128f0*/  BRA `(.L_x_1359) ;  /* 0xfffffff400ac7947 */ /* 0x000fea000383ffff */
.L_x_1332:
[----:B-1----:R1:W2:Y:S02]  /*12900*/  SYNCS.PHASECHK.TRANS64.TRYWAIT P0, [R6+URZ], R5 ;  /* 0x00000005060075a7 */ /* 0x0022a4000800017f */
[----:B--2---:R-:W-:Y:S05]  /*12910*/  @!P0 NANOSLEEP.SYNCS 0x989680 ;  /* 0x009896800000895d */ /* 0x004fea0003900000 */
[----:B------:R-:W2:Y:S02]  /*12920*/  @!P0 SYNCS.PHASECHK.TRANS64 P0, [R6+URZ], R5 ;  /* 0x00000005060085a7 */ /* 0x000ea4000800007f */
[----:B--2---:R-:W-:Y:S05]  /*12930*/  @!P0 BRA `(.L_x_1332) ;  /* 0xfffffffc00f08947 */ /* 0x004fea000383ffff */
[----:B------:R-:W-:Y:S05]  /*12940*/  BRA `(.L_x_1360) ;  /* 0xfffffff400ec7947 */ /* 0x000fea000383ffff */
.L_x_1333:
[----:B--2---:R2:W3:Y:S02]  /*12950*/  SYNCS.PHASECHK.TRANS64.TRYWAIT P0, [R3+URZ], R0 ;  /* 0x00000000030075a7 */ /* 0x0044e4000800017f */
[----:B---3--:R-:W-:Y:S05]  /*12960*/  @!P0 NANOSLEEP.SYNCS 0x989680 ;  /* 0x009896800000895d */ /* 0x008fea0003900000 */
[----:B------:R-:W3:Y:S02]  /*12970*/  @!P0 SYNCS.PHASECHK.TRANS64 P0, [R3+URZ], R0 ;  /* 0x00000000030085a7 */ /* 0x000ee4000800007f */
[----:B---3--:R-:W-:Y:S05]  /*12980*/  @!P0 BRA `(.L_x_1333) ;  /* 0xfffffffc00f08947 */ /* 0x008fea000383ffff */
[----:B------:R-:W-:Y:S05]  /*12990*/  BRA `(.L_x_1361) ;  /* 0xfffffff400e07947 */ /* 0x000fea000383ffff */
.L_x_1335:
[----:B--2---:R2:W3:Y:S02]  /*129a0*/  SYNCS.PHASECHK.TRANS64.TRYWAIT P0, [R2+URZ], R5 ;  /* 0x00000005020075a7 */ /* 0x0044e4000800017f */
[----:B---3--:R-:W-:Y:S05]  /*129b0*/  @!P0 NANOSLEEP.SYNCS 0x989680 ;  /* 0x009896800000895d */ /* 0x008fea0003900000 */
[----:B------:R-:W3:Y:S02]  /*129c0*/  @!P0 SYNCS.PHASECHK.TRANS64 P0, [R2+URZ], R5 ;  /* 0x00000005020085a7 */ /* 0x000ee4000800007f */
[----:B---3--:R-:W-:Y:S05]  /*129d0*/  @!P0 BRA `(.L_x_1335) ;  /* 0xfffffffc00f08947 */ /* 0x008fea000383ffff */
[----:B------:R-:W-:Y:S05]  /*129e0*/  BRA `(.L_x_1362) ;  /* 0xfffffff400e47947 */ /* 0x000fea000383ffff */
.L_x_1363:
        /* <DEDUP_REMOVED lines=9> */
.L_x_3702:


//--------------------- .text._ZN7cutlass13device_kernelIN5flash11enable_sm90INS1_16FlashAttnBwdSm90INS1_25CollectiveMainloopBwdSm90ILi2ELi2ELi2EN4cute5tupleIJNS5_1CILi1EEES8_S8_EEENS6_IJNS7_ILi128EEESA_NS7_ILi64EEEEEENS_6half_tEfNS_4arch4Sm90ELb0ELb1ELb0ELb0ELb0ELb1ELb0ELb0ELi2ELi1ELi2ELi2ELb0EEENS1_24CollectiveEpilogueBwdGQAISC_fSF_Li256ELb0ELb0EEENS1_19SingleTileSchedulerILb0ELb0ELb0ELi128EEEEEEEEEvNT_6ParamsE --------------------------
	.section	.text._ZN7cutlass13device_kernelIN5flash11enable_sm90INS1_16FlashAttnBwdSm90INS1_25CollectiveMainloopBwdSm90ILi2ELi2ELi2EN4cute5tupleIJNS5_1CILi1EEES8_S8_EEENS6_IJNS7_ILi128EEESA_NS7_ILi64EEEEEENS_6half_tEfNS_4arch4Sm90ELb0ELb1ELb0ELb0ELb0ELb1ELb0ELb0ELi2ELi1ELi2ELi2ELb0EEENS1_24CollectiveEpilogueBwdGQAISC_fSF_Li256ELb0ELb0EEENS1_19SingleTileSchedulerILb0ELb0ELb0ELi128EEEEEEEEEvNT_6ParamsE,"ax",@progbits
	.align	128
.text._ZN7cutlass13device_kernelIN5flash11enable_sm90INS1_16FlashAttnBwdSm90INS1_25CollectiveMainloopBwdSm90ILi2ELi2ELi2EN4cute5tupleIJNS5_1CILi1EEES8_S8_EEENS6_IJNS7_ILi128EEESA_NS7_ILi64EEEEEENS_6half_tEfNS_4arch4Sm90ELb0ELb1ELb0ELb0ELb0ELb1ELb0ELb0ELi2ELi1ELi2ELi2ELb0EEENS1_24CollectiveEpilogueBwdGQAISC_fSF_Li256ELb0ELb0EEENS1_19SingleTileSchedulerILb0ELb0ELb0ELi128EEEEEEEEEvNT_6ParamsE:
        .type           _ZN7cutlass13device_kernelIN5flash11enable_sm90INS1_16FlashAttnBwdSm90INS1_25CollectiveMainloopBwdSm90ILi2ELi2ELi2EN4cute5tupleIJNS5_1CILi1EEES8_S8_EEENS6_IJNS7_ILi128EEESA_NS7_ILi64EEEEEENS_6half_tEfNS_4arch4Sm90ELb0ELb1ELb0ELb0ELb0ELb1ELb0ELb0ELi2ELi1ELi2ELi2ELb0EEENS1_24CollectiveEpilogueBwdGQAISC_fSF_Li256ELb0ELb0EEENS1_19SingleTileSchedulerILb0ELb0ELb0ELi128EEEEEEEEEvNT_6ParamsE,@function
        .size           _ZN7cutlass13device_kernelIN5flash11enable_sm90INS1_16FlashAttnBwdSm90INS1_25CollectiveMainloopBwdSm90ILi2ELi2ELi2EN4cute5tupleIJNS5_1CILi1EEES8_S8_EEENS6_IJNS7_ILi128EEESA_NS7_ILi64EEEEEENS_6half_tEfNS_4arch4Sm90ELb0ELb1ELb0ELb0ELb0ELb1ELb0ELb0ELi2ELi1ELi2ELi2ELb0EEENS1_24CollectiveEpilogueBwdGQAISC_fSF_Li256ELb0ELb0EEENS1_19SingleTileSchedulerILb0ELb0ELb0ELi128EEEEEEEEEvNT_6ParamsE,(.L_x_3703 - _ZN7cutlass13device_kernelIN5flash11enable_sm90INS1_16FlashAttnBwdSm90INS1_25CollectiveMainloopBwdSm90ILi2ELi2ELi2EN4cute5tupleIJNS5_1CILi1EEES8_S8_EEENS6_IJNS7_ILi128EEESA_NS7_ILi64EEEEEENS_6half_tEfNS_4arch4Sm90ELb0ELb1ELb0ELb0ELb0ELb1ELb0ELb0ELi2ELi1ELi2ELi2ELb0EEENS1_24CollectiveEpilogueBwdGQAISC_fSF_Li256ELb0ELb0EEENS1_19SingleTileSchedulerILb0ELb0ELb0ELi128EEEEEEEEEvNT_6ParamsE)
        .other          _ZN7cutlass13device_kernelIN5flash11enable_sm90INS1_16FlashAttnBwdSm90INS1_25CollectiveMainloopBwdSm90ILi2ELi2ELi2EN4cute5tupleIJNS5_1CILi1EEES8_S8_EEENS6_IJNS7_ILi128EEESA_NS7_ILi64EEEEEENS_6half_tEfNS_4arch4Sm90ELb0ELb1ELb0ELb0ELb0ELb1ELb0ELb0ELi2ELi1ELi2ELi2ELb0EEENS1_24CollectiveEpilogueBwdGQAISC_fSF_Li256ELb0ELb0EEENS1_19SingleTileSchedulerILb0ELb0ELb0ELi128EEEEEEEEEvNT_6ParamsE,@"STO_CUDA_ENTRY STV_DEFAULT"
_ZN7cutlass13device_kernelIN5flash11enable_sm90INS1_16FlashAttnBwdSm90INS1_25CollectiveMainloopBwdSm90ILi2ELi2ELi2EN4cute5tupleIJNS5_1CILi1EEES8_S8_EEENS6_IJNS7_ILi128EEESA_NS7_ILi64EEEEEENS_6half_tEfNS_4arch4Sm90ELb0ELb1ELb0ELb0ELb0ELb1ELb0ELb0ELi2ELi1ELi2ELi2ELb0EEENS1_24CollectiveEpilogueBwdGQAISC_fSF_Li256ELb0ELb0EEENS1_19SingleTileSchedulerILb0ELb0ELb0ELi128EEEEEEEEEvNT_6ParamsE:
        /* <DEDUP_REMOVED lines=24> */
.L_x_1365:
[----:B------:R-:W-:Y:S05]  /*0180*/  BSYNC B0 ;  /* 0x0000000000007941 */ /* 0x000fea0003800000 */
.L_x_1364:
        /* <DEDUP_REMOVED lines=37> */
.L_x_1366:
        /* <DEDUP_REMOVED lines=22> */
.L_x_1367:
[----:B------:R-:W-:Y:S01]  /*0540*/  PLOP3.LUT P0, PT, PT, PT, UP0, 0x80, 0x0 ;  /* 0x000000000000781c */ /* 0x000fe20003f0f008 */
[----:B------:R-:W-:Y:S01]  /*0550*/  NOP ;  /* 0x0000000000007918 */ /* 0x000fe20000000000 */
[----:B------:R-:W-:Y:S01]  /*0560*/  BSSY B6, `(.L_x_1368) ;  /* 0x0001006000067945 */ /* 0x000fe20003800000 */
[----:B-12-4-:R-:W-:Y:S10]  /*0570*/  BAR.SYNC.DEFER_BLOCKING 0x0 ;  /* 0x0000000000007b1d */ /* 0x016ff40000010000 */
[----:B------:R-:W-:Y:S05]  /*0580*/  @!P0 BRA `(.L_x_1369) ;  /* 0x000000d400ac8947 */ /* 0x000fea0003800000 */
.L_x_1370:
        /* <DEDUP_REMOVED lines=71> */
.L_x_1372:
        /* <DEDUP_REMOVED lines=28> */
.L_x_1375:
        /* <DEDUP_REMOVED lines=15> */
.L_x_1374:
        /* <DEDUP_REMOVED lines=22> */
.L_x_1377:
        /* <DEDUP_REMOVED lines=15> */
.L_x_1376:
[----:B------:R-:W-:Y:S01]  /*0f00*/  SHF.R.S32.HI R5, RZ, 0x1f, R16 ;  /* 0x0000001fff057819 */ /* 0x000fe20000011410 */
[----:B------:R-:W-:-:S03]  /*0f10*/  UMOV UR4, 0xffffffff ;  /* 0xffffffff00047882 */ /* 0x000fc60000000000 */
[----:B------:R-:W-:-:S04]  /*0f20*/  LEA.HI R0, R5, R16, RZ, 0x7 ;  /* 0x0000001005007211 */ /* 0x000fc800078f38ff */
[----:B------:R-:W-:Y:S01]  /*0f30*/  SHF.R.S32.HI R10, RZ, 0x7, R0 ;  /* 0x00000007ff0a7819 */ /* 0x000fe20000011400 */
[----:B------:R-:W-:Y:S06]  /*0f40*/  BRA.DIV UR4, `(.L_x_1378) ;  /* 0x000000f604a47947 */ /* 0x000fec000b800000 */
[----:B------:R1:W2:Y:S02]  /*0f50*/  SHFL.IDX PT, R14, R10, RZ, 0x1f ;  /* 0x00001fff0a0e7589 */ /* 0x0002a400000e0000 */
.L_x_1474:
        /* <DEDUP_REMOVED lines=23> */
.L_x_1379:
        /* <DEDUP_REMOVED lines=63> */
[----:B------:R-:W-:Y:S01]  /*14c0*/  UIMAD UR4, UR39, -0x80, UR6 ;  /* 0xffffff80270478a4 */ /* 0x000fe2000f8e0206 */
[--C-:B------:R-:W-:Y:S02]  /*14d0*/  SHF.R.S32.HI R6, RZ, 0x2, R9.reuse ;  /* 0x00000002ff067819 */ /* 0x100fe40000011409 */
[----:B------:R-:W-:Y:S02]  /*14e0*/  CS2R R182, SRZ ;  /* 0x0000000000b67805 */ /* 0x000fe4000001ff00 */
[----:B------:R-:W-:Y:S01]  /*14f0*/  SHF.R.S32.HI R9, RZ, 0x1f, R9 ;  /* 0x0000001fff097819 */ /* 0x000fe20000011409 */
[----:B------:R-:W-:Y:S01]  /*1500*/  IMAD.IADD R7, R16, 0x1, -R7 ;  /* 0x0000000110077824 */ /* 0x000fe200078e0a07 */
[----:B------:R-:W-:Y:S02]  /*1510*/  LEA.HI R8, R8, R10, RZ, 0x5 ;  /* 0x0000000a08087211 */ /* 0x000fe400078f28ff */
[----:B------:R-:W-:-:S02]  /*1520*/  CS2R R180, SRZ ;  /* 0x0000000000b47805 */ /* 0x000fc4000001ff00 */
[----:B------:R-:W-:Y:S02]  /*1530*/  LEA.HI R9, R9, R6, RZ, 0x3 ;  /* 0x0000000609097211 */ /* 0x000fe400078f18ff */
[----:B------:R-:W-:Y:S02]  /*1540*/  CS2R R178, SRZ ;  /* 0x0000000000b27805 */ /* 0x000fe4000001ff00 */
[----:B------:R-:W-:Y:S02]  /*1550*/  SHF.R.S32.HI R0, RZ, 0x1f, R7 ;  /* 0x0000001fff007819 */ /* 0x000fe40000011407 */
[----:B------:R-:W-:Y:S02]  /*1560*/  CS2R R176, SRZ ;  /* 0x0000000000b07805 */ /* 0x000fe4000001ff00 */
[----:B------:R-:W-:Y:S02]  /*1570*/  LOP3.LUT R9, R9, 0xfffffff8, RZ, 0xc0, !PT ;  /* 0xfffffff809097812 */ /* 0x000fe400078ec0ff */
[----:B------:R-:W-:-:S02]  /*1580*/  CS2R R174, SRZ ;  /* 0x0000000000ae7805 */ /* 0x000fc4000001ff00 */
[CC--:B------:R-:W-:Y:S02]  /*1590*/  LEA.HI R4, R0.reuse, R7.reuse, RZ, 0x3 ;  /* 0x0000000700047211 */ /* 0x0c0fe400078f18ff */
[----:B------:R-:W-:Y:S02]  /*15a0*/  CS2R R172, SRZ ;  /* 0x0000000000ac7805 */ /* 0x000fe4000001ff00 */
[----:B------:R-:W-:Y:S01]  /*15b0*/  LEA.HI R7, R0, R7, RZ, 0x2 ;  /* 0x0000000700077211 */ /* 0x000fe200078f10ff */
[----:B------:R-:W-:Y:S01]  /*15c0*/  IMAD.IADD R6, R6, 0x1, -R9 ;  /* 0x0000000106067824 */ /* 0x000fe200078e0a09 */
[--C-:B------:R-:W-:Y:S02]  /*15d0*/  SHF.R.S32.HI R0, RZ, 0x3, R4.reuse ;  /* 0x00000003ff007819 */ /* 0x100fe40000011404 */
[----:B------:R-:W-:Y:S02]  /*15e0*/  CS2R R170, SRZ ;  /* 0x0000000000aa7805 */ /* 0x000fe4000001ff00 */
[----:B------:R-:W-:-:S02]  /*15f0*/  SHF.R.S32.HI R9, RZ, 0x1f, R4 ;  /* 0x0000001fff097819 */ /* 0x000fc40000011404 */
[----:B------:R-:W-:Y:S02]  /*1600*/  CS2R R168, SRZ ;  /* 0x0000000000a87805 */ /* 0x000fe4000001ff00 */
[----:B------:R-:W-:Y:S02]  /*1610*/  SHF.R.S32.HI R4, RZ, 0x2, R7 ;  /* 0x00000002ff047819 */ /* 0x000fe40000011407 */
[----:B------:R-:W-:Y:S02]  /*1620*/  CS2R R166, SRZ ;  /* 0x0000000000a67805 */ /* 0x000fe4000001ff00 */
[----:B------:R-:W-:Y:S02]  /*1630*/  LEA.HI R9, R9, R0, RZ, 0x4 ;  /* 0x0000000009097211 */ /* 0x000fe400078f20ff */
[----:B------:R-:W-:Y:S02]  /*1640*/  CS2R R164, SRZ ;  /* 0x0000000000a47805 */ /* 0x000fe4000001ff00 */
[----:B------:R-:W-:-:S02]  /*1650*/  LEA.HI R7, R7, R4, RZ, 0x1 ;  /* 0x0000000407077211 */ /* 0x000fc400078f08ff */
[----:B------:R-:W-:Y:S02]  /*1660*/  CS2R R162, SRZ ;  /* 0x0000000000a27805 */ /* 0x000fe4000001ff00 */
[----:B--2---:R-:W-:Y:S02]  /*1670*/  SHF.R.S32.HI R11, RZ, 0x5, R8 ;  /* 0x00000005ff0b7819 */ /* 0x004fe40000011408 */
[----:B------:R-:W-:Y:S02]  /*1680*/  CS2R R160, SRZ ;  /* 0x0000000000a07805 */ /* 0x000fe4000001ff00 */
[----:B------:R-:W-:Y:S02]  /*1690*/  LEA.HI R10, R12, R12, RZ, 0x1 ;  /* 0x0000000c0c0a7211 */ /* 0x000fe400078f08ff */
[----:B------:R-:W-:Y:S02]  /*16a0*/  CS2R R158, SRZ ;  /* 0x00000000009e7805 */ /* 0x000fe4000001ff00 */
[----:B------:R-:W-:Y:S01]  /*16b0*/  LOP3.LUT R7, R7, 0xfffffffe, RZ, 0xc0, !PT ;  /* 0xfffffffe07077812 */ /* 0x000fe200078ec0ff */
[----:B------:R-:W-:Y:S01]  /*16c0*/  IMAD R11, R11, 0x10, R6 ;  /* 0x000000100b0b7824 */ /* 0x000fe200078e0206 */
[----:B------:R-:W-:Y:S01]  /*16d0*/  LOP3.LUT R9, R9, 0x1ffffff0, RZ, 0xc0, !PT ;  /* 0x1ffffff009097812 */ /* 0x000fe200078ec0ff */
[C---:B------:R-:W-:Y:S01]  /*16e0*/  VIADD R6, R4.reuse, 0x8 ;  /* 0x0000000804067836 */ /* 0x040fe20000000000 */
[----:B------:R-:W-:Y:S01]  /*16f0*/  LEA.HI R5, R5, R16, RZ, 0x2 ;  /* 0x0000001005057211 */ /* 0x000fe200078f10ff */
[----:B------:R-:W-:Y:S01]  /*1700*/  IMAD.IADD R7, R4, 0x1, -R7 ;  /* 0x0000000104077824 */ /* 0x000fe200078e0a07 */
[----:B------:R-:W-:Y:S01]  /*1710*/  LOP3.LUT R10, R10, 0x3fffffe, RZ, 0xc0, !PT ;  /* 0x03fffffe0a0a7812 */ /* 0x000fe200078ec0ff */
[----:B------:R-:W-:Y:S01]  /*1720*/  IMAD.IADD R0, R0, 0x1, -R9 ;  /* 0x0000000100007824 */ /* 0x000fe200078e0a09 */
[----:B------:R-:W-:-:S02]  /*1730*/  LOP3.LUT R5, R5, 0xfffffffc, RZ, 0xc0, !PT ;  /* 0xfffffffc05057812 */ /* 0x000fc400078ec0ff */
[----:B------:R-:W-:Y:S02]  /*1740*/  CS2R R156, SRZ ;  /* 0x00000000009c7805 */ /* 0x000fe4000001ff00 */
[----:B------:R-:W-:Y:S01]  /*1750*/  LEA.HI R8, R6, R6, RZ, 0x1 ;  /* 0x0000000606087211 */ /* 0x000fe200078f08ff */
[----:B------:R-:W-:Y:S01]  /*1760*/  IMAD.IADD R10, R12, 0x1, -R10 ;  /* 0x000000010c0a7824 */ /* 0x000fe200078e0a0a */
[----:B------:R-:W-:Y:S01]  /*1770*/  CS2R R154, SRZ ;  /* 0x00000000009a7805 */ /* 0x000fe2000001ff00 */
[----:B------:R-:W-:Y:S01]  /*1780*/  IMAD R229, R0, 0x8, R7 ;  /* 0x0000000800e57824 */ /* 0x000fe200078e0207 */
[----:B------:R-:W-:Y:S01]  /*1790*/  LOP3.LUT R9, R8, 0xfffffffe, RZ, 0xc0, !PT ;  /* 0xfffffffe08097812 */ /* 0x000fe200078ec0ff */
[----:B------:R-:W1:Y:S01]  /*17a0*/  S2R R7, SR_CTAID.X ;  /* 0x0000000000077919 */ /* 0x000e620000002500 */
[----:B------:R-:W-:Y:S01]  /*17b0*/  IMAD.IADD R5, R16, 0x1, -R5 ;  /* 0x0000000110057824 */ /* 0x000fe200078e0a05 */
[----:B------:R-:W-:Y:S01]  /*17c0*/  CS2R R152, SRZ ;  /* 0x0000000000987805 */ /* 0x000fe2000001ff00 */
[----:B------:R-:W-:Y:S01]  /*17d0*/  IMAD R16, R10, 0x40, R11 ;  /* 0x000000400a107824 */ /* 0x000fe200078e020b */
[--C-:B------:R-:W-:Y:S01]  /*17e0*/  SHF.R.S32.HI R11, RZ, 0x1f, R8.reuse ;  /* 0x0000001fff0b7819 */ /* 0x100fe20000011408 */
[C---:B------:R-:W-:Y:S01]  /*17f0*/  VIADD R10, R4.reuse, 0x10 ;  /* 0x00000010040a7836 */ /* 0x040fe20000000000 */
[----:B------:R-:W-:Y:S01]  /*1800*/  CS2R R214, SRZ ;  /* 0x0000000000d67805 */ /* 0x000fe2000001ff00 */
[----:B------:R-:W-:Y:S01]  /*1810*/  VIADD R12, R4, 0x18 ;  /* 0x00000018040c7836 */ /* 0x000fe20000000000 */
[----:B------:R-:W-:Y:S01]  /*1820*/  SHF.R.S32.HI R4, RZ, 0x1, R8 ;  /* 0x00000001ff047819 */ /* 0x000fe20000011408 */
[----:B------:R-:W-:Y:S01]  /*1830*/  IMAD.IADD R9, R6, 0x1, -R9 ;  /* 0x0000000106097824 */ /* 0x000fe200078e0a09 */
[----:B------:R-:W-:Y:S01]  /*1840*/  LEA.HI R6, R10, R10, RZ, 0x1 ;  /* 0x0000000a0a067211 */ /* 0x000fe200078f08ff */
[----:B------:R-:W-:Y:S01]  /*1850*/  IMAD.MOV.U32 R0, RZ, RZ, RZ ;  /* 0x000000ffff007224 */ /* 0x000fe200078e00ff */
[----:B------:R-:W-:-:S02]  /*1860*/  LEA.HI R14, R12, R12, RZ, 0x1 ;  /* 0x0000000c0c0e7211 */ /* 0x000fc400078f08ff */
[----:B------:R-:W-:Y:S02]  /*1870*/  CS2R R212, SRZ ;  /* 0x0000000000d47805 */ /* 0x000fe4000001ff00 */
[----:B------:R-:W-:Y:S02]  /*1880*/  LOP3.LUT R13, R6, 0xfffffffe, RZ, 0xc0, !PT ;  /* 0xfffffffe060d7812 */ /* 0x000fe400078ec0ff */
[----:B------:R-:W-:Y:S02]  /*1890*/  CS2R R210, SRZ ;  /* 0x0000000000d27805 */ /* 0x000fe4000001ff00 */
[--C-:B------:R-:W-:Y:S02]  /*18a0*/  SHF.R.S32.HI R8, RZ, 0x1, R6.reuse ;  /* 0x00000001ff087819 */ /* 0x100fe40000011406 */
[----:B------:R-:W-:Y:S02]  /*18b0*/  CS2R R208, SRZ ;  /* 0x0000000000d07805 */ /* 0x000fe4000001ff00 */
[----:B------:R-:W-:Y:S01]  /*18c0*/  SHF.R.S32.HI R15, RZ, 0x1f, R6 ;  /* 0x0000001fff0f7819 */ /* 0x000fe20000011406 */
[----:B------:R-:W-:Y:S01]  /*18d0*/  IMAD.IADD R13, R10, 0x1, -R13 ;  /* 0x000000010a0d7824 */ /* 0x000fe200078e0a0d */
        /* <DEDUP_REMOVED lines=8> */
[----:B------:R-:W-:Y:S02]  /*1960*/  LEA.HI R15, R15, R8, RZ, 0x4 ;  /* 0x000000080f0f7211 */ /* 0x000fe400078f20ff */
[----:B------:R-:W-:Y:S02]  /*1970*/  CS2R R198, SRZ ;  /* 0x0000000000c67805 */ /* 0x000fe4000001ff00 */
[----:B------:R-:W-:Y:S02]  /*1980*/  LOP3.LUT R17, R14, 0xfffffffe, RZ, 0xc0, !PT ;  /* 0xfffffffe0e117812 */ /* 0x000fe400078ec0ff */
[----:B------:R-:W-:Y:S02]  /*1990*/  CS2R R196, SRZ ;  /* 0x0000000000c47805 */ /* 0x000fe4000001ff00 */
[----:B------:R-:W-:-:S02]  /*19a0*/  LOP3.LUT R19, R10, 0x1ffffff0, RZ, 0xc0, !PT ;  /* 0x1ffffff00a137812 */ /* 0x000fc400078ec0ff */
[----:B------:R-:W-:Y:S02]  /*19b0*/  CS2R R194, SRZ ;  /* 0x0000000000c27805 */ /* 0x000fe4000001ff00 */
[----:B------:R-:W-:Y:S01]  /*19c0*/  LOP3.LUT R11, R11, 0x1ffffff0, RZ, 0xc0, !PT ;  /* 0x1ffffff00b0b7812 */ /* 0x000fe200078ec0ff */
[----:B------:R-:W-:Y:S01]  /*19d0*/  IMAD.IADD R17, R12, 0x1, -R17 ;  /* 0x000000010c117824 */ /* 0x000fe200078e0a11 */
[----:B------:R-:W-:Y:S01]  /*19e0*/  LOP3.LUT R15, R15, 0x1ffffff0, RZ, 0xc0, !PT ;  /* 0x1ffffff00f0f7812 */ /* 0x000fe200078ec0ff */
[----:B------:R-:W-:Y:S01]  /*19f0*/  IMAD.IADD R6, R6, 0x1, -R19 ;  /* 0x0000000106067824 */ /* 0x000fe200078e0a13 */
[----:B------:R-:W-:Y:S01]  /*1a00*/  CS2R R192, SRZ ;  /* 0x0000000000c07805 */ /* 0x000fe2000001ff00 */
[----:B------:R-:W-:Y:S01]  /*1a10*/  IMAD.IADD R4, R4, 0x1, -R11 ;  /* 0x0000000104047824 */ /* 0x000fe200078e0a0b */
[----:B------:R-:W-:Y:S01]  /*1a20*/  CS2R R190, SRZ ;  /* 0x0000000000be7805 */ /* 0x000fe2000001ff00 */
[----:B------:R-:W-:Y:S01]  /*1a30*/  IMAD.IADD R226, R8, 0x1, -R15 ;  /* 0x0000000108e27824 */ /* 0x000fe200078e0a0f */
[----:B------:R-:W-:Y:S01]  /*1a40*/  CS2R R188, SRZ ;  /* 0x0000000000bc7805 */ /* 0x000fe2000001ff00 */
[----:B------:R-:W-:Y:S01]  /*1a50*/  IMAD R225, R6, 0x8, R17 ;  /* 0x0000000806e17824 */ /* 0x000fe200078e0211 */
[----:B------:R-:W-:Y:S01]  /*1a60*/  CS2R R186, SRZ ;  /* 0x0000000000ba7805 */ /* 0x000fe2000001ff00 */
[----:B------:R-:W-:Y:S01]  /*1a70*/  IMAD R227, R4, 0x8, R9 ;  /* 0x0000000804e37824 */ /* 0x000fe200078e0209 */
[----:B------:R-:W-:Y:S01]  /*1a80*/  CS2R R184, SRZ ;  /* 0x0000000000b87805 */ /* 0x000fe2000001ff00 */
[----:B-1----:R-:W-:Y:S01]  /*1a90*/  IMAD R6, R7, -0x80, -R16 ;  /* 0xffffff8007067824 */ /* 0x002fe200078e0a10 */
[----:B------:R-:W-:Y:S01]  /*1aa0*/  IADD3 R7, -R16, UR4, RZ ;  /* 0x0000000410077c10 */ /* 0x000fe2000fffe1ff */
[----:B------:R-:W-:-:S02]  /*1ab0*/  IMAD R226, R226, 0x8, R13 ;  /* 0x00000008e2e27824 */ /* 0x000fc400078e020d */
[----:B------:R-:W-:-:S07]  /*1ac0*/  IMAD.MOV.U32 R4, RZ, RZ, RZ ;  /* 0x000000ffff047224 */ /* 0x000fce00078e00ff */
.L_x_1392:
[----:B------:R-:W-:-:S06]  /*1ad0*/  ULOP3.LUT UR4, UR36, 0x1, URZ, 0xfc, !UPT ;  /* 0x0000000124047892 */ /* 0x000fcc000f8efc3f */
[----:B-1----:R-:W-:-:S05]  /*1ae0*/  IMAD.U32 R8, RZ, RZ, UR4 ;  /* 0x00000004ff087e24 */ /* 0x002fca000f8e00ff */
[----:B------:R-:W-:-:S13]  /*1af0*/  ISETP.NE.AND P6, PT, R8, 0x3, PT ;  /* 0x000000030800780c */ /* 0x000fda0003fc5270 */
[----:B------:R-:W-:Y:S05]  /*1b00*/  @!P6 BRA `(.L_x_1382) ;  /* 0x000000000004e947 */ /* 0x000fea0003800000 */
[----:B------:R-:W-:Y:S01]  /*1b10*/  BPT.TRAP 0x1 ;  /* 0x000000040000795c */ /* 0x000fe20000300000 */
.L_x_1382:
[----:B------:R-:W-:Y:S01]  /*1b20*/  IMAD R8, R0, 0x8, R222 ;  /* 0x0000000800087824 */ /* 0x000fe200078e02de */
[----:B------:R-:W-:-:S04]  /*1b30*/  SHF.L.U32 R21, R4, 0x1f, RZ ;  /* 0x0000001f04157819 */ /* 0x000fc800000006ff */
[----:B------:R1:W2:Y:S01]  /*1b40*/  SYNCS.PHASECHK.TRANS64.TRYWAIT P0, [R8+URZ+0x30c10], R21 ;  /* 0x030c1015080075a7 */ /* 0x0002a2000800017f */
[----:B------:R-:W-:Y:S05]  /*1b50*/  @!P6 BRA `(.L_x_1383) ;  /* 0x000000000004e947 */ /* 0x000fea0003800000 */
[----:B------:R-:W-:Y:S01]  /*1b60*/  BPT.TRAP 0x1 ;  /* 0x000000040000795c */ /* 0x000fe20000300000 */
.L_x_1383:
[----:B------:R-:W-:-:S05]  /*1b70*/  VIADD R9, R222, 0x10000 ;  /* 0x00010000de097836 */ /* 0x000fca0000000000 */
[----:B------:R-:W-:-:S04]  /*1b80*/  SHF.R.U32.HI R9, RZ, 0x4, R9 ;  /* 0x00000004ff097819 */ /* 0x000fc80000011609 */
[----:B------:R-:W-:Y:S01]  /*1b90*/  LOP3.LUT R9, R9, 0x3fff, RZ, 0xc0, !PT ;  /* 0x00003fff09097812 */ /* 0x000fe200078ec0ff */
[----:B--2---:R-:W-:Y:S06]  /*1ba0*/  @P0 BRA `(.L_x_1384) ;  /* 0x0000000000080947 */ /* 0x004fec0003800000 */
[----:B------:R-:W2:Y:S02]  /*1bb0*/  SYNCS.PHASECHK.TRANS64.TRYWAIT P0, [R8+URZ+0x30c10], R21 ;  /* 0x030c1015080075a7 */ /* 0x000ea4000800017f */
[----:B--2---:R-:W-:Y:S05]  /*1bc0*/  @!P0 BRA `(.L_x_1385) ;  /* 0x000000e800b88947 */ /* 0x004fea0003800000 */
.L_x_1384:
        /* <DEDUP_REMOVED lines=60> */
.L_x_1386:
[----:B------:R1:W1:Y:S01]  /*1f90*/  SYNCS.PHASECHK.TRANS64.TRYWAIT P0, [R8+URZ+0x30c30], R21 ;  /* 0x030c3015080075a7 */ /* 0x000262000800017f */
[----:B------:R-:W-:Y:S05]  /*1fa0*/  @!P6 BRA `(.L_x_1387) ;  /* 0x000000000004e947 */ /* 0x000fea0003800000 */
[----:B------:R-:W-:Y:S01]  /*1fb0*/  BPT.TRAP 0x1 ;  /* 0x000000040000795c */ /* 0x000fe20000300000 */
.L_x_1387:
[----:B------:R-:W-:-:S05]  /*1fc0*/  VIADD R13, R222, 0x18000 ;  /* 0x00018000de0d7836 */ /* 0x000fca0000000000 */
[----:B------:R-:W-:-:S04]  /*1fd0*/  SHF.R.U32.HI R13, RZ, 0x4, R13 ;  /* 0x00000004ff0d7819 */ /* 0x000fc8000001160d */
[----:B------:R-:W-:-:S04]  /*1fe0*/  LOP3.LUT R13, R13, 0x3fff, RZ, 0xc0, !PT ;  /* 0x00003fff0d0d7812 */ /* 0x000fc800078ec0ff */
[----:B------:R-:W-:Y:S01]  /*1ff0*/  LOP3.LUT R19, R13, 0x10000, RZ, 0xfc, !PT ;  /* 0x000100000d137812 */ /* 0x000fe200078efcff */
[----:B-1----:R-:W-:Y:S06]  /*2000*/  @P0 BRA `(.L_x_1388) ;  /* 0x0000000000080947 */ /* 0x002fec0003800000 */
[----:B------:R-:W1:Y:S02]  /*2010*/  SYNCS.PHASECHK.TRANS64.TRYWAIT P0, [R8+URZ+0x30c30], R21 ;  /* 0x030c3015080075a7 */ /* 0x000e64000800017f */
[----:B-1----:R-:W-:Y:S05]  /*2020*/  @!P0 BRA `(.L_x_1389) ;  /* 0x000000e400b48947 */ /* 0x002fea0003800000 */
.L_x_1388:
        /* <DEDUP_REMOVED lines=11> */
[C---:B------:R-:W-:Y:S01]  /*20e0*/  ISETP.GT.AND P2, PT, R6.reuse, RZ, PT ;  /* 0x000000ff0600720c */ /* 0x040fe20003f44270 */
[----:B------:R-:W-:Y:S01]  /*20f0*/  ULOP3.LUT UR9, UR9, 0x10000, URZ, 0xfc, !UPT ;  /* 0x0001000009097892 */ /* 0x000fe2000f8efc3f */
[----:B------:R-:W-:Y:S01]  /*2100*/  R2UR UR10, R13 ;  /* 0x000000000d0a72ca */ /* 0x000fe200000e0000 */
[----:B---3--:R-:W1:Y:S01]  /*2110*/  SHFL.IDX PT, R23, R20, R5, 0x1f ;  /* 0x00001f0514177589 */ /* 0x008e6200000e0000 */
[----:B------:R-:W-:Y:S01]  /*2120*/  ISETP.GT.AND P1, PT, R7, RZ, PT ;  /* 0x000000ff0700720c */ /* 0x000fe20003f24270 */
[----:B------:R-:W-:Y:S01]  /*2130*/  VIADD R220, R5, 0x8 ;  /* 0x0000000805dc7836 */ /* 0x000fe20000000000 */
[----:B------:R-:W-:Y:S01]  /*2140*/  ISETP.GT.AND P0, PT, R6, 0x8, PT ;  /* 0x000000080600780c */ /* 0x000fe20003f04270 */
[----:B------:R-:W-:Y:S01]  /*2150*/  ULDC UR11, c[0x0][0x744] ;  /* 0x0001d100000b7ab9 */ /* 0x000fe20000000800 */
        /* <DEDUP_REMOVED lines=18> */
[----:B------:R-:W-:-:S02]  /*2280*/  SEL R19, R217, 0x80, P1 ;  /* 0x00000080d9137807 */ /* 0x000fc40000800000 */
[----:B------:R-:W-:Y:S02]  /*2290*/  ISETP.GE.AND P1, PT, R21, RZ, PT ;  /* 0x000000ff1500720c */ /* 0x000fe40003f26270 */
[----:B------:R-:W-:Y:S02]  /*22a0*/  SEL R13, R13, 0x80, !P0 ;  /* 0x000000800d0d7807 */ /* 0x000fe40004000000 */
[----:B------:R-:W-:Y:S02]  /*22b0*/  ISETP.GT.OR P1, PT, R19, RZ, !P1 ;  /* 0x000000ff1300720c */ /* 0x000fe40004f24670 */
[----:B------:R-:W-:Y:S02]  /*22c0*/  ISETP.GE.AND P2, PT, R21, 0x1, PT ;  /* 0x000000011500780c */ /* 0x000fe40003f46270 */
[----:B------:R-:W-:Y:S02]  /*22d0*/  SEL R18, R216, 0x80, P3 ;  /* 0x00000080d8127807 */ /* 0x000fe40001800000 */
[----:B------:R-:W-:-:S02]  /*22e0*/  ISETP.GE.AND P0, PT, R13, 0x1, PT ;  /* 0x000000010d00780c */ /* 0x000fc40003f06270 */
[----:B------:R-:W-:Y:S02]  /*22f0*/  ISETP.GE.AND P3, PT, R13, RZ, PT ;  /* 0x000000ff0d00720c */ /* 0x000fe40003f66270 */
[----:B------:R-:W-:Y:S02]  /*2300*/  FSEL R216, R88, -INF , !P1 ;  /* 0xff80000058d87808 */ /* 0x000fe40004800000 */
[----:B------:R-:W-:Y:S02]  /*2310*/  ISETP.GE.AND P1, PT, R21, 0x8, PT ;  /* 0x000000081500780c */ /* 0x000fe40003f26270 */
[----:B------:R-:W-:Y:S01]  /*2320*/  ISETP.GT.OR P2, PT, R19, 0x1, !P2 ;  /* 0x000000011300780c */ /* 0x000fe20005744670 */
[----:B-1----:R-:W-:Y:S01]  /*2330*/  FFMA.FTZ R216, R216, UR11, -R23 ;  /* 0x0000000bd8d87c23 */ /* 0x002fe20008010817 */
[C---:B------:R-:W-:Y:S02]  /*2340*/  ISETP.GT.OR P0, PT, R18.reuse, 0x1, !P0 ;  /* 0x000000011200780c */ /* 0x040fe40004704670 */
[----:B------:R-:W-:-:S02]  /*2350*/  ISETP.GT.OR P3, PT, R18, RZ, !P3 ;  /* 0x000000ff1200720c */ /* 0x000fc40005f64670 */
[----:B------:R-:W-:Y:S01]  /*2360*/  ISETP.GT.OR P1, PT, R19, 0x8, !P1 ;  /* 0x000000081300780c */ /* 0x000fe20004f24670 */
[----:B------:R-:W1:Y:S01]  /*2370*/  MUFU.EX2 R216, R216 ;  /* 0x000000d800d87308 */ /* 0x000e620000000800 */
[----:B------:R-:W-:Y:S02]  /*2380*/  FSEL R89, R89, -INF , !P2 ;  /* 0xff80000059597808 */ /* 0x000fe40005000000 */
[----:B------:R-:W-:Y:S02]  /*2390*/  FSEL R91, R91, -INF , !P0 ;  /* 0xff8000005b5b7808 */ /* 0x000fe40004000000 */
[----:B------:R-:W-:Y:S01]  /*23a0*/  FSEL R88, R90, -INF , !P3 ;  /* 0xff8000005a587808 */ /* 0x000fe20005800000 */
[--C-:B--2---:R-:W-:Y:S01]  /*23b0*/  FFMA.FTZ R218, R89, UR11, -R22.reuse ;  /* 0x0000000b59da7c23 */ /* 0x104fe20008010816 */
[----:B------:R-:W-:Y:S01]  /*23c0*/  FSEL R90, R92, -INF , !P1 ;  /* 0xff8000005c5a7808 */ /* 0x000fe20004800000 */
[----:B------:R-:W-:Y:S01]  /*23d0*/  FFMA.FTZ R89, R91, UR11, -R22 ;  /* 0x0000000b5b597c23 */ /* 0x000fe20008010816 */
[----:B------:R-:W-:Y:S01]  /*23e0*/  ISETP.GE.AND P1, PT, R13, 0x10, PT ;  /* 0x000000100d00780c */ /* 0x000fe20003f26270 */
[----:B------:R-:W2:Y:S01]  /*23f0*/  SHFL.IDX PT, R91, R20, R220, 0x1f ;  /* 0x00001fdc145b7589 */ /* 0x000ea200000e0000 */
[----:B------:R-:W-:Y:S01]  /*2400*/  ISETP.GE.AND P4, PT, R21, 0x18, PT ;  /* 0x000000181500780c */ /* 0x000fe20003f86270 */
[----:B------:R-:W-:Y:S01]  /*2410*/  FFMA.FTZ R88, R88, UR11, -R23 ;  /* 0x0000000b58587c23 */ /* 0x000fe20008010817 */
[----:B------:R-:W-:Y:S01]  /*2420*/  ISETP.GT.OR P1, PT, R18, 0x10, !P1 ;  /* 0x000000101200780c */ /* 0x000fe20004f24670 */
[----:B------:R-:W-:Y:S01]  /*2430*/  VIADD R23, R5, 0x10 ;  /* 0x0000001005177836 */ /* 0x000fe20000000000 */
[----:B------:R-:W-:Y:S01]  /*2440*/  ISETP.GT.OR P4, PT, R19, 0x18, !P4 ;  /* 0x000000181300780c */ /* 0x000fe20006784670 */
[----:B------:R-:W-:Y:S01]  /*2450*/  VIADD R22, R5, 0xc ;  /* 0x0000000c05167836 */ /* 0x000fe20000000000 */
[----:B------:R-:W-:Y:S01]  /*2460*/  FSEL R98, R98, -INF , !P1 ;  /* 0xff80000062627808 */ /* 0x000fe20004800000 */
[----:B------:R-:W-:Y:S01]  /*2470*/  MUFU.EX2 R88, R88 ;  /* 0x0000005800587308 */ /* 0x000fe20000000800 */
[----:B------:R-:W-:Y:S01]  /*2480*/  ISETP.GE.AND P1, PT, R21, 0x11, PT ;  /* 0x000000111500780c */ /* 0x000fe20003f26270 */
[----:B------:R-:W3:Y:S01]  /*2490*/  SHFL.IDX PT, R217, R20, R23, 0x1f ;  /* 0x00001f1714d97589 */ /* 0x000ee200000e0000 */
[----:B------:R-:W-:-:S02]  /*24a0*/  FSEL R100, R100, -INF , !P4 ;  /* 0xff80000064647808 */ /* 0x000fc40006000000 */
[----:B------:R-:W-:Y:S01]  /*24b0*/  ISETP.GE.AND P4, PT, R21, 0x30, PT ;  /* 0x000000301500780c */ /* 0x000fe20003f86270 */
[----:B------:R-:W5:Y:S01]  /*24c0*/  SHFL.IDX PT, R219, R20, R22, 0x1f ;  /* 0x00001f1614db7589 */ /* 0x000f6200000e0000 */
[----:B------:R-:W-:Y:S01]  /*24d0*/  ISETP.GE.AND P0, PT, R13, 0x9, PT ;  /* 0x000000090d00780c */ /* 0x000fe20003f06270 */
[----:B------:R-:W-:Y:S01]  /*24e0*/  MUFU.EX2 R89, R89 ;  /* 0x0000005900597308 */ /* 0x000fe20000000800 */
[----:B------:R-:W-:Y:S02]  /*24f0*/  ISETP.GT.OR P1, PT, R19, 0x11, !P1 ;  /* 0x000000111300780c */ /* 0x000fe40004f24670 */
[----:B------:R-:W-:Y:S02]  /*2500*/  ISETP.GE.AND P3, PT, R13, 0x8, PT ;  /* 0x000000080d00780c */ /* 0x000fe40003f66270 */
[----:B------:R-:W-:Y:S02]  /*2510*/  ISETP.GT.OR P4, PT, R19, 0x30, !P4 ;  /* 0x000000301300780c */ /* 0x000fe40006784670 */
[----:B------:R-:W-:Y:S01]  /*2520*/  ISETP.GT.OR P0, PT, R18, 0x9, !P0 ;  /* 0x000000091200780c */ /* 0x000fe20004704670 */
[----:B--2---:R-:W-:Y:S01]  /*2530*/  FFMA.FTZ R90, R90, UR11, -R91 ;  /* 0x0000000b5a5a7c23 */ /* 0x004fe2000801085b */
[----:B------:R-:W-:-:S02]  /*2540*/  FSEL R97, R97, -INF , !P1 ;  /* 0xff80000061617808 */ /* 0x000fc40004800000 */
[C---:B------:R-:W-:Y:S02]  /*2550*/  ISETP.GE.AND P1, PT, R21.reuse, 0x29, PT ;  /* 0x000000291500780c */ /* 0x040fe40003f26270 */
[----:B------:R-:W-:Y:S02]  /*2560*/  ISETP.GT.OR P3, PT, R18, 0x8, !P3 ;  /* 0x000000081200780c */ /* 0x000fe40005f64670 */
[C---:B------:R-:W-:Y:S02]  /*2570*/  ISETP.GE.AND P2, PT, R21.reuse, 0x9, PT ;  /* 0x000000091500780c */ /* 0x040fe40003f46270 */
[----:B------:R-:W-:Y:S01]  /*2580*/  ISETP.GE.AND P5, PT, R21, 0x19, PT ;  /* 0x000000191500780c */ /* 0x000fe20003fa6270 */
[----:B------:R-:W-:Y:S02]  /*2590*/  WARPGROUP.DEPBAR.LE gsb0, 0x0 ;  /* 0x00008000000079c5 */ /* 0x000fe40000010000 */
[----:B------:R-:W-:Y:S01]  /*25a0*/  WARPGROUP.ARRIVE ;  /* 0x00000000000079c5 */ /* 0x000fe20000000000 */
[----:B------:R-:W-:Y:S01]  /*25b0*/  FSEL R112, R112, -INF , !P4 ;  /* 0xff80000070707808 */ /* 0x000fe20006000000 */
[----:B----4-:R-:W-:Y:S01]  /*25c0*/  SHFL.IDX PT, R230, R17, R22, 0x1f ;  /* 0x00001f1611e67589 */ /* 0x010fe200000e0000 */
[----:B------:R-:W-:Y:S01]  /*25d0*/  FSEL R224, R95, -INF , !P0 ;  /* 0xff8000005fe07808 */ /* 0x000fe20004000000 */
[----:B---3--:R-:W-:Y:S01]  /*25e0*/  FFMA.FTZ R95, R98, UR11, -R217 ;  /* 0x0000000b625f7c23 */ /* 0x008fe200080108d9 */
[C---:B------:R-:W-:Y:S01]  /*25f0*/  ISETP.GE.AND P4, PT, R21.reuse, 0x48, PT ;  /* 0x000000481500780c */ /* 0x040fe20003f86270 */
[----:B------:R-:W-:Y:S01]  /*2600*/  HGMMA.64x128x16.F32 R24, gdesc[UR4], R24, gsb0 ;  /* 0x01e00000041879f0 */ /* 0x000fe20008000818 */
[----:B------:R-:W-:Y:S01]  /*2610*/  UIADD3 UR6, UR8, 0x4, URZ ;  /* 0x0000000408067890 */ /* 0x000fe2000fffe03f */
[----:B------:R-:W-:Y:S01]  /*2620*/  ISETP.GE.AND P0, PT, R21, 0x10, PT ;  /* 0x000000101500780c */ /* 0x000fe20003f06270 */
[----:B------:R-:W-:Y:S01]  /*2630*/  UIADD3 UR4, UR9, 0x4, URZ ;  /* 0x0000000409047890 */ /* 0x000fe2000fffe03f */
[C---:B------:R-:W-:Y:S01]  /*2640*/  ISETP.GT.OR P1, PT, R19.reuse, 0x29, !P1 ;  /* 0x000000291300780c */ /* 0x040fe20004f24670 */
[----:B------:R-:W-:Y:S01]  /*2650*/  UMOV UR7, 0x40000040 ;  /* 0x4000004000077882 */ /* 0x000fe20000000000 */
[----:B------:R-:W-:Y:S01]  /*2660*/  UMOV UR5, 0x40000040 ;  /* 0x4000004000057882 */ /* 0x000fe20000000000 */
[----:B------:R-:W-:Y:S01]  /*2670*/  FSEL R94, R94, -INF , !P3 ;  /* 0xff8000005e5e7808 */ /* 0x000fe20005800000 */
[----:B------:R-:W-:Y:S01]  /*2680*/  MUFU.EX2 R90, R90 ;  /* 0x0000005a005a7308 */ /* 0x000fe20000000800 */
[----:B------:R-:W-:-:S02]  /*2690*/  ISETP.GT.OR P4, PT, R19, 0x48, !P4 ;  /* 0x000000481300780c */ /* 0x000fc40006784670 */
[----:B------:R-:W-:Y:S01]  /*26a0*/  ISETP.GT.OR P0, PT, R19, 0x10, !P0 ;  /* 0x000000101300780c */ /* 0x000fe20004704670 */
[----:B------:R-:W-:Y:S01]  /*26b0*/  FFMA.FTZ R91, R94, UR11, -R91 ;  /* 0x0000000b5e5b7c23 */ /* 0x000fe2000801085b */
[----:B------:R-:W-:Y:S02]  /*26c0*/  FSEL R109, R109, -INF , !P1 ;  /* 0xff8000006d6d7808 */ /* 0x000fe40004800000 */
[C---:B------:R-:W-:Y:S01]  /*26d0*/  ISETP.GE.AND P1, PT, R21.reuse, 0x41, PT ;  /* 0x000000411500780c */ /* 0x040fe20003f26270 */
[----:B------:R-:W-:Y:S01]  /*26e0*/  MUFU.EX2 R95, R95 ;  /* 0x0000005f005f7308 */ /* 0x000fe20000000800 */
[----:B------:R-:W-:Y:S02]  /*26f0*/  FSEL R124, R124, -INF , !P4 ;  /* 0xff8000007c7c7808 */ /* 0x000fe40006000000 */
[----:B------:R-:W-:Y:S02]  /*2700*/  FSEL R94, R96, -INF , !P0 ;  /* 0xff800000605e7808 */ /* 0x000fe40004000000 */
[----:B------:R-:W-:-:S02]  /*2710*/  ISETP.GE.AND P4, PT, R21, 0x60, PT ;  /* 0x000000601500780c */ /* 0x000fc40003f86270 */
[C---:B------:R-:W-:Y:S01]  /*2720*/  ISETP.GT.OR P1, PT, R19.reuse, 0x41, !P1 ;  /* 0x000000411300780c */ /* 0x040fe20004f24670 */
[----:B------:R-:W-:Y:S01]  /*2730*/  FFMA.FTZ R94, R94, UR11, -R217 ;  /* 0x0000000b5e5e7c23 */ /* 0x000fe200080108d9 */
[----:B------:R-:W-:Y:S01]  /*2740*/  ISETP.GT.OR P4, PT, R19, 0x60, !P4 ;  /* 0x000000601300780c */ /* 0x000fe20006784670 */
[----:B------:R-:W-:Y:S01]  /*2750*/  MUFU.EX2 R91, R91 ;  /* 0x0000005b005b7308 */ /* 0x000fe20000000800 */
[----:B------:R-:W-:Y:S02]  /*2760*/  FSEL R217, R121, -INF , !P1 ;  /* 0xff80000079d97808 */ /* 0x000fe40004800000 */
[----:B------:R-:W-:Y:S02]  /*2770*/  FSEL R136, R136, -INF , !P4 ;  /* 0xff80000088887808 */ /* 0x000fe40006000000 */
[----:B------:R-:W-:Y:S02]  /*2780*/  ISETP.GE.AND P4, PT, R13, 0x18, PT ;  /* 0x000000180d00780c */ /* 0x000fe40003f86270 */
[----:B------:R-:W-:Y:S01]  /*2790*/  ISETP.GE.AND P1, PT, R21, 0x59, PT ;  /* 0x000000591500780c */ /* 0x000fe20003f26270 */
[----:B------:R2:W3:Y:S01]  /*27a0*/  MUFU.EX2 R121, R218 ;  /* 0x000000da00797308 */ /* 0x0004e20000000800 */
[----:B------:R-:W-:-:S02]  /*27b0*/  ISETP.GT.OR P4, PT, R18, 0x18, !P4 ;  /* 0x000000181200780c */ /* 0x000fc40006784670 */
[----:B------:R-:W-:Y:S02]  /*27c0*/  ISETP.GT.OR P1, PT, R19, 0x59, !P1 ;  /* 0x000000591300780c */ /* 0x000fe40004f24670 */
[----:B------:R-:W-:Y:S02]  /*27d0*/  FSEL R96, R102, -INF , !P4 ;  /* 0xff80000066607808 */ /* 0x000fe40006000000 */
[----:B------:R-:W-:Y:S01]  /*27e0*/  ISETP.GE.AND P4, PT, R13, 0x21, PT ;  /* 0x000000210d00780c */ /* 0x000fe20003f86270 */
[----:B------:R-:W-:Y:S01]  /*27f0*/  MUFU.EX2 R94, R94 ;  /* 0x0000005e005e7308 */ /* 0x000fe20000000800 */
[----:B--2---:R-:W-:Y:S01]  /*2800*/  VIADD R218, R5, 0x14 ;  /* 0x0000001405da7836 */ /* 0x004fe20000000000 */
[C---:B------:R-:W-:Y:S02]  /*2810*/  ISETP.GT.OR P2, PT, R19.reuse, 0x9, !P2 ;  /* 0x000000091300780c */ /* 0x040fe40005744670 */
[----:B------:R-:W-:Y:S02]  /*2820*/  ISETP.GT.OR P5, PT, R19, 0x19, !P5 ;  /* 0x000000191300780c */ /* 0x000fe40006fa4670 */
[----:B------:R-:W2:Y:S01]  /*2830*/  SHFL.IDX PT, R98, R20, R218, 0x1f ;  /* 0x00001fda14627589 */ /* 0x000ea200000e0000 */
[----:B------:R-:W-:-:S02]  /*2840*/  ISETP.GT.OR P4, PT, R18, 0x21, !P4 ;  /* 0x000000211200780c */ /* 0x000fc40006784670 */
[----:B------:R-:W-:Y:S02]  /*2850*/  FSEL R133, R133, -INF , !P1 ;  /* 0xff80000085857808 */ /* 0x000fe40004800000 */
[----:B------:R-:W-:Y:S01]  /*2860*/  FSEL R92, R93, -INF , !P2 ;  /* 0xff8000005d5c7808 */ /* 0x000fe20005000000 */
[--C-:B-----5:R-:W-:Y:S01]  /*2870*/  FFMA.FTZ R93, R224, UR11, -R219.reuse ;  /* 0x0000000be05d7c23 */ /* 0x120fe200080108db */
[----:B------:R-:W-:Y:S02]  /*2880*/  ISETP.GE.AND P1, PT, R13, 0x11, PT ;  /* 0x000000110d00780c */ /* 0x000fe40003f26270 */
[----:B------:R-:W-:Y:S01]  /*2890*/  FSEL R101, R101, -INF , !P5 ;  /* 0xff80000065657808 */ /* 0x000fe20006800000 */
[----:B------:R-:W-:Y:S01]  /*28a0*/  FFMA.FTZ R92, R92, UR11, -R219 ;  /* 0x0000000b5c5c7c23 */ /* 0x000fe200080108db */
[----:B------:R-:W-:Y:S01]  /*28b0*/  ISETP.GE.AND P5, PT, R21, 0x31, PT ;  /* 0x000000311500780c */ /* 0x000fe20003fa6270 */
[----:B------:R-:W-:Y:S01]  /*28c0*/  VIADD R219, R5, 0x18 ;  /* 0x0000001805db7836 */ /* 0x000fe20000000000 */
[----:B------:R-:W-:Y:S01]  /*28d0*/  FSEL R224, R107, -INF , !P4 ;  /* 0xff8000006be07808 */ /* 0x000fe20006000000 */
[----:B------:R-:W4:Y:S01]  /*28e0*/  MUFU.EX2 R93, R93 ;  /* 0x0000005d005d7308 */ /* 0x000f220000000800 */
[----:B------:R-:W-:-:S02]  /*28f0*/  ISETP.GE.AND P4, PT, R13, 0x30, PT ;  /* 0x000000300d00780c */ /* 0x000fc40003f86270 */
[C---:B------:R-:W-:Y:S01]  /*2900*/  ISETP.GT.OR P1, PT, R18.reuse, 0x11, !P1 ;  /* 0x000000111200780c */ /* 0x040fe20004f24670 */
[----:B------:R-:W5:Y:S01]  /*2910*/  SHFL.IDX PT, R228, R20, R219, 0x1f ;  /* 0x00001fdb14e47589 */ /* 0x000f6200000e0000 */
[----:B------:R-:W-:Y:S02]  /*2920*/  ISETP.GT.OR P5, PT, R19, 0x31, !P5 ;  /* 0x000000311300780c */ /* 0x000fe40006fa4670 */
[----:B------:R-:W-:Y:S01]  /*2930*/  ISETP.GT.OR P4, PT, R18, 0x30, !P4 ;  /* 0x000000301200780c */ /* 0x000fe20006784670 */
[----:B------:R-:W-:Y:S01]  /*2940*/  MUFU.EX2 R92, R92 ;  /* 0x0000005c005c7308 */ /* 0x000fe20000000800 */
[----:B------:R-:W-:Y:S02]  /*2950*/  FSEL R99, R99, -INF , !P1 ;  /* 0xff80000063637808 */ /* 0x000fe40004800000 */
[----:B------:R-:W-:Y:S02]  /*2960*/  FSEL R113, R113, -INF , !P5 ;  /* 0xff80000071717808 */ /* 0x000fe40006800000 */
[----:B------:R-:W-:Y:S01]  /*2970*/  ISETP.GE.AND P5, PT, R21, 0x49, PT ;  /* 0x000000491500780c */ /* 0x000fe20003fa6270 */
[----:B--2---:R-:W-:Y:S01]  /*2980*/  FFMA.FTZ R235, R99, UR11, -R98 ;  /* 0x0000000b63eb7c23 */ /* 0x004fe20008010862 */
[----:B------:R-:W-:Y:S01]  /*2990*/  FSEL R102, R114, -INF , !P4 ;  /* 0xff80000072667808 */ /* 0x000fe20006000000 */
[----:B------:R-:W-:Y:S01]  /*29a0*/  VIADD R114, R5, 0x1c ;  /* 0x0000001c05727836 */ /* 0x000fe20000000000 */
[----:B------:R-:W-:-:S02]  /*29b0*/  ISETP.GT.OR P5, PT, R19, 0x49, !P5 ;  /* 0x000000491300780c */ /* 0x000fc40006fa4670 */
[----:B------:R-:W-:Y:S02]  /*29c0*/  ISETP.GE.AND P2, PT, R21, 0x20, PT ;  /* 0x000000201500780c */ /* 0x000fe40003f46270 */
[----:B------:R2:W1:Y:S01]  /*29d0*/  SHFL.IDX PT, R232, R20, R114, 0x1f ;  /* 0x00001f7214e87589 */ /* 0x00046200000e0000 */
[----:B------:R-:W-:Y:S02]  /*29e0*/  FSEL R125, R125, -INF , !P5 ;  /* 0xff8000007d7d7808 */ /* 0x000fe40006800000 */
[C---:B------:R-:W-:Y:S02]  /*29f0*/  ISETP.GE.AND P3, PT, R21.reuse, 0x21, PT ;  /* 0x000000211500780c */ /* 0x040fe40003f66270 */
[C---:B------:R-:W-:Y:S02]  /*2a00*/  ISETP.GE.AND P0, PT, R21.reuse, 0x28, PT ;  /* 0x000000281500780c */ /* 0x040fe40003f06270 */
[----:B------:R-:W-:Y:S01]  /*2a10*/  ISETP.GE.AND P5, PT, R21, 0x61, PT ;  /* 0x000000611500780c */ /* 0x000fe20003fa6270 */
[----:B-----5:R-:W-:Y:S01]  /*2a20*/  FFMA.FTZ R96, R96, UR11, -R228 ;  /* 0x0000000b60607c23 */ /* 0x020fe200080108e4 */
[C---:B------:R-:W-:Y:S01]  /*2a30*/  ISETP.GT.OR P2, PT, R19.reuse, 0x20, !P2 ;  /* 0x000000201300780c */ /* 0x040fe20005744670 */
[----:B--2---:R2:W-:Y:S01]  /*2a40*/  MUFU.EX2 R20, R235 ;  /* 0x000000eb00147308 */ /* 0x0045e20000000800 */
[----:B------:R-:W-:-:S02]  /*2a50*/  ISETP.GT.OR P3, PT, R19, 0x21, !P3 ;  /* 0x000000211300780c */ /* 0x000fc40005f64670 */
[C---:B------:R-:W-:Y:S02]  /*2a60*/  ISETP.GT.OR P0, PT, R19.reuse, 0x28, !P0 ;  /* 0x000000281300780c */ /* 0x040fe40004704670 */
[----:B------:R-:W-:Y:S02]  /*2a70*/  ISETP.GT.OR P5, PT, R19, 0x61, !P5 ;  /* 0x000000611300780c */ /* 0x000fe40006fa4670 */
[----:B------:R-:W-:Y:S01]  /*2a80*/  FSEL R104, R104, -INF , !P2 ;  /* 0xff80000068687808 */ /* 0x000fe20005000000 */
[----:B--2---:R-:W2:Y:S01]  /*2a90*/  LDL R235, [R1+0x1c] ;  /* 0x00001c0001eb7983 */ /* 0x004ea20000100800 */
        /* <DEDUP_REMOVED lines=15> */
[----:B------:R-:W-:Y:S01]  /*2b90*/  FSEL R120, R120, -INF , !P0 ;  /* 0xff80000078787808 */ /* 0x000fe20004000000 */
[----:B------:R-:W-:Y:S02]  /*2ba0*/  WARPGROUP.DEPBAR.LE gsb0, 0x0 ;  /* 0x00008000000079c5 */ /* 0x000fe40000010000 */
[----:B------:R-:W-:Y:S01]  /*2bb0*/  WARPGROUP.ARRIVE ;  /* 0x00000000000079c5 */ /* 0x000fe20000000000 */
[----:B------:R-:W-:Y:S02]  /*2bc0*/  FSEL R103, R103, -INF , !P5 ;  /* 0xff80000067677808 */ /* 0x000fe40006800000 */
[----:B------:R-:W-:Y:S02]  /*2bd0*/  FSEL R106, R106, -INF , !P1 ;  /* 0xff8000006a6a7808 */ /* 0x000fe40004800000 */
[C---:B------:R-:W-:Y:S01]  /*2be0*/  ISETP.GE.AND P2, PT, R21.reuse, 0x50, PT ;  /* 0x000000501500780c */ /* 0x040fe20003f46270 */
[----:B------:R-:W-:Y:S01]  /*2bf0*/  HGMMA.64x128x16.F32 R24, gdesc[UR4], R24, gsb0 ;  /* 0x01e00000041879f0 */ /* 0x000fe20008000818 */
[----:B------:R-:W-:-:S02]  /*2c00*/  ISETP.GE.AND P3, PT, R21, 0x51, PT ;  /* 0x000000511500780c */ /* 0x000fc40003f66270 */
[----:B------:R-:W-:Y:S02]  /*2c10*/  ISETP.GE.AND P0, PT, R21, 0x58, PT ;  /* 0x000000581500780c */ /* 0x000fe40003f06270 */
[C---:B------:R-:W-:Y:S02]  /*2c20*/  ISETP.GE.AND P5, PT, R13.reuse, 0x28, PT ;  /* 0x000000280d00780c */ /* 0x040fe40003fa6270 */
[----:B------:R-:W-:Y:S01]  /*2c30*/  ISETP.GE.AND P1, PT, R13, 0x29, PT ;  /* 0x000000290d00780c */ /* 0x000fe20003f26270 */
[----:B------:R-:W-:Y:S01]  /*2c40*/  UIADD3 UR6, UR8, 0x6, URZ ;  /* 0x0000000608067890 */ /* 0x000fe2000fffe03f */
[C---:B------:R-:W-:Y:S01]  /*2c50*/  ISETP.GT.OR P2, PT, R19.reuse, 0x50, !P2 ;  /* 0x000000501300780c */ /* 0x040fe20005744670 */
[----:B------:R-:W-:Y:S01]  /*2c60*/  UIADD3 UR4, UR9, 0x6, URZ ;  /* 0x0000000609047890 */ /* 0x000fe2000fffe03f */
[C---:B------:R-:W-:Y:S02]  /*2c70*/  ISETP.GT.OR P3, PT, R19.reuse, 0x51, !P3 ;  /* 0x000000511300780c */ /* 0x040fe40005f64670 */
[----:B------:R-:W-:-:S02]  /*2c80*/  ISETP.GT.OR P0, PT, R19, 0x58, !P0 ;  /* 0x000000581300780c */ /* 0x000fc40004704670 */
[C---:B------:R-:W-:Y:S02]  /*2c90*/  ISETP.GT.OR P5, PT, R18.reuse, 0x28, !P5 ;  /* 0x000000281200780c */ /* 0x040fe40006fa4670 */
[----:B------:R-:W-:Y:S02]  /*2ca0*/  ISETP.GT.OR P1, PT, R18, 0x29, !P1 ;  /* 0x000000291200780c */ /* 0x000fe40004f24670 */
[----:B------:R-:W-:Y:S02]  /*2cb0*/  FSEL R128, R128, -INF , !P2 ;  /* 0xff80000080807808 */ /* 0x000fe40005000000 */
[----:B------:R-:W-:Y:S02]  /*2cc0*/  FSEL R129, R129, -INF , !P3 ;  /* 0xff80000081817808 */ /* 0x000fe40005800000 */
[----:B------:R-:W-:Y:S02]  /*2cd0*/  FSEL R132, R132, -INF , !P0 ;  /* 0xff80000084847808 */ /* 0x000fe40004000000 */
[----:B------:R-:W-:-:S02]  /*2ce0*/  FSEL R110, R110, -INF , !P5 ;  /* 0xff8000006e6e7808 */ /* 0x000fc40006800000 */
[----:B------:R-:W-:Y:S01]  /*2cf0*/  FSEL R107, R111, -INF , !P1 ;  /* 0xff8000006f6b7808 */ /* 0x000fe20004800000 */
[----:B------:R-:W-:Y:S01]  /*2d00*/  UMOV UR7, 0x40000040 ;  /* 0x4000004000077882 */ /* 0x000fe20000000000 */
[C---:B------:R-:W-:Y:S01]  /*2d10*/  ISETP.GE.AND P2, PT, R21.reuse, 0x68, PT ;  /* 0x000000681500780c */ /* 0x040fe20003f46270 */
[----:B------:R-:W-:Y:S01]  /*2d20*/  UMOV UR5, 0x40000040 ;  /* 0x4000004000057882 */ /* 0x000fe20000000000 */
[C---:B------:R-:W-:Y:S02]  /*2d30*/  ISETP.GE.AND P3, PT, R21.reuse, 0x69, PT ;  /* 0x000000691500780c */ /* 0x040fe40003f66270 */
[C---:B------:R-:W-:Y:S02]  /*2d40*/  ISETP.GE.AND P0, PT, R21.reuse, 0x70, PT ;  /* 0x000000701500780c */ /* 0x040fe40003f06270 */
[C---:B------:R-:W-:Y:S02]  /*2d50*/  ISETP.GE.AND P5, PT, R21.reuse, 0x71, PT ;  /* 0x000000711500780c */ /* 0x040fe40003fa6270 */
[----:B------:R-:W-:-:S02]  /*2d60*/  ISETP.GE.AND P1, PT, R21, 0x78, PT ;  /* 0x000000781500780c */ /* 0x000fc40003f26270 */
[----:B------:R-:W-:Y:S01]  /*2d70*/  ISETP.GE.AND P4, PT, R21, 0x79, PT ;  /* 0x000000791500780c */ /* 0x000fe20003f86270 */
[----:B------:R-:W-:Y:S01]  /*2d80*/  FFMA.FTZ R21, R97, UR11, -R98 ;  /* 0x0000000b61157c23 */ /* 0x000fe20008010862 */
[----:B------:R-:W-:Y:S01]  /*2d90*/  SHFL.IDX PT, R99, R17, R221, 0x1f ;  /* 0x00001fdd11637589 */ /* 0x000fe200000e0000 */
[----:B------:R-:W-:-:S03]  /*2da0*/  FFMA.FTZ R97, R100, UR11, -R228 ;  /* 0x0000000b64617c23 */ /* 0x000fc600080108e4 */
[----:B------:R-:W5:Y:S01]  /*2db0*/  SHFL.IDX PT, R98, R17, R5, 0x1f ;  /* 0x00001f0511627589 */ /* 0x000f6200000e0000 */
[----:B------:R-:W-:Y:S01]  /*2dc0*/  ISETP.GT.OR P0, PT, R19, 0x70, !P0 ;  /* 0x000000701300780c */ /* 0x000fe20004704670 */
[----:B------:R-:W4:Y:S02]  /*2dd0*/  MUFU.EX2 R21, R21 ;  /* 0x0000001500157308 */ /* 0x000f240000000800 */
[----:B------:R-:W3:Y:S04]  /*2de0*/  SHFL.IDX PT, R100, R17, R220, 0x1f ;  /* 0x00001fdc11647589 */ /* 0x000ee800000e0000 */
[----:B------:R-:W4:Y:S01]  /*2df0*/  SHFL.IDX PT, R111, R17, R23, 0x1f ;  /* 0x00001f17116f7589 */ /* 0x000f2200000e0000 */
[----:B------:R-:W-:Y:S02]  /*2e00*/  FSEL R144, R144, -INF , !P0 ;  /* 0xff80000090907808 */ /* 0x000fe40004000000 */
[----:B------:R-:W-:-:S02]  /*2e10*/  ISETP.GE.AND P0, PT, R13, 0x39, PT ;  /* 0x000000390d00780c */ /* 0x000fc40003f06270 */
[----:B------:R-:W-:Y:S02]  /*2e20*/  ISETP.GT.OR P2, PT, R19, 0x68, !P2 ;  /* 0x000000681300780c */ /* 0x000fe40005744670 */
[----:B------:R-:W-:Y:S01]  /*2e30*/  ISETP.GT.OR P0, PT, R18, 0x39, !P0 ;  /* 0x000000391200780c */ /* 0x000fe20004704670 */
[----:B-1----:R-:W-:Y:S01]  /*2e40*/  FFMA.FTZ R228, R101, UR11, -R232 ;  /* 0x0000000b65e47c23 */ /* 0x002fe200080108e8 */
[----:B------:R-:W-:Y:S02]  /*2e50*/  FSEL R140, R140, -INF , !P2 ;  /* 0xff8000008c8c7808 */ /* 0x000fe40005000000 */
[----:B------:R-:W-:Y:S02]  /*2e60*/  ISETP.GE.AND P2, PT, R13, 0x31, PT ;  /* 0x000000310d00780c */ /* 0x000fe40003f46270 */
[----:B------:R-:W-:Y:S02]  /*2e70*/  FSEL R119, R119, -INF , !P0 ;  /* 0xff80000077777808 */ /* 0x000fe40004000000 */
[----:B------:R-:W-:Y:S01]  /*2e80*/  ISETP.GE.AND P0, PT, R13, 0x48, PT ;  /* 0x000000480d00780c */ /* 0x000fe20003f06270 */
[--C-:B-----5:R-:W-:Y:S01]  /*2e90*/  FFMA.FTZ R231, R104, UR11, -R98.reuse ;  /* 0x0000000b68e77c23 */ /* 0x120fe20008010862 */
[----:B------:R-:W-:Y:S01]  /*2ea0*/  FFMA.FTZ R101, R106, UR11, -R98 ;  /* 0x0000000b6a657c23 */ /* 0x000fe20008010862 */
[----:B------:R-:W-:Y:S01]  /*2eb0*/  ISETP.GT.OR P3, PT, R19, 0x69, !P3 ;  /* 0x000000691300780c */ /* 0x000fe20005f64670 */
[----:B------:R1:W-:Y:S01]  /*2ec0*/  MUFU.EX2 R98, R228 ;  /* 0x000000e400627308 */ /* 0x0003e20000000800 */
[----:B------:R-:W-:-:S02]  /*2ed0*/  ISETP.GT.OR P2, PT, R18, 0x31, !P2 ;  /* 0x000000311200780c */ /* 0x000fc40005744670 */
[----:B------:R-:W-:Y:S01]  /*2ee0*/  ISETP.GT.OR P0, PT, R18, 0x48, !P0 ;  /* 0x000000481200780c */ /* 0x000fe20004704670 */
[----:B---3--:R-:W-:Y:S01]  /*2ef0*/  FFMA.FTZ R104, R108, UR11, -R100 ;  /* 0x0000000b6c687c23 */ /* 0x008fe20008010864 */
[----:B------:R-:W-:Y:S01]  /*2f00*/  FFMA.FTZ R106, R109, UR11, -R230 ;  /* 0x0000000b6d6a7c23 */ /* 0x000fe200080108e6 */
[----:B------:R-:W-:Y:S01]  /*2f10*/  FSEL R141, R141, -INF , !P3 ;  /* 0xff8000008d8d7808 */ /* 0x000fe20005800000 */
[----:B-1----:R-:W-:Y:S01]  /*2f20*/  FFMA.FTZ R228, R105, UR11, -R99 ;  /* 0x0000000b69e47c23 */ /* 0x002fe20008010863 */
[----:B------:R-:W-:Y:S01]  /*2f30*/  FFMA.FTZ R105, R110, UR11, -R100 ;  /* 0x0000000b6e697c23 */ /* 0x000fe20008010864 */
[----:B------:R-:W-:Y:S01]  /*2f40*/  FSEL R110, R115, -INF , !P2 ;  /* 0xff800000736e7808 */ /* 0x000fe20005000000 */
[--C-:B----4-:R-:W-:Y:S01]  /*2f50*/  FFMA.FTZ R108, R112, UR11, -R111.reuse ;  /* 0x0000000b706c7c23 */ /* 0x110fe2000801086f */
[----:B------:R-:W-:Y:S01]  /*2f60*/  FFMA.FTZ R109, R102, UR11, -R111 ;  /* 0x0000000b666d7c23 */ /* 0x000fe2000801086f */
[C---:B------:R-:W-:Y:S01]  /*2f70*/  ISETP.GE.AND P3, PT, R13.reuse, 0x38, PT ;  /* 0x000000380d00780c */ /* 0x040fe20003f66270 */
[----:B------:R1:W-:Y:S01]  /*2f80*/  MUFU.EX2 R102, R228 ;  /* 0x000000e400667308 */ /* 0x0003e20000000800 */
[----:B------:R-:W-:-:S02]  /*2f90*/  ISETP.GE.AND P2, PT, R13, 0x40, PT ;  /* 0x000000400d00780c */ /* 0x000fc40003f46270 */
[----:B------:R-:W-:Y:S02]  /*2fa0*/  FSEL R111, R126, -INF , !P0 ;  /* 0xff8000007e6f7808 */ /* 0x000fe40004000000 */
[----:B------:R-:W-:Y:S02]  /*2fb0*/  ISETP.GE.AND P0, PT, R13, 0x51, PT ;  /* 0x000000510d00780c */ /* 0x000fe40003f06270 */
[----:B------:R-:W-:Y:S01]  /*2fc0*/  ISETP.GT.OR P3, PT, R18, 0x38, !P3 ;  /* 0x000000381200780c */ /* 0x000fe20005f64670 */
[----:B-1----:R-:W1:Y:S01]  /*2fd0*/  SHFL.IDX PT, R228, R17, R218, 0x1f ;  /* 0x00001fda11e47589 */ /* 0x002e6200000e0000 */
[----:B------:R-:W-:Y:S02]  /*2fe0*/  WARPGROUP.DEPBAR.LE gsb0, 0x0 ;  /* 0x00008000000079c5 */ /* 0x000fe40000010000 */
[----:B------:R-:W-:-:S06]  /*2ff0*/  WARPGROUP.ARRIVE ;  /* 0x00000000000079c5 */ /* 0x000fcc0000000000 */
[----:B------:R-:W-:Y:S01]  /*3000*/  HGMMA.64x128x16.F32 R24, gdesc[UR4], R24, gsb0 ;  /* 0x01e00000041879f0 */ /* 0x000fe20008000818 */
[C---:B------:R-:W-:Y:S02]  /*3010*/  ISETP.GT.OR P2, PT, R18.reuse, 0x40, !P2 ;  /* 0x000000401200780c */ /* 0x040fe40005744670 */
[----:B------:R-:W-:Y:S02]  /*3020*/  ISETP.GT.OR P0, PT, R18, 0x51, !P0 ;  /* 0x000000511200780c */ /* 0x000fe40004704670 */
[----:B------:R-:W-:Y:S02]  /*3030*/  FSEL R118, R118, -INF , !P3 ;  /* 0xff80000076767808 */ /* 0x000fe40005800000 */
[----:B------:R-:W-:Y:S02]  /*3040*/  FSEL R122, R122, -INF , !P2 ;  /* 0xff8000007a7a7808 */ /* 0x000fe40005000000 */
[C---:B------:R-:W-:Y:S02]  /*3050*/  ISETP.GE.AND P3, PT, R13.reuse, 0x41, PT ;  /* 0x000000410d00780c */ /* 0x040fe40003f66270 */
[----:B------:R-:W-:-:S02]  /*3060*/  ISETP.GE.AND P2, PT, R13, 0x49, PT ;  /* 0x000000490d00780c */ /* 0x000fc40003f46270 */
[----:B------:R-:W-:Y:S02]  /*3070*/  FSEL R115, R131, -INF , !P0 ;  /* 0xff80000083737808 */ /* 0x000fe40004000000 */
[----:B------:R-:W-:Y:S02]  /*3080*/  ISETP.GE.AND P0, PT, R13, 0x60, PT ;  /* 0x000000600d00780c */ /* 0x000fe40003f06270 */
[C---:B------:R-:W-:Y:S02]  /*3090*/  ISETP.GT.OR P3, PT, R18.reuse, 0x41, !P3 ;  /* 0x000000411200780c */ /* 0x040fe40005f64670 */
[C---:B------:R-:W-:Y:S01]  /*30a0*/  ISETP.GT.OR P2, PT, R18.reuse, 0x49, !P2 ;  /* 0x000000491200780c */ /* 0x040fe20005744670 */
[----:B------:R-:W-:Y:S01]  /*30b0*/  FFMA.FTZ R232, R103, UR11, -R232 ;  /* 0x0000000b67e87c23 */ /* 0x000fe200080108e8 */
[----:B------:R-:W-:Y:S01]  /*30c0*/  ISETP.GT.OR P0, PT, R18, 0x60, !P0 ;  /* 0x000000601200780c */ /* 0x000fe20004704670 */
[----:B------:R-:W-:Y:S01]  /*30d0*/  FFMA.FTZ R103, R224, UR11, -R99 ;  /* 0x0000000be0677c23 */ /* 0x000fe20008010863 */
[----:B------:R-:W-:-:S02]  /*30e0*/  FSEL R123, R123, -INF , !P3 ;  /* 0xff8000007b7b7808 */ /* 0x000fc40005800000 */
[----:B------:R-:W-:Y:S02]  /*30f0*/  FSEL R224, R127, -INF , !P2 ;  /* 0xff8000007fe07808 */ /* 0x000fe40005000000 */
[C---:B------:R-:W-:Y:S02]  /*3100*/  ISETP.GE.AND P3, PT, R13.reuse, 0x50, PT ;  /* 0x000000500d00780c */ /* 0x040fe40003f66270 */
[C---:B------:R-:W-:Y:S02]  /*3110*/  ISETP.GE.AND P2, PT, R13.reuse, 0x58, PT ;  /* 0x000000580d00780c */ /* 0x040fe40003f46270 */
[----:B------:R-:W-:Y:S02]  /*3120*/  FSEL R131, R138, -INF , !P0 ;  /* 0xff8000008a837808 */ /* 0x000fe40004000000 */
[----:B------:R-:W-:Y:S02]  /*3130*/  ISETP.GE.AND P0, PT, R13, 0x69, PT ;  /* 0x000000690d00780c */ /* 0x000fe40003f06270 */
[----:B------:R-:W-:-:S02]  /*3140*/  ISETP.GT.OR P3, PT, R18, 0x50, !P3 ;  /* 0x000000501200780c */ /* 0x000fc40005f64670 */
[C---:B------:R-:W-:Y:S01]  /*3150*/  ISETP.GT.OR P2, PT, R18.reuse, 0x58, !P2 ;  /* 0x000000581200780c */ /* 0x040fe20005744670 */
[----:B------:R-:W3:Y:S01]  /*3160*/  SHFL.IDX PT, R138, R17, R219, 0x1f ;  /* 0x00001fdb118a7589 */ /* 0x000ee200000e0000 */
[----:B------:R-:W-:Y:S01]  /*3170*/  ISETP.GT.OR P0, PT, R18, 0x69, !P0 ;  /* 0x000000691200780c */ /* 0x000fe20004704670 */
[--C-:B-1----:R-:W-:Y:S01]  /*3180*/  FFMA.FTZ R113, R113, UR11, -R228.reuse ;  /* 0x0000000b71717c23 */ /* 0x102fe200080108e4 */
[----:B------:R-:W-:Y:S01]  /*3190*/  FSEL R112, R130, -INF , !P3 ;  /* 0xff80000082707808 */ /* 0x000fe20005800000 */
[----:B------:R-:W-:Y:S01]  /*31a0*/  FFMA.FTZ R110, R110, UR11, -R228 ;  /* 0x0000000b6e6e7c23 */ /* 0x000fe200080108e4 */
[----:B------:R-:W-:Y:S01]  /*31b0*/  FSEL R134, R134, -INF , !P2 ;  /* 0xff80000086867808 */ /* 0x000fe20005000000 */
[----:B------:R-:W-:Y:S01]  /*31c0*/  SHFL.IDX PT, R228, R17, R114, 0x1f ;  /* 0x00001f7211e47589 */ /* 0x000fe200000e0000 */
[C---:B------:R-:W-:Y:S02]  /*31d0*/  ISETP.GE.AND P3, PT, R13.reuse, 0x59, PT ;  /* 0x000000590d00780c */ /* 0x040fe40003f66270 */
[----:B------:R-:W-:-:S02]  /*31e0*/  ISETP.GE.AND P2, PT, R13, 0x61, PT ;  /* 0x000000610d00780c */ /* 0x000fc40003f46270 */
[----:B------:R-:W-:Y:S02]  /*31f0*/  FSEL R127, R143, -INF , !P0 ;  /* 0xff8000008f7f7808 */ /* 0x000fe40004000000 */
[----:B------:R-:W1:Y:S01]  /*3200*/  SHFL.IDX PT, R143, R12, R5, 0x1f ;  /* 0x00001f050c8f7589 */ /* 0x000e6200000e0000 */
[C---:B------:R-:W-:Y:S02]  /*3210*/  ISETP.GT.OR P3, PT, R18.reuse, 0x59, !P3 ;  /* 0x000000591200780c */ /* 0x040fe40005f64670 */
[----:B------:R-:W-:Y:S02]  /*3220*/  ISETP.GT.OR P2, PT, R18, 0x61, !P2 ;  /* 0x000000611200780c */ /* 0x000fe40005744670 */
[----:B------:R-:W-:Y:S02]  /*3230*/  FSEL R135, R135, -INF , !P3 ;  /* 0xff80000087877808 */ /* 0x000fe40005800000 */
[----:B------:R-:W-:Y:S02]  /*3240*/  FSEL R139, R139, -INF , !P2 ;  /* 0xff8000008b8b7808 */ /* 0x000fe40005000000 */
[----:B------:R-:W-:-:S02]  /*3250*/  ISETP.GE.AND P3, PT, R13, 0x68, PT ;  /* 0x000000680d00780c */ /* 0x000fc40003f66270 */
[C---:B------:R-:W-:Y:S02]  /*3260*/  ISETP.GE.AND P2, PT, R13.reuse, 0x70, PT ;  /* 0x000000700d00780c */ /* 0x040fe40003f46270 */
[C---:B------:R-:W-:Y:S02]  /*3270*/  ISETP.GT.OR P3, PT, R18.reuse, 0x68, !P3 ;  /* 0x000000681200780c */ /* 0x040fe40005f64670 */
[----:B------:R-:W-:Y:S02]  /*3280*/  ISETP.GT.OR P2, PT, R18, 0x70, !P2 ;  /* 0x000000701200780c */ /* 0x000fe40005744670 */
[----:B------:R-:W-:Y:S02]  /*3290*/  FSEL R126, R142, -INF , !P3 ;  /* 0xff8000008e7e7808 */ /* 0x000fe40005800000 */
[----:B------:R-:W-:Y:S02]  /*32a0*/  FSEL R130, R146, -INF , !P2 ;  /* 0xff80000092827808 */ /* 0x000fe40005000000 */
[----:B------:R-:W-:-:S02]  /*32b0*/  ISETP.GE.AND P3, PT, R13, 0x71, PT ;  /* 0x000000710d00780c */ /* 0x000fc40003f66270 */
[C---:B------:R-:W-:Y:S02]  /*32c0*/  ISETP.GE.AND P0, PT, R13.reuse, 0x78, PT ;  /* 0x000000780d00780c */ /* 0x040fe40003f06270 */
[----:B------:R-:W-:Y:S02]  /*32d0*/  ISETP.GE.AND P2, PT, R13, 0x79, PT ;  /* 0x000000790d00780c */ /* 0x000fe40003f46270 */
[C---:B------:R-:W-:Y:S02]  /*32e0*/  ISETP.GT.OR P5, PT, R19.reuse, 0x71, !P5 ;  /* 0x000000711300780c */ /* 0x040fe40006fa4670 */
[C---:B------:R-:W-:Y:S02]  /*32f0*/  ISETP.GT.OR P1, PT, R19.reuse, 0x78, !P1 ;  /* 0x000000781300780c */ /* 0x040fe40004f24670 */
[----:B------:R-:W-:Y:S01]  /*3300*/  ISETP.GT.OR P4, PT, R19, 0x79, !P4 ;  /* 0x000000791300780c */ /* 0x000fe20006784670 */
[--C-:B---3--:R-:W-:Y:S01]  /*3310*/  FFMA.FTZ R19, R116, UR11, -R138.reuse ;  /* 0x0000000b74137c23 */ /* 0x108fe2000801088a */
[----:B------:R-:W-:Y:S01]  /*3320*/  ISETP.GT.OR P3, PT, R18, 0x71, !P3 ;  /* 0x000000711200780c */ /* 0x000fe20005f64670 */
[----:B------:R-:W-:Y:S01]  /*3330*/  FFMA.FTZ R138, R118, UR11, -R138 ;  /* 0x0000000b768a7c23 */ /* 0x000fe2000801088a */
[C---:B------:R-:W-:Y:S01]  /*3340*/  ISETP.GT.OR P0, PT, R18.reuse, 0x78, !P0 ;  /* 0x000000781200780c */ /* 0x040fe20004704670 */
[----:B------:R-:W3:Y:S01]  /*3350*/  SHFL.IDX PT, R142, R12, R221, 0x1f ;  /* 0x00001fdd0c8e7589 */ /* 0x000ee200000e0000 */
[----:B------:R-:W-:Y:S01]  /*3360*/  ISETP.GT.OR P2, PT, R18, 0x79, !P2 ;  /* 0x000000791200780c */ /* 0x000fe20005744670 */
[----:B------:R4:W-:Y:S02]  /*3370*/  MUFU.EX2 R13, R113 ;  /* 0x00000071000d7308 */ /* 0x0009e40000000800 */
[----:B------:R-:W5:Y:S01]  /*3380*/  SHFL.IDX PT, R116, R12, R220, 0x1f ;  /* 0x00001fdc0c747589 */ /* 0x000f6200000e0000 */
[----:B-1----:R-:W-:-:S03]  /*3390*/  FFMA.FTZ R120, R120, UR11, -R143 ;  /* 0x0000000b78787c23 */ /* 0x002fc6000801088f */
[----:B------:R-:W1:Y:S02]  /*33a0*/  SHFL.IDX PT, R146, R12, R23, 0x1f ;  /* 0x00001f170c927589 */ /* 0x000e6400000e0000 */
[----:B------:R3:W-:Y:S02]  /*33b0*/  MUFU.EX2 R18, R110 ;  /* 0x0000006e00127308 */ /* 0x0007e40000000800 */
[----:B----4-:R-:W4:Y:S01]  /*33c0*/  SHFL.IDX PT, R113, R12, R218, 0x1f ;  /* 0x00001fda0c717589 */ /* 0x010f2200000e0000 */
[--C-:B---3--:R-:W-:Y:S01]  /*33d0*/  FFMA.FTZ R110, R117, UR11, -R228.reuse ;  /* 0x0000000b756e7c23 */ /* 0x108fe200080108e4 */
[----:B------:R-:W-:Y:S01]  /*33e0*/  FFMA.FTZ R228, R119, UR11, -R228 ;  /* 0x0000000b77e47c23 */ /* 0x000fe200080108e4 */
[----:B------:R-:W-:-:S03]  /*33f0*/  FFMA.FTZ R119, R122, UR11, -R143 ;  /* 0x0000000b7a777c23 */ /* 0x000fc6000801088f */
[----:B------:R3:W-:Y:S01]  /*3400*/  MUFU.EX2 R17, R138 ;  /* 0x0000008a00117308 */ /* 0x0007e20000000800 */
[----:B------:R-:W-:Y:S04]  /*3410*/  SHFL.IDX PT, R143, R12, R219, 0x1f ;  /* 0x00001fdb0c8f7589 */ /* 0x000fe800000e0000 */
[----:B---3--:R-:W3:Y:S04]  /*3420*/  SHFL.IDX PT, R138, R12, R114, 0x1f ;  /* 0x00001f720c8a7589 */ /* 0x008ee800000e0000 */
[----:B------:R-:W2:Y:S01]  /*3430*/  SHFL.IDX PT, R118, R12, R22, 0x1f ;  /* 0x00001f160c767589 */ /* 0x000ea200000e0000 */
[----:B------:R-:W-:Y:S01]  /*3440*/  FFMA.FTZ R217, R217, UR11, -R142 ;  /* 0x0000000bd9d97c23 */ /* 0x000fe2000801088e */
[----:B-----5:R-:W-:Y:S01]  /*3450*/  FFMA.FTZ R117, R111, UR11, -R116 ;  /* 0x0000000b6f757c23 */ /* 0x020fe20008010874 */
[----:B-1----:R-:W-:Y:S01]  /*3460*/  FFMA.FTZ R122, R112, UR11, -R146 ;  /* 0x0000000b707a7c23 */ /* 0x002fe20008010892 */
[----:B------:R4:W-:Y:S08]  /*3470*/  MUFU.EX2 R111, R120 ;  /* 0x00000078006f7308 */ /* 0x0009f00000000800 */
[----:B------:R1:W-:Y:S01]  /*3480*/  MUFU.EX2 R112, R119 ;  /* 0x0000007700707308 */ /* 0x0003e20000000800 */
[----:B----4-:R-:W-:Y:S01]  /*3490*/  FFMA.FTZ R120, R115, UR11, -R113 ;  /* 0x0000000b73787c23 */ /* 0x010fe20008010871 */
[----:B------:R-:W-:-:S02]  /*34a0*/  WARPGROUP.DEPBAR.LE gsb0, 0x0 ;  /* 0x00008000000079c5 */ /* 0x000fc40000010000 */
[----:B-1----:R-:W-:-:S04]  /*34b0*/  FFMA.FTZ R119, R129, UR11, -R113 ;  /* 0x0000000b81777c23 */ /* 0x002fc80008010871 */
[----:B------:R1:W-:Y:S01]  /*34c0*/  MUFU.EX2 R113, R217 ;  /* 0x000000d900717308 */ /* 0x0003e20000000800 */
[----:B---3--:R-:W-:Y:S01]  /*34d0*/  FFMA.FTZ R133, R133, UR11, -R138 ;  /* 0x0000000b85857c23 */ /* 0x008fe2000801088a */
[----:B------:R-:W-:Y:S01]  /*34e0*/  FFMA.FTZ R142, R123, UR11, -R142 ;  /* 0x0000000b7b8e7c23 */ /* 0x000fe2000801088e */
[--C-:B-1----:R-:W-:Y:S01]  /*34f0*/  FFMA.FTZ R217, R132, UR11, -R143.reuse ;  /* 0x0000000b84d97c23 */ /* 0x102fe2000801088f */
[----:B------:R-:W-:Y:S02]  /*3500*/  FFMA.FTZ R132, R135, UR11, -R138 ;  /* 0x0000000b87847c23 */ /* 0x000fe4000801088a */
[----:B------:R-:W-:Y:S01]  /*3510*/  LDS R138, [R11+0x400] ;  /* 0x000400000b8a7984 */ /* 0x000fe20000000800 */
[----:B------:R-:W-:Y:S01]  /*3520*/  FFMA.FTZ R123, R128, UR11, -R146 ;  /* 0x0000000b807b7c23 */ /* 0x000fe20008010892 */
[----:B------:R-:W-:Y:S01]  /*3530*/  FFMA.FTZ R124, R124, UR11, -R116 ;  /* 0x0000000b7c7c7c23 */ /* 0x000fe20008010874 */
[----:B--2---:R-:W-:Y:S01]  /*3540*/  FFMA.FTZ R116, R125, UR11, -R118 ;  /* 0x0000000b7d747c23 */ /* 0x004fe20008010876 */
[----:B------:R-:W1:Y:S01]  /*3550*/  SHFL.IDX PT, R128, R16, R5, 0x1f ;  /* 0x00001f0510807589 */ /* 0x000e6200000e0000 */
[----:B------:R-:W-:-:S03]  /*3560*/  FFMA.FTZ R134, R134, UR11, -R143 ;  /* 0x0000000b86867c23 */ /* 0x000fc6000801088f */
[----:B------:R-:W2:Y:S04]  /*3570*/  SHFL.IDX PT, R125, R16, R23, 0x1f ;  /* 0x00001f17107d7589 */ /* 0x000ea800000e0000 */
[----:B------:R-:W3:Y:S01]  /*3580*/  SHFL.IDX PT, R143, R16, R220, 0x1f ;  /* 0x00001fdc108f7589 */ /* 0x000ee200000e0000 */
[----:B------:R4:W5:Y:S03]  /*3590*/  MUFU.EX2 R115, R124 ;  /* 0x0000007c00737308 */ /* 0x0009660000000800 */
[----:B------:R-:W5:Y:S04]  /*35a0*/  SHFL.IDX PT, R129, R16, R221, 0x1f ;  /* 0x00001fdd10817589 */ /* 0x000f6800000e0000 */
[----:B------:R-:W5:Y:S04]  /*35b0*/  SHFL.IDX PT, R135, R16, R22, 0x1f ;  /* 0x00001f1610877589 */ /* 0x000f6800000e0000 */
[----:B----4-:R-:W4:Y:S01]  /*35c0*/  SHFL.IDX PT, R124, R16, R219, 0x1f ;  /* 0x00001fdb107c7589 */ /* 0x010f2200000e0000 */
[--C-:B-1----:R-:W-:Y:S01]  /*35d0*/  FFMA.FTZ R136, R136, UR11, -R128.reuse ;  /* 0x0000000b88887c23 */ /* 0x102fe20008010880 */
[----:B------:R-:W-:-:S02]  /*35e0*/  FFMA.FTZ R131, R131, UR11, -R128 ;  /* 0x0000000b83837c23 */ /* 0x000fc40008010880 */
[----:B------:R-:W1:Y:S01]  /*35f0*/  SHFL.IDX PT, R128, R16, R218, 0x1f ;  /* 0x00001fda10807589 */ /* 0x000e6200000e0000 */
[--C-:B--2---:R-:W-:Y:S01]  /*3600*/  FFMA.FTZ R144, R144, UR11, -R125.reuse ;  /* 0x0000000b90907c23 */ /* 0x104fe2000801087d */
[----:B------:R-:W-:Y:S01]  /*3610*/  FFMA.FTZ R130, R130, UR11, -R125 ;  /* 0x0000000b82827c23 */ /* 0x000fe2000801087d */
[----:B------:R-:W-:Y:S01]  /*3620*/  FSEL R125, R148, -INF , !P1 ;  /* 0xff800000947d7808 */ /* 0x000fe20004800000 */
[----:B------:R2:W-:Y:S01]  /*3630*/  MUFU.EX2 R11, R142 ;  /* 0x0000008e000b7308 */ /* 0x0005e20000000800 */
[--C-:B---3--:R-:W-:Y:S01]  /*3640*/  FFMA.FTZ R140, R140, UR11, -R143.reuse ;  /* 0x0000000b8c8c7c23 */ /* 0x108fe2000801088f */
[----:B------:R-:W-:Y:S01]  /*3650*/  FFMA.FTZ R126, R126, UR11, -R143 ;  /* 0x0000000b7e7e7c23 */ /* 0x000fe2000801088f */
[----:B------:R-:W-:Y:S01]  /*3660*/  FSEL R143, R150, -INF , !P0 ;  /* 0xff800000968f7808 */ /* 0x000fe20004000000 */
[----:B--2---:R-:W2:Y:S01]  /*3670*/  SHFL.IDX PT, R142, R16, R114, 0x1f ;  /* 0x00001f72108e7589 */ /* 0x004ea200000e0000 */
[----:B-----5:R-:W-:Y:S01]  /*3680*/  FFMA.FTZ R137, R137, UR11, -R129 ;  /* 0x0000000b89897c23 */ /* 0x020fe20008010881 */
[--C-:B------:R-:W-:Y:S01]  /*3690*/  FFMA.FTZ R141, R141, UR11, -R135.reuse ;  /* 0x0000000b8d8d7c23 */ /* 0x100fe20008010887 */
[--C-:B----4-:R-:W-:Y:S01]  /*36a0*/  FFMA.FTZ R125, R125, UR11, -R124.reuse ;  /* 0x0000000b7d7d7c23 */ /* 0x110fe2000801087c */
[----:B------:R-:W-:Y:S01]  /*36b0*/  FFMA.FTZ R124, R143, UR11, -R124 ;  /* 0x0000000b8f7c7c23 */ /* 0x000fe2000801087c */
[----:B------:R-:W-:Y:S01]  /*36c0*/  FFMA.FTZ R127, R127, UR11, -R135 ;  /* 0x0000000b7f7f7c23 */ /* 0x000fe20008010887 */
[----:B------:R-:W3:Y:S01]  /*36d0*/  SHFL.IDX PT, R146, R138, R5, 0x1f ;  /* 0x00001f058a927589 */ /* 0x000ee200000e0000 */
[----:B------:R-:W-:Y:S01]  /*36e0*/  FFMA.FTZ R129, R139, UR11, -R129 ;  /* 0x0000000b8b817c23 */ /* 0x000fe20008010881 */
[----:B------:R-:W-:-:S02]  /*36f0*/  FSEL R135, R145, -INF , !P5 ;  /* 0xff80000091877808 */ /* 0x000fc40006800000 */
[----:B------:R-:W-:Y:S04]  /*3700*/  SHFL.IDX PT, R143, R138, R221, 0x1f ;  /* 0x00001fdd8a8f7589 */ /* 0x000fe800000e0000 */
[----:B------:R-:W4:Y:S04]  /*3710*/  SHFL.IDX PT, R148, R138, R220, 0x1f ;  /* 0x00001fdc8a947589 */ /* 0x000f2800000e0000 */
[----:B------:R5:W-:Y:S04]  /*3720*/  LDS R139, [R15+0x400] ;  /* 0x000400000f8b7984 */ /* 0x000be80000000800 */
[----:B------:R-:W4:Y:S01]  /*3730*/  SHFL.IDX PT, R145, R138, R22, 0x1f ;  /* 0x00001f168a917589 */ /* 0x000f2200000e0000 */
[----:B------:R-:W-:Y:S01]  /*3740*/  FSEL R147, R147, -INF , !P3 ;  /* 0xff80000093937808 */ /* 0x000fe20005800000 */
[--C-:B-1----:R-:W-:Y:S01]  /*3750*/  FFMA.FTZ R135, R135, UR11, -R128.reuse ;  /* 0x0000000b87877c23 */ /* 0x102fe20008010880 */
[----:B------:R-:W-:Y:S01]  /*3760*/  FSEL R149, R149, -INF , !P4 ;  /* 0xff80000095957808 */ /* 0x000fe20006000000 */
[----:B-----5:R2:W-:Y:S02]  /*3770*/  MUFU.EX2 R15, R123 ;  /* 0x0000007b000f7308 */ /* 0x0205e40000000800 */
[----:B------:R-:W-:Y:S01]  /*3780*/  FFMA.FTZ R128, R147, UR11, -R128 ;  /* 0x0000000b93807c23 */ /* 0x000fe20008010880 */
[----:B------:R-:W-:Y:S01]  /*3790*/  FSEL R151, R151, -INF , !P2 ;  /* 0xff80000097977808 */ /* 0x000fe20005000000 */
[----:B------:R-:W1:Y:S04]  /*37a0*/  SHFL.IDX PT, R147, R138, R23, 0x1f ;  /* 0x00001f178a937589 */ /* 0x000e6800000e0000 */
[----:B------:R-:W5:Y:S01]  /*37b0*/  SHFL.IDX PT, R150, R138, R218, 0x1f ;  /* 0x00001fda8a967589 */ /* 0x000f6200000e0000 */
[----:B--2---:R-:W-:Y:S01]  /*37c0*/  FFMA.FTZ R123, R149, UR11, -R142 ;  /* 0x0000000b957b7c23 */ /* 0x004fe2000801088e */
[----:B------:R2:W-:Y:S02]  /*37d0*/  MUFU.EX2 R16, R122 ;  /* 0x0000007a00107308 */ /* 0x0005e40000000800 */
[----:B------:R-:W5:Y:S01]  /*37e0*/  SHFL.IDX PT, R149, R138, R219, 0x1f ;  /* 0x00001fdb8a957589 */ /* 0x000f6200000e0000 */
[--C-:B---3--:R-:W-:Y:S01]  /*37f0*/  FADD.FTZ R24, R24, -R146.reuse ;  /* 0x8000009218187221 */ /* 0x108fe20000010000 */
[----:B------:R-:W-:Y:S01]  /*3800*/  FADD.FTZ R26, R26, -R146 ;  /* 0x800000921a1a7221 */ /* 0x000fe20000010000 */
[----:B----4-:R-:W-:Y:S01]  /*3810*/  FADD.FTZ R146, R28, -R148 ;  /* 0x800000941c927221 */ /* 0x010fe20000010000 */
[----:B--2---:R-:W-:Y:S01]  /*3820*/  FFMA.FTZ R122, R151, UR11, -R142 ;  /* 0x0000000b977a7c23 */ /* 0x004fe2000801088e */
[----:B------:R-:W-:Y:S01]  /*3830*/  FADD.FTZ R142, R25, -R143 ;  /* 0x8000008f198e7221 */ /* 0x000fe20000010000 */
[----:B------:R-:W-:Y:S01]  /*3840*/  FADD.FTZ R25, R30, -R148 ;  /* 0x800000941e197221 */ /* 0x000fe20000010000 */
[----:B------:R-:W-:-:S02]  /*3850*/  FADD.FTZ R148, R29, -R145 ;  /* 0x800000911d947221 */ /* 0x000fc40000010000 */
[----:B------:R2:W-:Y:S02]  /*3860*/  MUFU.EX2 R29, R134 ;  /* 0x00000086001d7308 */ /* 0x0005e40000000800 */
[----:B--2---:R2:W-:Y:S01]  /*3870*/  LDS R134, [R14+0x400] ;  /* 0x000400000e867984 */ /* 0x0045e20000000800 */
[----:B------:R-:W-:Y:S01]  /*3880*/  FADD.FTZ R143, R27, -R143 ;  /* 0x8000008f1b8f7221 */ /* 0x000fe20000010000 */
[----:B------:R-:W-:-:S04]  /*3890*/  FADD.FTZ R27, R31, -R145 ;  /* 0x800000911f1b7221 */ /* 0x000fc80000010000 */
[----:B--2---:R2:W-:Y:S01]  /*38a0*/  MUFU.EX2 R14, R133 ;  /* 0x00000085000e7308 */ /* 0x0045e20000000800 */
[--C-:B-1----:R-:W-:Y:S01]  /*38b0*/  FADD.FTZ R145, R32, -R147.reuse ;  /* 0x8000009320917221 */ /* 0x102fe20000010000 */
[----:B------:R-:W-:Y:S01]  /*38c0*/  FADD.FTZ R34, R34, -R147 ;  /* 0x8000009322227221 */ /* 0x000fe20000010000 */
[--C-:B-----5:R-:W-:Y:S01]  /*38d0*/  FADD.FTZ R147, R33, -R150.reuse ;  /* 0x8000009621937221 */ /* 0x120fe20000010000 */
[----:B--2---:R-:W-:Y:S01]  /*38e0*/  LDS R133, [R10+0x400] ;  /* 0x000400000a857984 */ /* 0x004fe20000000800 */
[----:B------:R-:W-:Y:S01]  /*38f0*/  FADD.FTZ R35, R35, -R150 ;  /* 0x8000009623237221 */ /* 0x000fe20000010000 */
[--C-:B------:R-:W-:Y:S02]  /*3900*/  FADD.FTZ R36, R36, -R149.reuse ;  /* 0x8000009524247221 */ /* 0x100fe40000010000 */
[----:B------:R-:W1:Y:S01]  /*3910*/  SHFL.IDX PT, R31, R139, R221, 0x1f ;  /* 0x00001fdd8b1f7589 */ /* 0x000e6200000e0000 */
[----:B------:R-:W-:-:S03]  /*3920*/  FADD.FTZ R38, R38, -R149 ;  /* 0x8000009526267221 */ /* 0x000fc60000010000 */
[----:B------:R-:W2:Y:S04]  /*3930*/  SHFL.IDX PT, R33, R139, R219, 0x1f ;  /* 0x00001fdb8b217589 */ /* 0x000ea800000e0000 */
[----:B------:R-:W3:Y:S04]  /*3940*/  SHFL.IDX PT, R30, R138, R114, 0x1f ;  /* 0x00001f728a1e7589 */ /* 0x000ee800000e0000 */
[----:B------:R-:W4:Y:S04]  /*3950*/  SHFL.IDX PT, R150, R139, R220, 0x1f ;  /* 0x00001fdc8b967589 */ /* 0x000f2800000e0000 */
[----:B------:R-:W5:Y:S04]  /*3960*/  SHFL.IDX PT, R149, R139, R22, 0x1f ;  /* 0x00001f168b957589 */ /* 0x000f6800000e0000 */
[----:B------:R-:W5:Y:S04]  /*3970*/  SHFL.IDX PT, R138, R139, R23, 0x1f ;  /* 0x00001f178b8a7589 */ /* 0x000f6800000e0000 */
[----:B------:R-:W5:Y:S01]  /*3980*/  SHFL.IDX PT, R32, R139, R218, 0x1f ;  /* 0x00001fda8b207589 */ /* 0x000f6200000e0000 */
[--C-:B-1----:R-:W-:Y:S01]  /*3990*/  FADD.FTZ R41, R41, -R31.reuse ;  /* 0x8000001f29297221 */ /* 0x102fe20000010000 */
[----:B------:R-:W-:-:S02]  /*39a0*/  FADD.FTZ R43, R43, -R31 ;  /* 0x8000001f2b2b7221 */ /* 0x000fc40000010000 */
[----:B------:R1:W-:Y:S01]  /*39b0*/  MUFU.EX2 R31, R131 ;  /* 0x00000083001f7308 */ /* 0x0003e20000000800 */
[--C-:B--2---:R-:W-:Y:S01]  /*39c0*/  FADD.FTZ R52, R52, -R33.reuse ;  /* 0x8000002134347221 */ /* 0x104fe20000010000 */
[----:B------:R-:W-:Y:S01]  /*39d0*/  FADD.FTZ R54, R54, -R33 ;  /* 0x8000002136367221 */ /* 0x000fe20000010000 */
[----:B------:R-:W-:Y:S01]  /*39e0*/  SHFL.IDX PT, R151, R139, R5, 0x1f ;  /* 0x00001f058b977589 */ /* 0x000fe200000e0000 */
[--C-:B---3--:R-:W-:Y:S01]  /*39f0*/  FADD.FTZ R37, R37, -R30.reuse ;  /* 0x8000001e25257221 */ /* 0x108fe20000010000 */
[----:B------:R-:W-:Y:S01]  /*3a00*/  FADD.FTZ R39, R39, -R30 ;  /* 0x8000001e27277221 */ /* 0x000fe20000010000 */
[--C-:B----4-:R-:W-:Y:S01]  /*3a10*/  FADD.FTZ R44, R44, -R150.reuse ;  /* 0x800000962c2c7221 */ /* 0x110fe20000010000 */
[----:B------:R-:W-:Y:S01]  /*3a20*/  FADD.FTZ R46, R46, -R150 ;  /* 0x800000962e2e7221 */ /* 0x000fe20000010000 */
[----:B------:R2:W-:Y:S01]  /*3a30*/  MUFU.EX2 R33, R129 ;  /* 0x0000008100217308 */ /* 0x0005e20000000800 */
[----:B-1----:R-:W1:Y:S01]  /*3a40*/  SHFL.IDX PT, R131, R134, R218, 0x1f ;  /* 0x00001fda86837589 */ /* 0x002e6200000e0000 */
[--C-:B-----5:R-:W-:Y:S01]  /*3a50*/  FADD.FTZ R45, R45, -R149.reuse ;  /* 0x800000952d2d7221 */ /* 0x120fe20000010000 */
[----:B------:R-:W-:-:S02]  /*3a60*/  FADD.FTZ R47, R47, -R149 ;  /* 0x800000952f2f7221 */ /* 0x000fc40000010000 */
[----:B------:R-:W-:Y:S01]  /*3a70*/  SHFL.IDX PT, R150, R139, R114, 0x1f ;  /* 0x00001f728b967589 */ /* 0x000fe200000e0000 */
[--C-:B------:R-:W-:Y:S01]  /*3a80*/  FADD.FTZ R48, R48, -R138.reuse ;  /* 0x8000008a30307221 */ /* 0x100fe20000010000 */
[----:B------:R-:W-:Y:S01]  /*3a90*/  FADD.FTZ R50, R50, -R138 ;  /* 0x8000008a32327221 */ /* 0x000fe20000010000 */
[----:B------:R-:W-:Y:S01]  /*3aa0*/  MUFU.EX2 R10, R132 ;  /* 0x00000084000a7308 */ /* 0x000fe20000000800 */
[----:B--2---:R-:W2:Y:S04]  /*3ab0*/  SHFL.IDX PT, R129, R134, R219, 0x1f ;  /* 0x00001fdb86817589 */ /* 0x004ea800000e0000 */
        /* <DEDUP_REMOVED lines=12> */
[----:B----4-:R4:W5:Y:S04]  /*3b80*/  SHFL.IDX PT, R137, R133, R22, 0x1f ;  /* 0x00001f1685897589 */ /* 0x01096800000e0000 */
[----:B------:R-:W5:Y:S04]  /*3b90*/  SHFL.IDX PT, R114, R133, R114, 0x1f ;  /* 0x00001f7285727589 */ /* 0x000f6800000e0000 */
[----:B------:R-:W-:Y:S04]  /*3ba0*/  SHFL.IDX PT, R221, R133, R221, 0x1f ;  /* 0x00001fdd85dd7589 */ /* 0x000fe800000e0000 */
[----:B------:R-:W-:Y:S04]  /*3bb0*/  SHFL.IDX PT, R220, R133, R220, 0x1f ;  /* 0x00001fdc85dc7589 */ /* 0x000fe800000e0000 */
[----:B------:R-:W-:Y:S04]  /*3bc0*/  SHFL.IDX PT, R218, R133, R218, 0x1f ;  /* 0x00001fda85da7589 */ /* 0x000fe800000e0000 */
[----:B------:R-:W5:Y:S01]  /*3bd0*/  SHFL.IDX PT, R133, R133, R5, 0x1f ;  /* 0x00001f0585857589 */ /* 0x000f6200000e0000 */
[----:B------:R-:W5:Y:S01]  /*3be0*/  MUFU.EX2 R116, R116 ;  /* 0x0000007400747308 */ /* 0x000f620000000800 */
[--C-:B-1----:R-:W-:Y:S01]  /*3bf0*/  FADD.FTZ R65, R65, -R131.reuse ;  /* 0x8000008341417221 */ /* 0x102fe20000010000 */
[----:B------:R-:W-:Y:S01]  /*3c00*/  FADD.FTZ R67, R67, -R131 ;  /* 0x8000008343437221 */ /* 0x000fe20000010000 */
[--C-:B--2---:R-:W-:Y:S01]  /*3c10*/  FADD.FTZ R131, R68, -R129.reuse ;  /* 0x8000008144837221 */ /* 0x104fe20000010000 */
[----:B------:R-:W-:-:S04]  /*3c20*/  FADD.FTZ R129, R70, -R129 ;  /* 0x8000008146817221 */ /* 0x000fc80000010000 */
[----:B------:R-:W1:Y:S01]  /*3c30*/  MUFU.EX2 R119, R119 ;  /* 0x0000007700777308 */ /* 0x000e620000000800 */
[----:B---3--:R-:W-:Y:S01]  /*3c40*/  FADD.FTZ R70, R69, -R134 ;  /* 0x8000008645467221 */ /* 0x008fe20000010000 */
[----:B------:R-:W-:Y:S01]  /*3c50*/  FFMA.FTZ R118, R224, UR11, -R118 ;  /* 0x0000000be0767c23 */ /* 0x000fe20008010876 */
[----:B------:R-:W-:Y:S01]  /*3c60*/  FMUL.FTZ R24, R216, R24 ;  /* 0x00000018d8187220 */ /* 0x000fe20000410000 */
[----:B------:R-:W-:Y:S01]  /*3c70*/  FMUL.FTZ R69, R121, R142 ;  /* 0x0000008e79457220 */ /* 0x000fe20000410000 */
[----:B------:R-:W-:Y:S01]  /*3c80*/  FFMA.FTZ R107, R107, UR11, -R230 ;  /* 0x0000000b6b6b7c23 */ /* 0x000fe200080108e6 */
[--C-:B------:R-:W-:Y:S01]  /*3c90*/  FADD.FTZ R53, R53, -R150.reuse ;  /* 0x8000009635357221 */ /* 0x100fe20000010000 */
[----:B------:R-:W-:Y:S01]  /*3ca0*/  FADD.FTZ R55, R55, -R150 ;  /* 0x8000009637377221 */ /* 0x000fe20000010000 */
[----:B----4-:R2:W-:Y:S01]  /*3cb0*/  MUFU.EX2 R22, R140 ;  /* 0x0000008c00167308 */ /* 0x0105e20000000800 */
[--C-:B------:R-:W-:Y:S01]  /*3cc0*/  FADD.FTZ R56, R56, -R139.reuse ;  /* 0x8000008b38387221 */ /* 0x100fe20000010000 */
[----:B------:R-:W-:Y:S01]  /*3cd0*/  FADD.FTZ R58, R58, -R139 ;  /* 0x8000008b3a3a7221 */ /* 0x000fe20000010000 */
[----:B-----5:R-:W-:Y:S01]  /*3ce0*/  FADD.FTZ R150, R84, -R219 ;  /* 0x800000db54967221 */ /* 0x020fe20000010000 */
[--C-:B------:R-:W-:Y:S01]  /*3cf0*/  FADD.FTZ R139, R77, -R137.reuse ;  /* 0x800000894d8b7221 */ /* 0x100fe20000010000 */
[----:B------:R-:W-:Y:S01]  /*3d00*/  F2FP.F16.F32.PACK_AB R84, R69, R24 ;  /* 0x000000184554723e */ /* 0x000fe200000000ff */
[----:B------:R-:W-:Y:S01]  /*3d10*/  FMUL.FTZ R25, R91, R25 ;  /* 0x000000195b197220 */ /* 0x000fe20000410000 */
[----:B------:R-:W-:Y:S01]  /*3d20*/  FMUL.FTZ R24, R93, R27 ;  /* 0x0000001b5d187220 */ /* 0x000fe20000410000 */
[----:B------:R-:W3:Y:S01]  /*3d30*/  MUFU.EX2 R117, R117 ;  /* 0x0000007500757308 */ /* 0x000ee20000000800 */
[----:B--2---:R-:W-:Y:S01]  /*3d40*/  FADD.FTZ R140, R79, -R137 ;  /* 0x800000894f8c7221 */ /* 0x004fe20000010000 */
[----:B------:R-:W-:Y:S01]  /*3d50*/  FADD.FTZ R137, R80, -R23 ;  /* 0x8000001750897221 */ /* 0x000fe20000010000 */
[----:B------:R-:W-:Y:S01]  /*3d60*/  FMUL.FTZ R80, R94, R145 ;  /* 0x000000915e507220 */ /* 0x000fe20000410000 */
[----:B------:R-:W-:Y:S01]  /*3d70*/  FMUL.FTZ R147, R21, R147 ;  /* 0x0000009315937220 */ /* 0x000fe20000410000 */
[--C-:B------:R-:W-:Y:S01]  /*3d80*/  FADD.FTZ R40, R40, -R151.reuse ;  /* 0x8000009728287221 */ /* 0x100fe20000010000 */
[----:B------:R-:W-:-:S02]  /*3d90*/  FADD.FTZ R42, R42, -R151 ;  /* 0x800000972a2a7221 */ /* 0x000fc40000010000 */
[----:B------:R-:W2:Y:S01]  /*3da0*/  MUFU.EX2 R118, R118 ;  /* 0x0000007600767308 */ /* 0x000ea20000000800 */
[----:B------:R-:W-:Y:S01]  /*3db0*/  FADD.FTZ R60, R60, -R138 ;  /* 0x8000008a3c3c7221 */ /* 0x000fe20000010000 */
[----:B------:R-:W-:Y:S01]  /*3dc0*/  FADD.FTZ R61, R61, -R136 ;  /* 0x800000883d3d7221 */ /* 0x000fe20000010000 */
[----:B------:R-:W-:Y:S01]  /*3dd0*/  FADD.FTZ R64, R64, -R132 ;  /* 0x8000008440407221 */ /* 0x000fe20000010000 */
[----:B------:R-:W-:-:S04]  /*3de0*/  FADD.FTZ R151, R85, -R114 ;  /* 0x8000007255977221 */ /* 0x000fc80000010000 */
[----:B------:R-:W4:Y:S01]  /*3df0*/  MUFU.EX2 R120, R120 ;  /* 0x0000007800787308 */ /* 0x000f220000000800 */
[----:B------:R-:W-:Y:S01]  /*3e00*/  FADD.FTZ R114, R87, -R114 ;  /* 0x8000007257727221 */ /* 0x000fe20000010000 */
[----:B------:R-:W-:Y:S01]  /*3e10*/  F2FP.F16.F32.PACK_AB R87, R24, R25 ;  /* 0x000000191857723e */ /* 0x000fe200000000ff */
[----:B------:R-:W-:-:S05]  /*3e20*/  FMUL.FTZ R60, R115, R60 ;  /* 0x0000003c733c7220 */ /* 0x000fca0000410000 */
[----:B------:R-:W5:Y:S01]  /*3e30*/  MUFU.EX2 R97, R97 ;  /* 0x0000006100617308 */ /* 0x000f620000000800 */
[----:B------:R-:W-:Y:S01]  /*3e40*/  F2FP.F16.F32.PACK_AB R80, R147, R80 ;  /* 0x000000509350723e */ /* 0x000fe200000000ff */
[----:B------:R-:W-:Y:S01]  /*3e50*/  FMUL.FTZ R61, R116, R61 ;  /* 0x0000003d743d7220 */ /* 0x000fe20000410000 */
[----:B------:R-:W-:-:S05]  /*3e60*/  FMUL.FTZ R64, R15, R64 ;  /* 0x000000400f407220 */ /* 0x000fca0000410000 */
[----:B------:R-:W5:Y:S01]  /*3e70*/  MUFU.EX2 R96, R96 ;  /* 0x0000006000607308 */ /* 0x000f620000000800 */
[----:B-1----:R-:W-:Y:S01]  /*3e80*/  FMUL.FTZ R25, R119, R65 ;  /* 0x0000004177197220 */ /* 0x002fe20000410000 */
[----:B------:R-:W-:-:S06]  /*3e90*/  FADD.FTZ R63, R63, -R136 ;  /* 0x800000883f3f7221 */ /* 0x000fcc0000010000 */
[----:B------:R-:W1:Y:S01]  /*3ea0*/  MUFU.EX2 R99, R232 ;  /* 0x000000e800637308 */ /* 0x000e620000000800 */
[----:B------:R-:W-:Y:S01]  /*3eb0*/  FADD.FTZ R66, R66, -R132 ;  /* 0x8000008442427221 */ /* 0x000fe20000010000 */
[----:B------:R-:W-:-:S06]  /*3ec0*/  FADD.FTZ R132, R72, -R133 ;  /* 0x8000008548847221 */ /* 0x000fcc0000010000 */
[----:B------:R-:W1:Y:S01]  /*3ed0*/  MUFU.EX2 R100, R231 ;  /* 0x000000e700647308 */ /* 0x000e620000000800 */
[----:B------:R-:W-:-:S07]  /*3ee0*/  FADD.FTZ R136, R73, -R221 ;  /* 0x800000dd49887221 */ /* 0x000fce0000010000 */
        /* <DEDUP_REMOVED lines=10> */
[----:B------:R-:W1:Y:S08]  /*3f90*/  MUFU.EX2 R110, R110 ;  /* 0x0000006e006e7308 */ /* 0x000e700000000800 */
[----:B------:R-:W1:Y:S01]  /*3fa0*/  MUFU.EX2 R12, R228 ;  /* 0x000000e4000c7308 */ /* 0x000e620000000800 */
[----:B------:R-:W-:-:S07]  /*3fb0*/  F2FP.F16.F32.PACK_AB R70, R61, R60 ;  /* 0x0000003c3d46723e */ /* 0x000fce00000000ff */
[----:B------:R-:W1:Y:S01]  /*3fc0*/  MUFU.EX2 R28, R217 ;  /* 0x000000d9001c7308 */ /* 0x000e620000000800 */
[----:B------:R-:W-:Y:S01]  /*3fd0*/  F2FP.F16.F32.PACK_AB R64, R25, R64 ;  /* 0x000000401940723e */ /* 0x000fe200000000ff */
[----:B------:R-:W-:-:S06]  /*3fe0*/  FMUL.FTZ R60, R30, R132 ;  /* 0x000000841e3c7220 */ /* 0x000fcc0000410000 */
[----:B------:R-:W1:Y:S01]  /*3ff0*/  MUFU.EX2 R126, R126 ;  /* 0x0000007e007e7308 */ /* 0x000e620000000800 */
[----:B------:R-:W-:-:S07]  /*4000*/  FMUL.FTZ R25, R32, R136 ;  /* 0x0000008820197220 */ /* 0x000fce0000410000 */
[----:B------:R-:W1:Y:S01]  /*4010*/  MUFU.EX2 R141, R141 ;  /* 0x0000008d008d7308 */ /* 0x000e620000000800 */
[----:B------:R-:W-:-:S07]  /*4020*/  FADD.FTZ R62, R62, -R138 ;  /* 0x8000008a3e3e7221 */ /* 0x000fce0000010000 */
[----:B------:R-:W1:Y:S01]  /*4030*/  MUFU.EX2 R127, R127 ;  /* 0x0000007f007f7308 */ /* 0x000e620000000800 */
[----:B------:R-:W-:-:S07]  /*4040*/  FADD.FTZ R57, R57, -R149 ;  /* 0x8000009539397221 */ /* 0x000fce0000010000 */
[----:B------:R-:W1:Y:S01]  /*4050*/  MUFU.EX2 R144, R144 ;  /* 0x0000009000907308 */ /* 0x000e620000000800 */
[----:B------:R-:W-:-:S07]  /*4060*/  FADD.FTZ R59, R59, -R149 ;  /* 0x800000953b3b7221 */ /* 0x000fce0000010000 */
[----:B------:R-:W1:Y:S08]  /*4070*/  MUFU.EX2 R130, R130 ;  /* 0x0000008200827308 */ /* 0x000e700000000800 */
[----:B------:R-:W1:Y:S08]  /*4080*/  MUFU.EX2 R135, R135 ;  /* 0x0000008700877308 */ /* 0x000e700000000800 */
[----:B------:R-:W1:Y:S08]  /*4090*/  MUFU.EX2 R128, R128 ;  /* 0x0000008000807308 */ /* 0x000e700000000800 */
[----:B------:R-:W1:Y:S08]  /*40a0*/  MUFU.EX2 R125, R125 ;  /* 0x0000007d007d7308 */ /* 0x000e700000000800 */
[----:B------:R-:W1:Y:S08]  /*40b0*/  MUFU.EX2 R124, R124 ;  /* 0x0000007c007c7308 */ /* 0x000e700000000800 */
[----:B------:R-:W1:Y:S08]  /*40c0*/  MUFU.EX2 R123, R123 ;  /* 0x0000007b007b7308 */ /* 0x000e700000000800 */
[----:B------:R-:W1:Y:S01]  /*40d0*/  MUFU.EX2 R147, R122 ;  /* 0x0000007a00937308 */ /* 0x000e620000000800 */
        /* <DEDUP_REMOVED lines=8> */
[----:B---3--:R-:W-:Y:S01]  /*4160*/  FMUL.FTZ R62, R117, R62 ;  /* 0x0000003e753e7220 */ /* 0x008fe20000410000 */
[----:B--2---:R-:W-:Y:S01]  /*4170*/  FMUL.FTZ R63, R118, R63 ;  /* 0x0000003f763f7220 */ /* 0x004fe20000410000 */
[----:B------:R-:W-:Y:S01]  /*4180*/  FMUL.FTZ R65, R16, R66 ;  /* 0x0000004210417220 */ /* 0x000fe20000410000 */
[----:B----4-:R-:W-:Y:S01]  /*4190*/  FMUL.FTZ R24, R120, R67 ;  /* 0x0000004378187220 */ /* 0x010fe20000410000 */
[----:B------:R-:W-:Y:S01]  /*41a0*/  F2FP.F16.F32.PACK_AB R60, R25, R60 ;  /* 0x0000003c193c723e */ /* 0x000fe200000000ff */
[----:B------:R-:W-:Y:S01]  /*41b0*/  FADD.FTZ R138, R76, -R220 ;  /* 0x800000dc4c8a7221 */ /* 0x000fe20000010000 */
        /* <DEDUP_REMOVED lines=12> */
[--C-:B------:R-:W-:Y:S01]  /*4280*/  FADD.FTZ R149, R81, -R218.reuse ;  /* 0x800000da51957221 */ /* 0x100fe20000010000 */
        /* <DEDUP_REMOVED lines=217> */
.L_x_1390:
        /* <DEDUP_REMOVED lines=68> */
.L_x_1391:
        /* <DEDUP_REMOVED lines=11> */
.L_x_1381:
        /* <DEDUP_REMOVED lines=128> */
.L_x_1404:
[----:B------:R-:W-:-:S05]  /*5d10*/  IMAD.U32 R6, RZ, RZ, UR36 ;  /* 0x00000024ff067e24 */ /* 0x000fca000f8e00ff */
[----:B------:R-:W-:-:S04]  /*5d20*/  LOP3.LUT R6, R6, 0x1, RZ, 0xfc, !PT ;  /* 0x0000000106067812 */ /* 0x000fc800078efcff */
[----:B------:R-:W-:-:S13]  /*5d30*/  ISETP.NE.AND P0, PT, R6, 0x3, PT ;  /* 0x000000030600780c */ /* 0x000fda0003f05270 */
[----:B------:R-:W-:Y:S05]  /*5d40*/  @!P0 BRA `(.L_x_1394) ;  /* 0x0000000000048947 */ /* 0x000fea0003800000 */
[----:B------:R-:W-:Y:S01]  /*5d50*/  BPT.TRAP 0x1 ;  /* 0x000000040000795c */ /* 0x000fe20000300000 */
.L_x_1394:
[----:B------:R-:W-:Y:S01]  /*5d60*/  IMAD R6, R0, 0x8, R222 ;  /* 0x0000000800067824 */ /* 0x000fe200078e02de */
[----:B-1----:R-:W-:-:S04]  /*5d70*/  SHF.L.U32 R11, R4, 0x1f, RZ ;  /* 0x0000001f040b7819 */ /* 0x002fc800000006ff */
[----:B------:R1:W2:Y:S01]  /*5d80*/  SYNCS.PHASECHK.TRANS64.TRYWAIT P1, [R6+URZ+0x30c10], R11 ;  /* 0x030c100b060075a7 */ /* 0x0002a2000802017f */
[----:B------:R-:W-:Y:S05]  /*5d90*/  @!P0 BRA `(.L_x_1395) ;  /* 0x0000000000048947 */ /* 0x000fea0003800000 */
[----:B------:R-:W-:Y:S01]  /*5da0*/  BPT.TRAP 0x1 ;  /* 0x000000040000795c */ /* 0x000fe20000300000 */
.L_x_1395:
[----:B------:R-:W-:-:S05]  /*5db0*/  VIADD R7, R222, 0x10000 ;  /* 0x00010000de077836 */ /* 0x000fca0000000000 */
[----:B------:R-:W-:-:S04]  /*5dc0*/  SHF.R.U32.HI R7, RZ, 0x4, R7 ;  /* 0x00000004ff077819 */ /* 0x000fc80000011607 */
[----:B------:R-:W-:-:S04]  /*5dd0*/  LOP3.LUT R220, R7, 0x3fff, RZ, 0xc0, !PT ;  /* 0x00003fff07dc7812 */ /* 0x000fc800078ec0ff */
[----:B------:R-:W-:Y:S01]  /*5de0*/  LOP3.LUT R7, R220, 0x10000, RZ, 0xfc, !PT ;  /* 0x00010000dc077812 */ /* 0x000fe200078efcff */
[----:B--2---:R-:W-:Y:S06]  /*5df0*/  @P1 BRA `(.L_x_1396) ;  /* 0x0000000000081947 */ /* 0x004fec0003800000 */
[----:B------:R-:W2:Y:S02]  /*5e00*/  SYNCS.PHASECHK.TRANS64.TRYWAIT P1, [R6+URZ+0x30c10], R11 ;  /* 0x030c100b060075a7 */ /* 0x000ea4000802017f */
[----:B--2---:R-:W-:Y:S05]  /*5e10*/  @!P1 BRA `(.L_x_1397) ;  /* 0x000000a8004c9947 */ /* 0x004fea0003800000 */
.L_x_1396:
        /* <DEDUP_REMOVED lines=62> */
.L_x_1398:
[----:B------:R1:W1:Y:S01]  /*6200*/  SYNCS.PHASECHK.TRANS64.TRYWAIT P1, [R6+URZ+0x30c30], R11 ;  /* 0x030c300b060075a7 */ /* 0x000262000802017f */
[----:B------:R-:W-:Y:S05]  /*6210*/  @!P0 BRA `(.L_x_1399) ;  /* 0x0000000000048947 */ /* 0x000fea0003800000 */
[----:B------:R-:W-:Y:S01]  /*6220*/  BPT.TRAP 0x1 ;  /* 0x000000040000795c */ /* 0x000fe20000300000 */
.L_x_1399:
        /* <DEDUP_REMOVED lines=8> */
.L_x_1400:
        /* <DEDUP_REMOVED lines=9> */
[----:B--2---:R-:W-:Y:S01]  /*6340*/  SHFL.IDX PT, R7, R15, R5, 0x1f ;  /* 0x00001f050f077589 */ /* 0x004fe200000e0000 */
[C---:B------:R-:W-:Y:S01]  /*6350*/  VIADD R13, R5.reuse, 0x18 ;  /* 0x00000018050d7836 */ /* 0x040fe20000000000 */
[C---:B------:R-:W-:Y:S01]  /*6360*/  ISETP.GT.AND P2, PT, R232.reuse, RZ, PT ;  /* 0x000000ffe800720c */ /* 0x040fe20003f44270 */
[C---:B------:R-:W-:Y:S01]  /*6370*/  VIADD R9, R5.reuse, 0x8 ;  /* 0x0000000805097836 */ /* 0x040fe20000000000 */
[----:B------:R-:W1:Y:S01]  /*6380*/  SHFL.IDX PT, R12, R15, R23, 0x1f ;  /* 0x00001f170f0c7589 */ /* 0x000e6200000e0000 */
[----:B------:R-:W-:Y:S01]  /*6390*/  ISETP.GT.AND P1, PT, R232, 0x8, PT ;  /* 0x00000008e800780c */ /* 0x000fe20003f24270 */
[----:B------:R-:W-:Y:S01]  /*63a0*/  VIADD R11, R5, 0x14 ;  /* 0x00000014050b7836 */ /* 0x000fe20000000000 */
[----:B------:R-:W-:Y:S01]  /*63b0*/  FSEL R93, R93, -INF , P2 ;  /* 0xff8000005d5d7808 */ /* 0x000fe20001000000 */
[----:B------:R-:W2:Y:S01]  /*63c0*/  SHFL.IDX PT, R18, R15, R13, 0x1f ;  /* 0x00001f0d0f127589 */ /* 0x000ea200000e0000 */
[----:B------:R-:W-:Y:S01]  /*63d0*/  FSEL R95, R95, -INF , P1 ;  /* 0xff8000005f5f7808 */ /* 0x000fe20000800000 */
[----:B------:R-:W-:Y:S01]  /*63e0*/  IMAD R216, R0, 0x400, R216 ;  /* 0x0000040000d87824 */ /* 0x000fe200078e02d8 */
[----:B------:R-:W-:Y:S01]  /*63f0*/  FSEL R88, R88, -INF , P2 ;  /* 0xff80000058587808 */ /* 0x000fe20001000000 */
[----:B------:R-:W4:Y:S01]  /*6400*/  SHFL.IDX PT, R10, R15, R9, 0x1f ;  /* 0x00001f090f0a7589 */ /* 0x000f2200000e0000 */
[----:B------:R-:W-:-:S02]  /*6410*/  FSEL R100, R100, -INF , P2 ;  /* 0xff80000064647808 */ /* 0x000fc40001000000 */
[----:B------:R-:W-:Y:S01]  /*6420*/  FSEL R89, R89, -INF , P2 ;  /* 0xff80000059597808 */ /* 0x000fe20001000000 */
[----:B------:R1:W-:Y:S01]  /*6430*/  SHFL.IDX PT, R16, R15, R11, 0x1f ;  /* 0x00001f0b0f107589 */ /* 0x0003e200000e0000 */
[----:B------:R-:W-:Y:S02]  /*6440*/  FSEL R92, R92, -INF , P2 ;  /* 0xff8000005c5c7808 */ /* 0x000fe40001000000 */
[----:B------:R-:W-:Y:S01]  /*6450*/  FSEL R94, R94, -INF , P1 ;  /* 0xff8000005e5e7808 */ /* 0x000fe20000800000 */
[----:B---3--:R-:W-:Y:S01]  /*6460*/  SHFL.IDX PT, R22, R227, R5, 0x1f ;  /* 0x00001f05e3167589 */ /* 0x008fe200000e0000 */
        /* <DEDUP_REMOVED lines=51> */
[--C-:B------:R-:W-:Y:S01]  /*67a0*/  FFMA.FTZ R88, R88, UR5, -R7.reuse ;  /* 0x0000000558587c23 */ /* 0x100fe20008010807 */
[----:B------:R-:W-:Y:S01]  /*67b0*/  UIADD3 UR6, UR6, 0x6, URZ ;  /* 0x0000000606067890 */ /* 0x000fe2000fffe03f */
[----:B------:R-:W1:Y:S01]  /*67c0*/  SHFL.IDX PT, R20, R15, R95, 0x1f ;  /* 0x00001f5f0f147589 */ /* 0x000e6200000e0000 */
[----:B--2---:R-:W-:Y:S01]  /*67d0*/  FFMA.FTZ R17, R100, UR5, -R18 ;  /* 0x0000000564117c23 */ /* 0x004fe20008010812 */
[----:B------:R-:W-:Y:S01]  /*67e0*/  VIADD R100, R5, 0x4 ;  /* 0x0000000405647836 */ /* 0x000fe20000000000 */
[----:B------:R2:W-:Y:S01]  /*67f0*/  MUFU.EX2 R219, R88 ;  /* 0x0000005800db7308 */ /* 0x0005e20000000800 */
[--C-:B----4-:R-:W-:Y:S01]  /*6800*/  FFMA.FTZ R9, R92, UR5, -R10.reuse ;  /* 0x000000055c097c23 */ /* 0x110fe2000801080a */
[----:B------:R-:W-:Y:S01]  /*6810*/  FFMA.FTZ R10, R94, UR5, -R10 ;  /* 0x000000055e0a7c23 */ /* 0x000fe2000801080a */
[--C-:B---3--:R-:W-:Y:S01]  /*6820*/  FFMA.FTZ R89, R89, UR5, -R8.reuse ;  /* 0x0000000559597c23 */ /* 0x108fe20008010808 */
[----:B------:R-:W-:Y:S01]  /*6830*/  FFMA.FTZ R7, R90, UR5, -R7 ;  /* 0x000000055a077c23 */ /* 0x000fe20008010807 */
[----:B------:R-:W3:Y:S01]  /*6840*/  SHFL.IDX PT, R92, R227, R23, 0x1f ;  /* 0x00001f17e35c7589 */ /* 0x000ee200000e0000 */
[----:B------:R-:W-:Y:S01]  /*6850*/  FFMA.FTZ R8, R91, UR5, -R8 ;  /* 0x000000055b087c23 */ /* 0x000fe20008010808 */
[--C-:B------:R-:W-:Y:S01]  /*6860*/  FFMA.FTZ R21, R104, UR5, -R22.reuse ;  /* 0x0000000568157c23 */ /* 0x100fe20008010816 */
        /* <DEDUP_REMOVED lines=8> */
[----:B-1----:R-:W-:-:S03]  /*68f0*/  FFMA.FTZ R19, R101, UR5, -R20 ;  /* 0x0000000565137c23 */ /* 0x002fc60008010814 */
[----:B------:R-:W1:Y:S01]  /*6900*/  SHFL.IDX PT, R94, R227, R89, 0x1f ;  /* 0x00001f59e35e7589 */ /* 0x000e6200000e0000 */
[----:B------:R-:W-:Y:S01]  /*6910*/  FFMA.FTZ R20, R103, UR5, -R20 ;  /* 0x0000000567147c23 */ /* 0x000fe20008010814 */
[----:B------:R-:W-:Y:S01]  /*6920*/  VIADD R103, R5, 0x8 ;  /* 0x0000000805677836 */ /* 0x000fe20000000000 */
[----:B------:R-:W5:Y:S01]  /*6930*/  MUFU.EX2 R10, R10 ;  /* 0x0000000a000a7308 */ /* 0x000f620000000800 */
[----:B------:R2:W5:Y:S01]  /*6940*/  SHFL.IDX PT, R14, R15, R89, 0x1f ;  /* 0x00001f590f0e7589 */ /* 0x00056200000e0000 */
[----:B---3--:R-:W-:-:S03]  /*6950*/  FFMA.FTZ R91, R109, UR5, -R92 ;  /* 0x000000056d5b7c23 */ /* 0x008fc6000801085c */
[----:B------:R-:W3:Y:S01]  /*6960*/  SHFL.IDX PT, R90, R227, R103, 0x1f ;  /* 0x00001f67e35a7589 */ /* 0x000ee200000e0000 */
[----:B------:R-:W-:Y:S01]  /*6970*/  FFMA.FTZ R92, R111, UR5, -R92 ;  /* 0x000000056f5c7c23 */ /* 0x000fe2000801085c */
[----:B------:R-:W-:Y:S01]  /*6980*/  FSEL R111, R129, -INF , P2 ;  /* 0xff800000816f7808 */ /* 0x000fe20001000000 */
[----:B--2---:R-:W-:Y:S01]  /*6990*/  FFMA.FTZ R23, R105, UR5, -R88 ;  /* 0x0000000569177c23 */ /* 0x004fe20008010858 */
[----:B------:R-:W-:Y:S01]  /*69a0*/  VIADD R105, R5, 0x14 ;  /* 0x0000001405697836 */ /* 0x000fe20000000000 */
[----:B------:R2:W3:Y:S01]  /*69b0*/  SHFL.IDX PT, R106, R218, R103, 0x1f ;  /* 0x00001f67da6a7589 */ /* 0x0004e200000e0000 */
[--C-:B------:R-:W-:Y:S01]  /*69c0*/  FFMA.FTZ R15, R97, UR5, -R16.reuse ;  /* 0x00000005610f7c23 */ /* 0x100fe20008010810 */
[----:B------:R-:W-:Y:S01]  /*69d0*/  FFMA.FTZ R16, R99, UR5, -R16 ;  /* 0x0000000563107c23 */ /* 0x000fe20008010810 */
[----:B------:R-:W-:Y:S01]  /*69e0*/  FFMA.FTZ R88, R107, UR5, -R88 ;  /* 0x000000056b587c23 */ /* 0x000fe20008010858 */
[----:B------:R-:W-:Y:S01]  /*69f0*/  VIADD R107, R5, 0xc ;  /* 0x0000000c056b7836 */ /* 0x000fe20000000000 */
[----:B------:R-:W-:Y:S01]  /*6a00*/  FSEL R129, R140, -INF , P2 ;  /* 0xff8000008c817808 */ /* 0x000fe20001000000 */
[----:B------:R-:W3:Y:S01]  /*6a10*/  MUFU.EX2 R19, R19 ;  /* 0x0000001300137308 */ /* 0x000ee20000000800 */
[----:B------:R-:W-:Y:S01]  /*6a20*/  FSEL R109, R128, -INF , P2 ;  /* 0xff800000806d7808 */ /* 0x000fe20001000000 */
[----:B----4-:R-:W-:Y:S01]  /*6a30*/  FFMA.FTZ R101, R120, UR5, -R102 ;  /* 0x0000000578657c23 */ /* 0x010fe20008010866 */
[----:B------:R-:W-:Y:S01]  /*6a40*/  FSEL R120, R148, -INF , P2 ;  /* 0xff80000094787808 */ /* 0x000fe20001000000 */
[----:B------:R-:W-:Y:S01]  /*6a50*/  SHFL.IDX PT, R107, R218, R107, 0x1f ;  /* 0x00001f6bda6b7589 */ /* 0x000fe200000e0000 */
[--C-:B-1----:R-:W-:Y:S01]  /*6a60*/  FFMA.FTZ R93, R112, UR5, -R94.reuse ;  /* 0x00000005705d7c23 */ /* 0x102fe2000801085e */
[----:B------:R-:W-:Y:S01]  /*6a70*/  FFMA.FTZ R94, R114, UR5, -R94 ;  /* 0x00000005725e7c23 */ /* 0x000fe2000801085e */
[----:B--2---:R-:W-:Y:S01]  /*6a80*/  FSEL R103, R121, -INF , P2 ;  /* 0xff80000079677808 */ /* 0x004fe20001000000 */
[----:B------:R-:W1:Y:S01]  /*6a90*/  SHFL.IDX PT, R112, R218, R105, 0x1f ;  /* 0x00001f69da707589 */ /* 0x000e6200000e0000 */
[--C-:B-----5:R-:W-:Y:S01]  /*6aa0*/  FFMA.FTZ R13, R96, UR5, -R14.reuse ;  /* 0x00000005600d7c23 */ /* 0x120fe2000801080e */
[----:B------:R-:W-:Y:S01]  /*6ab0*/  FFMA.FTZ R14, R98, UR5, -R14 ;  /* 0x00000005620e7c23 */ /* 0x000fe2000801080e */
[C---:B------:R-:W-:Y:S01]  /*6ac0*/  VIADD R148, R5.reuse, 0xc ;  /* 0x0000000c05947836 */ /* 0x040fe20000000000 */
[----:B------:R2:W4:Y:S01]  /*6ad0*/  SHFL.IDX PT, R96, R227, R105, 0x1f ;  /* 0x00001f69e3607589 */ /* 0x00052200000e0000 */
[----:B---3--:R-:W-:Y:S01]  /*6ae0*/  FFMA.FTZ R89, R108, UR5, -R90 ;  /* 0x000000056c597c23 */ /* 0x008fe2000801085a */
[----:B------:R-:W-:-:S02]  /*6af0*/  VIADD R108, R5, 0x18 ;  /* 0x00000018056c7836 */ /* 0x000fc40000000000 */
[----:B------:R-:W-:Y:S01]  /*6b00*/  FFMA.FTZ R103, R103, UR5, -R104 ;  /* 0x0000000567677c23 */ /* 0x000fe20008010868 */
[----:B------:R-:W-:Y:S01]  /*6b10*/  FFMA.FTZ R90, R110, UR5, -R90 ;  /* 0x000000056e5a7c23 */ /* 0x000fe2000801085a */
[----:B------:R-:W-:Y:S01]  /*6b20*/  FFMA.FTZ R104, R123, UR5, -R104 ;  /* 0x000000057b687c23 */ /* 0x000fe20008010868 */
[----:B------:R-:W-:Y:S01]  /*6b30*/  FFMA.FTZ R102, R122, UR5, -R102 ;  /* 0x000000057a667c23 */ /* 0x000fe20008010866 */
[----:B------:R-:W3:Y:S01]  /*6b40*/  SHFL.IDX PT, R98, R227, R108, 0x1f ;  /* 0x00001f6ce3627589 */ /* 0x000ee200000e0000 */
[----:B------:R-:W-:Y:S01]  /*6b50*/  FSEL R122, R145, -INF , P2 ;  /* 0xff800000917a7808 */ /* 0x000fe20001000000 */
[----:B------:R-:W5:Y:S01]  /*6b60*/  MUFU.EX2 R12, R12 ;  /* 0x0000000c000c7308 */ /* 0x000f620000000800 */
[----:B--2---:R-:W-:Y:S01]  /*6b70*/  FSEL R105, R124, -INF , P2 ;  /* 0xff8000007c697808 */ /* 0x004fe20001000000 */
[----:B------:R4:W2:Y:S01]  /*6b80*/  SHFL.IDX PT, R227, R227, R95, 0x1f ;  /* 0x00001f5fe3e37589 */ /* 0x0008a200000e0000 */
[----:B------:R-:W-:-:S03]  /*6b90*/  FSEL R124, R144, -INF , P2 ;  /* 0xff800000907c7808 */ /* 0x000fc60001000000 */
[----:B------:R4:W-:Y:S01]  /*6ba0*/  SHFL.IDX PT, R114, R218, R108, 0x1f ;  /* 0x00001f6cda727589 */ /* 0x0009e200000e0000 */
[--C-:B------:R-:W-:Y:S01]  /*6bb0*/  FFMA.FTZ R105, R105, UR5, -R106.reuse ;  /* 0x0000000569697c23 */ /* 0x100fe2000801086a */
[----:B------:R-:W-:Y:S01]  /*6bc0*/  FFMA.FTZ R106, R126, UR5, -R106 ;  /* 0x000000057e6a7c23 */ /* 0x000fe2000801086a */
[----:B------:R-:W-:Y:S01]  /*6bd0*/  FSEL R126, R141, -INF , P2 ;  /* 0xff8000008d7e7808 */ /* 0x000fe20001000000 */
[----:B------:R-:W5:Y:S01]  /*6be0*/  MUFU.EX2 R7, R7 ;  /* 0x0000000700077308 */ /* 0x000f620000000800 */
[--C-:B-1----:R-:W-:Y:S01]  /*6bf0*/  FFMA.FTZ R111, R111, UR5, -R112.reuse ;  /* 0x000000056f6f7c23 */ /* 0x102fe20008010870 */
[----:B------:R-:W-:Y:S01]  /*6c00*/  FFMA.FTZ R112, R131, UR5, -R112 ;  /* 0x0000000583707c23 */ /* 0x000fe20008010870 */
[----:B------:R-:W-:Y:S02]  /*6c10*/  VIADD R131, R5, 0x8 ;  /* 0x0000000805837836 */ /* 0x000fe40000000000 */
[--C-:B----4-:R-:W-:Y:S01]  /*6c20*/  FFMA.FTZ R95, R113, UR5, -R96.reuse ;  /* 0x00000005715f7c23 */ /* 0x110fe20008010860 */
[----:B------:R-:W-:Y:S01]  /*6c30*/  FSEL R108, R127, -INF , P1 ;  /* 0xff8000007f6c7808 */ /* 0x000fe20000800000 */
[----:B------:R-:W-:Y:S01]  /*6c40*/  FFMA.FTZ R96, R115, UR5, -R96 ;  /* 0x0000000573607c23 */ /* 0x000fe20008010860 */
[----:B------:R-:W1:Y:S01]  /*6c50*/  SHFL.IDX PT, R127, R217, R131, 0x1f ;  /* 0x00001f83d97f7589 */ /* 0x000e6200000e0000 */
[----:B------:R-:W-:Y:S01]  /*6c60*/  FSEL R115, R133, -INF , P2 ;  /* 0xff80000085737808 */ /* 0x000fe20001000000 */
[----:B------:R-:W-:Y:S01]  /*6c70*/  MUFU.EX2 R8, R8 ;  /* 0x0000000800087308 */ /* 0x000fe20000000800 */
[----:B------:R-:W-:Y:S01]  /*6c80*/  FSEL R113, R125, -INF , P2 ;  /* 0xff8000007d717808 */ /* 0x000fe20001000000 */
[--C-:B---3--:R-:W-:Y:S01]  /*6c90*/  FFMA.FTZ R97, R116, UR5, -R98.reuse ;  /* 0x0000000574617c23 */ /* 0x108fe20008010862 */
[----:B------:R-:W-:Y:S01]  /*6ca0*/  FFMA.FTZ R108, R108, UR5, -R107 ;  /* 0x000000056c6c7c23 */ /* 0x000fe2000801086b */
[----:B------:R-:W-:Y:S01]  /*6cb0*/  FFMA.FTZ R98, R118, UR5, -R98 ;  /* 0x0000000576627c23 */ /* 0x000fe20008010862 */
[----:B------:R-:W-:Y:S01]  /*6cc0*/  FSEL R118, R149, -INF , P2 ;  /* 0xff80000095767808 */ /* 0x000fe20001000000 */
[--C-:B--2---:R-:W-:Y:S01]  /*6cd0*/  FFMA.FTZ R99, R117, UR5, -R227.reuse ;  /* 0x0000000575637c23 */ /* 0x104fe200080108e3 */
[----:B------:R-:W-:Y:S01]  /*6ce0*/  FFMA.FTZ R100, R119, UR5, -R227 ;  /* 0x0000000577647c23 */ /* 0x000fe200080108e3 */
[----:B------:R-:W-:-:S02]  /*6cf0*/  VIADD R117, R5, 0x10 ;  /* 0x0000001005757836 */ /* 0x000fc40000000000 */
[----:B------:R-:W-:Y:S01]  /*6d00*/  FFMA.FTZ R113, R113, UR5, -R107 ;  /* 0x0000000571717c23 */ /* 0x000fe2000801086b */
[C---:B------:R-:W-:Y:S01]  /*6d10*/  VIADD R227, R5.reuse, 0x1c ;  /* 0x0000001c05e37836 */ /* 0x040fe20000000000 */
[----:B------:R-:W2:Y:S01]  /*6d20*/  SHFL.IDX PT, R125, R217, R148, 0x1f ;  /* 0x00001f94d97d7589 */ /* 0x000ea200000e0000 */
[----:B------:R-:W-:Y:S01]  /*6d30*/  VIADD R149, R5, 0x14 ;  /* 0x0000001405957836 */ /* 0x000fe20000000000 */
[----:B------:R3:W-:Y:S02]  /*6d40*/  MUFU.EX2 R107, R113 ;  /* 0x00000071006b7308 */ /* 0x0007e40000000800 */
[----:B------:R-:W4:Y:S04]  /*6d50*/  SHFL.IDX PT, R110, R218, R117, 0x1f ;  /* 0x00001f75da6e7589 */ /* 0x000f2800000e0000 */
[----:B------:R5:W4:Y:S02]  /*6d60*/  SHFL.IDX PT, R123, R217, R117, 0x1f ;  /* 0x00001f75d97b7589 */ /* 0x000b2400000e0000 */
[----:B------:R-:W-:Y:S01]  /*6d70*/  MUFU.EX2 R18, R18 ;  /* 0x0000001200127308 */ /* 0x000fe20000000800 */
[--C-:B-1----:R-:W-:Y:S01]  /*6d80*/  FFMA.FTZ R129, R129, UR5, -R127.reuse ;  /* 0x0000000581817c23 */ /* 0x102fe2000801087f */
[----:B------:R1:W4:Y:S01]  /*6d90*/  SHFL.IDX PT, R116, R218, R227, 0x1f ;  /* 0x00001fe3da747589 */ /* 0x00032200000e0000 */
[----:B------:R-:W-:Y:S01]  /*6da0*/  FFMA.FTZ R127, R142, UR5, -R127 ;  /* 0x000000058e7f7c23 */ /* 0x000fe2000801087f */
[----:B---3--:R-:W-:Y:S01]  /*6db0*/  FSEL R113, R132, -INF , P2 ;  /* 0xff80000084717808 */ /* 0x008fe20001000000 */
[----:B------:R-:W-:Y:S01]  /*6dc0*/  VIADD R132, R5, 0x4 ;  /* 0x0000000405847836 */ /* 0x000fe20000000000 */
[----:B------:R-:W3:Y:S01]  /*6dd0*/  SHFL.IDX PT, R121, R217, R149, 0x1f ;  /* 0x00001f95d9797589 */ /* 0x000ee200000e0000 */
[----:B-----5:R-:W-:Y:S01]  /*6de0*/  FSEL R117, R151, -INF , P1 ;  /* 0xff80000097757808 */ /* 0x020fe20000800000 */
[----:B------:R-:W-:-:S02]  /*6df0*/  VIADD R151, R5, 0x10 ;  /* 0x0000001005977836 */ /* 0x000fc40000000000 */
[----:B------:R-:W5:Y:S01]  /*6e00*/  SHFL.IDX PT, R128, R217, R132, 0x1f ;  /* 0x00001f84d9807589 */ /* 0x000f6200000e0000 */
[--C-:B------:R-:W-:Y:S01]  /*6e10*/  FFMA.FTZ R113, R113, UR5, -R114.reuse ;  /* 0x0000000571717c23 */ /* 0x100fe20008010872 */
[----:B-1----:R-:W-:Y:S02]  /*6e20*/  VIADD R218, R5, 0x18 ;  /* 0x0000001805da7836 */ /* 0x002fe40000000000 */
[----:B------:R-:W-:Y:S01]  /*6e30*/  FFMA.FTZ R114, R134, UR5, -R114 ;  /* 0x0000000586727c23 */ /* 0x000fe20008010872 */
[----:B------:R-:W-:Y:S01]  /*6e40*/  FSEL R134, R136, -INF , P2 ;  /* 0xff80000088867808 */ /* 0x000fe20001000000 */
[----:B--2---:R-:W-:Y:S01]  /*6e50*/  FFMA.FTZ R126, R126, UR5, -R125 ;  /* 0x000000057e7e7c23 */ /* 0x004fe2000801087d */
[----:B------:R-:W-:Y:S02]  /*6e60*/  WARPGROUP.DEPBAR.LE gsb0, 0x0 ;  /* 0x00008000000079c5 */ /* 0x000fe40000010000 */
[----:B------:R-:W-:Y:S01]  /*6e70*/  WARPGROUP.ARRIVE ;  /* 0x00000000000079c5 */ /* 0x000fe20000000000 */
[--C-:B----4-:R-:W-:Y:S01]  /*6e80*/  FFMA.FTZ R109, R109, UR5, -R110.reuse ;  /* 0x000000056d6d7c23 */ /* 0x110fe2000801086e */
[----:B------:R-:W-:Y:S01]  /*6e90*/  FFMA.FTZ R110, R130, UR5, -R110 ;  /* 0x00000005826e7c23 */ /* 0x000fe2000801086e */
[----:B------:R-:W-:Y:S01]  /*6ea0*/  FSEL R130, R139, -INF , P1 ;  /* 0xff8000008b827808 */ /* 0x000fe20000800000 */
[----:B------:R-:W1:Y:S01]  /*6eb0*/  SHFL.IDX PT, R119, R217, R218, 0x1f ;  /* 0x00001fdad9777589 */ /* 0x000e6200000e0000 */
[----:B------:R-:W-:Y:S01]  /*6ec0*/  FFMA.FTZ R124, R124, UR5, -R123 ;  /* 0x000000057c7c7c23 */ /* 0x000fe2000801087b */
[----:B------:R-:W-:Y:S01]  /*6ed0*/  HGMMA.64x128x16.F32 R24, gdesc[UR8], R24, gsb0 ;  /* 0x01e00000081879f0 */ /* 0x000fe20008000818 */
[----:B------:R-:W-:Y:S01]  /*6ee0*/  R2UR UR8, R230 ;  /* 0x00000000e60872ca */ /* 0x000fe200000e0000 */
[----:B------:R-:W-:Y:S01]  /*6ef0*/  UMOV UR10, UR4 ;  /* 0x00000004000a7c82 */ /* 0x000fe20008000000 */
[----:B------:R-:W-:Y:S01]  /*6f00*/  R2UR UR9, R231 ;  /* 0x00000000e70972ca */ /* 0x000fe200000e0000 */
[----:B------:R-:W-:Y:S01]  /*6f10*/  UMOV UR11, 0x40000040 ;  /* 0x40000040000b7882 */ /* 0x000fe20000000000 */
[--C-:B------:R-:W-:Y:S01]  /*6f20*/  FFMA.FTZ R115, R115, UR5, -R116.reuse ;  /* 0x0000000573737c23 */ /* 0x100fe20008010874 */
[----:B------:R-:W-:Y:S01]  /*6f30*/  FFMA.FTZ R116, R135, UR5, -R116 ;  /* 0x0000000587747c23 */ /* 0x000fe20008010874 */
[--C-:B---3--:R-:W-:Y:S01]  /*6f40*/  FFMA.FTZ R122, R122, UR5, -R121.reuse ;  /* 0x000000057a7a7c23 */ /* 0x108fe20008010879 */
[----:B------:R-:W2:Y:S01]  /*6f50*/  SHFL.IDX PT, R135, R217, R5, 0x1f ;  /* 0x00001f05d9877589 */ /* 0x000ea200000e0000 */
[----:B------:R-:W-:Y:S01]  /*6f60*/  FFMA.FTZ R121, R147, UR5, -R121 ;  /* 0x0000000593797c23 */ /* 0x000fe20008010879 */
[----:B-----5:R-:W-:Y:S01]  /*6f70*/  FFMA.FTZ R139, R137, UR5, -R128 ;  /* 0x00000005898b7c23 */ /* 0x020fe20008010880 */
[----:B------:R-:W-:Y:S01]  /*6f80*/  FFMA.FTZ R123, R146, UR5, -R123 ;  /* 0x00000005927b7c23 */ /* 0x000fe2000801087b */
[----:B------:R-:W3:Y:S01]  /*6f90*/  SHFL.IDX PT, R217, R217, R227, 0x1f ;  /* 0x00001fe3d9d97589 */ /* 0x000ee200000e0000 */
[----:B------:R-:W-:Y:S01]  /*6fa0*/  FFMA.FTZ R125, R143, UR5, -R125 ;  /* 0x000000058f7d7c23 */ /* 0x000fe2000801087d */
[----:B------:R-:W4:Y:S01]  /*6fb0*/  MUFU.EX2 R20, R20 ;  /* 0x0000001400147308 */ /* 0x000f220000000800 */
[----:B------:R-:W-:Y:S01]  /*6fc0*/  R2UR UR4, R216 ;  /* 0x00000000d80472ca */ /* 0x000fe200000e0000 */
[--C-:B-1----:R-:W-:Y:S01]  /*6fd0*/  FFMA.FTZ R120, R120, UR5, -R119.reuse ;  /* 0x0000000578787c23 */ /* 0x102fe20008010877 */
[----:B------:R-:W-:Y:S01]  /*6fe0*/  FFMA.FTZ R119, R150, UR5, -R119 ;  /* 0x0000000596777c23 */ /* 0x000fe20008010877 */
[----:B------:R-:W-:-:S04]  /*6ff0*/  VIADD R150, R5, 0x8 ;  /* 0x0000000805967836 */ /* 0x000fc80000000000 */
[----:B------:R-:W1:Y:S01]  /*7000*/  MUFU.EX2 R105, R105 ;  /* 0x0000006900697308 */ /* 0x000e620000000800 */
[--C-:B--2---:R-:W-:Y:S01]  /*7010*/  FFMA.FTZ R134, R134, UR5, -R135.reuse ;  /* 0x0000000586867c23 */ /* 0x104fe20008010887 */
[----:B------:R-:W-:Y:S01]  /*7020*/  FFMA.FTZ R135, R138, UR5, -R135 ;  /* 0x000000058a877c23 */ /* 0x000fe20008010887 */
[----:B------:R-:W-:-:S05]  /*7030*/  FFMA.FTZ R138, R130, UR5, -R128 ;  /* 0x00000005828a7c23 */ /* 0x000fca0008010880 */
[----:B------:R-:W2:Y:S01]  /*7040*/  MUFU.EX2 R109, R109 ;  /* 0x0000006d006d7308 */ /* 0x000ea20000000800 */
[--C-:B---3--:R-:W-:Y:S01]  /*7050*/  FFMA.FTZ R118, R118, UR5, -R217.reuse ;  /* 0x0000000576767c23 */ /* 0x108fe200080108d9 */
[----:B------:R-:W-:Y:S01]  /*7060*/  FFMA.FTZ R117, R117, UR5, -R217 ;  /* 0x0000000575757c23 */ /* 0x000fe200080108d9 */
[----:B------:R-:W-:-:S05]  /*7070*/  VIADD R217, R5, 0x4 ;  /* 0x0000000405d97836 */ /* 0x000fca0000000000 */
[----:B------:R-:W3:Y:S08]  /*7080*/  MUFU.EX2 R111, R111 ;  /* 0x0000006f006f7308 */ /* 0x000ef00000000800 */
        /* <DEDUP_REMOVED lines=9> */
[----:B------:R-:W5:Y:S08]  /*7120*/  MUFU.EX2 R15, R15 ;  /* 0x0000000f000f7308 */ /* 0x000f700000000800 */
        /* <DEDUP_REMOVED lines=9> */
[----:B------:R-:W-:Y:S08]  /*71c0*/  MUFU.EX2 R102, R102 ;  /* 0x0000006600667308 */ /* 0x000ff00000000800 */
[----:B------:R-:W5:Y:S08]  /*71d0*/  MUFU.EX2 R103, R103 ;  /* 0x0000006700677308 */ /* 0x000f700000000800 */
        /* <DEDUP_REMOVED lines=22> */
[----:B------:R-:W-:Y:S01]  /*7340*/  MUFU.EX2 R116, R116 ;  /* 0x0000007400747308 */ /* 0x000fe20000000800 */
[----:B------:R-:W-:-:S02]  /*7350*/  WARPGROUP.DEPBAR.LE gsb0, 0x0 ;  /* 0x00008000000079c5 */ /* 0x000fc40000010000 */
[----:B------:R-:W4:Y:S04]  /*7360*/  LDS R226, [R226+0x400] ;  /* 0x00040000e2e27984 */ /* 0x000f280000000800 */
[----:B------:R-:W1:Y:S04]  /*7370*/  LDS R223, [R223+0x400] ;  /* 0x00040000dfdf7984 */ /* 0x000e680000000800 */
[----:B------:R-:W-:Y:S04]  /*7380*/  LDS R225, [R225+0x400] ;  /* 0x00040000e1e17984 */ /* 0x000fe80000000800 */
[----:B------:R-:W-:Y:S04]  /*7390*/  LDS R224, [R224+0x400] ;  /* 0x00040000e0e07984 */ /* 0x000fe80000000800 */
[----:B----4-:R-:W4:Y:S04]  /*73a0*/  SHFL.IDX PT, R142, R226, R151, 0x1f ;  /* 0x00001f97e28e7589 */ /* 0x010f2800000e0000 */
[----:B------:R-:W2:Y:S04]  /*73b0*/  SHFL.IDX PT, R140, R226, R218, 0x1f ;  /* 0x00001fdae28c7589 */ /* 0x000ea800000e0000 */
[----:B-1----:R-:W-:Y:S04]  /*73c0*/  SHFL.IDX PT, R133, R223, R151, 0x1f ;  /* 0x00001f97df857589 */ /* 0x002fe800000e0000 */
[----:B------:R-:W1:Y:S04]  /*73d0*/  SHFL.IDX PT, R128, R223, R5, 0x1f ;  /* 0x00001f05df807589 */ /* 0x000e6800000e0000 */
[----:B------:R-:W3:Y:S04]  /*73e0*/  SHFL.IDX PT, R130, R223, R132, 0x1f ;  /* 0x00001f84df827589 */ /* 0x000ee800000e0000 */
[----:B------:R-:W5:Y:S01]  /*73f0*/  SHFL.IDX PT, R137, R223, R131, 0x1f ;  /* 0x00001f83df897589 */ /* 0x000f6200000e0000 */
[--C-:B----4-:R-:W-:Y:S01]  /*7400*/  FADD.FTZ R48, R48, -R142.reuse ;  /* 0x8000008e30307221 */ /* 0x110fe20000010000 */
[----:B------:R-:W-:-:S02]  /*7410*/  FADD.FTZ R50, R50, -R142 ;  /* 0x8000008e32327221 */ /* 0x000fc40000010000 */
[----:B------:R-:W4:Y:S01]  /*7420*/  SHFL.IDX PT, R131, R223, R148, 0x1f ;  /* 0x00001f94df837589 */ /* 0x000f2200000e0000 */
[--C-:B--2---:R-:W-:Y:S01]  /*7430*/  FADD.FTZ R52, R52, -R140.reuse ;  /* 0x8000008c34347221 */ /* 0x104fe20000010000 */
[----:B------:R-:W-:Y:S02]  /*7440*/  FADD.FTZ R54, R54, -R140 ;  /* 0x8000008c36367221 */ /* 0x000fe40000010000 */
[----:B------:R-:W-:Y:S04]  /*7450*/  SHFL.IDX PT, R142, R224, R151, 0x1f ;  /* 0x00001f97e08e7589 */ /* 0x000fe800000e0000 */
[----:B------:R2:W4:Y:S01]  /*7460*/  SHFL.IDX PT, R140, R225, R151, 0x1f ;  /* 0x00001f97e18c7589 */ /* 0x00052200000e0000 */
[--C-:B-1----:R-:W-:Y:S01]  /*7470*/  FADD.FTZ R24, R24, -R128.reuse ;  /* 0x8000008018187221 */ /* 0x102fe20000010000 */
[----:B------:R-:W-:-:S02]  /*7480*/  FADD.FTZ R26, R26, -R128 ;  /* 0x800000801a1a7221 */ /* 0x000fc40000010000 */
[----:B------:R-:W1:Y:S01]  /*7490*/  SHFL.IDX PT, R141, R226, R148, 0x1f ;  /* 0x00001f94e28d7589 */ /* 0x000e6200000e0000 */
[--C-:B---3--:R-:W-:Y:S01]  /*74a0*/  FADD.FTZ R128, R25, -R130.reuse ;  /* 0x8000008219807221 */ /* 0x108fe20000010000 */
[----:B------:R-:W-:Y:S02]  /*74b0*/  FADD.FTZ R130, R27, -R130 ;  /* 0x800000821b827221 */ /* 0x000fe40000010000 */
[----:B------:R-:W3:Y:S01]  /*74c0*/  SHFL.IDX PT, R136, R223, R149, 0x1f ;  /* 0x00001f95df887589 */ /* 0x000ee200000e0000 */
[--C-:B-----5:R-:W-:Y:S01]  /*74d0*/  FADD.FTZ R132, R28, -R137.reuse ;  /* 0x800000891c847221 */ /* 0x120fe20000010000 */
[----:B------:R-:W-:Y:S02]  /*74e0*/  FADD.FTZ R25, R30, -R137 ;  /* 0x800000891e197221 */ /* 0x000fe40000010000 */
[----:B--2---:R-:W2:Y:S01]  /*74f0*/  LDL R151, [R1+0x1c] ;  /* 0x00001c0001977983 */ /* 0x004ea20000100800 */
[----:B------:R5:W3:Y:S01]  /*7500*/  MUFU.EX2 R28, R134 ;  /* 0x00000086001c7308 */ /* 0x000ae20000000800 */
[----:B----4-:R-:W-:-:S02]  /*7510*/  FADD.FTZ R27, R31, -R131 ;  /* 0x800000831f1b7221 */ /* 0x010fc40000010000 */
[----:B------:R-:W4:Y:S04]  /*7520*/  SHFL.IDX PT, R147, R223, R218, 0x1f ;  /* 0x00001fdadf937589 */ /* 0x000f2800000e0000 */
[----:B------:R-:W4:Y:S01]  /*7530*/  SHFL.IDX PT, R146, R223, R227, 0x1f ;  /* 0x00001fe3df927589 */ /* 0x000f2200000e0000 */
[----:B-----5:R-:W-:Y:S01]  /*7540*/  FADD.FTZ R134, R29, -R131 ;  /* 0x800000831d867221 */ /* 0x020fe20000010000 */
[--C-:B------:R-:W-:Y:S01]  /*7550*/  FADD.FTZ R131, R32, -R133.reuse ;  /* 0x8000008520837221 */ /* 0x100fe20000010000 */
[----:B------:R5:W4:Y:S01]  /*7560*/  MUFU.EX2 R30, R139 ;  /* 0x0000008b001e7308 */ /* 0x000b220000000800 */
[----:B------:R-:W4:Y:S01]  /*7570*/  SHFL.IDX PT, R32, R226, R149, 0x1f ;  /* 0x00001f95e2207589 */ /* 0x000f2200000e0000 */
[----:B------:R-:W-:Y:S01]  /*7580*/  FADD.FTZ R133, R34, -R133 ;  /* 0x8000008522857221 */ /* 0x000fe20000010000 */
[--C-:B------:R-:W-:Y:S01]  /*7590*/  FADD.FTZ R64, R64, -R140.reuse ;  /* 0x8000008c40407221 */ /* 0x100fe20000010000 */
[--C-:B-1----:R-:W-:Y:S01]  /*75a0*/  FADD.FTZ R45, R45, -R141.reuse ;  /* 0x8000008d2d2d7221 */ /* 0x102fe20000010000 */
[----:B------:R-:W1:Y:S01]  /*75b0*/  SHFL.IDX PT, R143, R226, R150, 0x1f ;  /* 0x00001f96e28f7589 */ /* 0x000e6200000e0000 */
[----:B------:R-:W-:Y:S01]  /*75c0*/  FADD.FTZ R47, R47, -R141 ;  /* 0x8000008d2f2f7221 */ /* 0x000fe20000010000 */
[----:B------:R-:W-:Y:S01]  /*75d0*/  FADD.FTZ R66, R66, -R140 ;  /* 0x8000008c42427221 */ /* 0x000fe20000010000 */
[----:B------:R3:W1:Y:S01]  /*75e0*/  MUFU.EX2 R29, R135 ;  /* 0x00000087001d7308 */ /* 0x0006620000000800 */
[----:B-----5:R-:W5:Y:S04]  /*75f0*/  SHFL.IDX PT, R139, R225, R5, 0x1f ;  /* 0x00001f05e18b7589 */ /* 0x020f6800000e0000 */
[----:B------:R-:W5:Y:S03]  /*7600*/  SHFL.IDX PT, R141, R225, R150, 0x1f ;  /* 0x00001f96e18d7589 */ /* 0x000f6600000e0000 */
[----:B------:R5:W5:Y:S01]  /*7610*/  MUFU.EX2 R31, R138 ;  /* 0x0000008a001f7308 */ /* 0x000b620000000800 */
[--C-:B---3--:R-:W-:Y:S01]  /*7620*/  FADD.FTZ R135, R33, -R136.reuse ;  /* 0x8000008821877221 */ /* 0x108fe20000010000 */
[----:B------:R-:W-:Y:S01]  /*7630*/  FADD.FTZ R136, R35, -R136 ;  /* 0x8000008823887221 */ /* 0x000fe20000010000 */
[----:B------:R-:W3:Y:S01]  /*7640*/  SHFL.IDX PT, R33, R226, R227, 0x1f ;  /* 0x00001fe3e2217589 */ /* 0x000ee200000e0000 */
[----:B----4-:R-:W-:Y:S01]  /*7650*/  FADD.FTZ R137, R36, -R147 ;  /* 0x8000009324897221 */ /* 0x010fe20000010000 */
[--C-:B------:R-:W-:Y:S01]  /*7660*/  FADD.FTZ R37, R37, -R146.reuse ;  /* 0x8000009225257221 */ /* 0x100fe20000010000 */
[----:B------:R-:W-:Y:S01]  /*7670*/  FADD.FTZ R39, R39, -R146 ;  /* 0x8000009227277221 */ /* 0x000fe20000010000 */
[----:B------:R-:W4:Y:S04]  /*7680*/  SHFL.IDX PT, R35, R225, R148, 0x1f ;  /* 0x00001f94e1237589 */ /* 0x000f2800000e0000 */
[----:B------:R-:W-:Y:S01]  /*7690*/  SHFL.IDX PT, R144, R226, R217, 0x1f ;  /* 0x00001fd9e2907589 */ /* 0x000fe200000e0000 */
[--C-:B------:R-:W-:Y:S01]  /*76a0*/  FADD.FTZ R49, R49, -R32.reuse ;  /* 0x8000002031317221 */ /* 0x100fe20000010000 */
[----:B------:R-:W-:Y:S01]  /*76b0*/  FADD.FTZ R51, R51, -R32 ;  /* 0x8000002033337221 */ /* 0x000fe20000010000 */
[--C-:B-1----:R-:W-:Y:S01]  /*76c0*/  FADD.FTZ R44, R44, -R143.reuse ;  /* 0x8000008f2c2c7221 */ /* 0x102fe20000010000 */
[----:B------:R-:W1:Y:S01]  /*76d0*/  SHFL.IDX PT, R34, R225, R217, 0x1f ;  /* 0x00001fd9e1227589 */ /* 0x000e6200000e0000 */
[----:B------:R-:W-:Y:S01]  /*76e0*/  FADD.FTZ R46, R46, -R143 ;  /* 0x8000008f2e2e7221 */ /* 0x000fe20000010000 */
[----:B------:R4:W1:Y:S01]  /*76f0*/  MUFU.EX2 R32, R129 ;  /* 0x0000008100207308 */ /* 0x0008620000000800 */
[--C-:B-----5:R-:W-:Y:S01]  /*7700*/  FADD.FTZ R56, R56, -R139.reuse ;  /* 0x8000008b38387221 */ /* 0x120fe20000010000 */
[----:B------:R-:W5:Y:S01]  /*7710*/  SHFL.IDX PT, R138, R225, R149, 0x1f ;  /* 0x00001f95e18a7589 */ /* 0x000f6200000e0000 */
[----:B------:R-:W-:Y:S01]  /*7720*/  FADD.FTZ R58, R58, -R139 ;  /* 0x8000008b3a3a7221 */ /* 0x000fe20000010000 */
[--C-:B------:R-:W-:Y:S01]  /*7730*/  FADD.FTZ R60, R60, -R141.reuse ;  /* 0x8000008d3c3c7221 */ /* 0x100fe20000010000 */
[----:B------:R-:W-:Y:S01]  /*7740*/  FADD.FTZ R62, R62, -R141 ;  /* 0x8000008d3e3e7221 */ /* 0x000fe20000010000 */
[----:B------:R-:W-:Y:S04]  /*7750*/  SHFL.IDX PT, R36, R225, R218, 0x1f ;  /* 0x00001fdae1247589 */ /* 0x000fe800000e0000 */
[----:B------:R-:W5:Y:S01]  /*7760*/  SHFL.IDX PT, R145, R226, R5, 0x1f ;  /* 0x00001f05e2917589 */ /* 0x000f6200000e0000 */
[--C-:B---3--:R-:W-:Y:S01]  /*7770*/  FADD.FTZ R53, R53, -R33.reuse ;  /* 0x8000002135357221 */ /* 0x108fe20000010000 */
[----:B------:R-:W-:Y:S01]  /*7780*/  FADD.FTZ R55, R55, -R33 ;  /* 0x8000002137377221 */ /* 0x000fe20000010000 */
[----:B------:R-:W-:Y:S01]  /*7790*/  FMUL.FTZ R25, R10, R25 ;  /* 0x000000190a197220 */ /* 0x000fe20000410000 */
[----:B------:R-:W-:Y:S01]  /*77a0*/  SHFL.IDX PT, R146, R224, R149, 0x1f ;  /* 0x00001f95e0927589 */ /* 0x000fe200000e0000 */
[----:B------:R-:W-:Y:S01]  /*77b0*/  FMUL.FTZ R37, R19, R37 ;  /* 0x0000002513257220 */ /* 0x000fe20000410000 */
[--C-:B----4-:R-:W-:Y:S01]  /*77c0*/  FADD.FTZ R61, R61, -R35.reuse ;  /* 0x800000233d3d7221 */ /* 0x110fe20000010000 */
[----:B------:R-:W-:Y:S01]  /*77d0*/  FADD.FTZ R63, R63, -R35 ;  /* 0x800000233f3f7221 */ /* 0x000fe20000010000 */
[----:B------:R-:W-:Y:S01]  /*77e0*/  SHFL.IDX PT, R129, R224, R5, 0x1f ;  /* 0x00001f05e0817589 */ /* 0x000fe200000e0000 */
[----:B------:R-:W-:Y:S01]  /*77f0*/  FMUL.FTZ R27, R12, R27 ;  /* 0x0000001b0c1b7220 */ /* 0x000fe20000410000 */
[----:B------:R-:W-:Y:S01]  /*7800*/  MUFU.EX2 R123, R123 ;  /* 0x0000007b007b7308 */ /* 0x000fe20000000800 */
[----:B------:R-:W-:Y:S01]  /*7810*/  FADD.FTZ R38, R38, -R147 ;  /* 0x8000009326267221 */ /* 0x000fe20000010000 */
[----:B------:R-:W-:Y:S01]  /*7820*/  SHFL.IDX PT, R139, R224, R217, 0x1f ;  /* 0x00001fd9e08b7589 */ /* 0x000fe200000e0000 */
[--C-:B-1----:R-:W-:Y:S01]  /*7830*/  FADD.FTZ R57, R57, -R34.reuse ;  /* 0x8000002239397221 */ /* 0x102fe20000010000 */
[----:B------:R-:W-:-:S04]  /*7840*/  FADD.FTZ R59, R59, -R34 ;  /* 0x800000223b3b7221 */ /* 0x000fc80000010000 */
[----:B------:R-:W-:Y:S01]  /*7850*/  MUFU.EX2 R122, R122 ;  /* 0x0000007a007a7308 */ /* 0x000fe20000000800 */
[----:B------:R-:W-:Y:S01]  /*7860*/  SHFL.IDX PT, R143, R224, R150, 0x1f ;  /* 0x00001f96e08f7589 */ /* 0x000fe200000e0000 */
[----:B------:R-:W-:Y:S01]  /*7870*/  FMUL.FTZ R26, R7, R26 ;  /* 0x0000001a071a7220 */ /* 0x000fe20000410000 */
[----:B------:R-:W-:-:S05]  /*7880*/  FMUL.FTZ R39, R20, R39 ;  /* 0x0000002714277220 */ /* 0x000fca0000410000 */
[----:B------:R-:W-:Y:S01]  /*7890*/  MUFU.EX2 R121, R121 ;  /* 0x0000007900797308 */ /* 0x000fe20000000800 */
[----:B------:R-:W-:Y:S01]  /*78a0*/  SHFL.IDX PT, R148, R224, R148, 0x1f ;  /* 0x00001f94e0947589 */ /* 0x000fe200000e0000 */
[----:B------:R-:W-:Y:S01]  /*78b0*/  FADD.FTZ R141, R80, -R142 ;  /* 0x8000008e508d7221 */ /* 0x000fe20000010000 */
[----:B-----5:R-:W-:-:S05]  /*78c0*/  FADD.FTZ R65, R65, -R138 ;  /* 0x8000008a41417221 */ /* 0x020fca0000010000 */
[----:B------:R-:W-:Y:S01]  /*78d0*/  MUFU.EX2 R120, R120 ;  /* 0x0000007800787308 */ /* 0x000fe20000000800 */
[----:B------:R-:W-:Y:S01]  /*78e0*/  SHFL.IDX PT, R149, R224, R218, 0x1f ;  /* 0x00001fdae0957589 */ /* 0x000fe200000e0000 */
[----:B------:R-:W-:Y:S01]  /*78f0*/  FMUL.FTZ R60, R105, R60 ;  /* 0x0000003c693c7220 */ /* 0x000fe20000410000 */
[----:B------:R-:W-:Y:S01]  /*7900*/  FMUL.FTZ R64, R109, R64 ;  /* 0x000000406d407220 */ /* 0x000fe20000410000 */
[--C-:B------:R-:W-:Y:S01]  /*7910*/  FADD.FTZ R41, R41, -R144.reuse ;  /* 0x8000009029297221 */ /* 0x100fe20000010000 */
[----:B------:R-:W1:Y:S01]  /*7920*/  SHFL.IDX PT, R224, R224, R227, 0x1f ;  /* 0x00001fe3e0e07589 */ /* 0x000e6200000e0000 */
[----:B------:R-:W-:-:S03]  /*7930*/  FADD.FTZ R43, R43, -R144 ;  /* 0x800000902b2b7221 */ /* 0x000fc60000010000 */
[----:B------:R-:W3:Y:S01]  /*7940*/  SHFL.IDX PT, R225, R225, R227, 0x1f ;  /* 0x00001fe3e1e17589 */ /* 0x000ee200000e0000 */
[----:B------:R-:W-:Y:S01]  /*7950*/  FADD.FTZ R142, R82, -R142 ;  /* 0x8000008e528e7221 */ /* 0x000fe20000010000 */
[----:B------:R-:W-:Y:S01]  /*7960*/  FMUL.FTZ R82, R17, R137 ;  /* 0x0000008911527220 */ /* 0x000fe20000410000 */
[----:B------:R4:W-:Y:S01]  /*7970*/  MUFU.EX2 R35, R125 ;  /* 0x0000007d00237308 */ /* 0x0009e20000000800 */
[--C-:B------:R-:W-:Y:S01]  /*7980*/  FADD.FTZ R40, R40, -R145.reuse ;  /* 0x8000009128287221 */ /* 0x100fe20000010000 */
[----:B------:R-:W-:Y:S02]  /*7990*/  FADD.FTZ R42, R42, -R145 ;  /* 0x800000912a2a7221 */ /* 0x000fe40000010000 */
[----:B------:R-:W-:-:S04]  /*79a0*/  F2FP.F16.F32.PACK_AB R82, R37, R82 ;  /* 0x000000522552723e */ /* 0x000fc800000000ff */
[----:B------:R5:W3:Y:S01]  /*79b0*/  MUFU.EX2 R33, R127 ;  /* 0x0000007f00217308 */ /* 0x000ae20000000800 */
[----:B----4-:R-:W-:Y:S01]  /*79c0*/  FADD.FTZ R125, R67, -R138 ;  /* 0x8000008a437d7221 */ /* 0x010fe20000010000 */
[----:B------:R-:W-:-:S06]  /*79d0*/  FADD.FTZ R67, R70, -R36 ;  /* 0x8000002446437221 */ /* 0x000fcc0000010000 */
[----:B------:R4:W4:Y:S01]  /*79e0*/  MUFU.EX2 R34, R126 ;  /* 0x0000007e00227308 */ /* 0x0009220000000800 */
[----:B-----5:R-:W-:Y:S01]  /*79f0*/  FADD.FTZ R127, R68, -R36 ;  /* 0x80000024447f7221 */ /* 0x020fe20000010000 */
[--C-:B-1----:R-:W-:Y:S01]  /*7a00*/  FADD.FTZ R150, R85, -R224.reuse ;  /* 0x800000e055967221 */ /* 0x102fe20000010000 */
[----:B------:R-:W-:Y:S01]  /*7a10*/  FADD.FTZ R224, R87, -R224 ;  /* 0x800000e057e07221 */ /* 0x000fe20000010000 */
[----:B------:R-:W-:-:S04]  /*7a20*/  FMUL.FTZ R85, R8, R130 ;  /* 0x0000008208557220 */ /* 0x000fc80000410000 */
[----:B------:R1:W5:Y:S01]  /*7a30*/  MUFU.EX2 R36, R124 ;  /* 0x0000007c00247308 */ /* 0x0003620000000800 */
[----:B------:R-:W-:Y:S01]  /*7a40*/  F2FP.F16.F32.PACK_AB R87, R27, R25 ;  /* 0x000000191b57723e */ /* 0x000fe200000000ff */
[----:B---3--:R-:W-:Y:S01]  /*7a50*/  FADD.FTZ R70, R69, -R225 ;  /* 0x800000e145467221 */ /* 0x008fe20000010000 */
[----:B------:R-:W-:-:S05]  /*7a60*/  FMUL.FTZ R38, R18, R38 ;  /* 0x0000002612267220 */ /* 0x000fca0000410000 */
[----:B------:R-:W3:Y:S01]  /*7a70*/  MUFU.EX2 R119, R119 ;  /* 0x0000007700777308 */ /* 0x000ee20000000800 */
[----:B------:R-:W-:Y:S01]  /*7a80*/  FMUL.FTZ R61, R107, R61 ;  /* 0x0000003d6b3d7220 */ /* 0x000fe20000410000 */
[----:B------:R-:W-:-:S06]  /*7a90*/  FMUL.FTZ R25, R111, R65 ;  /* 0x000000416f197220 */ /* 0x000fcc0000410000 */
[----:B------:R-:W3:Y:S01]  /*7aa0*/  MUFU.EX2 R118, R118 ;  /* 0x0000007600767308 */ /* 0x000ee20000000800 */
[----:B----4-:R-:W-:-:S07]  /*7ab0*/  FADD.FTZ R126, R72, -R129 ;  /* 0x80000081487e7221 */ /* 0x010fce0000010000 */
[----:B------:R-:W4:Y:S01]  /*7ac0*/  MUFU.EX2 R37, R117 ;  /* 0x0000007500257308 */ /* 0x000f220000000800 */
[----:B------:R-:W-:Y:S01]  /*7ad0*/  FADD.FTZ R138, R73, -R139 ;  /* 0x8000008b498a7221 */ /* 0x000fe20000010000 */
[--C-:B------:R-:W-:Y:S01]  /*7ae0*/  FADD.FTZ R144, R81, -R146.reuse ;  /* 0x8000009251907221 */ /* 0x100fe20000010000 */
[--C-:B------:R-:W-:Y:S01]  /*7af0*/  FADD.FTZ R147, R84, -R149.reuse ;  /* 0x8000009554937221 */ /* 0x100fe20000010000 */
[----:B------:R-:W-:Y:S01]  /*7b00*/  FADD.FTZ R146, R83, -R146 ;  /* 0x8000009253927221 */ /* 0x000fe20000010000 */
[----:B------:R-:W-:Y:S01]  /*7b10*/  FADD.FTZ R149, R86, -R149 ;  /* 0x8000009556957221 */ /* 0x000fe20000010000 */
[----:B------:R-:W-:Y:S01]  /*7b20*/  F2FP.F16.F32.PACK_AB R85, R85, R26 ;  /* 0x0000001a5555723e */ /* 0x000fe200000000ff */
        /* <DEDUP_REMOVED lines=74> */
[----:B------:R-:W-:Y:S01]  /*7fd0*/  FMUL.FTZ R27, R118, R150 ;  /* 0x00000096761b7220 */ /* 0x000fe20000410000 */
[----:B----4-:R-:W-:Y:S01]  /*7fe0*/  FMUL.FTZ R224, R37, R224 ;  /* 0x000000e025e07220 */ /* 0x010fe20000410000 */
[----:B------:R-:W-:Y:S01]  /*7ff0*/  F2FP.F16.F32.PACK_AB R72, R49, R48 ;  /* 0x000000303148723e */ /* 0x000fe200000000ff */
[----:B------:R-:W-:Y:S01]  /*8000*/  UMOV UR6, UR4 ;  /* 0x0000000400067c82 */ /* 0x000fe20008000000 */
[----:B------:R-:W-:Y:S01]  /*8010*/  F2FP.F16.F32.PACK_AB R73, R51, R50 ;  /* 0x000000323349723e */ /* 0x000fe200000000ff */
[----:B------:R-:W-:Y:S01]  /*8020*/  UMOV UR7, 0x40000040 ;  /* 0x4000004000077882 */ /* 0x000fe20000000000 */
        /* <DEDUP_REMOVED lines=157> */
.L_x_1402:
        /* <DEDUP_REMOVED lines=70> */
.L_x_1403:
        /* <DEDUP_REMOVED lines=12> */
.L_x_1393:
        /* <DEDUP_REMOVED lines=121> */
.L_x_1416:
[----:B------:R-:W-:-:S05]  /*96b0*/  IMAD.U32 R7, RZ, RZ, UR36 ;  /* 0x00000024ff077e24 */ /* 0x000fca000f8e00ff */
[----:B------:R-:W-:-:S04]  /*96c0*/  LOP3.LUT R7, R7, 0x1, RZ, 0xfc, !PT ;  /* 0x0000000107077812 */ /* 0x000fc800078efcff */
[----:B------:R-:W-:-:S13]  /*96d0*/  ISETP.NE.AND P6, PT, R7, 0x3, PT ;  /* 0x000000030700780c */ /* 0x000fda0003fc5270 */
[----:B--2---:R-:W-:Y:S05]  /*96e0*/  @!P6 BRA `(.L_x_1406) ;  /* 0x000000000004e947 */ /* 0x004fea0003800000 */
[----:B------:R-:W-:Y:S01]  /*96f0*/  BPT.TRAP 0x1 ;  /* 0x000000040000795c */ /* 0x000fe20000300000 */
.L_x_1406:
[----:B------:R-:W-:Y:S01]  /*9700*/  IMAD R7, R0, 0x8, R222 ;  /* 0x0000000800077824 */ /* 0x000fe200078e02de */
[----:B------:R-:W-:-:S04]  /*9710*/  SHF.L.U32 R18, R4, 0x1f, RZ ;  /* 0x0000001f04127819 */ /* 0x000fc800000006ff */
[----:B------:R1:W2:Y:S01]  /*9720*/  SYNCS.PHASECHK.TRANS64.TRYWAIT P0, [R7+URZ+0x30c10], R18 ;  /* 0x030c1012070075a7 */ /* 0x0002a2000800017f */
[----:B------:R-:W-:Y:S05]  /*9730*/  @!P6 BRA `(.L_x_1407) ;  /* 0x000000000004e947 */ /* 0x000fea0003800000 */
[----:B------:R-:W-:Y:S01]  /*9740*/  BPT.TRAP 0x1 ;  /* 0x000000040000795c */ /* 0x000fe20000300000 */
.L_x_1407:
[----:B---3--:R-:W-:-:S05]  /*9750*/  VIADD R8, R222, 0x10000 ;  /* 0x00010000de087836 */ /* 0x008fca0000000000 */
[----:B------:R-:W-:-:S04]  /*9760*/  SHF.R.U32.HI R8, RZ, 0x4, R8 ;  /* 0x00000004ff087819 */ /* 0x000fc80000011608 */
[----:B------:R-:W-:-:S04]  /*9770*/  LOP3.LUT R8, R8, 0x3fff, RZ, 0xc0, !PT ;  /* 0x00003fff08087812 */ /* 0x000fc800078ec0ff */
[----:B------:R-:W-:Y:S01]  /*9780*/  LOP3.LUT R9, R8, 0x10000, RZ, 0xfc, !PT ;  /* 0x0001000008097812 */ /* 0x000fe200078efcff */
[----:B--2---:R-:W-:Y:S06]  /*9790*/  @P0 BRA `(.L_x_1408) ;  /* 0x0000000000080947 */ /* 0x004fec0003800000 */
[----:B------:R-:W2:Y:S02]  /*97a0*/  SYNCS.PHASECHK.TRANS64.TRYWAIT P0, [R7+URZ+0x30c10], R18 ;  /* 0x030c1012070075a7 */ /* 0x000ea4000800017f */
[----:B--2---:R-:W-:Y:S05]  /*97b0*/  @!P0 BRA `(.L_x_1409) ;  /* 0x00000070000c8947 */ /* 0x004fea0003800000 */
.L_x_1408:
        /* <DEDUP_REMOVED lines=27> */
[----:B------:R-:W-:Y:S02]  /*9970*/  IMAD R9, R3, 0x2, R10 ;  /* 0x0000000203097824 */ /* 0x000fe400078e020a */
[----:B------:R-:W-:-:S04]  /*9980*/  VIADD R10, R222, 0x20000 ;  /* 0x00020000de0a7836 */ /* 0x000fc80000000000 */
        /* <DEDUP_REMOVED lines=12> */
[C---:B------:R-:W-:Y:S02]  /*9a50*/  IMAD R13, R3.reuse, 0x2, R14 ;  /* 0x00000002030d7824 */ /* 0x040fe400078e020e */
[----:B------:R-:W-:Y:S02]  /*9a60*/  IMAD R219, R3, 0x2, R16 ;  /* 0x0000000203db7824 */ /* 0x000fe400078e0210 */
[--C-:B------:R-:W-:Y:S02]  /*9a70*/  IMAD R16, R9, 0x4, R222.reuse ;  /* 0x0000000409107824 */ /* 0x100fe400078e02de */
[--C-:B------:R-:W-:Y:S02]  /*9a80*/  IMAD R232, R11, 0x4, R222.reuse ;  /* 0x000000040be87824 */ /* 0x100fe400078e02de */
[--C-:B------:R-:W-:Y:S02]  /*9a90*/  IMAD R220, R13, 0x4, R222.reuse ;  /* 0x000000040ddc7824 */ /* 0x100fe400078e02de */
[----:B------:R-:W-:-:S02]  /*9aa0*/  IMAD R221, R219, 0x4, R222 ;  /* 0x00000004dbdd7824 */ /* 0x000fc400078e02de */
[--C-:B------:R-:W-:Y:S02]  /*9ab0*/  IMAD R216, R11, 0x4, R10.reuse ;  /* 0x000000040bd87824 */ /* 0x100fe400078e020a */
[--C-:B------:R-:W-:Y:S02]  /*9ac0*/  IMAD R218, R13, 0x4, R10.reuse ;  /* 0x000000040dda7824 */ /* 0x100fe400078e020a */
        /* <DEDUP_REMOVED lines=14> */
.L_x_1410:
[----:B------:R1:W1:Y:S01]  /*9bb0*/  SYNCS.PHASECHK.TRANS64.TRYWAIT P0, [R7+URZ+0x30c30], R18 ;  /* 0x030c3012070075a7 */ /* 0x000262000800017f */
[----:B------:R-:W-:Y:S05]  /*9bc0*/  @!P6 BRA `(.L_x_1411) ;  /* 0x000000000004e947 */ /* 0x000fea0003800000 */
[----:B------:R-:W-:Y:S01]  /*9bd0*/  BPT.TRAP 0x1 ;  /* 0x000000040000795c */ /* 0x000fe20000300000 */
.L_x_1411:
        /* <DEDUP_REMOVED lines=8> */
.L_x_1412:
        /* <DEDUP_REMOVED lines=41> */
[----:B------:R-:W-:Y:S01]  /*9ef0*/  ISETP.GE.AND P2, PT, R226, 0x1, PT ;  /* 0x00000001e200780c */ /* 0x000fe20003f46270 */
[----:B------:R-:W-:Y:S01]  /*9f00*/  VIADD R13, R5, 0x10 ;  /* 0x00000010050d7836 */ /* 0x000fe20000000000 */
[----:B------:R-:W-:Y:S02]  /*9f10*/  ISETP.GE.AND P0, PT, R217, 0x1, PT ;  /* 0x00000001d900780c */ /* 0x000fe40003f06270 */
[----:B------:R-:W-:-:S02]  /*9f20*/  SEL R223, R223, 0x80, P3 ;  /* 0x00000080dfdf7807 */ /* 0x000fc40001800000 */
[----:B------:R-:W-:Y:S01]  /*9f30*/  ISETP.GE.AND P1, PT, R226, RZ, PT ;  /* 0x000000ffe200720c */ /* 0x000fe20003f26270 */
[----:B------:R-:W-:Y:S01]  /*9f40*/  SHFL.IDX PT, R17, R16, R13, 0x1f ;  /* 0x00001f0d10117589 */ /* 0x000fe200000e0000 */
[----:B------:R-:W-:Y:S02]  /*9f50*/  ISETP.GT.OR P2, PT, R225, 0x1, !P2 ;  /* 0x00000001e100780c */ /* 0x000fe40005744670 */
[----:B------:R-:W-:Y:S02]  /*9f60*/  ISETP.GT.OR P0, PT, R223, 0x1, !P0 ;  /* 0x00000001df00780c */ /* 0x000fe40004704670 */
[----:B------:R-:W-:Y:S02]  /*9f70*/  ISETP.GT.OR P1, PT, R225, RZ, !P1 ;  /* 0x000000ffe100720c */ /* 0x000fe40004f24670 */
[----:B------:R-:W-:Y:S01]  /*9f80*/  FSEL R227, R89, -INF , !P2 ;  /* 0xff80000059e37808 */ /* 0x000fe20005000000 */
[----:B------:R-:W-:Y:S01]  /*9f90*/  VIADD R89, R5, 0x8 ;  /* 0x0000000805597836 */ /* 0x000fe20000000000 */
[----:B------:R-:W-:-:S02]  /*9fa0*/  FSEL R91, R91, -INF , !P0 ;  /* 0xff8000005b5b7808 */ /* 0x000fc40004000000 */
[----:B------:R-:W-:Y:S01]  /*9fb0*/  FSEL R88, R88, -INF , !P1 ;  /* 0xff80000058587808 */ /* 0x000fe20004800000 */
[--C-:B-1----:R-:W-:Y:S01]  /*9fc0*/  FFMA.FTZ R227, R227, UR5, -R11.reuse ;  /* 0x00000005e3e37c23 */ /* 0x102fe2000801080b */
[----:B------:R-:W-:Y:S01]  /*9fd0*/  ISETP.GE.AND P1, PT, R226, 0x8, PT ;  /* 0x00000008e200780c */ /* 0x000fe20003f26270 */
[----:B------:R-:W-:Y:S01]  /*9fe0*/  FFMA.FTZ R11, R91, UR5, -R11 ;  /* 0x000000055b0b7c23 */ /* 0x000fe2000801080b */
[----:B------:R-:W-:Y:S01]  /*9ff0*/  ISETP.GE.AND P0, PT, R217, 0x9, PT ;  /* 0x00000009d900780c */ /* 0x000fe20003f06270 */
[----:B------:R-:W-:Y:S01]  /*a000*/  VIADD R91, R5, 0xc ;  /* 0x0000000c055b7836 */ /* 0x000fe20000000000 */
[----:B------:R-:W-:Y:S01]  /*a010*/  ISETP.GT.OR P1, PT, R225, 0x8, !P1 ;  /* 0x00000008e100780c */ /* 0x000fe20004f24670 */
[----:B------:R-:W1:Y:S01]  /*a020*/  SHFL.IDX PT, R12, R16, R89, 0x1f ;  /* 0x00001f59100c7589 */ /* 0x000e6200000e0000 */
[----:B------:R-:W-:Y:S01]  /*a030*/  ISETP.GE.AND P3, PT, R217, RZ, PT ;  /* 0x000000ffd900720c */ /* 0x000fe20003f66270 */
[----:B------:R-:W-:Y:S01]  /*a040*/  FFMA.FTZ R88, R88, UR5, -R9 ;  /* 0x0000000558587c23 */ /* 0x000fe20008010809 */
[C---:B------:R-:W-:Y:S01]  /*a050*/  ISETP.GT.OR P0, PT, R223.reuse, 0x9, !P0 ;  /* 0x00000009df00780c */ /* 0x040fe20004704670 */
[----:B------:R-:W2:Y:S01]  /*a060*/  SHFL.IDX PT, R10, R16, R91, 0x1f ;  /* 0x00001f5b100a7589 */ /* 0x000ea200000e0000 */
[----:B------:R-:W-:Y:S01]  /*a070*/  FSEL R92, R92, -INF , !P1 ;  /* 0xff8000005c5c7808 */ /* 0x000fe20004800000 */
[----:B------:R3:W-:Y:S01]  /*a080*/  MUFU.EX2 R228, R88 ;  /* 0x0000005800e47308 */ /* 0x0007e20000000800 */
[----:B------:R-:W-:-:S02]  /*a090*/  ISETP.GT.OR P3, PT, R223, RZ, !P3 ;  /* 0x000000ffdf00720c */ /* 0x000fc40005f64670 */
[----:B------:R-:W-:Y:S02]  /*a0a0*/  ISETP.GE.AND P1, PT, R217, 0x10, PT ;  /* 0x00000010d900780c */ /* 0x000fe40003f26270 */
[----:B------:R-:W-:Y:S02]  /*a0b0*/  FSEL R95, R95, -INF , !P0 ;  /* 0xff8000005f5f7808 */ /* 0x000fe40004000000 */
[----:B------:R-:W-:Y:S01]  /*a0c0*/  ISETP.GE.AND P0, PT, R226, 0x10, PT ;  /* 0x00000010e200780c */ /* 0x000fe20003f06270 */
[----:B------:R-:W-:Y:S01]  /*a0d0*/  MUFU.EX2 R11, R11 ;  /* 0x0000000b000b7308 */ /* 0x000fe20000000800 */
[----:B------:R-:W-:Y:S01]  /*a0e0*/  FSEL R90, R90, -INF , !P3 ;  /* 0xff8000005a5a7808 */ /* 0x000fe20005800000 */
[----:B---3--:R-:W-:Y:S01]  /*a0f0*/  SHFL.IDX PT, R88, R232, R5, 0x1f ;  /* 0x00001f05e8587589 */ /* 0x008fe200000e0000 */
[----:B------:R-:W-:Y:S02]  /*a100*/  ISETP.GT.OR P1, PT, R223, 0x10, !P1 ;  /* 0x00000010df00780c */ /* 0x000fe40004f24670 */
[----:B------:R-:W-:Y:S01]  /*a110*/  ISETP.GE.AND P3, PT, R217, 0x8, PT ;  /* 0x00000008d900780c */ /* 0x000fe20003f66270 */
[----:B------:R-:W-:Y:S01]  /*a120*/  FFMA.FTZ R9, R90, UR5, -R9 ;  /* 0x000000055a097c23 */ /* 0x000fe20008010809 */
[----:B------:R-:W-:Y:S01]  /*a130*/  ISETP.GT.OR P0, PT, R225, 0x10, !P0 ;  /* 0x00000010e100780c */ /* 0x000fe20004704670 */
[----:B------:R-:W-:Y:S01]  /*a140*/  SHFL.IDX PT, R90, R232, R22, 0x1f ;  /* 0x00001f16e85a7589 */ /* 0x000fe200000e0000 */
[----:B------:R-:W-:Y:S01]  /*a150*/  ISETP.GE.AND P2, PT, R226, 0x9, PT ;  /* 0x00000009e200780c */ /* 0x000fe20003f46270 */
[----:B-1----:R-:W-:Y:S01]  /*a160*/  FFMA.FTZ R92, R92, UR5, -R12 ;  /* 0x000000055c5c7c23 */ /* 0x002fe2000801080c */
[----:B------:R-:W-:Y:S01]  /*a170*/  FSEL R98, R98, -INF , !P1 ;  /* 0xff80000062627808 */ /* 0x000fe20004800000 */
[----:B------:R-:W1:Y:S01]  /*a180*/  MUFU.EX2 R9, R9 ;  /* 0x0000000900097308 */ /* 0x000e620000000800 */
[----:B------:R-:W-:Y:S01]  /*a190*/  ISETP.GT.OR P3, PT, R223, 0x8, !P3 ;  /* 0x00000008df00780c */ /* 0x000fe20005f64670 */
[----:B--2---:R-:W-:Y:S01]  /*a1a0*/  FFMA.FTZ R14, R95, UR5, -R10 ;  /* 0x000000055f0e7c23 */ /* 0x004fe2000801080a */
[----:B------:R-:W-:Y:S01]  /*a1b0*/  ISETP.GE.AND P1, PT, R217, 0x11, PT ;  /* 0x00000011d900780c */ /* 0x000fe20003f26270 */
[----:B------:R-:W-:Y:S01]  /*a1c0*/  VIADD R95, R5, 0x14 ;  /* 0x00000014055f7836 */ /* 0x000fe20000000000 */
[----:B------:R-:W-:-:S02]  /*a1d0*/  FSEL R15, R96, -INF , !P0 ;  /* 0xff800000600f7808 */ /* 0x000fc40004000000 */
[----:B------:R-:W-:Y:S01]  /*a1e0*/  ISETP.GT.OR P2, PT, R225, 0x9, !P2 ;  /* 0x00000009e100780c */ /* 0x000fe20005744670 */
[----:B------:R-:W-:Y:S01]  /*a1f0*/  MUFU.EX2 R14, R14 ;  /* 0x0000000e000e7308 */ /* 0x000fe20000000800 */
[----:B------:R-:W-:Y:S01]  /*a200*/  ISETP.GE.AND P0, PT, R226, 0x11, PT ;  /* 0x00000011e200780c */ /* 0x000fe20003f06270 */
[----:B------:R-:W2:Y:S01]  /*a210*/  SHFL.IDX PT, R18, R16, R95, 0x1f ;  /* 0x00001f5f10127589 */ /* 0x000ea200000e0000 */
[----:B------:R-:W-:Y:S01]  /*a220*/  FSEL R94, R94, -INF , !P3 ;  /* 0xff8000005e5e7808 */ /* 0x000fe20005800000 */
[--C-:B------:R-:W-:Y:S01]  /*a230*/  FFMA.FTZ R15, R15, UR5, -R17.reuse ;  /* 0x000000050f0f7c23 */ /* 0x100fe20008010811 */
[----:B------:R-:W-:Y:S01]  /*a240*/  ISETP.GT.OR P1, PT, R223, 0x11, !P1 ;  /* 0x00000011df00780c */ /* 0x000fe20004f24670 */
[----:B------:R-:W-:Y:S01]  /*a250*/  FFMA.FTZ R17, R98, UR5, -R17 ;  /* 0x0000000562117c23 */ /* 0x000fe20008010811 */
[----:B------:R-:W-:Y:S01]  /*a260*/  ISETP.GE.AND P3, PT, R217, 0x18, PT ;  /* 0x00000018d900780c */ /* 0x000fe20003f66270 */
[----:B------:R-:W-:Y:S01]  /*a270*/  FFMA.FTZ R12, R94, UR5, -R12 ;  /* 0x000000055e0c7c23 */ /* 0x000fe2000801080c */
[----:B------:R-:W-:Y:S01]  /*a280*/  FSEL R93, R93, -INF , !P2 ;  /* 0xff8000005d5d7808 */ /* 0x000fe20005000000 */
[----:B------:R-:W-:Y:S01]  /*a290*/  SHFL.IDX PT, R94, R232, R91, 0x1f ;  /* 0x00001f5be85e7589 */ /* 0x000fe200000e0000 */
[----:B------:R-:W-:Y:S01]  /*a2a0*/  ISETP.GT.OR P0, PT, R225, 0x11, !P0 ;  /* 0x00000011e100780c */ /* 0x000fe20004704670 */
[----:B------:R-:W-:Y:S01]  /*a2b0*/  MUFU.EX2 R15, R15 ;  /* 0x0000000f000f7308 */ /* 0x000fe20000000800 */
[----:B------:R-:W-:Y:S01]  /*a2c0*/  ISETP.GE.AND P2, PT, R226, 0x18, PT ;  /* 0x00000018e200780c */ /* 0x000fe20003f46270 */
[----:B------:R-:W-:Y:S01]  /*a2d0*/  FFMA.FTZ R13, R93, UR5, -R10 ;  /* 0x000000055d0d7c23 */ /* 0x000fe2000801080a */
[----:B------:R-:W-:Y:S01]  /*a2e0*/  FSEL R99, R99, -INF , !P1 ;  /* 0xff80000063637808 */ /* 0x000fe20004800000 */
[----:B------:R-:W-:Y:S01]  /*a2f0*/  VIADD R93, R5, 0x10 ;  /* 0x00000010055d7836 */ /* 0x000fe20000000000 */
[----:B------:R-:W-:Y:S01]  /*a300*/  ISETP.GT.OR P1, PT, R223, 0x18, !P3 ;  /* 0x00000018df00780c */ /* 0x000fe20005f24670 */
[----:B------:R-:W-:Y:S01]  /*a310*/  SHFL.IDX PT, R98, R232, R95, 0x1f ;  /* 0x00001f5fe8627589 */ /* 0x000fe200000e0000 */
[----:B------:R-:W-:Y:S01]  /*a320*/  FSEL R97, R97, -INF , !P0 ;  /* 0xff80000061617808 */ /* 0x000fe20004000000 */
[----:B------:R3:W-:Y:S01]  /*a330*/  MUFU.EX2 R10, R92 ;  /* 0x0000005c000a7308 */ /* 0x0007e20000000800 */
[----:B------:R-:W-:Y:S01]  /*a340*/  ISETP.GT.OR P0, PT, R225, 0x18, !P2 ;  /* 0x00000018e100780c */ /* 0x000fe20005704670 */
[----:B------:R-:W-:Y:S01]  /*a350*/  SHFL.IDX PT, R96, R232, R93, 0x1f ;  /* 0x00001f5de8607589 */ /* 0x000fe200000e0000 */
[----:B------:R-:W-:-:S02]  /*a360*/  FSEL R102, R102, -INF , !P1 ;  /* 0xff80000066667808 */ /* 0x000fc40004800000 */
[----:B------:R-:W-:Y:S01]  /*a370*/  ISETP.GE.AND P1, PT, R226, 0x20, PT ;  /* 0x00000020e200780c */ /* 0x000fe20003f26270 */
[--C-:B--2---:R-:W-:Y:S01]  /*a380*/  FFMA.FTZ R16, R97, UR5, -R18.reuse ;  /* 0x0000000561107c23 */ /* 0x104fe20008010812 */
[----:B------:R-:W-:Y:S01]  /*a390*/  FSEL R20, R100, -INF , !P0 ;  /* 0xff80000064147808 */ /* 0x000fe20004000000 */
[----:B------:R-:W-:Y:S01]  /*a3a0*/  VIADD R97, R5, 0x18 ;  /* 0x0000001805617836 */ /* 0x000fe20000000000 */
[----:B------:R-:W-:Y:S01]  /*a3b0*/  ISETP.GE.AND P0, PT, R226, 0x19, PT ;  /* 0x00000019e200780c */ /* 0x000fe20003f06270 */
[----:B---3--:R2:W3:Y:S01]  /*a3c0*/  SHFL.IDX PT, R92, R232, R89, 0x1f ;  /* 0x00001f59e85c7589 */ /* 0x0084e200000e0000 */
[----:B------:R-:W-:Y:S01]  /*a3d0*/  ISETP.GT.OR P1, PT, R225, 0x20, !P1 ;  /* 0x00000020e100780c */ /* 0x000fe20004f24670 */
[----:B------:R-:W-:Y:S01]  /*a3e0*/  FFMA.FTZ R18, R99, UR5, -R18 ;  /* 0x0000000563127c23 */ /* 0x000fe20008010812 */
[----:B------:R-:W-:Y:S01]  /*a3f0*/  ISETP.GT.OR P0, PT, R225, 0x19, !P0 ;  /* 0x00000019e100780c */ /* 0x000fe20004704670 */
[----:B------:R-:W5:Y:S01]  /*a400*/  SHFL.IDX PT, R100, R232, R97, 0x1f ;  /* 0x00001f61e8647589 */ /* 0x000f6200000e0000 */
[C---:B------:R-:W-:Y:S01]  /*a410*/  ISETP.GE.AND P3, PT, R217.reuse, 0x20, PT ;  /* 0x00000020d900780c */ /* 0x040fe20003f66270 */
[--C-:B------:R-:W-:Y:S01]  /*a420*/  FFMA.FTZ R20, R20, UR5, -R19.reuse ;  /* 0x0000000514147c23 */ /* 0x100fe20008010813 */
[----:B------:R-:W-:Y:S01]  /*a430*/  FSEL R22, R104, -INF , !P1 ;  /* 0xff80000068167808 */ /* 0x000fe20004800000 */
[----:B------:R-:W-:Y:S01]  /*a440*/  FFMA.FTZ R19, R102, UR5, -R19 ;  /* 0x0000000566137c23 */ /* 0x000fe20008010813 */
[----:B------:R-:W-:Y:S01]  /*a450*/  ISETP.GE.AND P1, PT, R217, 0x21, PT ;  /* 0x00000021d900780c */ /* 0x000fe20003f26270 */
[----:B------:R-:W-:Y:S01]  /*a460*/  VIADD R102, R5, 0x1c ;  /* 0x0000001c05667836 */ /* 0x000fe20000000000 */
[----:B------:R-:W-:Y:S01]  /*a470*/  FSEL R21, R101, -INF , !P0 ;  /* 0xff80000065157808 */ /* 0x000fe20004000000 */
[----:B------:R-:W-:Y:S01]  /*a480*/  FFMA.FTZ R22, R22, UR5, -R88 ;  /* 0x0000000516167c23 */ /* 0x000fe20008010858 */
[----:B------:R-:W-:-:S02]  /*a490*/  WARPGROUP.DEPBAR.LE gsb0, 0x0 ;  /* 0x00008000000079c5 */ /* 0x000fc40000010000 */
[----:B------:R-:W-:Y:S01]  /*a4a0*/  WARPGROUP.ARRIVE ;  /* 0x00000000000079c5 */ /* 0x000fe20000000000 */
[----:B------:R-:W-:Y:S01]  /*a4b0*/  ISETP.GT.OR P0, PT, R223, 0x20, !P3 ;  /* 0x00000020df00780c */ /* 0x000fe20005f04670 */
[----:B------:R-:W-:Y:S01]  /*a4c0*/  SHFL.IDX PT, R232, R232, R102, 0x1f ;  /* 0x00001f66e8e87589 */ /* 0x000fe200000e0000 */
[----:B------:R-:W-:Y:S01]  /*a4d0*/  ISETP.GE.AND P2, PT, R217, 0x19, PT ;  /* 0x00000019d900780c */ /* 0x000fe20003f46270 */
[----:B------:R-:W-:Y:S01]  /*a4e0*/  FFMA.FTZ R21, R21, UR5, -R23 ;  /* 0x0000000515157c23 */ /* 0x000fe20008010817 */
[----:B------:R-:W-:Y:S01]  /*a4f0*/  ISETP.GT.OR P1, PT, R223, 0x21, !P1 ;  /* 0x00000021df00780c */ /* 0x000fe20004f24670 */
[----:B------:R-:W-:Y:S01]  /*a500*/  HGMMA.64x128x16.F32 R24, gdesc[UR12], R24, gsb0 ;  /* 0x01e000000c1879f0 */ /* 0x000fe20008000818 */
[----:B------:R-:W-:Y:S01]  /*a510*/  R2UR UR12, R234 ;  /* 0x00000000ea0c72ca */ /* 0x000fe200000e0000 */
[----:B------:R-:W-:Y:S01]  /*a520*/  UMOV UR14, UR4 ;  /* 0x00000004000e7c82 */ /* 0x000fe20008000000 */
[----:B------:R-:W-:Y:S01]  /*a530*/  R2UR UR13, R235 ;  /* 0x00000000eb0d72ca */ /* 0x000fe200000e0000 */
[----:B------:R-:W-:Y:S01]  /*a540*/  UMOV UR15, 0x40000040 ;  /* 0x40000040000f7882 */ /* 0x000fe20000000000 */
[----:B------:R-:W-:Y:S01]  /*a550*/  ISETP.GE.AND P3, PT, R217, 0x28, PT ;  /* 0x00000028d900780c */ /* 0x000fe20003f66270 */
[----:B------:R-:W1:Y:S01]  /*a560*/  MUFU.EX2 R12, R12 ;  /* 0x0000000c000c7308 */ /* 0x000e620000000800 */
[----:B------:R-:W-:-:S02]  /*a570*/  FSEL R106, R106, -INF , !P0 ;  /* 0xff8000006a6a7808 */ /* 0x000fc40004000000 */
[----:B------:R-:W-:Y:S02]  /*a580*/  ISETP.GT.OR P2, PT, R223, 0x19, !P2 ;  /* 0x00000019df00780c */ /* 0x000fe40005744670 */
[----:B------:R-:W-:Y:S01]  /*a590*/  ISETP.GE.AND P0, PT, R226, 0x21, PT ;  /* 0x00000021e200780c */ /* 0x000fe20003f06270 */
[----:B------:R-:W-:Y:S01]  /*a5a0*/  FFMA.FTZ R88, R106, UR5, -R88 ;  /* 0x000000056a587c23 */ /* 0x000fe20008010858 */
[----:B------:R-:W-:Y:S01]  /*a5b0*/  FSEL R107, R107, -INF , !P1 ;  /* 0xff8000006b6b7808 */ /* 0x000fe20004800000 */
[----:B------:R-:W-:Y:S01]  /*a5c0*/  MUFU.EX2 R16, R16 ;  /* 0x0000001000107308 */ /* 0x000fe20000000800 */
[----:B------:R-:W-:Y:S02]  /*a5d0*/  ISETP.GT.OR P1, PT, R223, 0x28, !P3 ;  /* 0x00000028df00780c */ /* 0x000fe40005f24670 */
[----:B------:R-:W-:Y:S02]  /*a5e0*/  FSEL R103, R103, -INF , !P2 ;  /* 0xff80000067677808 */ /* 0x000fe40005000000 */
[----:B------:R-:W-:-:S02]  /*a5f0*/  ISETP.GT.OR P0, PT, R225, 0x21, !P0 ;  /* 0x00000021e100780c */ /* 0x000fc40004704670 */
[----:B------:R-:W-:Y:S01]  /*a600*/  ISETP.GE.AND P2, PT, R226, 0x28, PT ;  /* 0x00000028e200780c */ /* 0x000fe20003f46270 */
[----:B------:R-:W-:Y:S01]  /*a610*/  FFMA.FTZ R23, R103, UR5, -R23 ;  /* 0x0000000567177c23 */ /* 0x000fe20008010817 */
[----:B------:R-:W-:Y:S01]  /*a620*/  FSEL R110, R110, -INF , !P1 ;  /* 0xff8000006e6e7808 */ /* 0x000fe20004800000 */
[----:B----4-:R-:W-:Y:S01]  /*a630*/  SHFL.IDX PT, R103, R220, R5, 0x1f ;  /* 0x00001f05dc677589 */ /* 0x010fe200000e0000 */
[----:B------:R-:W-:Y:S01]  /*a640*/  ISETP.GE.AND P1, PT, R217, 0x29, PT ;  /* 0x00000029d900780c */ /* 0x000fe20003f26270 */
[----:B------:R-:W4:Y:S01]  /*a650*/  MUFU.EX2 R19, R19 ;  /* 0x0000001300137308 */ /* 0x000f220000000800 */
[----:B--2---:R-:W-:Y:S02]  /*a660*/  FSEL R89, R105, -INF , !P0 ;  /* 0xff80000069597808 */ /* 0x004fe40004000000 */
[----:B------:R-:W-:Y:S02]  /*a670*/  ISETP.GT.OR P0, PT, R225, 0x28, !P2 ;  /* 0x00000028e100780c */ /* 0x000fe40005704670 */
[----:B------:R-:W-:Y:S01]  /*a680*/  ISETP.GT.OR P1, PT, R223, 0x29, !P1 ;  /* 0x00000029df00780c */ /* 0x000fe20004f24670 */
[--C-:B------:R-:W-:Y:S01]  /*a690*/  FFMA.FTZ R89, R89, UR5, -R90.reuse ;  /* 0x0000000559597c23 */ /* 0x100fe2000801085a */
[----:B------:R-:W-:Y:S01]  /*a6a0*/  FSEL R91, R108, -INF , !P0 ;  /* 0xff8000006c5b7808 */ /* 0x000fe20004000000 */
[----:B------:R-:W-:Y:S01]  /*a6b0*/  FFMA.FTZ R90, R107, UR5, -R90 ;  /* 0x000000056b5a7c23 */ /* 0x000fe2000801085a */
[----:B------:R-:W-:Y:S01]  /*a6c0*/  ISETP.GE.AND P0, PT, R226, 0x29, PT ;  /* 0x00000029e200780c */ /* 0x000fe20003f06270 */
[----:B------:R-:W2:Y:S01]  /*a6d0*/  MUFU.EX2 R23, R23 ;  /* 0x0000001700177308 */ /* 0x000ea20000000800 */
[----:B------:R-:W-:Y:S01]  /*a6e0*/  FSEL R111, R111, -INF , !P1 ;  /* 0xff8000006f6f7808 */ /* 0x000fe20004800000 */
[--C-:B---3--:R-:W-:Y:S01]  /*a6f0*/  FFMA.FTZ R91, R91, UR5, -R92.reuse ;  /* 0x000000055b5b7c23 */ /* 0x108fe2000801085c */
[----:B------:R-:W-:Y:S01]  /*a700*/  ISETP.GE.AND P1, PT, R217, 0x30, PT ;  /* 0x00000030d900780c */ /* 0x000fe20003f26270 */
[----:B------:R-:W-:Y:S01]  /*a710*/  FFMA.FTZ R92, R110, UR5, -R92 ;  /* 0x000000056e5c7c23 */ /* 0x000fe2000801085c */
[----:B------:R-:W-:Y:S01]  /*a720*/  ISETP.GE.AND P2, PT, R226, 0x38, PT ;  /* 0x00000038e200780c */ /* 0x000fe20003f46270 */
[----:B------:R-:W-:Y:S01]  /*a730*/  VIADD R110, R5, 0xc ;  /* 0x0000000c056e7836 */ /* 0x000fe20000000000 */
[----:B------:R-:W-:Y:S01]  /*a740*/  ISETP.GT.OR P0, PT, R225, 0x29, !P0 ;  /* 0x00000029e100780c */ /* 0x000fe20004704670 */
[----:B------:R-:W-:Y:S01]  /*a750*/  MUFU.EX2 R227, R227 ;  /* 0x000000e300e37308 */ /* 0x000fe20000000800 */
[----:B------:R-:W-:-:S02]  /*a760*/  ISETP.GT.OR P1, PT, R223, 0x30, !P1 ;  /* 0x00000030df00780c */ /* 0x000fc40004f24670 */
[----:B------:R-:W-:Y:S01]  /*a770*/  ISETP.GT.OR P2, PT, R225, 0x38, !P2 ;  /* 0x00000038e100780c */ /* 0x000fe20005744670 */
[----:B------:R-:W-:Y:S01]  /*a780*/  SHFL.IDX PT, R110, R220, R110, 0x1f ;  /* 0x00001f6edc6e7589 */ /* 0x000fe200000e0000 */
[----:B------:R-:W-:Y:S02]  /*a790*/  FSEL R93, R109, -INF , !P0 ;  /* 0xff8000006d5d7808 */ /* 0x000fe40004000000 */
[----:B------:R-:W-:Y:S01]  /*a7a0*/  ISETP.GE.AND P0, PT, R226, 0x30, PT ;  /* 0x00000030e200780c */ /* 0x000fe20003f06270 */
[----:B------:R-:W-:Y:S01]  /*a7b0*/  MUFU.EX2 R13, R13 ;  /* 0x0000000d000d7308 */ /* 0x000fe20000000800 */
[----:B------:R-:W-:Y:S01]  /*a7c0*/  FSEL R114, R114, -INF , !P1 ;  /* 0xff80000072727808 */ /* 0x000fe20004800000 */
[--C-:B------:R-:W-:Y:S01]  /*a7d0*/  FFMA.FTZ R93, R93, UR5, -R94.reuse ;  /* 0x000000055d5d7c23 */ /* 0x100fe2000801085e */
[----:B------:R-:W-:Y:S01]  /*a7e0*/  ISETP.GE.AND P1, PT, R226, 0x31, PT ;  /* 0x00000031e200780c */ /* 0x000fe20003f26270 */
[----:B------:R-:W-:Y:S01]  /*a7f0*/  FFMA.FTZ R94, R111, UR5, -R94 ;  /* 0x000000056f5e7c23 */ /* 0x000fe2000801085e */
[----:B------:R-:W-:Y:S01]  /*a800*/  ISETP.GE.AND P3, PT, R217, 0x31, PT ;  /* 0x00000031d900780c */ /* 0x000fe20003f66270 */
[----:B------:R-:W-:Y:S01]  /*a810*/  VIADD R111, R5, 0x8 ;  /* 0x00000008056f7836 */ /* 0x000fe20000000000 */
[----:B------:R-:W-:Y:S01]  /*a820*/  FSEL R99, R116, -INF , !P2 ;  /* 0xff80000074637808 */ /* 0x000fe20005000000 */
[----:B------:R-:W-:Y:S01]  /*a830*/  MUFU.EX2 R17, R17 ;  /* 0x0000001100117308 */ /* 0x000fe20000000800 */
[----:B------:R-:W-:-:S02]  /*a840*/  ISETP.GE.AND P2, PT, R226, 0x48, PT ;  /* 0x00000048e200780c */ /* 0x000fc40003f46270 */
[----:B------:R-:W-:Y:S01]  /*a850*/  ISETP.GT.OR P0, PT, R225, 0x30, !P0 ;  /* 0x00000030e100780c */ /* 0x000fe20004704670 */
[----:B-----5:R-:W-:Y:S01]  /*a860*/  FFMA.FTZ R99, R99, UR5, -R100 ;  /* 0x0000000563637c23 */ /* 0x020fe20008010864 */
[----:B------:R-:W-:Y:S01]  /*a870*/  ISETP.GT.OR P1, PT, R225, 0x31, !P1 ;  /* 0x00000031e100780c */ /* 0x000fe20004f24670 */
[----:B------:R-:W3:Y:S01]  /*a880*/  SHFL.IDX PT, R109, R220, R111, 0x1f ;  /* 0x00001f6fdc6d7589 */ /* 0x000ee200000e0000 */
[----:B------:R-:W-:Y:S01]  /*a890*/  ISETP.GT.OR P3, PT, R223, 0x31, !P3 ;  /* 0x00000031df00780c */ /* 0x000fe20005f64670 */
[----:B------:R-:W-:Y:S01]  /*a8a0*/  MUFU.EX2 R18, R18 ;  /* 0x0000001200127308 */ /* 0x000fe20000000800 */
[----:B------:R-:W-:Y:S02]  /*a8b0*/  ISETP.GT.OR P2, PT, R225, 0x48, !P2 ;  /* 0x00000048e100780c */ /* 0x000fe40005744670 */
[----:B------:R-:W-:Y:S01]  /*a8c0*/  FSEL R95, R112, -INF , !P0 ;  /* 0xff800000705f7808 */ /* 0x000fe20004000000 */
[----:B------:R-:W-:Y:S01]  /*a8d0*/  VIADD R112, R5, 0x10 ;  /* 0x0000001005707836 */ /* 0x000fe20000000000 */
[----:B------:R-:W-:-:S02]  /*a8e0*/  ISETP.GE.AND P0, PT, R217, 0x38, PT ;  /* 0x00000038d900780c */ /* 0x000fc40003f06270 */
[----:B------:R-:W-:Y:S01]  /*a8f0*/  FSEL R97, R113, -INF , !P1 ;  /* 0xff80000071617808 */ /* 0x000fe20004800000 */
[----:B------:R-:W-:Y:S01]  /*a900*/  FFMA.FTZ R95, R95, UR5, -R96 ;  /* 0x000000055f5f7c23 */ /* 0x000fe20008010860 */
[----:B------:R-:W-:Y:S01]  /*a910*/  FSEL R115, R115, -INF , !P3 ;  /* 0xff80000073737808 */ /* 0x000fe20005800000 */
[----:B------:R-:W-:Y:S01]  /*a920*/  SHFL.IDX PT, R112, R220, R112, 0x1f ;  /* 0x00001f70dc707589 */ /* 0x000fe200000e0000 */
[C---:B------:R-:W-:Y:S01]  /*a930*/  ISETP.GE.AND P1, PT, R226.reuse, 0x41, PT ;  /* 0x00000041e200780c */ /* 0x040fe20003f26270 */
[--C-:B------:R-:W-:Y:S01]  /*a940*/  FFMA.FTZ R97, R97, UR5, -R98.reuse ;  /* 0x0000000561617c23 */ /* 0x100fe20008010862 */
[----:B------:R-:W-:Y:S01]  /*a950*/  ISETP.GE.AND P3, PT, R226, 0x49, PT ;  /* 0x00000049e200780c */ /* 0x000fe20003f66270 */
[----:B------:R-:W-:Y:S01]  /*a960*/  FFMA.FTZ R98, R115, UR5, -R98 ;  /* 0x0000000573627c23 */ /* 0x000fe20008010862 */
[----:B------:R-:W-:Y:S01]  /*a970*/  FSEL R124, R124, -INF , !P2 ;  /* 0xff8000007c7c7808 */ /* 0x000fe20005000000 */
[----:B------:R-:W-:Y:S01]  /*a980*/  FFMA.FTZ R96, R114, UR5, -R96 ;  /* 0x0000000572607c23 */ /* 0x000fe20008010860 */
[----:B------:R-:W-:Y:S01]  /*a990*/  ISETP.GE.AND P2, PT, R226, 0x60, PT ;  /* 0x00000060e200780c */ /* 0x000fe20003f46270 */
[----:B------:R-:W-:Y:S01]  /*a9a0*/  MUFU.EX2 R20, R20 ;  /* 0x0000001400147308 */ /* 0x000fe20000000800 */
[----:B------:R-:W-:-:S02]  /*a9b0*/  ISETP.GT.OR P0, PT, R223, 0x38, !P0 ;  /* 0x00000038df00780c */ /* 0x000fc40004704670 */
[C---:B------:R-:W-:Y:S01]  /*a9c0*/  ISETP.GT.OR P1, PT, R225.reuse, 0x41, !P1 ;  /* 0x00000041e100780c */ /* 0x040fe20004f24670 */
[----:B---3--:R-:W-:Y:S01]  /*a9d0*/  FFMA.FTZ R107, R124, UR5, -R109 ;  /* 0x000000057c6b7c23 */ /* 0x008fe2000801086d */
[C---:B------:R-:W-:Y:S02]  /*a9e0*/  ISETP.GT.OR P3, PT, R225.reuse, 0x49, !P3 ;  /* 0x00000049e100780c */ /* 0x040fe40005f64670 */
[----:B------:R-:W-:Y:S01]  /*a9f0*/  ISETP.GT.OR P2, PT, R225, 0x60, !P2 ;  /* 0x00000060e100780c */ /* 0x000fe20005744670 */
[----:B------:R-:W-:Y:S01]  /*aa00*/  MUFU.EX2 R21, R21 ;  /* 0x0000001500157308 */ /* 0x000fe20000000800 */
[----:B------:R-:W-:Y:S02]  /*aa10*/  FSEL R118, R118, -INF , !P0 ;  /* 0xff80000076767808 */ /* 0x000fe40004000000 */
[----:B------:R-:W-:Y:S02]  /*aa20*/  FSEL R121, R121, -INF , !P1 ;  /* 0xff80000079797808 */ /* 0x000fe40004800000 */
[----:B------:R-:W-:Y:S01]  /*aa30*/  FSEL R108, R125, -INF , !P3 ;  /* 0xff8000007d6c7808 */ /* 0x000fe20005800000 */
[----:B------:R-:W-:Y:S01]  /*aa40*/  FFMA.FTZ R100, R118, UR5, -R100 ;  /* 0x0000000576647c23 */ /* 0x000fe20008010864 */
[C---:B------:R-:W-:Y:S01]  /*aa50*/  ISETP.GE.AND P1, PT, R226.reuse, 0x59, PT ;  /* 0x00000059e200780c */ /* 0x040fe20003f26270 */
[----:B------:R-:W-:Y:S01]  /*aa60*/  VIADD R118, R5, 0x4 ;  /* 0x0000000405767836 */ /* 0x000fe20000000000 */
[----:B------:R-:W-:Y:S01]  /*aa70*/  ISETP.GE.AND P3, PT, R226, 0x61, PT ;  /* 0x00000061e200780c */ /* 0x000fe20003f66270 */
[----:B------:R-:W-:Y:S01]  /*aa80*/  FFMA.FTZ R108, R108, UR5, -R110 ;  /* 0x000000056c6c7c23 */ /* 0x000fe2000801086e */
[----:B------:R-:W-:Y:S01]  /*aa90*/  FSEL R136, R136, -INF , !P2 ;  /* 0xff80000088887808 */ /* 0x000fe20005000000 */
[----:B------:R-:W-:Y:S01]  /*aaa0*/  MUFU.EX2 R107, R107 ;  /* 0x0000006b006b7308 */ /* 0x000fe20000000800 */
[----:B------:R-:W-:Y:S01]  /*aab0*/  ISETP.GE.AND P2, PT, R217, 0x40, PT ;  /* 0x00000040d900780c */ /* 0x000fe20003f46270 */
[----:B------:R-:W3:Y:S01]  /*aac0*/  SHFL.IDX PT, R102, R220, R118, 0x1f ;  /* 0x00001f76dc667589 */ /* 0x000ee200000e0000 */
[----:B------:R-:W-:-:S02]  /*aad0*/  ISETP.GT.OR P1, PT, R225, 0x59, !P1 ;  /* 0x00000059e100780c */ /* 0x000fc40004f24670 */
[----:B------:R-:W-:Y:S02]  /*aae0*/  ISETP.GT.OR P3, PT, R225, 0x61, !P3 ;  /* 0x00000061e100780c */ /* 0x000fe40005f64670 */
[----:B------:R-:W-:Y:S01]  /*aaf0*/  ISETP.GT.OR P2, PT, R223, 0x40, !P2 ;  /* 0x00000040df00780c */ /* 0x000fe20005744670 */
[----:B------:R-:W-:Y:S01]  /*ab00*/  MUFU.EX2 R108, R108 ;  /* 0x0000006c006c7308 */ /* 0x000fe20000000800 */
[----:B------:R-:W-:Y:S02]  /*ab10*/  FSEL R133, R133, -INF , !P1 ;  /* 0xff80000085857808 */ /* 0x000fe40004800000 */
[----:B------:R-:W-:Y:S02]  /*ab20*/  FSEL R137, R137, -INF , !P3 ;  /* 0xff80000089897808 */ /* 0x000fe40005800000 */
[----:B------:R-:W-:Y:S02]  /*ab30*/  ISETP.GE.AND P5, PT, R226, 0x39, PT ;  /* 0x00000039e200780c */ /* 0x000fe40003fa6270 */
[C---:B------:R-:W-:Y:S01]  /*ab40*/  ISETP.GE.AND P1, PT, R217.reuse, 0x39, PT ;  /* 0x00000039d900780c */ /* 0x040fe20003f26270 */
[----:B------:R-:W-:Y:S01]  /*ab50*/  MUFU.EX2 R22, R22 ;  /* 0x0000001600167308 */ /* 0x000fe20000000800 */
[----:B------:R-:W-:-:S02]  /*ab60*/  ISETP.GE.AND P3, PT, R217, 0x41, PT ;  /* 0x00000041d900780c */ /* 0x000fc40003f66270 */
[----:B------:R-:W-:Y:S02]  /*ab70*/  FSEL R104, R122, -INF , !P2 ;  /* 0xff8000007a687808 */ /* 0x000fe40005000000 */
[C---:B------:R-:W-:Y:S02]  /*ab80*/  ISETP.GE.AND P2, PT, R226.reuse, 0x71, PT ;  /* 0x00000071e200780c */ /* 0x040fe40003f46270 */
[----:B------:R-:W-:Y:S01]  /*ab90*/  ISETP.GE.AND P4, PT, R226, 0x40, PT ;  /* 0x00000040e200780c */ /* 0x000fe20003f86270 */
[----:B------:R-:W-:Y:S01]  /*aba0*/  FFMA.FTZ R104, R104, UR5, -R103 ;  /* 0x0000000568687c23 */ /* 0x000fe20008010867 */
[----:B------:R-:W-:Y:S01]  /*abb0*/  ISETP.GT.OR P5, PT, R225, 0x39, !P5 ;  /* 0x00000039e100780c */ /* 0x000fe20006fa4670 */
[----:B---3--:R-:W-:Y:S01]  /*abc0*/  FFMA.FTZ R105, R121, UR5, -R102 ;  /* 0x0000000579697c23 */ /* 0x008fe20008010866 */
[C---:B------:R-:W-:Y:S01]  /*abd0*/  ISETP.GT.OR P1, PT, R223.reuse, 0x39, !P1 ;  /* 0x00000039df00780c */ /* 0x040fe20004f24670 */
[----:B------:R-:W-:Y:S02]  /*abe0*/  WARPGROUP.DEPBAR.LE gsb0, 0x0 ;  /* 0x00008000000079c5 */ /* 0x000fe40000010000 */
[----:B------:R-:W-:Y:S01]  /*abf0*/  WARPGROUP.ARRIVE ;  /* 0x00000000000079c5 */ /* 0x000fe20000000000 */
[----:B------:R-:W-:Y:S01]  /*ac00*/  ISETP.GT.OR P3, PT, R223, 0x41, !P3 ;  /* 0x00000041df00780c */ /* 0x000fe20005f64670 */
[----:B------:R-:W-:Y:S01]  /*ac10*/  MUFU.EX2 R104, R104 ;  /* 0x0000006800687308 */ /* 0x000fe20000000800 */
[----:B------:R-:W-:-:S02]  /*ac20*/  ISETP.GT.OR P2, PT, R225, 0x71, !P2 ;  /* 0x00000071e100780c */ /* 0x000fc40005744670 */
[----:B------:R-:W-:Y:S01]  /*ac30*/  ISETP.GT.OR P4, PT, R225, 0x40, !P4 ;  /* 0x00000040e100780c */ /* 0x000fe20006784670 */
[----:B------:R-:W-:Y:S01]  /*ac40*/  HGMMA.64x128x16.F32 R24, gdesc[UR12], R24, gsb0 ;  /* 0x01e000000c1879f0 */ /* 0x000fe20008000818 */
[----:B------:R-:W-:Y:S01]  /*ac50*/  R2UR UR12, R230 ;  /* 0x00000000e60c72ca */ /* 0x000fe200000e0000 */
[----:B------:R-:W-:Y:S01]  /*ac60*/  UMOV UR14, UR6 ;  /* 0x00000006000e7c82 */ /* 0x000fe20008000000 */
[----:B------:R-:W-:Y:S01]  /*ac70*/  R2UR UR13, R231 ;  /* 0x00000000e70d72ca */ /* 0x000fe200000e0000 */
[----:B------:R-:W-:Y:S01]  /*ac80*/  UMOV UR15, 0x40000040 ;  /* 0x40000040000f7882 */ /* 0x000fe20000000000 */
[----:B------:R-:W-:Y:S01]  /*ac90*/  ISETP.GE.AND P0, PT, R226, 0x50, PT ;  /* 0x00000050e200780c */ /* 0x000fe20003f06270 */
[----:B------:R-:W-:Y:S01]  /*aca0*/  MUFU.EX2 R105, R105 ;  /* 0x0000006900697308 */ /* 0x000fe20000000800 */
[----:B------:R-:W-:Y:S02]  /*acb0*/  FSEL R117, R117, -INF , !P5 ;  /* 0xff80000075757808 */ /* 0x000fe40006800000 */
[----:B------:R-:W-:-:S02]  /*acc0*/  FSEL R119, R119, -INF , !P1 ;  /* 0xff80000077777808 */ /* 0x000fc40004800000 */
[----:B------:R-:W-:Y:S01]  /*acd0*/  FSEL R106, R123, -INF , !P3 ;  /* 0xff8000007b6a7808 */ /* 0x000fe20005800000 */
[--C-:B------:R-:W-:Y:S01]  /*ace0*/  FFMA.FTZ R101, R117, UR5, -R232.reuse ;  /* 0x0000000575657c23 */ /* 0x100fe200080108e8 */
[----:B------:R-:W-:Y:S01]  /*acf0*/  FSEL R123, R145, -INF , !P2 ;  /* 0xff800000917b7808 */ /* 0x000fe20005000000 */
[----:B------:R-:W-:Y:S01]  /*ad00*/  FFMA.FTZ R119, R119, UR5, -R232 ;  /* 0x0000000577777c23 */ /* 0x000fe200080108e8 */
[----:B------:R-:W-:Y:S01]  /*ad10*/  ISETP.GE.AND P2, PT, R217, 0x58, PT ;  /* 0x00000058d900780c */ /* 0x000fe20003f46270 */
[----:B------:R-:W-:Y:S01]  /*ad20*/  VIADD R232, R5, 0x14 ;  /* 0x0000001405e87836 */ /* 0x000fe20000000000 */
[----:B------:R-:W-:Y:S01]  /*ad30*/  ISETP.GE.AND P5, PT, R226, 0x51, PT ;  /* 0x00000051e200780c */ /* 0x000fe20003fa6270 */
[----:B------:R-:W-:Y:S01]  /*ad40*/  FFMA.FTZ R106, R106, UR5, -R102 ;  /* 0x000000056a6a7c23 */ /* 0x000fe20008010866 */
[----:B------:R-:W-:Y:S01]  /*ad50*/  FSEL R120, R120, -INF , !P4 ;  /* 0xff80000078787808 */ /* 0x000fe20006000000 */
[----:B------:R-:W-:Y:S01]  /*ad60*/  MUFU.EX2 R88, R88 ;  /* 0x0000005800587308 */ /* 0x000fe20000000800 */
[----:B------:R-:W-:-:S02]  /*ad70*/  ISETP.GE.AND P4, PT, R226, 0x58, PT ;  /* 0x00000058e200780c */ /* 0x000fc40003f86270 */
[----:B------:R-:W-:Y:S01]  /*ad80*/  ISETP.GT.OR P0, PT, R225, 0x50, !P0 ;  /* 0x00000050e100780c */ /* 0x000fe20004704670 */
[----:B------:R-:W-:Y:S01]  /*ad90*/  FFMA.FTZ R120, R120, UR5, -R103 ;  /* 0x0000000578787c23 */ /* 0x000fe20008010867 */
[----:B------:R-:W-:Y:S02]  /*ada0*/  ISETP.GE.AND P1, PT, R217, 0x48, PT ;  /* 0x00000048d900780c */ /* 0x000fe40003f26270 */
[----:B------:R-:W-:Y:S01]  /*adb0*/  ISETP.GT.OR P2, PT, R223, 0x58, !P2 ;  /* 0x00000058df00780c */ /* 0x000fe20005744670 */
[----:B------:R3:W-:Y:S01]  /*adc0*/  MUFU.EX2 R103, R119 ;  /* 0x0000007700677308 */ /* 0x0007e20000000800 */
[C---:B------:R-:W-:Y:S02]  /*add0*/  ISETP.GT.OR P5, PT, R225.reuse, 0x51, !P5 ;  /* 0x00000051e100780c */ /* 0x040fe40006fa4670 */
[----:B------:R-:W-:Y:S02]  /*ade0*/  FSEL R128, R128, -INF , !P0 ;  /* 0xff80000080807808 */ /* 0x000fe40004000000 */
[----:B------:R-:W-:-:S02]  /*adf0*/  ISETP.GT.OR P4, PT, R225, 0x58, !P4 ;  /* 0x00000058e100780c */ /* 0x000fc40006784670 */
[C---:B------:R-:W-:Y:S01]  /*ae00*/  ISETP.GE.AND P3, PT, R226.reuse, 0x78, PT ;  /* 0x00000078e200780c */ /* 0x040fe20003f66270 */
[----:B------:R5:W-:Y:S01]  /*ae10*/  MUFU.EX2 R102, R120 ;  /* 0x0000007800667308 */ /* 0x000be20000000800 */
[----:B------:R-:W-:Y:S02]  /*ae20*/  ISETP.GE.AND P0, PT, R226, 0x68, PT ;  /* 0x00000068e200780c */ /* 0x000fe40003f06270 */
[----:B------:R-:W-:Y:S02]  /*ae30*/  ISETP.GT.OR P1, PT, R223, 0x48, !P1 ;  /* 0x00000048df00780c */ /* 0x000fe40004f24670 */
[----:B------:R-:W-:Y:S02]  /*ae40*/  FSEL R116, R134, -INF , !P2 ;  /* 0xff80000086747808 */ /* 0x000fe40005000000 */
[----:B------:R-:W-:Y:S01]  /*ae50*/  FSEL R129, R129, -INF , !P5 ;  /* 0xff80000081817808 */ /* 0x000fe20006800000 */
[----:B------:R-:W1:Y:S01]  /*ae60*/  SHFL.IDX PT, R134, R220, R232, 0x1f ;  /* 0x00001fe8dc867589 */ /* 0x000e6200000e0000 */
[----:B------:R-:W-:Y:S01]  /*ae70*/  ISETP.GE.AND P5, PT, R226, 0x69, PT ;  /* 0x00000069e200780c */ /* 0x000fe20003fa6270 */
[----:B------:R-:W-:Y:S01]  /*ae80*/  MUFU.EX2 R106, R106 ;  /* 0x0000006a006a7308 */ /* 0x000fe20000000800 */
[----:B------:R-:W-:-:S02]  /*ae90*/  FSEL R132, R132, -INF , !P4 ;  /* 0xff80000084847808 */ /* 0x000fc40006000000 */
[C---:B------:R-:W-:Y:S02]  /*aea0*/  ISETP.GT.OR P3, PT, R225.reuse, 0x78, !P3 ;  /* 0x00000078e100780c */ /* 0x040fe40005f64670 */
[----:B------:R-:W-:Y:S02]  /*aeb0*/  ISETP.GE.AND P4, PT, R226, 0x70, PT ;  /* 0x00000070e200780c */ /* 0x000fe40003f86270 */
[----:B------:R-:W-:Y:S01]  /*aec0*/  ISETP.GT.OR P0, PT, R225, 0x68, !P0 ;  /* 0x00000068e100780c */ /* 0x000fe20004704670 */
[----:B------:R-:W-:Y:S01]  /*aed0*/  MUFU.EX2 R89, R89 ;  /* 0x0000005900597308 */ /* 0x000fe20000000800 */
[----:B------:R-:W-:Y:S02]  /*aee0*/  FSEL R126, R126, -INF , !P1 ;  /* 0xff8000007e7e7808 */ /* 0x000fe40004800000 */
[----:B------:R-:W-:Y:S01]  /*aef0*/  ISETP.GE.AND P1, PT, R226, 0x79, PT ;  /* 0x00000079e200780c */ /* 0x000fe20003f26270 */
[----:B------:R-:W-:Y:S01]  /*af00*/  VIADD R226, R5, 0x1c ;  /* 0x0000001c05e27836 */ /* 0x000fe20000000000 */
[C---:B------:R-:W-:Y:S01]  /*af10*/  ISETP.GT.OR P5, PT, R225.reuse, 0x69, !P5 ;  /* 0x00000069e100780c */ /* 0x040fe20006fa4670 */
[----:B------:R-:W-:Y:S01]  /*af20*/  FFMA.FTZ R109, R126, UR5, -R109 ;  /* 0x000000057e6d7c23 */ /* 0x000fe2000801086d */
[----:B------:R-:W-:Y:S01]  /*af30*/  FSEL R121, R148, -INF , !P3 ;  /* 0xff80000094797808 */ /* 0x000fe20005800000 */
[----:B------:R-:W-:Y:S01]  /*af40*/  MUFU.EX2 R90, R90 ;  /* 0x0000005a005a7308 */ /* 0x000fe20000000800 */
[----:B------:R-:W-:-:S02]  /*af50*/  ISETP.GT.OR P4, PT, R225, 0x70, !P4 ;  /* 0x00000070e100780c */ /* 0x000fc40006784670 */
[----:B------:R-:W-:Y:S02]  /*af60*/  FSEL R113, R140, -INF , !P0 ;  /* 0xff8000008c717808 */ /* 0x000fe40004000000 */
[C---:B------:R-:W-:Y:S02]  /*af70*/  ISETP.GE.AND P3, PT, R217.reuse, 0x59, PT ;  /* 0x00000059d900780c */ /* 0x040fe40003f66270 */
[----:B------:R-:W-:Y:S01]  /*af80*/  ISETP.GE.AND P0, PT, R217, 0x49, PT ;  /* 0x00000049d900780c */ /* 0x000fe20003f06270 */
[----:B------:R-:W-:Y:S01]  /*af90*/  MUFU.EX2 R109, R109 ;  /* 0x0000006d006d7308 */ /* 0x000fe20000000800 */
[----:B------:R-:W-:Y:S01]  /*afa0*/  ISETP.GT.OR P1, PT, R225, 0x79, !P1 ;  /* 0x00000079e100780c */ /* 0x000fe20004f24670 */
[----:B------:R-:W-:Y:S01]  /*afb0*/  VIADD R225, R5, 0x18 ;  /* 0x0000001805e17836 */ /* 0x000fe20000000000 */
[----:B------:R-:W-:Y:S02]  /*afc0*/  FSEL R115, R141, -INF , !P5 ;  /* 0xff8000008d737808 */ /* 0x000fe40006800000 */
[----:B------:R-:W-:-:S02]  /*afd0*/  ISETP.GE.AND P5, PT, R217, 0x50, PT ;  /* 0x00000050d900780c */ /* 0x000fc40003fa6270 */
[----:B------:R-:W-:Y:S01]  /*afe0*/  FSEL R125, R144, -INF , !P4 ;  /* 0xff800000907d7808 */ /* 0x000fe20006000000 */
[----:B------:R-:W-:Y:S01]  /*aff0*/  MUFU.EX2 R91, R91 ;  /* 0x0000005b005b7308 */ /* 0x000fe20000000800 */
[----:B------:R-:W-:Y:S02]  /*b000*/  ISETP.GT.OR P3, PT, R223, 0x59, !P3 ;  /* 0x00000059df00780c */ /* 0x000fe40005f64670 */
[----:B------:R-:W-:Y:S02]  /*b010*/  ISETP.GE.AND P4, PT, R217, 0x51, PT ;  /* 0x00000051d900780c */ /* 0x000fe40003f86270 */
[----:B------:R-:W-:Y:S02]  /*b020*/  ISETP.GT.OR P0, PT, R223, 0x49, !P0 ;  /* 0x00000049df00780c */ /* 0x000fe40004704670 */
[----:B---3--:R-:W-:Y:S01]  /*b030*/  FSEL R119, R149, -INF , !P1 ;  /* 0xff80000095777808 */ /* 0x008fe20004800000 */
[----:B------:R-:W-:Y:S01]  /*b040*/  MUFU.EX2 R92, R92 ;  /* 0x0000005c005c7308 */ /* 0x000fe20000000800 */
[----:B------:R-:W-:-:S02]  /*b050*/  ISETP.GE.AND P1, PT, R217, 0x60, PT ;  /* 0x00000060d900780c */ /* 0x000fc40003f26270 */
[----:B------:R-:W-:Y:S02]  /*b060*/  ISETP.GT.OR P5, PT, R223, 0x50, !P5 ;  /* 0x00000050df00780c */ /* 0x000fe40006fa4670 */
[----:B------:R-:W-:Y:S02]  /*b070*/  FSEL R135, R135, -INF , !P3 ;  /* 0xff80000087877808 */ /* 0x000fe40005800000 */
[----:B------:R-:W-:Y:S01]  /*b080*/  FSEL R127, R127, -INF , !P0 ;  /* 0xff8000007f7f7808 */ /* 0x000fe20004000000 */
[----:B------:R-:W-:Y:S01]  /*b090*/  MUFU.EX2 R93, R93 ;  /* 0x0000005d005d7308 */ /* 0x000fe20000000800 */
[----:B------:R-:W-:Y:S02]  /*b0a0*/  ISETP.GT.OR P4, PT, R223, 0x51, !P4 ;  /* 0x00000051df00780c */ /* 0x000fe40006784670 */
[----:B------:R-:W-:Y:S01]  /*b0b0*/  ISETP.GE.AND P3, PT, R217, 0x71, PT ;  /* 0x00000071d900780c */ /* 0x000fe20003f66270 */
[----:B------:R-:W-:Y:S01]  /*b0c0*/  FFMA.FTZ R110, R127, UR5, -R110 ;  /* 0x000000057f6e7c23 */ /* 0x000fe2000801086e */
[----:B------:R-:W-:Y:S01]  /*b0d0*/  ISETP.GT.OR P1, PT, R223, 0x60, !P1 ;  /* 0x00000060df00780c */ /* 0x000fe20004f24670 */
[----:B------:R3:W-:Y:S01]  /*b0e0*/  SHFL.IDX PT, R127, R221, R111, 0x1f ;  /* 0x00001f6fdd7f7589 */ /* 0x0007e200000e0000 */
[----:B------:R-:W-:Y:S01]  /*b0f0*/  FSEL R114, R130, -INF , !P5 ;  /* 0xff80000082727808 */ /* 0x000fe20006800000 */
[----:B------:R-:W-:Y:S01]  /*b100*/  MUFU.EX2 R94, R94 ;  /* 0x0000005e005e7308 */ /* 0x000fe20000000800 */
[----:B------:R-:W-:Y:S01]  /*b110*/  FSEL R117, R131, -INF , !P4 ;  /* 0xff80000083757808 */ /* 0x000fe20006000000 */
[----:B------:R-:W4:Y:S01]  /*b120*/  SHFL.IDX PT, R130, R221, R118, 0x1f ;  /* 0x00001f76dd827589 */ /* 0x000f2200000e0000 */
[----:B------:R-:W-:-:S02]  /*b130*/  ISETP.GT.OR P3, PT, R223, 0x71, !P3 ;  /* 0x00000071df00780c */ /* 0x000fc40005f64670 */
[----:B------:R-:W-:Y:S01]  /*b140*/  FSEL R145, R138, -INF , !P1 ;  /* 0xff8000008a917808 */ /* 0x000fe20004800000 */
[----:B------:R-:W2:Y:S01]  /*b150*/  SHFL.IDX PT, R131, R221, R5, 0x1f ;  /* 0x00001f05dd837589 */ /* 0x000ea200000e0000 */
[----:B------:R-:W-:Y:S01]  /*b160*/  FSEL R122, R147, -INF , !P3 ;  /* 0xff800000937a7808 */ /* 0x000fe20005800000 */
[--C-:B---3--:R-:W-:Y:S01]  /*b170*/  FFMA.FTZ R111, R128, UR5, -R112.reuse ;  /* 0x00000005806f7c23 */ /* 0x108fe20008010870 */
[----:B------:R-:W-:Y:S01]  /*b180*/  FFMA.FTZ R112, R114, UR5, -R112 ;  /* 0x0000000572707c23 */ /* 0x000fe20008010870 */
[----:B------:R-:W3:Y:S01]  /*b190*/  SHFL.IDX PT, R138, R220, R225, 0x1f ;  /* 0x00001fe1dc8a7589 */ /* 0x000ee200000e0000 */
[--C-:B-1----:R-:W-:Y:S01]  /*b1a0*/  FFMA.FTZ R114, R129, UR5, -R134.reuse ;  /* 0x0000000581727c23 */ /* 0x102fe20008010886 */
[----:B------:R-:W-:Y:S01]  /*b1b0*/  FFMA.FTZ R147, R117, UR5, -R134 ;  /* 0x0000000575937c23 */ /* 0x000fe20008010886 */
[C---:B------:R-:W-:Y:S01]  /*b1c0*/  ISETP.GE.AND P0, PT, R217.reuse, 0x61, PT ;  /* 0x00000061d900780c */ /* 0x040fe20003f06270 */
[----:B------:R-:W1:Y:S01]  /*b1d0*/  SHFL.IDX PT, R220, R220, R226, 0x1f ;  /* 0x00001fe2dcdc7589 */ /* 0x000e6200000e0000 */
[----:B------:R-:W-:Y:S01]  /*b1e0*/  ISETP.GE.AND P1, PT, R217, 0x78, PT ;  /* 0x00000078d900780c */ /* 0x000fe20003f26270 */
[----:B------:R-:W-:Y:S01]  /*b1f0*/  MUFU.EX2 R111, R111 ;  /* 0x0000006f006f7308 */ /* 0x000fe20000000800 */
[----:B------:R-:W-:Y:S01]  /*b200*/  ISETP.GT.OR P0, PT, R223, 0x61, !P0 ;  /* 0x00000061df00780c */ /* 0x000fe20004704670 */
[----:B------:R-:W1:Y:S01]  /*b210*/  SHFL.IDX PT, R134, R221, R232, 0x1f ;  /* 0x00001fe8dd867589 */ /* 0x000e6200000e0000 */
[----:B------:R-:W-:-:S02]  /*b220*/  ISETP.GE.AND P5, PT, R217, 0x68, PT ;  /* 0x00000068d900780c */ /* 0x000fc40003fa6270 */
[----:B------:R-:W-:Y:S02]  /*b230*/  FSEL R140, R139, -INF , !P0 ;  /* 0xff8000008b8c7808 */ /* 0x000fe40004000000 */
[----:B------:R-:W-:Y:S01]  /*b240*/  ISETP.GE.AND P0, PT, R217, 0x79, PT ;  /* 0x00000079d900780c */ /* 0x000fe20003f06270 */
[----:B------:R-:W1:Y:S01]  /*b250*/  SHFL.IDX PT, R139, R221, R225, 0x1f ;  /* 0x00001fe1dd8b7589 */ /* 0x000e6200000e0000 */
[----:B------:R-:W-:Y:S01]  /*b260*/  ISETP.GT.OR P1, PT, R223, 0x78, !P1 ;  /* 0x00000078df00780c */ /* 0x000fe20004f24670 */
[--C-:B----4-:R-:W-:Y:S01]  /*b270*/  FFMA.FTZ R141, R137, UR5, -R130.reuse ;  /* 0x00000005898d7c23 */ /* 0x110fe20008010882 */
[C---:B------:R-:W-:Y:S01]  /*b280*/  ISETP.GT.OR P0, PT, R223.reuse, 0x79, !P0 ;  /* 0x00000079df00780c */ /* 0x040fe20004704670 */
[----:B------:R-:W-:Y:S01]  /*b290*/  FFMA.FTZ R140, R140, UR5, -R130 ;  /* 0x000000058c8c7c23 */ /* 0x000fe20008010882 */
[----:B------:R-:W-:Y:S01]  /*b2a0*/  ISETP.GT.OR P5, PT, R223, 0x68, !P5 ;  /* 0x00000068df00780c */ /* 0x000fe20006fa4670 */
[----:B--2---:R-:W-:Y:S01]  /*b2b0*/  FFMA.FTZ R145, R145, UR5, -R131 ;  /* 0x0000000591917c23 */ /* 0x004fe20008010883 */
[----:B-----5:R-:W-:Y:S01]  /*b2c0*/  FSEL R120, R150, -INF , !P1 ;  /* 0xff80000096787808 */ /* 0x020fe20004800000 */
[----:B------:R-:W-:-:S02]  /*b2d0*/  WARPGROUP.DEPBAR.LE gsb0, 0x0 ;  /* 0x00008000000079c5 */ /* 0x000fc40000010000 */
[----:B------:R-:W-:Y:S01]  /*b2e0*/  WARPGROUP.ARRIVE ;  /* 0x00000000000079c5 */ /* 0x000fe20000000000 */
[----:B------:R-:W-:Y:S01]  /*b2f0*/  FSEL R118, R151, -INF , !P0 ;  /* 0xff80000097767808 */ /* 0x000fe20004000000 */
[----:B------:R-:W-:Y:S01]  /*b300*/  VIADD R151, R5, 0x4 ;  /* 0x0000000405977836 */ /* 0x000fe20000000000 */
[----:B------:R-:W-:Y:S01]  /*b310*/  ISETP.GE.AND P4, PT, R217, 0x69, PT ;  /* 0x00000069d900780c */ /* 0x000fe20003f86270 */
[----:B------:R-:W-:Y:S01]  /*b320*/  VIADD R150, R5, 0x8 ;  /* 0x0000000805967836 */ /* 0x000fe20000000000 */
[----:B------:R-:W-:Y:S01]  /*b330*/  ISETP.GE.AND P2, PT, R217, 0x70, PT ;  /* 0x00000070d900780c */ /* 0x000fe20003f46270 */
[----:B------:R-:W-:Y:S01]  /*b340*/  HGMMA.64x128x16.F32 R24, gdesc[UR12], R24, gsb0 ;  /* 0x01e000000c1879f0 */ /* 0x000fe20008000818 */
[----:B------:R-:W-:Y:S01]  /*b350*/  FSEL R142, R142, -INF , !P5 ;  /* 0xff8000008e8e7808 */ /* 0x000fe20006800000 */
[----:B------:R-:W-:Y:S02]  /*b360*/  VIADD R217, R5, 0x10 ;  /* 0x0000001005d97836 */ /* 0x000fe40000000000 */
[----:B---3--:R-:W-:Y:S01]  /*b370*/  FFMA.FTZ R144, R132, UR5, -R138 ;  /* 0x0000000584907c23 */ /* 0x008fe2000801088a */
[----:B-1----:R-:W-:Y:S01]  /*b380*/  FFMA.FTZ R132, R135, UR5, -R220 ;  /* 0x0000000587847c23 */ /* 0x002fe200080108dc */
[--C-:B------:R-:W-:Y:S01]  /*b390*/  FFMA.FTZ R123, R123, UR5, -R134.reuse ;  /* 0x000000057b7b7c23 */ /* 0x100fe20008010886 */
[----:B------:R-:W-:Y:S01]  /*b3a0*/  FFMA.FTZ R129, R142, UR5, -R127 ;  /* 0x000000058e817c23 */ /* 0x000fe2000801087f */
[----:B------:R-:W-:Y:S01]  /*b3b0*/  FFMA.FTZ R122, R122, UR5, -R134 ;  /* 0x000000057a7a7c23 */ /* 0x000fe20008010886 */
[----:B------:R-:W-:Y:S01]  /*b3c0*/  ISETP.GT.OR P4, PT, R223, 0x69, !P4 ;  /* 0x00000069df00780c */ /* 0x000fe20006784670 */
[----:B------:R-:W-:Y:S01]  /*b3d0*/  FFMA.FTZ R117, R133, UR5, -R220 ;  /* 0x0000000585757c23 */ /* 0x000fe200080108dc */
[----:B------:R-:W-:Y:S01]  /*b3e0*/  ISETP.GT.OR P2, PT, R223, 0x70, !P2 ;  /* 0x00000070df00780c */ /* 0x000fe20005744670 */
[----:B------:R-:W-:Y:S01]  /*b3f0*/  VIADD R223, R5, 0xc ;  /* 0x0000000c05df7836 */ /* 0x000fe20000000000 */
[----:B------:R-:W-:Y:S01]  /*b400*/  FSEL R126, R143, -INF , !P4 ;  /* 0xff8000008f7e7808 */ /* 0x000fe20006000000 */
[----:B------:R-:W-:Y:S01]  /*b410*/  FFMA.FTZ R116, R116, UR5, -R138 ;  /* 0x0000000574747c23 */ /* 0x000fe2000801088a */
[----:B------:R-:W1:Y:S01]  /*b420*/  SHFL.IDX PT, R143, R221, R217, 0x1f ;  /* 0x00001fd9dd8f7589 */ /* 0x000e6200000e0000 */
[----:B------:R-:W-:Y:S01]  /*b430*/  FSEL R124, R146, -INF , !P2 ;  /* 0xff800000927c7808 */ /* 0x000fe20005000000 */
[----:B------:R-:W-:Y:S01]  /*b440*/  FFMA.FTZ R138, R136, UR5, -R131 ;  /* 0x00000005888a7c23 */ /* 0x000fe20008010883 */
[----:B------:R-:W-:Y:S01]  /*b450*/  FFMA.FTZ R131, R113, UR5, -R127 ;  /* 0x0000000571837c23 */ /* 0x000fe2000801087f */
[----:B------:R-:W2:Y:S01]  /*b460*/  SHFL.IDX PT, R146, R221, R223, 0x1f ;  /* 0x00001fdfdd927589 */ /* 0x000ea200000e0000 */
[--C-:B------:R-:W-:Y:S01]  /*b470*/  FFMA.FTZ R121, R121, UR5, -R139.reuse ;  /* 0x0000000579797c23 */ /* 0x100fe2000801088b */
[----:B------:R-:W-:Y:S01]  /*b480*/  FFMA.FTZ R120, R120, UR5, -R139 ;  /* 0x0000000578787c23 */ /* 0x000fe2000801088b */
[----:B------:R-:W-:Y:S01]  /*b490*/  MUFU.EX2 R113, R147 ;  /* 0x0000009300717308 */ /* 0x000fe20000000800 */
[----:B------:R-:W3:Y:S07]  /*b4a0*/  SHFL.IDX PT, R221, R221, R226, 0x1f ;  /* 0x00001fe2dddd7589 */ /* 0x000eee00000e0000 */
[----:B------:R-:W4:Y:S08]  /*b4b0*/  MUFU.EX2 R114, R114 ;  /* 0x0000007200727308 */ /* 0x000f300000000800 */
[----:B------:R-:W5:Y:S01]  /*b4c0*/  MUFU.EX2 R112, R112 ;  /* 0x0000007000707308 */ /* 0x000f620000000800 */
[--C-:B-1----:R-:W-:Y:S01]  /*b4d0*/  FFMA.FTZ R125, R125, UR5, -R143.reuse ;  /* 0x000000057d7d7c23 */ /* 0x102fe2000801088f */
[----:B------:R-:W-:Y:S01]  /*b4e0*/  FFMA.FTZ R124, R124, UR5, -R143 ;  /* 0x000000057c7c7c23 */ /* 0x000fe2000801088f */
[--C-:B--2---:R-:W-:Y:S01]  /*b4f0*/  FFMA.FTZ R127, R115, UR5, -R146.reuse ;  /* 0x00000005737f7c23 */ /* 0x104fe20008010892 */
[----:B------:R-:W-:-:S04]  /*b500*/  FFMA.FTZ R126, R126, UR5, -R146 ;  /* 0x000000057e7e7c23 */ /* 0x000fc80008010892 */
[----:B------:R-:W-:Y:S01]  /*b510*/  MUFU.EX2 R115, R144 ;  /* 0x0000009000737308 */ /* 0x000fe20000000800 */
[--C-:B---3--:R-:W-:Y:S01]  /*b520*/  FFMA.FTZ R119, R119, UR5, -R221.reuse ;  /* 0x0000000577777c23 */ /* 0x108fe200080108dd */
[----:B------:R-:W-:-:S06]  /*b530*/  FFMA.FTZ R118, R118, UR5, -R221 ;  /* 0x0000000576767c23 */ /* 0x000fcc00080108dd */
[----:B------:R-:W1:Y:S08]  /*b540*/  MUFU.EX2 R117, R117 ;  /* 0x0000007500757308 */ /* 0x000e700000000800 */
[----:B------:R-:W2:Y:S08]  /*b550*/  MUFU.EX2 R110, R110 ;  /* 0x0000006e006e7308 */ /* 0x000eb00000000800 */
        /* <DEDUP_REMOVED lines=10> */
[----:B------:R-:W4:Y:S04]  /*b600*/  LDS R216, [R216+0x400] ;  /* 0x00040000d8d87984 */ /* 0x000f280000000800 */
[----:B------:R-:W-:Y:S04]  /*b610*/  LDS R218, [R218+0x400] ;  /* 0x00040000dada7984 */ /* 0x000fe80000000800 */
[----:B------:R-:W-:Y:S04]  /*b620*/  LDS R219, [R219+0x400] ;  /* 0x00040000dbdb7984 */ /* 0x000fe80000000800 */
[----:B---3--:R-:W3:Y:S04]  /*b630*/  SHFL.IDX PT, R128, R224, R5, 0x1f ;  /* 0x00001f05e0807589 */ /* 0x008ee800000e0000 */
[----:B------:R-:W5:Y:S04]  /*b640*/  SHFL.IDX PT, R130, R224, R151, 0x1f ;  /* 0x00001f97e0827589 */ /* 0x000f6800000e0000 */
[----:B------:R-:W1:Y:S04]  /*b650*/  SHFL.IDX PT, R135, R224, R150, 0x1f ;  /* 0x00001f96e0877589 */ /* 0x000e6800000e0000 */
[----:B------:R-:W-:Y:S04]  /*b660*/  SHFL.IDX PT, R134, R224, R217, 0x1f ;  /* 0x00001fd9e0867589 */ /* 0x000fe800000e0000 */
[----:B----4-:R-:W4:Y:S04]  /*b670*/  SHFL.IDX PT, R142, R216, R225, 0x1f ;  /* 0x00001fe1d88e7589 */ /* 0x010f2800000e0000 */
[----:B------:R-:W2:Y:S01]  /*b680*/  SHFL.IDX PT, R136, R224, R223, 0x1f ;  /* 0x00001fdfe0887589 */ /* 0x000ea200000e0000 */
[--C-:B---3--:R-:W-:Y:S01]  /*b690*/  FADD.FTZ R24, R24, -R128.reuse ;  /* 0x8000008018187221 */ /* 0x108fe20000010000 */
[----:B------:R-:W-:-:S02]  /*b6a0*/  FADD.FTZ R26, R26, -R128 ;  /* 0x800000801a1a7221 */ /* 0x000fc40000010000 */
[----:B------:R-:W3:Y:S01]  /*b6b0*/  SHFL.IDX PT, R137, R224, R232, 0x1f ;  /* 0x00001fe8e0897589 */ /* 0x000ee200000e0000 */
[--C-:B-----5:R-:W-:Y:S01]  /*b6c0*/  FADD.FTZ R128, R25, -R130.reuse ;  /* 0x8000008219807221 */ /* 0x120fe20000010000 */
[----:B------:R-:W-:Y:S02]  /*b6d0*/  FADD.FTZ R130, R27, -R130 ;  /* 0x800000821b827221 */ /* 0x000fe40000010000 */
[----:B------:R-:W5:Y:S01]  /*b6e0*/  SHFL.IDX PT, R139, R224, R225, 0x1f ;  /* 0x00001fe1e08b7589 */ /* 0x000f6200000e0000 */
[--C-:B-1----:R-:W-:Y:S01]  /*b6f0*/  FADD.FTZ R133, R28, -R135.reuse ;  /* 0x800000871c857221 */ /* 0x102fe20000010000 */
[----:B------:R-:W-:Y:S01]  /*b700*/  FADD.FTZ R25, R30, -R135 ;  /* 0x800000871e197221 */ /* 0x000fe20000010000 */
[----:B------:R1:W-:Y:S01]  /*b710*/  MUFU.EX2 R28, R132 ;  /* 0x00000084001c7308 */ /* 0x0003e20000000800 */
[----:B------:R-:W5:Y:S04]  /*b720*/  SHFL.IDX PT, R149, R224, R226, 0x1f ;  /* 0x00001fe2e0957589 */ /* 0x000f6800000e0000 */
[----:B------:R-:W5:Y:S01]  /*b730*/  SHFL.IDX PT, R148, R216, R5, 0x1f ;  /* 0x00001f05d8947589 */ /* 0x000f6200000e0000 */
[--C-:B----4-:R-:W-:Y:S01]  /*b740*/  FADD.FTZ R52, R52, -R142.reuse ;  /* 0x8000008e34347221 */ /* 0x110fe20000010000 */
[----:B------:R-:W-:Y:S01]  /*b750*/  FADD.FTZ R54, R54, -R142 ;  /* 0x8000008e36367221 */ /* 0x000fe20000010000 */
[----:B------:R4:W-:Y:S01]  /*b760*/  MUFU.EX2 R30, R145 ;  /* 0x00000091001e7308 */ /* 0x0009e20000000800 */
[----:B-1----:R-:W-:Y:S01]  /*b770*/  FADD.FTZ R132, R32, -R134 ;  /* 0x8000008620847221 */ /* 0x002fe20000010000 */
[----:B------:R-:W-:Y:S01]  /*b780*/  SHFL.IDX PT, R142, R218, R217, 0x1f ;  /* 0x00001fd9da8e7589 */ /* 0x000fe200000e0000 */
[--C-:B--2---:R-:W-:Y:S01]  /*b790*/  FADD.FTZ R135, R29, -R136.reuse ;  /* 0x800000881d877221 */ /* 0x104fe20000010000 */
[----:B------:R-:W-:Y:S01]  /*b7a0*/  FADD.FTZ R27, R31, -R136 ;  /* 0x800000881f1b7221 */ /* 0x000fe20000010000 */
[----:B------:R-:W-:Y:S01]  /*b7b0*/  FADD.FTZ R134, R34, -R134 ;  /* 0x8000008622867221 */ /* 0x000fe20000010000 */
[----:B------:R-:W1:Y:S01]  /*b7c0*/  SHFL.IDX PT, R32, R216, R217, 0x1f ;  /* 0x00001fd9d8207589 */ /* 0x000e6200000e0000 */
[--C-:B---3--:R-:W-:Y:S01]  /*b7d0*/  FADD.FTZ R136, R33, -R137.reuse ;  /* 0x8000008921887221 */ /* 0x108fe20000010000 */
[----:B------:R2:W3:Y:S02]  /*b7e0*/  MUFU.EX2 R29, R138 ;  /* 0x0000008a001d7308 */ /* 0x0004e40000000800 */
[----:B----4-:R4:W-:Y:S01]  /*b7f0*/  SHFL.IDX PT, R145, R219, R217, 0x1f ;  /* 0x00001fd9db917589 */ /* 0x0109e200000e0000 */
[----:B------:R-:W-:Y:S01]  /*b800*/  FADD.FTZ R137, R35, -R137 ;  /* 0x8000008923897221 */ /* 0x000fe20000010000 */
[----:B-----5:R-:W-:-:S02]  /*b810*/  FADD.FTZ R38, R38, -R139 ;  /* 0x8000008b26267221 */ /* 0x020fc40000010000 */
[----:B------:R-:W5:Y:S02]  /*b820*/  SHFL.IDX PT, R144, R216, R232, 0x1f ;  /* 0x00001fe8d8907589 */ /* 0x000f6400000e0000 */
[----:B------:R3:W3:Y:S02]  /*b830*/  MUFU.EX2 R31, R141 ;  /* 0x0000008d001f7308 */ /* 0x0006e40000000800 */
[----:B------:R-:W3:Y:S01]  /*b840*/  SHFL.IDX PT, R33, R216, R226, 0x1f ;  /* 0x00001fe2d8217589 */ /* 0x000ee200000e0000 */
[----:B--2---:R-:W-:Y:S01]  /*b850*/  FADD.FTZ R138, R36, -R139 ;  /* 0x8000008b248a7221 */ /* 0x004fe20000010000 */
[--C-:B------:R-:W-:Y:S01]  /*b860*/  FADD.FTZ R139, R37, -R149.reuse ;  /* 0x80000095258b7221 */ /* 0x100fe20000010000 */
[----:B------:R-:W-:Y:S01]  /*b870*/  FADD.FTZ R39, R39, -R149 ;  /* 0x8000009527277221 */ /* 0x000fe20000010000 */
[----:B----4-:R-:W2:Y:S01]  /*b880*/  LDL R217, [R1+0x1c] ;  /* 0x00001c0001d97983 */ /* 0x010ea20000100800 */
[--C-:B------:R-:W-:Y:S01]  /*b890*/  FADD.FTZ R40, R40, -R148.reuse ;  /* 0x8000009428287221 */ /* 0x100fe20000010000 */
[----:B------:R-:W-:-:S02]  /*b8a0*/  FADD.FTZ R42, R42, -R148 ;  /* 0x800000942a2a7221 */ /* 0x000fc40000010000 */
[----:B------:R-:W4:Y:S04]  /*b8b0*/  SHFL.IDX PT, R143, R216, R223, 0x1f ;  /* 0x00001fdfd88f7589 */ /* 0x000f2800000e0000 */
[----:B------:R-:W-:Y:S01]  /*b8c0*/  SHFL.IDX PT, R147, R216, R151, 0x1f ;  /* 0x00001f97d8937589 */ /* 0x000fe200000e0000 */
[--C-:B-1----:R-:W-:Y:S01]  /*b8d0*/  FADD.FTZ R48, R48, -R32.reuse ;  /* 0x8000002030307221 */ /* 0x102fe20000010000 */
[----:B------:R-:W-:Y:S02]  /*b8e0*/  FADD.FTZ R50, R50, -R32 ;  /* 0x8000002032327221 */ /* 0x000fe40000010000 */
[----:B------:R-:W-:Y:S01]  /*b8f0*/  SHFL.IDX PT, R146, R216, R150, 0x1f ;  /* 0x00001f96d8927589 */ /* 0x000fe200000e0000 */
[----:B------:R1:W4:Y:S01]  /*b900*/  MUFU.EX2 R32, R140 ;  /* 0x0000008c00207308 */ /* 0x0003220000000800 */
[----:B------:R-:W-:Y:S01]  /*b910*/  FMUL.FTZ R26, R9, R26 ;  /* 0x0000001a091a7220 */ /* 0x000fe20000410000 */
[----:B------:R-:W-:Y:S01]  /*b920*/  FMUL.FTZ R25, R12, R25 ;  /* 0x000000190c197220 */ /* 0x000fe20000410000 */
[----:B------:R-:W4:Y:S01]  /*b930*/  SHFL.IDX PT, R35, R218, R151, 0x1f ;  /* 0x00001f97da237589 */ /* 0x000f2200000e0000 */
[--C-:B-----5:R-:W-:Y:S01]  /*b940*/  FADD.FTZ R49, R49, -R144.reuse ;  /* 0x8000009031317221 */ /* 0x120fe20000010000 */
[----:B------:R-:W-:Y:S01]  /*b950*/  FADD.FTZ R51, R51, -R144 ;  /* 0x8000009033337221 */ /* 0x000fe20000010000 */
[--C-:B------:R-:W-:Y:S01]  /*b960*/  FADD.FTZ R64, R64, -R142.reuse ;  /* 0x8000008e40407221 */ /* 0x100fe20000010000 */
[----:B---3--:R-:W-:Y:S01]  /*b970*/  SHFL.IDX PT, R141, R219, R151, 0x1f ;  /* 0x00001f97db8d7589 */ /* 0x008fe200000e0000 */
[--C-:B------:R-:W-:Y:S01]  /*b980*/  FADD.FTZ R53, R53, -R33.reuse ;  /* 0x8000002135357221 */ /* 0x100fe20000010000 */
[----:B------:R-:W-:Y:S01]  /*b990*/  FADD.FTZ R55, R55, -R33 ;  /* 0x8000002137377221 */ /* 0x000fe20000010000 */
[----:B------:R-:W-:Y:S01]  /*b9a0*/  MUFU.EX2 R124, R124 ;  /* 0x0000007c007c7308 */ /* 0x000fe20000000800 */
[----:B-1----:R-:W-:Y:S01]  /*b9b0*/  SHFL.IDX PT, R140, R219, R5, 0x1f ;  /* 0x00001f05db8c7589 */ /* 0x002fe200000e0000 */
[----:B------:R-:W-:-:S03]  /*b9c0*/  FADD.FTZ R66, R66, -R142 ;  /* 0x8000008e42427221 */ /* 0x000fc60000010000 */
[----:B------:R-:W-:Y:S01]  /*b9d0*/  SHFL.IDX PT, R144, R219, R150, 0x1f ;  /* 0x00001f96db907589 */ /* 0x000fe200000e0000 */
[--C-:B----4-:R-:W-:Y:S01]  /*b9e0*/  FADD.FTZ R45, R45, -R143.reuse ;  /* 0x8000008f2d2d7221 */ /* 0x110fe20000010000 */
[----:B------:R-:W-:Y:S01]  /*b9f0*/  FADD.FTZ R47, R47, -R143 ;  /* 0x8000008f2f2f7221 */ /* 0x000fe20000010000 */
[----:B------:R1:W-:Y:S01]  /*ba00*/  MUFU.EX2 R33, R131 ;  /* 0x0000008300217308 */ /* 0x0003e20000000800 */
[----:B------:R-:W-:Y:S04]  /*ba10*/  SHFL.IDX PT, R149, R219, R223, 0x1f ;  /* 0x00001fdfdb957589 */ /* 0x000fe800000e0000 */
[----:B------:R-:W3:Y:S04]  /*ba20*/  SHFL.IDX PT, R34, R218, R5, 0x1f ;  /* 0x00001f05da227589 */ /* 0x000ee800000e0000 */
[----:B------:R-:W4:Y:S01]  /*ba30*/  SHFL.IDX PT, R36, R218, R223, 0x1f ;  /* 0x00001fdfda247589 */ /* 0x000f2200000e0000 */
[--C-:B------:R-:W-:Y:S01]  /*ba40*/  FADD.FTZ R57, R57, -R35.reuse ;  /* 0x8000002339397221 */ /* 0x100fe20000010000 */
[----:B------:R-:W-:-:S02]  /*ba50*/  FADD.FTZ R59, R59, -R35 ;  /* 0x800000233b3b7221 */ /* 0x000fc40000010000 */
[----:B------:R-:W-:Y:S01]  /*ba60*/  SHFL.IDX PT, R37, R218, R225, 0x1f ;  /* 0x00001fe1da257589 */ /* 0x000fe200000e0000 */
[----:B------:R-:W5:Y:S01]  /*ba70*/  MUFU.EX2 R35, R127 ;  /* 0x0000007f00237308 */ /* 0x000f620000000800 */
[----:B------:R-:W-:Y:S01]  /*ba80*/  FMUL.FTZ R38, R19, R38 ;  /* 0x0000002613267220 */ /* 0x000fe20000410000 */
[----:B------:R-:W-:Y:S01]  /*ba90*/  FMUL.FTZ R39, R23, R39 ;  /* 0x0000002717277220 */ /* 0x000fe20000410000 */
[----:B------:R-:W-:Y:S01]  /*baa0*/  SHFL.IDX PT, R148, R219, R232, 0x1f ;  /* 0x00001fe8db947589 */ /* 0x000fe200000e0000 */
[--C-:B------:R-:W-:Y:S01]  /*bab0*/  FADD.FTZ R44, R44, -R146.reuse ;  /* 0x800000922c2c7221 */ /* 0x100fe20000010000 */
[----:B------:R-:W-:Y:S01]  /*bac0*/  FADD.FTZ R46, R46, -R146 ;  /* 0x800000922e2e7221 */ /* 0x000fe20000010000 */
[--C-:B------:R-:W-:Y:S01]  /*bad0*/  FADD.FTZ R41, R41, -R147.reuse ;  /* 0x8000009329297221 */ /* 0x100fe20000010000 */
[----:B------:R-:W-:Y:S01]  /*bae0*/  SHFL.IDX PT, R151, R219, R225, 0x1f ;  /* 0x00001fe1db977589 */ /* 0x000fe200000e0000 */
[----:B------:R-:W-:Y:S01]  /*baf0*/  MUFU.EX2 R123, R123 ;  /* 0x0000007b007b7308 */ /* 0x000fe20000000800 */
[----:B------:R-:W-:-:S02]  /*bb00*/  FADD.FTZ R43, R43, -R147 ;  /* 0x800000932b2b7221 */ /* 0x000fc40000010000 */
[----:B------:R-:W5:Y:S04]  /*bb10*/  SHFL.IDX PT, R219, R219, R226, 0x1f ;  /* 0x00001fe2dbdb7589 */ /* 0x000f6800000e0000 */
[----:B-1----:R-:W1:Y:S01]  /*bb20*/  SHFL.IDX PT, R131, R218, R232, 0x1f ;  /* 0x00001fe8da837589 */ /* 0x002e6200000e0000 */
[--C-:B---3--:R-:W-:Y:S01]  /*bb30*/  FADD.FTZ R56, R56, -R34.reuse ;  /* 0x8000002238387221 */ /* 0x108fe20000010000 */
[----:B------:R-:W-:Y:S02]  /*bb40*/  FADD.FTZ R58, R58, -R34 ;  /* 0x800000223a3a7221 */ /* 0x000fe40000010000 */
[----:B------:R-:W3:Y:S01]  /*bb50*/  SHFL.IDX PT, R143, R218, R150, 0x1f ;  /* 0x00001f96da8f7589 */ /* 0x000ee200000e0000 */
[----:B------:R1:W3:Y:S01]  /*bb60*/  MUFU.EX2 R34, R129 ;  /* 0x0000008100227308 */ /* 0x0002e20000000800 */
[--C-:B----4-:R-:W-:Y:S01]  /*bb70*/  FADD.FTZ R61, R61, -R36.reuse ;  /* 0x800000243d3d7221 */ /* 0x110fe20000010000 */
[----:B------:R-:W-:Y:S01]  /*bb80*/  FADD.FTZ R63, R63, -R36 ;  /* 0x800000243f3f7221 */ /* 0x000fe20000010000 */
[----:B------:R-:W4:Y:S01]  /*bb90*/  SHFL.IDX PT, R218, R218, R226, 0x1f ;  /* 0x00001fe2dada7589 */ /* 0x000f2200000e0000 */
[----:B------:R-:W-:Y:S01]  /*bba0*/  FADD.FTZ R142, R80, -R145 ;  /* 0x80000091508e7221 */ /* 0x000fe20000010000 */
[----:B-----5:R-:W-:Y:S01]  /*bbb0*/  FADD.FTZ R216, R85, -R219 ;  /* 0x800000db55d87221 */ /* 0x020fe20000010000 */
[----:B------:R-:W-:-:S02]  /*bbc0*/  FMUL.FTZ R85, R11, R130 ;  /* 0x000000820b557220 */ /* 0x000fc40000410000 */
[----:B------:R-:W5:Y:S01]  /*bbd0*/  MUFU.EX2 R36, R126 ;  /* 0x0000007e00247308 */ /* 0x000f620000000800 */
[--C-:B-1----:R-:W-:Y:S01]  /*bbe0*/  FADD.FTZ R65, R65, -R131.reuse ;  /* 0x8000008341417221 */ /* 0x102fe20000010000 */
[----:B------:R-:W-:Y:S01]  /*bbf0*/  FADD.FTZ R129, R67, -R131 ;  /* 0x8000008343817221 */ /* 0x000fe20000010000 */
[----:B------:R-:W-:Y:S01]  /*bc00*/  F2FP.F16.F32.PACK_AB R85, R85, R26 ;  /* 0x0000001a5555723e */ /* 0x000fe200000000ff */
[----:B------:R-:W-:Y:S01]  /*bc10*/  FMUL.FTZ R26, R14, R27 ;  /* 0x0000001b0e1a7220 */ /* 0x000fe20000410000 */
[--C-:B------:R-:W-:Y:S01]  /*bc20*/  FADD.FTZ R131, R68, -R37.reuse ;  /* 0x8000002544837221 */ /* 0x100fe20000010000 */
[----:B------:R-:W-:Y:S02]  /*bc30*/  FADD.FTZ R67, R70, -R37 ;  /* 0x8000002546437221 */ /* 0x000fe40000010000 */
[----:B------:R-:W-:Y:S01]  /*bc40*/  MUFU.EX2 R122, R122 ;  /* 0x0000007a007a7308 */ /* 0x000fe20000000800 */
[----:B---3--:R-:W-:Y:S01]  /*bc50*/  FADD.FTZ R60, R60, -R143 ;  /* 0x8000008f3c3c7221 */ /* 0x008fe20000010000 */
[----:B------:R-:W-:Y:S01]  /*bc60*/  FADD.FTZ R219, R87, -R219 ;  /* 0x800000db57db7221 */ /* 0x000fe20000010000 */
[----:B------:R-:W-:Y:S01]  /*bc70*/  FMUL.FTZ R80, R15, R132 ;  /* 0x000000840f507220 */ /* 0x000fe20000410000 */
[----:B------:R-:W-:Y:S01]  /*bc80*/  FMUL.FTZ R27, R16, R136 ;  /* 0x00000088101b7220 */ /* 0x000fe20000410000 */
[----:B------:R-:W-:-:S03]  /*bc90*/  F2FP.F16.F32.PACK_AB R87, R26, R25 ;  /* 0x000000191a57723e */ /* 0x000fc600000000ff */
[----:B------:R-:W-:Y:S01]  /*bca0*/  MUFU.EX2 R121, R121 ;  /* 0x0000007900797308 */ /* 0x000fe20000000800 */
[----:B------:R-:W-:Y:S01]  /*bcb0*/  FMUL.FTZ R25, R114, R65 ;  /* 0x0000004172197220 */ /* 0x000fe20000410000 */
[----:B----4-:R-:W-:Y:S01]  /*bcc0*/  FADD.FTZ R70, R69, -R218 ;  /* 0x800000da45467221 */ /* 0x010fe20000010000 */
[----:B------:R-:W-:-:S05]  /*bcd0*/  FADD.FTZ R127, R72, -R140 ;  /* 0x8000008c487f7221 */ /* 0x000fca0000010000 */
[----:B------:R-:W-:Y:S01]  /*bce0*/  MUFU.EX2 R120, R120 ;  /* 0x0000007800787308 */ /* 0x000fe20000000800 */
[----:B------:R-:W-:Y:S01]  /*bcf0*/  FMUL.FTZ R60, R107, R60 ;  /* 0x0000003c6b3c7220 */ /* 0x000fe20000410000 */
[----:B------:R-:W-:Y:S01]  /*bd00*/  FMUL.FTZ R61, R108, R61 ;  /* 0x0000003d6c3d7220 */ /* 0x000fe20000410000 */
[----:B------:R-:W-:Y:S01]  /*bd10*/  FMUL.FTZ R64, R111, R64 ;  /* 0x000000406f407220 */ /* 0x000fe20000410000 */
[----:B------:R-:W-:-:S04]  /*bd20*/  FADD.FTZ R62, R62, -R143 ;  /* 0x8000008f3e3e7221 */ /* 0x000fc80000010000 */
[----:B------:R1:W3:Y:S01]  /*bd30*/  MUFU.EX2 R37, R125 ;  /* 0x0000007d00257308 */ /* 0x0002e20000000800 */
[----:B------:R-:W-:Y:S01]  /*bd40*/  FMUL.FTZ R65, R112, R66 ;  /* 0x0000004270417220 */ /* 0x000fe20000410000 */
[----:B------:R-:W-:-:S06]  /*bd50*/  FMUL.FTZ R26, R113, R129 ;  /* 0x00000081711a7220 */ /* 0x000fcc0000410000 */
[----:B------:R-:W4:Y:S01]  /*bd60*/  MUFU.EX2 R119, R119 ;  /* 0x0000007700777308 */ /* 0x000f220000000800 */
[----:B-1----:R-:W-:Y:S01]  /*bd70*/  FADD.FTZ R125, R74, -R140 ;  /* 0x8000008c4a7d7221 */ /* 0x002fe20000010000 */
[----:B------:R-:W-:-:S06]  /*bd80*/  FADD.FTZ R140, R73, -R141 ;  /* 0x8000008d498c7221 */ /* 0x000fcc0000010000 */
[----:B------:R-:W1:Y:S01]  /*bd90*/  MUFU.EX2 R118, R118 ;  /* 0x0000007600767308 */ /* 0x000e620000000800 */
[----:B------:R-:W-:Y:S01]  /*bda0*/  FADD.FTZ R141, R75, -R141 ;  /* 0x8000008d4b8d7221 */ /* 0x000fe20000010000 */
[--C-:B------:R-:W-:Y:S01]  /*bdb0*/  FADD.FTZ R146, R81, -R148.reuse ;  /* 0x8000009451927221 */ /* 0x100fe20000010000 */
[--C-:B------:R-:W-:Y:S01]  /*bdc0*/  FADD.FTZ R150, R84, -R151.reuse ;  /* 0x8000009754967221 */ /* 0x100fe20000010000 */
[----:B------:R-:W-:Y:S01]  /*bdd0*/  F2FP.F16.F32.PACK_AB R80, R27, R80 ;  /* 0x000000501b50723e */ /* 0x000fe200000000ff */
[----:B------:R-:W-:Y:S01]  /*bde0*/  FADD.FTZ R148, R83, -R148 ;  /* 0x8000009453947221 */ /* 0x000fe20000010000 */
[----:B------:R-:W-:Y:S01]  /*bdf0*/  FADD.FTZ R151, R86, -R151 ;  /* 0x8000009756977221 */ /* 0x000fe20000010000 */
        /* <DEDUP_REMOVED lines=12> */
[----:B------:R-:W-:Y:S01]  /*bec0*/  FADD.FTZ R126, R71, -R218 ;  /* 0x800000da477e7221 */ /* 0x000fe20000010000 */
[----:B------:R-:W-:Y:S01]  /*bed0*/  F2FP.F16.F32.PACK_AB R64, R25, R64 ;  /* 0x000000401940723e */ /* 0x000fe200000000ff */
[--C-:B------:R-:W-:Y:S01]  /*bee0*/  FADD.FTZ R143, R76, -R144.reuse ;  /* 0x800000904c8f7221 */ /* 0x100fe20000010000 */
[----:B------:R-:W-:Y:S01]  /*bef0*/  F2FP.F16.F32.PACK_AB R65, R26, R65 ;  /* 0x000000411a41723e */ /* 0x000fe200000000ff */
        /* <DEDUP_REMOVED lines=43> */
[----:B---3--:R-:W-:Y:S01]  /*c1b0*/  FMUL.FTZ R56, R37, R142 ;  /* 0x0000008e25387220 */ /* 0x008fe20000410000 */
        /* <DEDUP_REMOVED lines=13> */
[----:B-1----:R-:W-:Y:S01]  /*c290*/  FMUL.FTZ R26, R118, R219 ;  /* 0x000000db761a7220 */ /* 0x002fe20000410000 */
        /* <DEDUP_REMOVED lines=167> */
.L_x_1414:
        /* <DEDUP_REMOVED lines=70> */
.L_x_1415:
        /* <DEDUP_REMOVED lines=12> */
.L_x_1405:
        /* <DEDUP_REMOVED lines=34> */
.L_x_1373:
[----:B------:R-:W-:Y:S05]  /*d450*/  @P0 BRA `(.L_x_1371) ;  /* 0x0000003000580947 */ /* 0x000fea0003800000 */
[----:B------:R-:W1:Y:S01]  /*d460*/  S2UR UR8, SR_CTAID.Y ;  /* 0x00000000000879c3 */ /* 0x000e620000002600 */
[----:B------:R-:W3:Y:S01]  /*d470*/  S2R R14, SR_TID.X ;  /* 0x00000000000e7919 */ /* 0x000ee20000002100 */
[----:B------:R-:W-:Y:S01]  /*d480*/  ULDC UR4, c[0x0][0x850] ;  /* 0x0002140000047ab9 */ /* 0x000fe20000000800 */
[----:B------:R-:W-:Y:S01]  /*d490*/  ULDC.64 UR12, c[0x0][0x818] ;  /* 0x00020600000c7ab9 */ /* 0x000fe20000000a00 */
[----:B------:R-:W-:Y:S01]  /*d4a0*/  UISETP.NE.AND UP0, UPT, UR4, 0x1, UPT ;  /* 0x000000010400788c */ /* 0x000fe2000bf05270 */
[----:B------:R-:W4:Y:S01]  /*d4b0*/  S2R R4, SR_CgaCtaId ;  /* 0x0000000000047919 */ /* 0x000f220000008800 */
[----:B------:R-:W-:Y:S02]  /*d4c0*/  MOV R3, 0x400 ;  /* 0x0000040000037802 */ /* 0x000fe40000000f00 */
[----:B------:R-:W5:Y:S07]  /*d4d0*/  S2UR UR6, SR_CTAID.X ;  /* 0x00000000000679c3 */ /* 0x000f6e0000002500 */
[----:B------:R-:W-:Y:S01]  /*d4e0*/  @UP0 ULDC UR4, c[0x0][0x854] ;  /* 0x0002150000040ab9 */ /* 0x000fe20000000800 */
[----:B------:R-:W-:Y:S01]  /*d4f0*/  @UP0 ULDC UR7, c[0x0][0x858] ;  /* 0x0002160000070ab9 */ /* 0x000fe20000000800 */
[----:B------:R-:W4:Y:S01]  /*d500*/  S2UR UR14, SR_CTAID.Z ;  /* 0x00000000000e79c3 */ /* 0x000f220000002700 */
[----:B-1----:R-:W-:-:S07]  /*d510*/  UIMAD.WIDE.U32 UR4, UR8, UR4, URZ ;  /* 0x00000004080472a5 */ /* 0x002fce000f8e003f */
[----:B--2---:R-:W1:Y:S01]  /*d520*/  LDC.64 R10, c[0x0][0x820] ;  /* 0x00020800ff0a7b82 */ /* 0x004e620000000a00 */
[----:B------:R-:W-:Y:S02]  /*d530*/  @UP0 USHF.R.U32.HI UR8, URZ, UR7, UR5 ;  /* 0x000000073f080299 */ /* 0x000fe40008011605 */
[----:B-----5:R-:W-:-:S05]  /*d540*/  USHF.L.U32 UR6, UR6, 0xd, URZ ;  /* 0x0000000d06067899 */ /* 0x020fca000800063f */
[----:B------:R-:W2:Y:S01]  /*d550*/  LDC.64 R12, c[0x0][0x848] ;  /* 0x00021200ff0c7b82 */ /* 0x000ea20000000a00 */
[----:B------:R-:W-:Y:S01]  /*d560*/  USHF.R.S32.HI UR9, URZ, 0x1f, UR8 ;  /* 0x0000001f3f097899 */ /* 0x000fe20008011408 */
[----:B---3--:R-:W-:Y:S01]  /*d570*/  VIADD R15, R14, 0xffffff80 ;  /* 0xffffff800e0f7836 */ /* 0x008fe20000000000 */
[----:B------:R-:W-:Y:S01]  /*d580*/  USHF.R.S32.HI UR7, URZ, 0x1f, UR6 ;  /* 0x0000001f3f077899 */ /* 0x000fe20008011406 */
[----:B----4-:R-:W-:Y:S01]  /*d590*/  LEA R17, R4, R3, 0x18 ;  /* 0x0000000304117211 */ /* 0x010fe200078ec0ff */
[----:B------:R-:W-:Y:S02]  /*d5a0*/  UIMAD UR10, UR9, UR12, URZ ;  /* 0x0000000c090a72a4 */ /* 0x000fe4000f8e023f */
[----:B------:R-:W-:Y:S01]  /*d5b0*/  UIMAD.WIDE.U32 UR4, UR8, UR12, UR6 ;  /* 0x0000000c080472a5 */ /* 0x000fe2000f8e0006 */
[----:B------:R-:W-:Y:S01]  /*d5c0*/  SHF.R.S32.HI R0, RZ, 0x1f, R15 ;  /* 0x0000001fff007819 */ /* 0x000fe2000001140f */
[----:B------:R-:W-:Y:S02]  /*d5d0*/  UIMAD UR10, UR8, UR13, UR10 ;  /* 0x0000000d080a72a4 */ /* 0x000fe4000f8e020a */
[----:B------:R-:W-:Y:S01]  /*d5e0*/  USHF.R.S32.HI UR11, URZ, 0x1f, UR14 ;  /* 0x0000001f3f0b7899 */ /* 0x000fe2000801140e */
[----:B------:R-:W-:Y:S01]  /*d5f0*/  LEA.HI R2, R0, R15, RZ, 0x7 ;  /* 0x0000000f00027211 */ /* 0x000fe200078f38ff */
[----:B------:R-:W-:Y:S01]  /*d600*/  ULDC.64 UR12, c[0x0][0x840] ;  /* 0x00021000000c7ab9 */ /* 0x000fe20000000a00 */
[----:B------:R-:W-:Y:S01]  /*d610*/  IMAD.U32 R3, RZ, RZ, UR5 ;  /* 0x00000005ff037e24 */ /* 0x000fe2000f8e00ff */
[----:B------:R-:W-:Y:S01]  /*d620*/  UIMAD UR9, UR9, UR12, URZ ;  /* 0x0000000c090972a4 */ /* 0x000fe2000f8e023f */
[C---:B------:R-:W-:Y:S01]  /*d630*/  LOP3.LUT R0, R2.reuse, 0xfffff80, RZ, 0xc0, !PT ;  /* 0x0fffff8002007812 */ /* 0x040fe200078ec0ff */
[----:B------:R-:W-:Y:S01]  /*d640*/  UIMAD.WIDE.U32 UR6, UR8, UR12, UR6 ;  /* 0x0000000c080672a5 */ /* 0x000fe2000f8e0006 */
[----:B------:R-:W-:Y:S01]  /*d650*/  IMAD.SHL.U32 R2, R2, 0x20, RZ ;  /* 0x0000002002027824 */ /* 0x000fe200078e00ff */
[----:B------:R-:W-:Y:S01]  /*d660*/  UIMAD UR8, UR8, UR13, UR9 ;  /* 0x0000000d080872a4 */ /* 0x000fe2000f8e0209 */
[----:B-1----:R-:W-:Y:S01]  /*d670*/  IMAD R6, R10, UR11, RZ ;  /* 0x0000000b0a067c24 */ /* 0x002fe2000f8e02ff */
[----:B------:R-:W-:Y:S01]  /*d680*/  UIADD3 UR9, UR5, UR10, URZ ;  /* 0x0000000a05097290 */ /* 0x000fe2000fffe03f */
[----:B------:R-:W-:Y:S01]  /*d690*/  IMAD.IADD R0, R15, 0x1, -R0 ;  /* 0x000000010f007824 */ /* 0x000fe200078e0a00 */
[----:B------:R-:W-:Y:S01]  /*d6a0*/  UIADD3 UR8, UR7, UR8, URZ ;  /* 0x0000000807087290 */ /* 0x000fe2000fffe03f */
[----:B------:R-:W-:Y:S01]  /*d6b0*/  LOP3.LUT R7, R2, 0x3ffff000, RZ, 0xc0, !PT ;  /* 0x3ffff00002077812 */ /* 0x000fe200078ec0ff */
[----:B------:R-:W-:-:S02]  /*d6c0*/  IMAD.U32 R5, RZ, RZ, UR7 ;  /* 0x00000007ff057e24 */ /* 0x000fc4000f8e00ff */
[----:B------:R-:W-:Y:S02]  /*d6d0*/  IMAD.U32 R2, RZ, RZ, UR4 ;  /* 0x00000004ff027e24 */ /* 0x000fe4000f8e00ff */
[----:B------:R-:W-:Y:S02]  /*d6e0*/  IMAD.U32 R3, RZ, RZ, UR9 ;  /* 0x00000009ff037e24 */ /* 0x000fe4000f8e00ff */
[----:B------:R-:W-:Y:S02]  /*d6f0*/  IMAD.U32 R4, RZ, RZ, UR6 ;  /* 0x00000006ff047e24 */ /* 0x000fe4000f8e00ff */
[----:B------:R-:W-:Y:S02]  /*d700*/  IMAD.U32 R5, RZ, RZ, UR8 ;  /* 0x00000008ff057e24 */ /* 0x000fe4000f8e00ff */
[----:B--2---:R-:W-:Y:S02]  /*d710*/  IMAD R8, R12, UR11, RZ ;  /* 0x0000000b0c087c24 */ /* 0x004fe4000f8e02ff */
[----:B------:R-:W-:-:S02]  /*d720*/  IMAD R0, R0, 0x4, R7 ;  /* 0x0000000400007824 */ /* 0x000fc400078e0207 */
[----:B------:R-:W-:Y:S02]  /*d730*/  IMAD R7, R11, UR14, R6 ;  /* 0x0000000e0b077c24 */ /* 0x000fe4000f8e0206 */
[----:B------:R-:W-:-:S04]  /*d740*/  IMAD.WIDE.U32 R2, R10, UR14, R2 ;  /* 0x0000000e0a027c25 */ /* 0x000fc8000f8e0002 */
[----:B------:R-:W-:Y:S02]  /*d750*/  IMAD R9, R13, UR14, R8 ;  /* 0x0000000e0d097c24 */ /* 0x000fe4000f8e0208 */
[----:B------:R-:W-:Y:S01]  /*d760*/  IMAD.WIDE.U32 R4, R12, UR14, R4 ;  /* 0x0000000e0c047c25 */ /* 0x000fe2000f8e0004 */
[----:B------:R-:W-:Y:S05]  /*d770*/  WARPSYNC.ALL ;  /* 0x0000000000007948 */ /* 0x000fea0003800000 */
[----:B------:R-:W-:Y:S02]  /*d780*/  IMAD R0, R0, 0x4, R17 ;  /* 0x0000000400007824 */ /* 0x000fe400078e0211 */
[----:B------:R-:W-:-:S02]  /*d790*/  IMAD.IADD R7, R3, 0x1, R7 ;  /* 0x0000000103077824 */ /* 0x000fc400078e0207 */
[----:B------:R-:W-:Y:S01]  /*d7a0*/  IMAD.IADD R6, R5, 0x1, R9 ;  /* 0x0000000105067824 */ /* 0x000fe200078e0209 */
[----:B------:R-:W-:Y:S01]  /*d7b0*/  BAR.SYNC.DEFER_BLOCKING 0x1, 0x100 ;  /* 0x0044000000007b1d */ /* 0x000fe20000010000 */
[----:B------:R-:W-:-:S07]  /*d7c0*/  ISETP.NE.AND P0, PT, R15, RZ, PT ;  /* 0x000000ff0f00720c */ /* 0x000fce0003f05270 */
        /* <DEDUP_REMOVED lines=30> */
.L_x_1419:
[----:B------:R-:W-:Y:S01]  /*d9b0*/  @P0 ELECT P1, URZ, PT ;  /* 0x00000000003f082f */ /* 0x000fe20003820000 */
[----:B------:R1:W-:-:S12]  /*d9c0*/  UBLKRED.G.S.ADD.F32.RN [UR4], [UR6], UR7, desc[UR8] ;  /* 0x00000804060073bb */ /* 0x0003d800080a1407 */
[----:B------:R-:W-:Y:S02]  /*d9d0*/  @P1 PLOP3.LUT P0, PT, P1, PT, PT, 0x8, 0x0 ;  /* 0x000000000000181c */ /* 0x000fe40000f0e170 */
[----:B------:R-:W-:-:S11]  /*d9e0*/  PLOP3.LUT P1, PT, PT, PT, PT, 0x8, 0x0 ;  /* 0x000000000000781c */ /* 0x000fd60003f2e170 */
[----:B-1----:R-:W-:Y:S05]  /*d9f0*/  @P0 BRA.U.ANY `(.L_x_1419) ;  /* 0xfffffffd00ec0947 */ /* 0x002fea000393ffff */
[----:B------:R0:W-:Y:S01]  /*da00*/  UTMACMDFLUSH ;  /* 0x00000000000079b7 */ /* 0x0001e20000000000 */
[----:B------:R-:W-:-:S04]  /*da10*/  DEPBAR.LE SB0, 0x0 ;  /* 0x000080000000791a */ /* 0x000fc80000000000 */
.L_x_1418:
[----:B------:R-:W-:Y:S05]  /*da20*/  BSYNC B0 ;  /* 0x0000000000007941 */ /* 0x000fea0003800000 */
.L_x_1417:
        /* <DEDUP_REMOVED lines=25> */
.L_x_1420:
        /* <DEDUP_REMOVED lines=8> */
.L_x_1369:
        /* <DEDUP_REMOVED lines=41> */
.L_x_1422:
        /* <DEDUP_REMOVED lines=36> */
.L_x_1425:
[----:B------:R-:W-:Y:S05]  /*e110*/  BSYNC B0 ;  /* 0x0000000000007941 */ /* 0x000fea0003800000 */
.L_x_1424:
        /* <DEDUP_REMOVED lines=19> */
.L_x_1427:
[----:B------:R-:W-:Y:S05]  /*e250*/  BSYNC B0 ;  /* 0x0000000000007941 */ /* 0x000fea0003800000 */
.L_x_1426:
[----:B------:R-:W-:Y:S06]  /*e260*/  BAR.ARV 0xa, 0xa0 ;  /* 0x0282800000007b1d */ /* 0x000fec0000002000 */
[----:B------:R-:W-:Y:S04]  /*e270*/  BSSY B0, `(.L_x_1428) ;  /* 0x0000003000007945 */ /* 0x000fe80003800000 */
[----:B------:R-:W-:Y:S05]  /*e280*/  @!P0 BRA `(.L_x_1429) ;  /* 0x0000000000048947 */ /* 0x000fea0003800000 */
[----:B------:R-:W-:-:S04]  /*e290*/  DEPBAR.LE SB0, 0x0 ;  /* 0x000080000000791a */ /* 0x000fc80000000000 */
.L_x_1429:
[----:B------:R-:W-:Y:S05]  /*e2a0*/  BSYNC B0 ;  /* 0x0000000000007941 */ /* 0x000fea0003800000 */
.L_x_1428:
[----:B------:R-:W-:Y:S06]  /*e2b0*/  BAR.ARV 0xb, 0xa0 ;  /* 0x02c2800000007b1d */ /* 0x000fec0000002000 */
[----:B------:R-:W-:Y:S01]  /*e2c0*/  UIADD3 UR9, UR5, 0x1, URZ ;  /* 0x0000000105097890 */ /* 0x000fe2000fffe03f */
[----:B------:R-:W-:Y:S11]  /*e2d0*/  BRA `(.L_x_1430) ;  /* 0x0000000000047947 */ /* 0x000ff60003800000 */
.L_x_1423:
[----:B------:R-:W-:-:S05]  /*e2e0*/  UMOV UR9, UR5 ;  /* 0x0000000500097c82 */ /* 0x000fca0008000000 */
.L_x_1430:
        /* <DEDUP_REMOVED lines=16> */
.L_x_1443:
        /* <DEDUP_REMOVED lines=20> */
.L_x_1432:
[----:B------:R-:W-:Y:S05]  /*e530*/  BSYNC B0 ;  /* 0x0000000000007941 */ /* 0x000fea0003800000 */
.L_x_1431:
        /* <DEDUP_REMOVED lines=13> */
.L_x_1434:
[----:B------:R-:W-:Y:S05]  /*e610*/  BSYNC B0 ;  /* 0x0000000000007941 */ /* 0x000fea0003800000 */
.L_x_1433:
[----:B------:R-:W-:Y:S06]  /*e620*/  BAR.ARV 0xa, 0xa0 ;  /* 0x0282800000007b1d */ /* 0x000fec0000002000 */
[----:B------:R-:W-:Y:S04]  /*e630*/  BSSY B0, `(.L_x_1435) ;  /* 0x0000003000007945 */ /* 0x000fe80003800000 */
[----:B------:R-:W-:Y:S05]  /*e640*/  @!P0 BRA `(.L_x_1436) ;  /* 0x0000000000048947 */ /* 0x000fea0003800000 */
[----:B------:R-:W-:-:S04]  /*e650*/  DEPBAR.LE SB0, 0x0 ;  /* 0x000080000000791a */ /* 0x000fc80000000000 */
.L_x_1436:
[----:B------:R-:W-:Y:S05]  /*e660*/  BSYNC B0 ;  /* 0x0000000000007941 */ /* 0x000fea0003800000 */
.L_x_1435:
        /* <DEDUP_REMOVED lines=13> */
.L_x_1438:
[----:B------:R-:W-:Y:S05]  /*e740*/  BSYNC B0 ;  /* 0x0000000000007941 */ /* 0x000fea0003800000 */
.L_x_1437:
        /* <DEDUP_REMOVED lines=13> */
.L_x_1440:
[----:B------:R-:W-:Y:S05]  /*e820*/  BSYNC B0 ;  /* 0x0000000000007941 */ /* 0x000fea0003800000 */
.L_x_1439:
[----:B------:R-:W-:Y:S01]  /*e830*/  UIADD3 UR9, UR9, 0x2, URZ ;  /* 0x0000000209097890 */ /* 0x000fe2000fffe03f */
[----:B------:R-:W-:Y:S06]  /*e840*/  BAR.ARV 0xa, 0xa0 ;  /* 0x0282800000007b1d */ /* 0x000fec0000002000 */
[----:B------:R-:W-:Y:S01]  /*e850*/  BSSY B0, `(.L_x_1441) ;  /* 0x0000004000007945 */ /* 0x000fe20003800000 */
[----:B------:R-:W-:-:S03]  /*e860*/  ISETP.LE.AND P1, PT, R0, UR9, PT ;  /* 0x0000000900007c0c */ /* 0x000fc6000bf23270 */
[----:B------:R-:W-:Y:S10]  /*e870*/  @!P0 BRA `(.L_x_1442) ;  /* 0x0000000000048947 */ /* 0x000ff40003800000 */
[----:B------:R-:W-:-:S04]  /*e880*/  DEPBAR.LE SB0, 0x0 ;  /* 0x000080000000791a */ /* 0x000fc80000000000 */
.L_x_1442:
[----:B------:R-:W-:Y:S05]  /*e890*/  BSYNC B0 ;  /* 0x0000000000007941 */ /* 0x000fea0003800000 */
.L_x_1441:
[----:B------:R-:W-:Y:S06]  /*e8a0*/  BAR.ARV 0xb, 0xa0 ;  /* 0x02c2800000007b1d */ /* 0x000fec0000002000 */
[----:B------:R-:W-:Y:S02]  /*e8b0*/  UIADD3 UR13, UR13, 0x4000, URZ ;  /* 0x000040000d0d7890 */ /* 0x000fe4000fffe03f */
[----:B------:R-:W-:Y:S01]  /*e8c0*/  UIADD3 UR4, UR4, 0x4000, URZ ;  /* 0x0000400004047890 */ /* 0x000fe2000fffe03f */
[----:B------:R-:W-:Y:S11]  /*e8d0*/  @!P1 BRA `(.L_x_1443) ;  /* 0xfffffff800c49947 */ /* 0x000ff6000383ffff */
[----:B------:R-:W-:Y:S05]  /*e8e0*/  BRA `(.L_x_1371) ;  /* 0x0000001c00347947 */ /* 0x000fea0003800000 */
.L_x_1421:
        /* <DEDUP_REMOVED lines=33> */
.L_x_1445:
        /* <DEDUP_REMOVED lines=42> */
.L_x_1475:
        /* <DEDUP_REMOVED lines=15> */
.L_x_1448:
        /* <DEDUP_REMOVED lines=75> */
.L_x_1459:
[----:B--234-:R-:W-:-:S04]  /*f340*/  SHF.L.U32 R21, R11, 0x1f, RZ ;  /* 0x0000001f0b157819 */ /* 0x01cfc800000006ff */
[----:B------:R-:W1:Y:S02]  /*f350*/  SYNCS.PHASECHK.TRANS64.TRYWAIT P1, [R16+URZ+0x30c40], R21 ;  /* 0x030c4015100075a7 */ /* 0x000e64000802017f */
[----:B-1----:R-:W-:Y:S05]  /*f360*/  @!P1 BRA `(.L_x_1451) ;  /* 0x00000014005c9947 */ /* 0x002fea0003800000 */
.L_x_1476:
[----:B------:R-:W-:Y:S05]  /*f370*/  @P0 BRA `(.L_x_1452) ;  /* 0x0000000000140947 */ /* 0x000fea0003800000 */
[----:B------:R-:W-:Y:S01]  /*f380*/  ISETP.NE.AND P1, PT, R6, RZ, PT ;  /* 0x000000ff0600720c */ /* 0x000fe20003f25270 */
[----:B------:R-:W-:-:S04]  /*f390*/  IMAD.MOV.U32 R3, RZ, RZ, 0x4200 ;  /* 0x00004200ff037424 */ /* 0x000fc800078e00ff */
[----:B------:R2:W-:Y:S08]  /*f3a0*/  SYNCS.ARRIVE.TRANS64 RZ, [R16+URZ+0x30c30], R3 ;  /* 0x030c300310ff79a7 */ /* 0x0005f0000800003f */
[----:B------:R-:W-:Y:S05]  /*f3b0*/  @!P1 BRA `(.L_x_1452) ;  /* 0x0000000000049947 */ /* 0x000fea0003800000 */
[----:B------:R-:W-:Y:S01]  /*f3c0*/  BPT.TRAP 0x1 ;  /* 0x000000040000795c */ /* 0x000fe20000300000 */
.L_x_1452:
        /* <DEDUP_REMOVED lines=29> */
.L_x_1477:
[----:B------:R-:W-:Y:S05]  /*f5a0*/  @P0 BRA `(.L_x_1454) ;  /* 0x0000000000140947 */ /* 0x000fea0003800000 */
[----:B------:R-:W-:Y:S01]  /*f5b0*/  ISETP.NE.AND P1, PT, R6, RZ, PT ;  /* 0x000000ff0600720c */ /* 0x000fe20003f25270 */
[----:B------:R-:W-:-:S04]  /*f5c0*/  IMAD.MOV.U32 R2, RZ, RZ, 0x4200 ;  /* 0x00004200ff027424 */ /* 0x000fc800078e00ff */
[----:B------:R3:W-:Y:S08]  /*f5d0*/  SYNCS.ARRIVE.TRANS64 RZ, [R16+URZ+0x30c18], R2 ;  /* 0x030c180210ff79a7 */ /* 0x0007f0000800003f */
[----:B------:R-:W-:Y:S05]  /*f5e0*/  @!P1 BRA `(.L_x_1454) ;  /* 0x0000000000049947 */ /* 0x000fea0003800000 */
[----:B------:R-:W-:Y:S01]  /*f5f0*/  BPT.TRAP 0x1 ;  /* 0x000000040000795c */ /* 0x000fe20000300000 */
.L_x_1454:
        /* <DEDUP_REMOVED lines=29> */
.L_x_1478:
[----:B------:R-:W-:Y:S05]  /*f7d0*/  @P0 BRA `(.L_x_1456) ;  /* 0x0000000000140947 */ /* 0x000fea0003800000 */
[----:B------:R-:W-:Y:S01]  /*f7e0*/  ISETP.NE.AND P1, PT, R6, RZ, PT ;  /* 0x000000ff0600720c */ /* 0x000fe20003f25270 */
[----:B-123--:R-:W-:-:S04]  /*f7f0*/  IMAD.MOV.U32 R21, RZ, RZ, 0x4200 ;  /* 0x00004200ff157424 */ /* 0x00efc800078e00ff */
[----:B------:R4:W-:Y:S08]  /*f800*/  SYNCS.ARRIVE.TRANS64 RZ, [R16+URZ+0x30c38], R21 ;  /* 0x030c381510ff79a7 */ /* 0x0009f0000800003f */
[----:B------:R-:W-:Y:S05]  /*f810*/  @!P1 BRA `(.L_x_1456) ;  /* 0x0000000000049947 */ /* 0x000fea0003800000 */
[----:B------:R-:W-:Y:S01]  /*f820*/  BPT.TRAP 0x1 ;  /* 0x000000040000795c */ /* 0x000fe20000300000 */
.L_x_1456:
        /* <DEDUP_REMOVED lines=24> */
.L_x_1480:
[----:B------:R-:W-:Y:S05]  /*f9b0*/  @P0 BRA `(.L_x_1458) ;  /* 0x0000000000140947 */ /* 0x000fea0003800000 */
[----:B------:R-:W-:Y:S01]  /*f9c0*/  ISETP.NE.AND P1, PT, R6, RZ, PT ;  /* 0x000000ff0600720c */ /* 0x000fe20003f25270 */
[----:B------:R-:W-:-:S04]  /*f9d0*/  IMAD.MOV.U32 R5, RZ, RZ, 0x4200 ;  /* 0x00004200ff057424 */ /* 0x000fc800078e00ff */
[----:B------:R1:W-:Y:S08]  /*f9e0*/  SYNCS.ARRIVE.TRANS64 RZ, [R16+URZ+0x30c10], R5 ;  /* 0x030c100510ff79a7 */ /* 0x0003f0000800003f */
[----:B------:R-:W-:Y:S05]  /*f9f0*/  @!P1 BRA `(.L_x_1458) ;  /* 0x0000000000049947 */ /* 0x000fea0003800000 */
[----:B------:R-:W-:Y:S01]  /*fa00*/  BPT.TRAP 0x1 ;  /* 0x000000040000795c */ /* 0x000fe20000300000 */
.L_x_1458:
        /* <DEDUP_REMOVED lines=30> */
.L_x_1450:
[----:B------:R-:W2:Y:S02]  /*fbf0*/  LDL.LU R4, [R1+0x4] ;  /* 0x0000040001047983 */ /* 0x000ea40000300800 */
[----:B--2---:R-:W-:Y:S02]  /*fc00*/  ISETP.NE.AND P1, PT, R4, RZ, PT ;  /* 0x000000ff0400720c */ /* 0x004fe40003f25270 */
[----:B------:R2:W5:Y:S11]  /*fc10*/  LDL R4, [R1] ;  /* 0x0000000001047983 */ /* 0x0005760000100800 */
[----:B--2---:R-:W-:Y:S05]  /*fc20*/  @!P1 BRA `(.L_x_1449) ;  /* 0x0000000400109947 */ /* 0x004fea0003800000 */
[----:B------:R-:W-:-:S04]  /*fc30*/  SHF.L.U32 R13, R11, 0x1f, RZ ;  /* 0x0000001f0b0d7819 */ /* 0x000fc800000006ff */
[----:B------:R-:W1:Y:S02]  /*fc40*/  SYNCS.PHASECHK.TRANS64.TRYWAIT P1, [R16+URZ+0x30c40], R13 ;  /* 0x030c400d100075a7 */ /* 0x000e64000802017f */
[----:B-1----:R-:W-:Y:S05]  /*fc50*/  @!P1 BRA `(.L_x_1460) ;  /* 0x0000000c00749947 */ /* 0x002fea0003800000 */
.L_x_1481:
[----:B------:R-:W-:Y:S05]  /*fc60*/  @P0 BRA `(.L_x_1461) ;  /* 0x0000000000140947 */ /* 0x000fea0003800000 */
[----:B------:R-:W-:Y:S01]  /*fc70*/  ISETP.NE.AND P1, PT, R6, RZ, PT ;  /* 0x000000ff0600720c */ /* 0x000fe20003f25270 */
[----:B------:R-:W-:-:S04]  /*fc80*/  IMAD.MOV.U32 R5, RZ, RZ, 0x4200 ;  /* 0x00004200ff057424 */ /* 0x000fc800078e00ff */
[----:B------:R2:W-:Y:S08]  /*fc90*/  SYNCS.ARRIVE.TRANS64 RZ, [R16+URZ+0x30c30], R5 ;  /* 0x030c300510ff79a7 */ /* 0x0005f0000800003f */
[----:B------:R-:W-:Y:S05]  /*fca0*/  @!P1 BRA `(.L_x_1461) ;  /* 0x0000000000049947 */ /* 0x000fea0003800000 */
[----:B------:R-:W-:Y:S01]  /*fcb0*/  BPT.TRAP 0x1 ;  /* 0x000000040000795c */ /* 0x000fe20000300000 */
.L_x_1461:
        /* <DEDUP_REMOVED lines=26> */
.L_x_1482:
[----:B------:R-:W-:Y:S05]  /*fe60*/  @P0 BRA `(.L_x_1463) ;  /* 0x0000000000140947 */ /* 0x000fea0003800000 */
[----:B------:R-:W-:Y:S01]  /*fe70*/  ISETP.NE.AND P0, PT, R6, RZ, PT ;  /* 0x000000ff0600720c */ /* 0x000fe20003f05270 */
[----:B------:R-:W-:-:S04]  /*fe80*/  IMAD.MOV.U32 R5, RZ, RZ, 0x4200 ;  /* 0x00004200ff057424 */ /* 0x000fc800078e00ff */
[----:B------:R2:W-:Y:S08]  /*fe90*/  SYNCS.ARRIVE.TRANS64 RZ, [R16+URZ+0x30c18], R5 ;  /* 0x030c180510ff79a7 */ /* 0x0005f0000800003f */
[----:B------:R-:W-:Y:S05]  /*fea0*/  @!P0 BRA `(.L_x_1463) ;  /* 0x0000000000048947 */ /* 0x000fea0003800000 */
[----:B------:R-:W-:Y:S01]  /*feb0*/  BPT.TRAP 0x1 ;  /* 0x000000040000795c */ /* 0x000fe20000300000 */
.L_x_1463:
        /* <DEDUP_REMOVED lines=27> */
.L_x_1449:
[----:B------:R-:W2:Y:S01]  /*10070*/  S2R R0, SR_TID.X ;  /* 0x0000000000007919 */ /* 0x000ea20000002100 */
[----:B------:R-:W-:Y:S01]  /*10080*/  IMAD R3, R19, 0x8, R16 ;  /* 0x0000000813037824 */ /* 0x000fe200078e0210 */
[----:B--2---:R-:W-:Y:S02]  /*10090*/  LOP3.LUT R2, R0, 0x7f, RZ, 0xc0, !PT ;  /* 0x0000007f00027812 */ /* 0x004fe400078ec0ff */
[----:B------:R-:W-:Y:S02]  /*100a0*/  SHF.L.U32 R0, R11, 0x1f, RZ ;  /* 0x0000001f0b007819 */ /* 0x000fe400000006ff */
[----:B------:R-:W-:Y:S02]  /*100b0*/  ISETP.NE.AND P1, PT, R2, RZ, PT ;  /* 0x000000ff0200720c */ /* 0x000fe40003f25270 */
[----:B------:R-:W2:Y:S02]  /*100c0*/  SYNCS.PHASECHK.TRANS64.TRYWAIT P0, [R3+URZ+0x30c40], R0 ;  /* 0x030c4000030075a7 */ /* 0x000ea4000800017f */
[----:B--2---:R-:W-:Y:S09]  /*100d0*/  @!P0 BRA `(.L_x_1464) ;  /* 0x00000008007c8947 */ /* 0x004ff20003800000 */
.L_x_1483:
[----:B------:R-:W-:Y:S05]  /*100e0*/  @P1 BRA `(.L_x_1465) ;  /* 0x0000000000181947 */ /* 0x000fea0003800000 */
[----:B------:R-:W1:Y:S01]  /*100f0*/  S2R R2, SR_TID.X ;  /* 0x0000000000027919 */ /* 0x000e620000002100 */
[----:B--2---:R-:W-:-:S04]  /*10100*/  IMAD.MOV.U32 R0, RZ, RZ, 0x4200 ;  /* 0x00004200ff007424 */ /* 0x004fc800078e00ff */
[----:B------:R2:W-:Y:S01]  /*10110*/  SYNCS.ARRIVE.TRANS64 RZ, [R3+URZ+0x30c30], R0 ;  /* 0x030c300003ff79a7 */ /* 0x0005e2000800003f */
[----:B-1----:R-:W-:-:S13]  /*10120*/  LOP3.LUT P0, RZ, R2, 0x1f, RZ, 0xc0, !PT ;  /* 0x0000001f02ff7812 */ /* 0x002fda000780c0ff */
[----:B--2---:R-:W-:Y:S05]  /*10130*/  @!P0 BRA `(.L_x_1465) ;  /* 0x0000000000048947 */ /* 0x004fea0003800000 */
[----:B------:R-:W-:Y:S01]  /*10140*/  BPT.TRAP 0x1 ;  /* 0x000000040000795c */ /* 0x000fe20000300000 */
.L_x_1465:
        /* <DEDUP_REMOVED lines=33> */
.L_x_1446:
[----:B------:R-:W-:Y:S05]  /*10360*/  BSYNC B0 ;  /* 0x0000000000007941 */ /* 0x000fea0003800000 */
.L_x_1444:
[----:B------:R-:W-:-:S03]  /*10370*/  UMOV UR8, 0xffffffff ;  /* 0xffffffff00087882 */ /* 0x000fc60000000000 */
[----:B------:R-:W-:Y:S05]  /*10380*/  BRA.DIV UR8, `(.L_x_1466) ;  /* 0x0000000608e47947 */ /* 0x000fea000b800000 */
[----:B------:R-:W-:-:S13]  /*10390*/  ELECT P6, URZ, PT ;  /* 0x00000000003f782f */ /* 0x000fda00038c0000 */
.L_x_1486:
[----:B------:R-:W-:Y:S05]  /*103a0*/  @!P6 BRA `(.L_x_1371) ;  /* 0x000000000084e947 */ /* 0x000fea0003800000 */
[----:B------:R-:W-:-:S06]  /*103b0*/  ULOP3.LUT UR8, UR36, 0x2, URZ, 0xfc, !UPT ;  /* 0x0000000224087892 */ /* 0x000fcc000f8efc3f */
[----:B------:R-:W-:-:S05]  /*103c0*/  IMAD.U32 R0, RZ, RZ, UR8 ;  /* 0x00000008ff007e24 */ /* 0x000fca000f8e00ff */
[----:B------:R-:W-:-:S13]  /*103d0*/  ISETP.NE.AND P2, PT, R0, 0x3, PT ;  /* 0x000000030000780c */ /* 0x000fda0003f45270 */
[----:B------:R-:W-:Y:S05]  /*103e0*/  @!P2 BRA `(.L_x_1467) ;  /* 0x000000000004a947 */ /* 0x000fea0003800000 */
[----:B------:R-:W-:Y:S01]  /*103f0*/  BPT.TRAP 0x1 ;  /* 0x000000040000795c */ /* 0x000fe20000300000 */
.L_x_1467:
        /* <DEDUP_REMOVED lines=15> */
.L_x_1487:
[----:B------:R-:W2:Y:S02]  /*104f0*/  SYNCS.PHASECHK.TRANS64.TRYWAIT P0, [R3+URZ], R0 ;  /* 0x00000000030075a7 */ /* 0x000ea4000800017f */
[----:B--2---:R-:W-:Y:S05]  /*10500*/  @!P0 BRA `(.L_x_1469) ;  /* 0x0000000400b88947 */ /* 0x004fea0003800000 */
.L_x_1488:
[----:B------:R-:W-:Y:S05]  /*10510*/  @!P2 BRA `(.L_x_1470) ;  /* 0x000000000004a947 */ /* 0x000fea0003800000 */
[----:B------:R-:W-:Y:S01]  /*10520*/  BPT.TRAP 0x1 ;  /* 0x000000040000795c */ /* 0x000fe20000300000 */
.L_x_1470:
[----:B--2---:R-:W-:-:S04]  /*10530*/  VIADD R3, R7, 0x30c40 ;  /* 0x00030c4007037836 */ /* 0x004fc80000000000 */
[----:B------:R-:W-:-:S04]  /*10540*/  IMAD R2, R2, 0x8, R3 ;  /* 0x0000000802027824 */ /* 0x000fc800078e0203 */
[----:B------:R-:W2:Y:S02]  /*10550*/  SYNCS.PHASECHK.TRANS64.TRYWAIT P0, [R2+URZ], R5 ;  /* 0x00000005020075a7 */ /* 0x000ea4000800017f */
[----:B--2---:R-:W-:Y:S05]  /*10560*/  @!P0 BRA `(.L_x_1471) ;  /* 0x0000000400b48947 */ /* 0x004fea0003800000 */
.L_x_1489:
[----:B------:R-:W-:-:S07]  /*10570*/  IMAD R3, R4, 0x8, R3 ;  /* 0x0000000804037824 */ /* 0x000fce00078e0203 */
.L_x_1472:
[----:B---3--:R3:W4:Y:S02]  /*10580*/  SYNCS.PHASECHK.TRANS64.TRYWAIT P0, [R3+URZ], R0 ;  /* 0x00000000030075a7 */ /* 0x008724000800017f */
[----:B----4-:R-:W-:Y:S05]  /*10590*/  @!P0 NANOSLEEP.SYNCS 0x989680 ;  /* 0x009896800000895d */ /* 0x010fea0003900000 */
[----:B------:R-:W4:Y:S02]  /*105a0*/  @!P0 SYNCS.PHASECHK.TRANS64 P0, [R3+URZ], R0 ;  /* 0x00000000030085a7 */ /* 0x000f24000800007f */
[----:B----4-:R-:W-:Y:S05]  /*105b0*/  @!P0 BRA `(.L_x_1472) ;  /* 0xfffffffc00f08947 */ /* 0x010fea000383ffff */
.L_x_1371:
[----:B------:R-:W-:Y:S05]  /*105c0*/  BSYNC B6 ;  /* 0x0000000000067941 */ /* 0x000fea0003800000 */
.L_x_1368:
[----:B------:R-:W-:Y:S05]  /*105d0*/  EXIT ;  /* 0x000000000000794d */ /* 0x000fea0003800000 */
.L_x_1378:
[----:B------:R-:W-:Y:S02]  /*105e0*/  IMAD.MOV.U32 R13, RZ, RZ, R10 ;  /* 0x000000ffff0d7224 */ /* 0x000fe400078e000a */
[----:B------:R-:W-:Y:S02]  /*105f0*/  IMAD.MOV.U32 R12, RZ, RZ, RZ ;  /* 0x000000ffff0c7224 */ /* 0x000fe400078e00ff */
[----:B------:R-:W-:Y:S02]  /*10600*/  IMAD.MOV.U32 R11, RZ, RZ, 0x1f ;  /* 0x0000001fff0b7424 */ /* 0x000fe400078e00ff */
[----:B------:R-:W-:-:S07]  /*10610*/  IMAD.MOV.U32 R15, RZ, RZ, -0x1 ;  /* 0xffffffffff0f7424 */ /* 0x000fce00078e00ff */
[----:B------:R-:W-:Y:S05]  /*10620*/  WARPSYNC.COLLECTIVE R15, `(.L_x_1473) ;  /* 0x000000000f087348 */ /* 0x000fea0003c00000 */
[----:B------:R1:W2:Y:S02]  /*10630*/  SHFL.IDX P6, R14, R13, R12, R11 ;  /* 0x0000000c0d0e7389 */ /* 0x0002a400000c000b */
[----:B-12---:R-:W-:Y:S01]  /*10640*/  ENDCOLLECTIVE ;  /* 0x000000000000791b */ /* 0x006fe20003800000 */
.L_x_1473:
[----:B------:R-:W-:Y:S05]  /*10650*/  BRA `(.L_x_1474) ;  /* 0xffffff0800407947 */ /* 0x000fea000383ffff */
.L_x_1380:
[----:B--2---:R2:W3:Y:S02]  /*10660*/  SYNCS.PHASECHK.TRANS64.TRYWAIT P0, [R222+URZ+0x30c00], R11 ;  /* 0x030c000bde0075a7 */ /* 0x0044e4000800017f */
[----:B---3--:R-:W-:Y:S05]  /*10670*/  @!P0 NANOSLEEP.SYNCS 0x989680 ;  /* 0x009896800000895d */ /* 0x008fea0003900000 */
[----:B------:R-:W3:Y:S02]  /*10680*/  @!P0 SYNCS.PHASECHK.TRANS64 P0, [R222+URZ+0x30c00], R11 ;  /* 0x030c000bde0085a7 */ /* 0x000ee4000800007f */
[----:B---3--:R-:W-:Y:S05]  /*10690*/  @!P0 BRA `(.L_x_1380) ;  /* 0xfffffffc00f08947 */ /* 0x008fea000383ffff */
[----:B------:R-:W-:Y:S05]  /*106a0*/  BRA `(.L_x_1379) ;  /* 0xffffff0800887947 */ /* 0x000fea000383ffff */
.L_x_1385:
[----:B--2---:R2:W3:Y:S02]  /*106b0*/  SYNCS.PHASECHK.TRANS64.TRYWAIT P0, [R8+URZ+0x30c10], R21 ;  /* 0x030c1015080075a7 */ /* 0x0044e4000800017f */
[----:B---3--:R-:W-:Y:S05]  /*106c0*/  @!P0 NANOSLEEP.SYNCS 0x989680 ;  /* 0x009896800000895d */ /* 0x008fea0003900000 */
[----:B------:R-:W3:Y:S02]  /*106d0*/  @!P0 SYNCS.PHASECHK.TRANS64 P0, [R8+URZ+0x30c10], R21 ;  /* 0x030c1015080085a7 */ /* 0x000ee4000800007f */
[----:B---3--:R-:W-:Y:S05]  /*106e0*/  @!P0 BRA `(.L_x_1385) ;  /* 0xfffffffc00f08947 */ /* 0x008fea000383ffff */
[----:B------:R-:W-:Y:S05]  /*106f0*/  BRA `(.L_x_1384) ;  /* 0xffffff1400347947 */ /* 0x000fea000383ffff */
.L_x_1389:
[----:B------:R1:W1:Y:S02]  /*10700*/  SYNCS.PHASECHK.TRANS64.TRYWAIT P0, [R8+URZ+0x30c30], R21 ;  /* 0x030c3015080075a7 */ /* 0x000264000800017f */
[----:B-1----:R-:W-:Y:S05]  /*10710*/  @!P0 NANOSLEEP.SYNCS 0x989680 ;  /* 0x009896800000895d */ /* 0x002fea0003900000 */
[----:B------:R-:W1:Y:S02]  /*10720*/  @!P0 SYNCS.PHASECHK.TRANS64 P0, [R8+URZ+0x30c30], R21 ;  /* 0x030c3015080085a7 */ /* 0x000e64000800007f */
[----:B-1----:R-:W-:Y:S05]  /*10730*/  @!P0 BRA `(.L_x_1389) ;  /* 0xfffffffc00f08947 */ /* 0x002fea000383ffff */
[----:B------:R-:W-:Y:S05]  /*10740*/  BRA `(.L_x_1388) ;  /* 0xffffff1800387947 */ /* 0x000fea000383ffff */
.L_x_1397:
[----:B--2---:R2:W3:Y:S02]  /*10750*/  SYNCS.PHASECHK.TRANS64.TRYWAIT P1, [R6+URZ+0x30c10], R11 ;  /* 0x030c100b060075a7 */ /* 0x0044e4000802017f */
[----:B---3--:R-:W-:Y:S05]  /*10760*/  @!P1 NANOSLEEP.SYNCS 0x989680 ;  /* 0x009896800000995d */ /* 0x008fea0003900000 */
[----:B------:R-:W3:Y:S02]  /*10770*/  @!P1 SYNCS.PHASECHK.TRANS64 P1, [R6+URZ+0x30c10], R11 ;  /* 0x030c100b060095a7 */ /* 0x000ee4000802007f */
[----:B---3--:R-:W-:Y:S05]  /*10780*/  @!P1 BRA `(.L_x_1397) ;  /* 0xfffffffc00f09947 */ /* 0x008fea000383ffff */
[----:B------:R-:W-:Y:S05]  /*10790*/  BRA `(.L_x_1396) ;  /* 0xffffff5400a07947 */ /* 0x000fea000383ffff */
.L_x_1401:
[----:B------:R1:W1:Y:S02]  /*107a0*/  SYNCS.PHASECHK.TRANS64.TRYWAIT P1, [R6+URZ+0x30c30], R11 ;  /* 0x030c300b060075a7 */ /* 0x000264000802017f */
[----:B-1----:R-:W-:Y:S05]  /*107b0*/  @!P1 NANOSLEEP.SYNCS 0x989680 ;  /* 0x009896800000995d */ /* 0x002fea0003900000 */
[----:B------:R-:W1:Y:S02]  /*107c0*/  @!P1 SYNCS.PHASECHK.TRANS64 P1, [R6+URZ+0x30c30], R11 ;  /* 0x030c300b060095a7 */ /* 0x000e64000802007f */
[----:B-1----:R-:W-:Y:S05]  /*107d0*/  @!P1 BRA `(.L_x_1401) ;  /* 0xfffffffc00f09947 */ /* 0x002fea000383ffff */
[----:B------:R-:W-:Y:S05]  /*107e0*/  BRA `(.L_x_1400) ;  /* 0xffffff5800b07947 */ /* 0x000fea000383ffff */
.L_x_1409:
[----:B--2---:R2:W3:Y:S02]  /*107f0*/  SYNCS.PHASECHK.TRANS64.TRYWAIT P0, [R7+URZ+0x30c10], R18 ;  /* 0x030c1012070075a7 */ /* 0x0044e4000800017f */
[----:B---3--:R-:W-:Y:S05]  /*10800*/  @!P0 NANOSLEEP.SYNCS 0x989680 ;  /* 0x009896800000895d */ /* 0x008fea0003900000 */
[----:B------:R-:W3:Y:S02]  /*10810*/  @!P0 SYNCS.PHASECHK.TRANS64 P0, [R7+URZ+0x30c10], R18 ;  /* 0x030c1012070085a7 */ /* 0x000ee4000800007f */
[----:B---3--:R-:W-:Y:S05]  /*10820*/  @!P0 BRA `(.L_x_1409) ;  /* 0xfffffffc00f08947 */ /* 0x008fea000383ffff */
[----:B------:R-:W-:Y:S05]  /*10830*/  BRA `(.L_x_1408) ;  /* 0xffffff8c00e07947 */ /* 0x000fea000383ffff */
.L_x_1413:
[----:B------:R1:W1:Y:S02]  /*10840*/  SYNCS.PHASECHK.TRANS64.TRYWAIT P0, [R7+URZ+0x30c30], R18 ;  /* 0x030c3012070075a7 */ /* 0x000264000800017f */
[----:B-1----:R-:W-:Y:S05]  /*10850*/  @!P0 NANOSLEEP.SYNCS 0x989680 ;  /* 0x009896800000895d */ /* 0x002fea0003900000 */
[----:B------:R-:W1:Y:S02]  /*10860*/  @!P0 SYNCS.PHASECHK.TRANS64 P0, [R7+URZ+0x30c30], R18 ;  /* 0x030c3012070085a7 */ /* 0x000e64000800007f */
[----:B-1----:R-:W-:Y:S05]  /*10870*/  @!P0 BRA `(.L_x_1413) ;  /* 0xfffffffc00f08947 */ /* 0x002fea000383ffff */
[----:B------:R-:W-:Y:S05]  /*10880*/  BRA `(.L_x_1412) ;  /* 0xffffff9000f47947 */ /* 0x000fea000383ffff */
.L_x_1447:
[----:B-1----:R1:W2:Y:S02]  /*10890*/  SYNCS.PHASECHK.TRANS64.TRYWAIT P0, [R16+URZ+0x30c20], R3 ;  /* 0x030c2003100075a7 */ /* 0x0022a4000800017f */
[----:B--2---:R-:W-:Y:S05]  /*108a0*/  @!P0 NANOSLEEP.SYNCS 0x989680 ;  /* 0x009896800000895d */ /* 0x004fea0003900000 */
[----:B------:R-:W2:Y:S02]  /*108b0*/  @!P0 SYNCS.PHASECHK.TRANS64 P0, [R16+URZ+0x30c20], R3 ;  /* 0x030c2003100085a7 */ /* 0x000ea4000800007f */
[----:B--2---:R-:W-:Y:S05]  /*108c0*/  @!P0 BRA `(.L_x_1447) ;  /* 0xfffffffc00f08947 */ /* 0x004fea000383ffff */
[----:B------:R-:W-:Y:S05]  /*108d0*/  BRA `(.L_x_1475) ;  /* 0xffffffe400307947 */ /* 0x000fea000383ffff */
.L_x_1451:
[----:B-1----:R1:W2:Y:S02]  /*108e0*/  SYNCS.PHASECHK.TRANS64.TRYWAIT P1, [R16+URZ+0x30c40], R21 ;  /* 0x030c4015100075a7 */ /* 0x0022a4000802017f */
[----:B--2---:R-:W-:Y:S05]  /*108f0*/  @!P1 NANOSLEEP.SYNCS 0x989680 ;  /* 0x009896800000995d */ /* 0x004fea0003900000 */
[----:B------:R-:W2:Y:S02]  /*10900*/  @!P1 SYNCS.PHASECHK.TRANS64 P1, [R16+URZ+0x30c40], R21 ;  /* 0x030c4015100095a7 */ /* 0x000ea4000802007f */
[----:B--2---:R-:W-:Y:S05]  /*10910*/  @!P1 BRA `(.L_x_1451) ;  /* 0xfffffffc00f09947 */ /* 0x004fea000383ffff */
[----:B------:R-:W-:Y:S05]  /*10920*/  BRA `(.L_x_1476) ;  /* 0xffffffe800907947 */ /* 0x000fea000383ffff */
.L_x_1453:
[----:B--2---:R2:W3:Y:S02]  /*10930*/  SYNCS.PHASECHK.TRANS64.TRYWAIT P1, [R16+URZ+0x30c28], R21 ;  /* 0x030c2815100075a7 */ /* 0x0044e4000802017f */
[----:B---3--:R-:W-:Y:S05]  /*10940*/  @!P1 NANOSLEEP.SYNCS 0x989680 ;  /* 0x009896800000995d */ /* 0x008fea0003900000 */
[----:B------:R-:W3:Y:S02]  /*10950*/  @!P1 SYNCS.PHASECHK.TRANS64 P1, [R16+URZ+0x30c28], R21 ;  /* 0x030c2815100095a7 */ /* 0x000ee4000802007f */
[----:B---3--:R-:W-:Y:S05]  /*10960*/  @!P1 BRA `(.L_x_1453) ;  /* 0xfffffffc00f09947 */ /* 0x008fea000383ffff */
[----:B------:R-:W-:Y:S05]  /*10970*/  BRA `(.L_x_1477) ;  /* 0xffffffec00087947 */ /* 0x000fea000383ffff */
.L_x_1455:
[----:B---3--:R3:W4:Y:S02]  /*10980*/  SYNCS.PHASECHK.TRANS64.TRYWAIT P1, [R16+URZ+0x30c48], R21 ;  /* 0x030c4815100075a7 */ /* 0x008724000802017f */
[----:B----4-:R-:W-:Y:S05]  /*10990*/  @!P1 NANOSLEEP.SYNCS 0x989680 ;  /* 0x009896800000995d */ /* 0x010fea0003900000 */
[----:B------:R-:W4:Y:S02]  /*109a0*/  @!P1 SYNCS.PHASECHK.TRANS64 P1, [R16+URZ+0x30c48], R21 ;  /* 0x030c4815100095a7 */ /* 0x000f24000802007f */
[----:B----4-:R-:W-:Y:S05]  /*109b0*/  @!P1 BRA `(.L_x_1455) ;  /* 0xfffffffc00f09947 */ /* 0x010fea000383ffff */
[----:B------:R-:W-:Y:S05]  /*109c0*/  BRA `(.L_x_1478) ;  /* 0xffffffec00807947 */ /* 0x000fea000383ffff */
.L_x_1457:
[----:B------:R-:W-:-:S07]  /*109d0*/  SHF.L.U32 R5, R11, 0x1f, RZ ;  /* 0x0000001f0b057819 */ /* 0x000fce00000006ff */
.L_x_1479:
[----:B------:R1:W1:Y:S02]  /*109e0*/  SYNCS.PHASECHK.TRANS64.TRYWAIT P1, [R16+URZ+0x30c20], R5 ;  /* 0x030c2005100075a7 */ /* 0x000264000802017f */
[----:B-1----:R-:W-:Y:S05]  /*109f0*/  @!P1 NANOSLEEP.SYNCS 0x989680 ;  /* 0x009896800000995d */ /* 0x002fea0003900000 */
[----:B------:R-:W1:Y:S02]  /*10a00*/  @!P1 SYNCS.PHASECHK.TRANS64 P1, [R16+URZ+0x30c20], R5 ;  /* 0x030c2005100095a7 */ /* 0x000e64000802007f */
[----:B-1----:R-:W-:Y:S05]  /*10a10*/  @!P1 BRA `(.L_x_1479) ;  /* 0xfffffffc00f09947 */ /* 0x002fea000383ffff */
[----:B------:R-:W-:Y:S05]  /*10a20*/  BRA `(.L_x_1480) ;  /* 0xffffffec00e07947 */ /* 0x000fea000383ffff */
.L_x_1460:
[----:B-1----:R1:W2:Y:S02]  /*10a30*/  SYNCS.PHASECHK.TRANS64.TRYWAIT P1, [R16+URZ+0x30c40], R13 ;  /* 0x030c400d100075a7 */ /* 0x0022a4000802017f */
[----:B--2---:R-:W-:Y:S05]  /*10a40*/  @!P1 NANOSLEEP.SYNCS 0x989680 ;  /* 0x009896800000995d */ /* 0x004fea0003900000 */
[----:B------:R-:W2:Y:S02]  /*10a50*/  @!P1 SYNCS.PHASECHK.TRANS64 P1, [R16+URZ+0x30c40], R13 ;  /* 0x030c400d100095a7 */ /* 0x000ea4000802007f */
[----:B--2---:R-:W-:Y:S05]  /*10a60*/  @!P1 BRA `(.L_x_1460) ;  /* 0xfffffffc00f09947 */ /* 0x004fea000383ffff */
[----:B------:R-:W-:Y:S05]  /*10a70*/  BRA `(.L_x_1481) ;  /* 0xfffffff000787947 */ /* 0x000fea000383ffff */
.L_x_1462:
[----:B-1----:R1:W2:Y:S02]  /*10a80*/  SYNCS.PHASECHK.TRANS64.TRYWAIT P1, [R16+URZ+0x30c28], R13 ;  /* 0x030c280d100075a7 */ /* 0x0022a4000802017f */
[----:B--2---:R-:W-:Y:S05]  /*10a90*/  @!P1 NANOSLEEP.SYNCS 0x989680 ;  /* 0x009896800000995d */ /* 0x004fea0003900000 */
[----:B------:R-:W2:Y:S02]  /*10aa0*/  @!P1 SYNCS.PHASECHK.TRANS64 P1, [R16+URZ+0x30c28], R13 ;  /* 0x030c280d100095a7 */ /* 0x000ea4000802007f */
[----:B--2---:R-:W-:Y:S05]  /*10ab0*/  @!P1 BRA `(.L_x_1462) ;  /* 0xfffffffc00f09947 */ /* 0x004fea000383ffff */
[----:B------:R-:W-:Y:S05]  /*10ac0*/  BRA `(.L_x_1482) ;  /* 0xfffffff000e47947 */ /* 0x000fea000383ffff */
.L_x_1464:
[----:B--2---:R2:W1:Y:S02]  /*10ad0*/  SYNCS.PHASECHK.TRANS64.TRYWAIT P0, [R3+URZ+0x30c40], R0 ;  /* 0x030c4000030075a7 */ /* 0x004464000800017f */
[----:B-1----:R-:W-:Y:S05]  /*10ae0*/  @!P0 NANOSLEEP.SYNCS 0x989680 ;  /* 0x009896800000895d */ /* 0x002fea0003900000 */
[----:B------:R-:W1:Y:S02]  /*10af0*/  @!P0 SYNCS.PHASECHK.TRANS64 P0, [R3+URZ+0x30c40], R0 ;  /* 0x030c4000030085a7 */ /* 0x000e64000800007f */
[----:B-1----:R-:W-:Y:S05]  /*10b00*/  @!P0 BRA `(.L_x_1464) ;  /* 0xfffffffc00f08947 */ /* 0x002fea000383ffff */
[----:B------:R-:W-:Y:S05]  /*10b10*/  BRA `(.L_x_1483) ;  /* 0xfffffff400707947 */ /* 0x000fea000383ffff */
.L_x_1466:
[----:B------:R-:W-:Y:S01]  /*10b20*/  BSSY B0, `(.L_x_1484) ;  /* 0x0000006000007945 */ /* 0x000fe20003800000 */
[----:B------:R-:W-:-:S07]  /*10b30*/  IMAD.MOV.U32 R15, RZ, RZ, -0x1 ;  /* 0xffffffffff0f7424 */ /* 0x000fce00078e00ff */
[----:B------:R-:W-:Y:S05]  /*10b40*/  WARPSYNC.COLLECTIVE R15, `(.L_x_1485) ;  /* 0x000000000f0c7348 */ /* 0x000fea0003c00000 */
[----:B------:R-:W-:Y:S02]  /*10b50*/  ELECT P6, UR62, PT ;  /* 0x00000000003e782f */ /* 0x000fe400038c0000 */
[----:B------:R-:W-:Y:S01]  /*10b60*/  MOV R14, UR62 ;  /* 0x0000003e000e7c02 */ /* 0x000fe20008000f00 */
[----:B------:R-:W-:Y:S10]  /*10b70*/  ENDCOLLECTIVE ;  /* 0x000000000000791b */ /* 0x000ff40003800000 */
.L_x_1485:
[----:B------:R-:W-:Y:S05]  /*10b80*/  BSYNC B0 ;  /* 0x0000000000007941 */ /* 0x000fea0003800000 */
.L_x_1484:
[----:B------:R-:W-:Y:S05]  /*10b90*/  BRA `(.L_x_1486) ;  /* 0xfffffff800007947 */ /* 0x000fea000383ffff */
.L_x_1468:
[----:B-1----:R1:W2:Y:S02]  /*10ba0*/  SYNCS.PHASECHK.TRANS64.TRYWAIT P0, [R6+URZ], R5 ;  /* 0x00000005060075a7 */ /* 0x0022a4000800017f */
[----:B--2---:R-:W-:Y:S05]  /*10bb0*/  @!P0 NANOSLEEP.SYNCS 0x989680 ;  /* 0x009896800000895d */ /* 0x004fea0003900000 */
[----:B------:R-:W2:Y:S02]  /*10bc0*/  @!P0 SYNCS.PHASECHK.TRANS64 P0, [R6+URZ], R5 ;  /* 0x00000005060085a7 */ /* 0x000ea4000800007f */
[----:B--2---:R-:W-:Y:S05]  /*10bd0*/  @!P0 BRA `(.L_x_1468) ;  /* 0xfffffffc00f08947 */ /* 0x004fea000383ffff */
[----:B------:R-:W-:Y:S05]  /*10be0*/  BRA `(.L_x_1487) ;  /* 0xfffffff800407947 */ /* 0x000fea000383ffff */
.L_x_1469:
[----:B--2---:R2:W3:Y:S02]  /*10bf0*/  SYNCS.PHASECHK.TRANS64.TRYWAIT P0, [R3+URZ], R0 ;  /* 0x00000000030075a7 */ /* 0x0044e4000800017f */
[----:B---3--:R-:W-:Y:S05]  /*10c00*/  @!P0 NANOSLEEP.SYNCS 0x989680 ;  /* 0x009896800000895d */ /* 0x008fea0003900000 */
[----:B------:R-:W3:Y:S02]  /*10c10*/  @!P0 SYNCS.PHASECHK.TRANS64 P0, [R3+URZ], R0 ;  /* 0x00000000030085a7 */ /* 0x000ee4000800007f */
[----:B---3--:R-:W-:Y:S05]  /*10c20*/  @!P0 BRA `(.L_x_1469) ;  /* 0xfffffffc00f08947 */ /* 0x008fea000383ffff */
[----:B------:R-:W-:Y:S05]  /*10c30*/  BRA `(.L_x_1488) ;  /* 0xfffffff800347947 */ /* 0x000fea000383ffff */
.L_x_1471:
[----:B--2---:R2:W3:Y:S02]  /*10c40*/  SYNCS.PHASECHK.TRANS64.TRYWAIT P0, [R2+URZ], R5 ;  /* 0x00000005020075a7 */ /* 0x0044e4000800017f */
[----:B---3--:R-:W-:Y:S05]  /*10c50*/  @!P0 NANOSLEEP.SYNCS 0x989680 ;  /* 0x009896800000895d */ /* 0x008fea0003900000 */
[----:B------:R-:W3:Y:S02]  /*10c60*/  @!P0 SYNCS.PHASECHK.TRANS64 P0, [R2+URZ], R5 ;  /* 0x00000005020085a7 */ /* 0x000ee4000800007f */
[----:B---3--:R-:W-:Y:S05]  /*10c70*/  @!P0 BRA `(.L_x_1471) ;  /* 0xfffffffc00f08947 */ /* 0x008fea000383ffff */
[----:B------:R-:W-:Y:S05]  /*10c80*/  BRA `(.L_x_1489) ;  /* 0xfffffff800387947 */ /* 0x000fea000383ffff */
.L_x_1490:
        /* <DEDUP_REMOVED lines=15> */
.L_x_3703:


//--------------------- .text._ZN7cutlass13device_kernelIN5flash11enable_sm90INS1_16FlashAttnBwdSm90INS1_25CollectiveMainloopBwdSm90ILi2ELi2ELi2EN4cute5tupleIJNS5_1CILi1EEES8_S8_EEENS6_IJNS7_ILi128EEESA_NS7_ILi64EEEEEENS_6half_tEfNS_4arch4Sm90ELb0ELb1ELb0ELb0ELb1ELb1ELb0ELb0ELi2ELi1ELi2ELi2ELb0EEENS1_24CollectiveEpilogueBwdGQAISC_fSF_Li256ELb0ELb1EEENS1_19SingleTileSchedulerILb0ELb0ELb0ELi128EEEEEEEEEvNT_6ParamsE --------------------------
	.section	.text._ZN7cutlass13device_kernelIN5flash11enable_sm90INS1_16FlashAttnBwdSm90INS1_25CollectiveMainloopBwdSm90ILi2ELi2ELi2EN4cute5tupleIJNS5_1CILi1EEES8_S8_EEENS6_IJNS7_ILi128EEESA_NS7_ILi64EEEEEENS_6half_tEfNS_4arch4Sm90ELb0ELb1ELb0ELb0ELb1ELb1ELb0ELb0ELi2ELi1ELi2ELi2ELb0EEENS1_24CollectiveEpilogueBwdGQAISC_fSF_Li256ELb0ELb1EEENS1_19SingleTileSchedulerILb0ELb0ELb0ELi128EEEEEEEEEvNT_6ParamsE,"ax",@progbits
	.align	128
.text._ZN7cutlass13device_kernelIN5flash11enable_sm90INS1_16FlashAttnBwdSm90INS1_25CollectiveMainloopBwdSm90ILi2ELi2ELi2EN4cute5tupleIJNS5_1CILi1EEES8_S8_EEENS6_IJNS7_ILi128EEESA_NS7_ILi64EEEEEENS_6half_tEfNS_4arch4Sm90ELb0ELb1ELb0ELb0ELb1ELb1ELb0ELb0ELi2ELi1ELi2ELi2ELb0EEENS1_24CollectiveEpilogueBwdGQAISC_fSF_Li256ELb0ELb1EEENS1_19SingleTileSchedulerILb0ELb0ELb0ELi128EEEEEEEEEvNT_6ParamsE:
        .type           _ZN7cutlass13device_kernelIN5flash11enable_sm90INS1_16FlashAttnBwdSm90INS1_25CollectiveMainloopBwdSm90ILi2ELi2ELi2EN4cute5tupleIJNS5_1CILi1EEES8_S8_EEENS6_IJNS7_ILi128EEESA_NS7_ILi64EEEEEENS_6half_tEfNS_4arch4Sm90ELb0ELb1ELb0ELb0ELb1ELb1ELb0ELb0ELi2ELi1ELi2ELi2ELb0EEENS1_24CollectiveEpilogueBwdGQAISC_fSF_Li256ELb0ELb1EEENS1_19SingleTileSchedulerILb0ELb0ELb0ELi128EEEEEEEEEvNT_6ParamsE,@function
        .size           _ZN7cutlass13device_kernelIN5flash11enable_sm90INS1_16FlashAttnBwdSm90INS1_25CollectiveMainloopBwdSm90ILi2ELi2ELi2EN4cute5tupleIJNS5_1CILi1EEES8_S8_EEENS6_IJNS7_ILi128EEESA_NS7_ILi64EEEEEENS_6half_tEfNS_4arch4Sm90ELb0ELb1ELb0ELb0ELb1ELb1ELb0ELb0ELi2ELi1ELi2ELi2ELb0EEENS1_24CollectiveEpilogueBwdGQAISC_fSF_Li256ELb0ELb1EEENS1_19SingleTileSchedulerILb0ELb0ELb0ELi128EEEEEEEEEvNT_6ParamsE,(.L_x_3704 - _ZN7cutlass13device_kernelIN5flash11enable_sm90INS1_16FlashAttnBwdSm90INS1_25CollectiveMainloopBwdSm90ILi2ELi2ELi2EN4cute5tupleIJNS5_1CILi1EEES8_S8_EEENS6_IJNS7_ILi128EEESA_NS7_ILi64EEEEEENS_6half_tEfNS_4arch4Sm90ELb0ELb1ELb0ELb0ELb1ELb1ELb0ELb0ELi2ELi1ELi2ELi2ELb0EEENS1_24CollectiveEpilogueBwdGQAISC_fSF_Li256ELb0ELb1EEENS1_19SingleTileSchedulerILb0ELb0ELb0ELi128EEEEEEEEEvNT_6ParamsE)
        .other          _ZN7cutlass13device_kernelIN5flash11enable_sm90INS1_16FlashAttnBwdSm90INS1_25CollectiveMainloopBwdSm90ILi2ELi2ELi2EN4cute5tupleIJNS5_1CILi1EEES8_S8_EEENS6_IJNS7_ILi128EEESA_NS7_ILi64EEEEEENS_6half_tEfNS_4arch4Sm90ELb0ELb1ELb0ELb0ELb1ELb1ELb0ELb0ELi2ELi1ELi2ELi2ELb0EEENS1_24CollectiveEpilogueBwdGQAISC_fSF_Li256ELb0ELb1EEENS1_19SingleTileSchedulerILb0ELb0ELb0ELi128EEEEEEEEEvNT_6ParamsE,@"STO_CUDA_ENTRY STV_DEFAULT"
_ZN7cutlass13device_kernelIN5flash11enable_sm90INS1_16FlashAttnBwdSm90INS1_25CollectiveMainloopBwdSm90ILi2ELi2ELi2EN4cute5tupleIJNS5_1CILi1EEES8_S8_EEENS6_IJNS7_ILi128EEESA_NS7_ILi64EEEEEENS_6half_tEfNS_4arch4Sm90ELb0ELb1ELb0ELb0ELb1ELb1ELb0ELb0ELi2ELi1ELi2ELi2ELb0EEENS1_24CollectiveEpilogueBwdGQAISC_fSF_Li256ELb0ELb1EEENS1_19SingleTileSchedulerILb0ELb0ELb0ELi128EEEEEEEEEvNT_6ParamsE:
        /* <DEDUP_REMOVED lines=24> */
.L_x_1492:
[----:B------:R-:W-:Y:S05]  /*0180*/  BSYNC B0 ;  /* 0x0000000000007941 */ /* 0x000fea0003800000 */
.L_x_1491:
        /* <DEDUP_REMOVED lines=37> */
.L_x_1493:
        /* <DEDUP_REMOVED lines=22> */
.L_x_1494:
[----:B------:R-:W-:Y:S01]  /*0540*/  PLOP3.LUT P0, PT, PT, PT, UP0, 0x80, 0x0 ;  /* 0x000000000000781c */ /* 0x000fe20003f0f008 */
[----:B------:R-:W-:Y:S01]  /*0550*/  NOP ;  /* 0x0000000000007918 */ /* 0x000fe20000000000 */
[----:B------:R-:W-:Y:S01]  /*0560*/  ULDC.64 UR38, c[0x0][0x208] ;  /* 0x0000820000267ab9 */ /* 0x000fe20000000a00 */
[----:B------:R-:W-:Y:S01]  /*0570*/  BSSY B6, `(.L_x_1495) ;  /* 0x000113b000067945 */ /* 0x000fe20003800000 */
[----:B-12-4-:R-:W-:Y:S09]  /*0580*/  BAR.SYNC.DEFER_BLOCKING 0x0 ;  /* 0x0000000000007b1d */ /* 0x016ff20000010000 */
[----:B------:R-:W-:Y:S05]  /*0590*/  @!P0 BRA `(.L_x_1496) ;  /* 0x000000d800bc8947 */ /* 0x000fea0003800000 */
.L_x_1497:
        /* <DEDUP_REMOVED lines=71> */
.L_x_1499:
        /* <DEDUP_REMOVED lines=28> */
.L_x_1502:
        /* <DEDUP_REMOVED lines=15> */
.L_x_1501:
        /* <DEDUP_REMOVED lines=22> */
.L_x_1504:
        /* <DEDUP_REMOVED lines=15> */
.L_x_1503:
[----:B------:R-:W-:Y:S01]  /*0f10*/  SHF.R.S32.HI R5, RZ, 0x1f, R16 ;  /* 0x0000001fff057819 */ /* 0x000fe20000011410 */
[----:B------:R-:W-:-:S03]  /*0f20*/  UMOV UR4, 0xffffffff ;  /* 0xffffffff00047882 */ /* 0x000fc60000000000 */
[----:B------:R-:W-:-:S04]  /*0f30*/  LEA.HI R0, R5, R16, RZ, 0x7 ;  /* 0x0000001005007211 */ /* 0x000fc800078f38ff */
[----:B------:R-:W-:Y:S01]  /*0f40*/  SHF.R.S32.HI R10, RZ, 0x7, R0 ;  /* 0x00000007ff0a7819 */ /* 0x000fe20000011400 */
[----:B------:R-:W-:Y:S06]  /*0f50*/  BRA.DIV UR4, `(.L_x_1505) ;  /* 0x0000010a04787947 */ /* 0x000fec000b800000 */
[----:B------:R1:W2:Y:S02]  /*0f60*/  SHFL.IDX PT, R14, R10, RZ, 0x1f ;  /* 0x00001fff0a0e7589 */ /* 0x0002a400000e0000 */
.L_x_1642:
        /* <DEDUP_REMOVED lines=23> */
.L_x_1506:
        /* <DEDUP_REMOVED lines=160> */
.L_x_1519:
[----:B------:R-:W-:-:S06]  /*1ae0*/  ULOP3.LUT UR4, UR36, 0x1, URZ, 0xfc, !UPT ;  /* 0x0000000124047892 */ /* 0x000fcc000f8efc3f */
[----:B-1----:R-:W-:-:S05]  /*1af0*/  IMAD.U32 R8, RZ, RZ, UR4 ;  /* 0x00000004ff087e24 */ /* 0x002fca000f8e00ff */
[----:B------:R-:W-:-:S13]  /*1b00*/  ISETP.NE.AND P6, PT, R8, 0x3, PT ;  /* 0x000000030800780c */ /* 0x000fda0003fc5270 */
[----:B------:R-:W-:Y:S05]  /*1b10*/  @!P6 BRA `(.L_x_1509) ;  /* 0x000000000004e947 */ /* 0x000fea0003800000 */
[----:B------:R-:W-:Y:S01]  /*1b20*/  BPT.TRAP 0x1 ;  /* 0x000000040000795c */ /* 0x000fe20000300000 */
.L_x_1509:
[----:B------:R-:W-:Y:S01]  /*1b30*/  IMAD R8, R0, 0x8, R222 ;  /* 0x0000000800087824 */ /* 0x000fe200078e02de */
[----:B------:R-:W-:-:S04]  /*1b40*/  SHF.L.U32 R21, R4, 0x1f, RZ ;  /* 0x0000001f04157819 */ /* 0x000fc800000006ff */
[----:B------:R1:W2:Y:S01]  /*1b50*/  SYNCS.PHASECHK.TRANS64.TRYWAIT P0, [R8+URZ+0x30c10], R21 ;  /* 0x030c1015080075a7 */ /* 0x0002a2000800017f */
[----:B------:R-:W-:Y:S05]  /*1b60*/  @!P6 BRA `(.L_x_1510) ;  /* 0x000000000004e947 */ /* 0x000fea0003800000 */
[----:B------:R-:W-:Y:S01]  /*1b70*/  BPT.TRAP 0x1 ;  /* 0x000000040000795c */ /* 0x000fe20000300000 */
.L_x_1510:
[----:B------:R-:W-:-:S05]  /*1b80*/  VIADD R9, R222, 0x10000 ;  /* 0x00010000de097836 */ /* 0x000fca0000000000 */
[----:B------:R-:W-:-:S04]  /*1b90*/  SHF.R.U32.HI R9, RZ, 0x4, R9 ;  /* 0x00000004ff097819 */ /* 0x000fc80000011609 */
[----:B------:R-:W-:Y:S01]  /*1ba0*/  LOP3.LUT R9, R9, 0x3fff, RZ, 0xc0, !PT ;  /* 0x00003fff09097812 */ /* 0x000fe200078ec0ff */
[----:B--2---:R-:W-:Y:S06]  /*1bb0*/  @P0 BRA `(.L_x_1511) ;  /* 0x0000000000080947 */ /* 0x004fec0003800000 */
[----:B------:R-:W2:Y:S02]  /*1bc0*/  SYNCS.PHASECHK.TRANS64.TRYWAIT P0, [R8+URZ+0x30c10], R21 ;  /* 0x030c1015080075a7 */ /* 0x000ea4000800017f */
[----:B--2---:R-:W-:Y:S05]  /*1bd0*/  @!P0 BRA `(.L_x_1512) ;  /* 0x000000fc008c8947 */ /* 0x004fea0003800000 */
.L_x_1511:
        /* <DEDUP_REMOVED lines=60> */
.L_x_1513:
[----:B------:R1:W1:Y:S01]  /*1fa0*/  SYNCS.PHASECHK.TRANS64.TRYWAIT P0, [R8+URZ+0x30c30], R21 ;  /* 0x030c3015080075a7 */ /* 0x000262000800017f */
[----:B------:R-:W-:Y:S05]  /*1fb0*/  @!P6 BRA `(.L_x_1514) ;  /* 0x000000000004e947 */ /* 0x000fea0003800000 */
[----:B------:R-:W-:Y:S01]  /*1fc0*/  BPT.TRAP 0x1 ;  /* 0x000000040000795c */ /* 0x000fe20000300000 */
.L_x_1514:
[----:B------:R-:W-:-:S05]  /*1fd0*/  VIADD R13, R222, 0x18000 ;  /* 0x00018000de0d7836 */ /* 0x000fca0000000000 */
[----:B------:R-:W-:-:S04]  /*1fe0*/  SHF.R.U32.HI R13, RZ, 0x4, R13 ;  /* 0x00000004ff0d7819 */ /* 0x000fc8000001160d */
[----:B------:R-:W-:-:S04]  /*1ff0*/  LOP3.LUT R13, R13, 0x3fff, RZ, 0xc0, !PT ;  /* 0x00003fff0d0d7812 */ /* 0x000fc800078ec0ff */
[----:B------:R-:W-:Y:S01]  /*2000*/  LOP3.LUT R19, R13, 0x10000, RZ, 0xfc, !PT ;  /* 0x000100000d137812 */ /* 0x000fe200078efcff */
[----:B-1----:R-:W-:Y:S06]  /*2010*/  @P0 BRA `(.L_x_1515) ;  /* 0x0000000000080947 */ /* 0x002fec0003800000 */
[----:B------:R-:W1:Y:S02]  /*2020*/  SYNCS.PHASECHK.TRANS64.TRYWAIT P0, [R8+URZ+0x30c30], R21 ;  /* 0x030c3015080075a7 */ /* 0x000e64000800017f */
[----:B-1----:R-:W-:Y:S05]  /*2030*/  @!P0 BRA `(.L_x_1516) ;  /* 0x000000f800888947 */ /* 0x002fea0003800000 */
.L_x_1515:
        /* <DEDUP_REMOVED lines=767> */
.L_x_1517:
        /* <DEDUP_REMOVED lines=68> */
.L_x_1518:
        /* <DEDUP_REMOVED lines=11> */
.L_x_1508:
        /* <DEDUP_REMOVED lines=128> */
.L_x_1531:
[----:B------:R-:W-:-:S05]  /*5d20*/  IMAD.U32 R6, RZ, RZ, UR36 ;  /* 0x00000024ff067e24 */ /* 0x000fca000f8e00ff */
[----:B------:R-:W-:-:S04]  /*5d30*/  LOP3.LUT R6, R6, 0x1, RZ, 0xfc, !PT ;  /* 0x0000000106067812 */ /* 0x000fc800078efcff */
[----:B------:R-:W-:-:S13]  /*5d40*/  ISETP.NE.AND P0, PT, R6, 0x3, PT ;  /* 0x000000030600780c */ /* 0x000fda0003f05270 */
[----:B------:R-:W-:Y:S05]  /*5d50*/  @!P0 BRA `(.L_x_1521) ;  /* 0x0000000000048947 */ /* 0x000fea0003800000 */
[----:B------:R-:W-:Y:S01]  /*5d60*/  BPT.TRAP 0x1 ;  /* 0x000000040000795c */ /* 0x000fe20000300000 */
.L_x_1521:
[----:B------:R-:W-:Y:S01]  /*5d70*/  IMAD R6, R0, 0x8, R222 ;  /* 0x0000000800067824 */ /* 0x000fe200078e02de */
[----:B-1----:R-:W-:-:S04]  /*5d80*/  SHF.L.U32 R11, R4, 0x1f, RZ ;  /* 0x0000001f040b7819 */ /* 0x002fc800000006ff */
[----:B------:R1:W2:Y:S01]  /*5d90*/  SYNCS.PHASECHK.TRANS64.TRYWAIT P1, [R6+URZ+0x30c10], R11 ;  /* 0x030c100b060075a7 */ /* 0x0002a2000802017f */
[----:B------:R-:W-:Y:S05]  /*5da0*/  @!P0 BRA `(.L_x_1522) ;  /* 0x0000000000048947 */ /* 0x000fea0003800000 */
[----:B------:R-:W-:Y:S01]  /*5db0*/  BPT.TRAP 0x1 ;  /* 0x000000040000795c */ /* 0x000fe20000300000 */
.L_x_1522:
[----:B------:R-:W-:-:S05]  /*5dc0*/  VIADD R7, R222, 0x10000 ;  /* 0x00010000de077836 */ /* 0x000fca0000000000 */
[----:B------:R-:W-:-:S04]  /*5dd0*/  SHF.R.U32.HI R7, RZ, 0x4, R7 ;  /* 0x00000004ff077819 */ /* 0x000fc80000011607 */
[----:B------:R-:W-:-:S04]  /*5de0*/  LOP3.LUT R220, R7, 0x3fff, RZ, 0xc0, !PT ;  /* 0x00003fff07dc7812 */ /* 0x000fc800078ec0ff */
[----:B------:R-:W-:Y:S01]  /*5df0*/  LOP3.LUT R7, R220, 0x10000, RZ, 0xfc, !PT ;  /* 0x00010000dc077812 */ /* 0x000fe200078efcff */
[----:B--2---:R-:W-:Y:S06]  /*5e00*/  @P1 BRA `(.L_x_1523) ;  /* 0x0000000000081947 */ /* 0x004fec0003800000 */
[----:B------:R-:W2:Y:S02]  /*5e10*/  SYNCS.PHASECHK.TRANS64.TRYWAIT P1, [R6+URZ+0x30c10], R11 ;  /* 0x030c100b060075a7 */ /* 0x000ea4000802017f */
[----:B--2---:R-:W-:Y:S05]  /*5e20*/  @!P1 BRA `(.L_x_1524) ;  /* 0x000000bc00209947 */ /* 0x004fea0003800000 */
.L_x_1523:
        /* <DEDUP_REMOVED lines=62> */
.L_x_1525:
[----:B------:R1:W1:Y:S01]  /*6210*/  SYNCS.PHASECHK.TRANS64.TRYWAIT P1, [R6+URZ+0x30c30], R11 ;  /* 0x030c300b060075a7 */ /* 0x000262000802017f */
[----:B------:R-:W-:Y:S05]  /*6220*/  @!P0 BRA `(.L_x_1526) ;  /* 0x0000000000048947 */ /* 0x000fea0003800000 */
[----:B------:R-:W-:Y:S01]  /*6230*/  BPT.TRAP 0x1 ;  /* 0x000000040000795c */ /* 0x000fe20000300000 */
.L_x_1526:
        /* <DEDUP_REMOVED lines=8> */
.L_x_1527:
        /* <DEDUP_REMOVED lines=629> */
.L_x_1529:
        /* <DEDUP_REMOVED lines=70> */
.L_x_1530:
        /* <DEDUP_REMOVED lines=12> */
.L_x_1520:
        /* <DEDUP_REMOVED lines=121> */
.L_x_1543:
[----:B------:R-:W-:-:S05]  /*96c0*/  IMAD.U32 R7, RZ, RZ, UR36 ;  /* 0x00000024ff077e24 */ /* 0x000fca000f8e00ff */
[----:B------:R-:W-:-:S04]  /*96d0*/  LOP3.LUT R7, R7, 0x1, RZ, 0xfc, !PT ;  /* 0x0000000107077812 */ /* 0x000fc800078efcff */
[----:B------:R-:W-:-:S13]  /*96e0*/  ISETP.NE.AND P6, PT, R7, 0x3, PT ;  /* 0x000000030700780c */ /* 0x000fda0003fc5270 */
[----:B--2---:R-:W-:Y:S05]  /*96f0*/  @!P6 BRA `(.L_x_1533) ;  /* 0x000000000004e947 */ /* 0x004fea0003800000 */
[----:B------:R-:W-:Y:S01]  /*9700*/  BPT.TRAP 0x1 ;  /* 0x000000040000795c */ /* 0x000fe20000300000 */
.L_x_1533:
[----:B------:R-:W-:Y:S01]  /*9710*/  IMAD R7, R0, 0x8, R222 ;  /* 0x0000000800077824 */ /* 0x000fe200078e02de */
[----:B------:R-:W-:-:S04]  /*9720*/  SHF.L.U32 R18, R4, 0x1f, RZ ;  /* 0x0000001f04127819 */ /* 0x000fc800000006ff */
[----:B------:R1:W2:Y:S01]  /*9730*/  SYNCS.PHASECHK.TRANS64.TRYWAIT P0, [R7+URZ+0x30c10], R18 ;  /* 0x030c1012070075a7 */ /* 0x0002a2000800017f */
[----:B------:R-:W-:Y:S05]  /*9740*/  @!P6 BRA `(.L_x_1534) ;  /* 0x000000000004e947 */ /* 0x000fea0003800000 */
[----:B------:R-:W-:Y:S01]  /*9750*/  BPT.TRAP 0x1 ;  /* 0x000000040000795c */ /* 0x000fe20000300000 */
.L_x_1534:
[----:B---3--:R-:W-:-:S05]  /*9760*/  VIADD R8, R222, 0x10000 ;  /* 0x00010000de087836 */ /* 0x008fca0000000000 */
[----:B------:R-:W-:-:S04]  /*9770*/  SHF.R.U32.HI R8, RZ, 0x4, R8 ;  /* 0x00000004ff087819 */ /* 0x000fc80000011608 */
[----:B------:R-:W-:-:S04]  /*9780*/  LOP3.LUT R8, R8, 0x3fff, RZ, 0xc0, !PT ;  /* 0x00003fff08087812 */ /* 0x000fc800078ec0ff */
[----:B------:R-:W-:Y:S01]  /*9790*/  LOP3.LUT R9, R8, 0x10000, RZ, 0xfc, !PT ;  /* 0x0001000008097812 */ /* 0x000fe200078efcff */
[----:B--2---:R-:W-:Y:S06]  /*97a0*/  @P0 BRA `(.L_x_1535) ;  /* 0x0000000000080947 */ /* 0x004fec0003800000 */
[----:B------:R-:W2:Y:S02]  /*97b0*/  SYNCS.PHASECHK.TRANS64.TRYWAIT P0, [R7+URZ+0x30c10], R18 ;  /* 0x030c1012070075a7 */ /* 0x000ea4000800017f */
[----:B--2---:R-:W-:Y:S05]  /*97c0*/  @!P0 BRA `(.L_x_1536) ;  /* 0x0000008000e08947 */ /* 0x004fea0003800000 */
.L_x_1535:
        /* <DEDUP_REMOVED lines=63> */
.L_x_1537:
[----:B------:R1:W1:Y:S01]  /*9bc0*/  SYNCS.PHASECHK.TRANS64.TRYWAIT P0, [R7+URZ+0x30c30], R18 ;  /* 0x030c3012070075a7 */ /* 0x000262000800017f */
[----:B------:R-:W-:Y:S05]  /*9bd0*/  @!P6 BRA `(.L_x_1538) ;  /* 0x000000000004e947 */ /* 0x000fea0003800000 */
[----:B------:R-:W-:Y:S01]  /*9be0*/  BPT.TRAP 0x1 ;  /* 0x000000040000795c */ /* 0x000fe20000300000 */
.L_x_1538:
        /* <DEDUP_REMOVED lines=8> */
.L_x_1539:
        /* <DEDUP_REMOVED lines=779> */
.L_x_1541:
        /* <DEDUP_REMOVED lines=70> */
.L_x_1542:
        /* <DEDUP_REMOVED lines=12> */
.L_x_1532:
        /* <DEDUP_REMOVED lines=34> */
.L_x_1500:
[----:B------:R-:W-:Y:S05]  /*d460*/  @P0 BRA `(.L_x_1498) ;  /* 0x00000044002c0947 */ /* 0x000fea0003800000 */
[----:B------:R-:W1:Y:S01]  /*d470*/  LDC R17, c[0x0][0x850] ;  /* 0x00021400ff117b82 */ /* 0x000e620000000800 */
[----:B------:R-:W3:Y:S01]  /*d480*/  S2R R14, SR_TID.X ;  /* 0x00000000000e7919 */ /* 0x000ee20000002100 */
[----:B------:R-:W-:Y:S01]  /*d490*/  MOV R4, 0x400 ;  /* 0x0000040000047802 */ /* 0x000fe20000000f00 */
[----:B------:R-:W-:Y:S01]  /*d4a0*/  ULDC.64 UR4, c[0x0][0x818] ;  /* 0x0002060000047ab9 */ /* 0x000fe20000000a00 */
[----:B------:R-:W-:Y:S01]  /*d4b0*/  ULDC.64 UR6, c[0x0][0x840] ;  /* 0x0002100000067ab9 */ /* 0x000fe20000000a00 */
[----:B------:R-:W4:Y:S01]  /*d4c0*/  S2R R10, SR_CTAID.Y ;  /* 0x00000000000a7919 */ /* 0x000f220000002600 */
[----:B--2---:R-:W2:Y:S01]  /*d4d0*/  S2R R9, SR_CgaCtaId ;  /* 0x0000000000097919 */ /* 0x004ea20000008800 */
[----:B------:R-:W5:Y:S01]  /*d4e0*/  S2R R12, SR_CTAID.X ;  /* 0x00000000000c7919 */ /* 0x000f620000002500 */
[----:B------:R-:W5:Y:S01]  /*d4f0*/  S2R R21, SR_CTAID.Z ;  /* 0x0000000000157919 */ /* 0x000f620000002700 */
[----:B-1----:R-:W-:Y:S01]  /*d500*/  ISETP.NE.AND P0, PT, R17, 0x1, PT ;  /* 0x000000011100780c */ /* 0x002fe20003f05270 */
[----:B---3--:R-:W-:-:S12]  /*d510*/  VIADD R19, R14, 0xffffff80 ;  /* 0xffffff800e137836 */ /* 0x008fd80000000000 */
[----:B------:R-:W1:Y:S01]  /*d520*/  @P0 LDC R3, c[0x0][0x854] ;  /* 0x00021500ff030b82 */ /* 0x000e620000000800 */
[----:B----4-:R-:W-:Y:S01]  /*d530*/  IMAD.MOV.U32 R7, RZ, RZ, R10 ;  /* 0x000000ffff077224 */ /* 0x010fe200078e000a */
[----:B------:R-:W-:Y:S02]  /*d540*/  SHF.R.S32.HI R2, RZ, 0x1f, R19 ;  /* 0x0000001fff027819 */ /* 0x000fe40000011413 */
[----:B--2---:R-:W-:Y:S02]  /*d550*/  LEA R23, R9, R4, 0x18 ;  /* 0x0000000409177211 */ /* 0x004fe400078ec0ff */
[----:B------:R-:W-:Y:S02]  /*d560*/  LEA.HI R2, R2, R19, RZ, 0x7 ;  /* 0x0000001302027211 */ /* 0x000fe400078f38ff */
[----:B------:R-:W2:Y:S01]  /*d570*/  @P0 LDC R5, c[0x0][0x858] ;  /* 0x00021600ff050b82 */ /* 0x000ea20000000800 */
[----:B-----5:R-:W-:Y:S02]  /*d580*/  IMAD.SHL.U32 R4, R12, 0x2000, RZ ;  /* 0x000020000c047824 */ /* 0x020fe400078e00ff */
[----:B-1----:R-:W-:-:S05]  /*d590*/  @P0 IMAD.HI.U32 R0, R10, R3, RZ ;  /* 0x000000030a000227 */ /* 0x002fca00078e00ff */
[----:B--2---:R-:W-:Y:S02]  /*d5a0*/  @P0 SHF.R.U32.HI R7, RZ, R5, R0 ;  /* 0x00000005ff070219 */ /* 0x004fe40000011600 */
[C---:B------:R-:W-:Y:S01]  /*d5b0*/  LOP3.LUT R0, R2.reuse, 0xfffff80, RZ, 0xc0, !PT ;  /* 0x0fffff8002007812 */ /* 0x040fe200078ec0ff */
[----:B------:R-:W-:Y:S01]  /*d5c0*/  IMAD.SHL.U32 R2, R2, 0x20, RZ ;  /* 0x0000002002027824 */ /* 0x000fe200078e00ff */
[----:B------:R-:W-:Y:S02]  /*d5d0*/  SHF.R.S32.HI R11, RZ, 0x1f, R7 ;  /* 0x0000001fff0b7819 */ /* 0x000fe40000011407 */
[----:B------:R-:W-:Y:S01]  /*d5e0*/  SHF.R.S32.HI R5, RZ, 0x1f, R4 ;  /* 0x0000001fff057819 */ /* 0x000fe20000011404 */
[----:B------:R-:W-:Y:S01]  /*d5f0*/  IMAD.IADD R0, R19, 0x1, -R0 ;  /* 0x0000000113007824 */ /* 0x000fe200078e0a00 */
[----:B------:R-:W-:Y:S01]  /*d600*/  LOP3.LUT R9, R2, 0x3ffff000, RZ, 0xc0, !PT ;  /* 0x3ffff00002097812 */ /* 0x000fe200078ec0ff */
[C---:B------:R-:W-:Y:S02]  /*d610*/  IMAD R6, R11.reuse, UR4, RZ ;  /* 0x000000040b067c24 */ /* 0x040fe4000f8e02ff */
[----:B------:R-:W-:-:S02]  /*d620*/  IMAD R8, R11, UR6, RZ ;  /* 0x000000060b087c24 */ /* 0x000fc4000f8e02ff */
[C---:B------:R-:W-:Y:S01]  /*d630*/  IMAD R13, R7.reuse, UR5, R6 ;  /* 0x00000005070d7c24 */ /* 0x040fe2000f8e0206 */
[----:B------:R-:W-:Y:S01]  /*d640*/  SHF.R.S32.HI R6, RZ, 0x1f, R21 ;  /* 0x0000001fff067819 */ /* 0x000fe20000011415 */
[----:B------:R-:W-:Y:S01]  /*d650*/  IMAD.WIDE.U32 R2, R7, UR4, R4 ;  /* 0x0000000407027c25 */ /* 0x000fe2000f8e0004 */
[----:B------:R-:W-:-:S03]  /*d660*/  ULDC.64 UR4, c[0x0][0x820] ;  /* 0x0002080000047ab9 */ /* 0x000fc60000000a00 */
[----:B------:R-:W-:-:S04]  /*d670*/  IMAD.WIDE.U32 R4, R7, UR6, R4 ;  /* 0x0000000607047c25 */ /* 0x000fc8000f8e0004 */
[----:B------:R-:W-:Y:S01]  /*d680*/  IMAD R15, R7, UR7, R8 ;  /* 0x00000007070f7c24 */ /* 0x000fe2000f8e0208 */
[----:B------:R-:W-:Y:S01]  /*d690*/  ULDC.64 UR6, c[0x0][0x848] ;  /* 0x0002120000067ab9 */ /* 0x000fe20000000a00 */
[C---:B------:R-:W-:Y:S02]  /*d6a0*/  IMAD R8, R6.reuse, UR4, RZ ;  /* 0x0000000406087c24 */ /* 0x040fe4000f8e02ff */
[----:B------:R-:W-:Y:S02]  /*d6b0*/  IMAD.IADD R3, R3, 0x1, R13 ;  /* 0x0000000103037824 */ /* 0x000fe400078e020d */
[----:B------:R-:W-:Y:S02]  /*d6c0*/  IMAD.IADD R5, R5, 0x1, R15 ;  /* 0x0000000105057824 */ /* 0x000fe400078e020f */
[----:B------:R-:W-:Y:S02]  /*d6d0*/  IMAD R6, R6, UR6, RZ ;  /* 0x0000000606067c24 */ /* 0x000fe4000f8e02ff */
[----:B------:R-:W-:-:S02]  /*d6e0*/  IMAD R0, R0, 0x4, R9 ;  /* 0x0000000400007824 */ /* 0x000fc400078e0209 */
[C---:B------:R-:W-:Y:S02]  /*d6f0*/  IMAD R13, R21.reuse, UR5, R8 ;  /* 0x00000005150d7c24 */ /* 0x040fe4000f8e0208 */
[----:B------:R-:W-:-:S04]  /*d700*/  IMAD.WIDE.U32 R2, R21, UR4, R2 ;  /* 0x0000000415027c25 */ /* 0x000fc8000f8e0002 */
[C---:B------:R-:W-:Y:S02]  /*d710*/  IMAD R9, R21.reuse, UR7, R6 ;  /* 0x0000000715097c24 */ /* 0x040fe4000f8e0206 */
[----:B------:R-:W-:Y:S01]  /*d720*/  IMAD.WIDE.U32 R4, R21, UR6, R4 ;  /* 0x0000000615047c25 */ /* 0x000fe2000f8e0004 */
[----:B------:R-:W-:Y:S05]  /*d730*/  WARPSYNC.ALL ;  /* 0x0000000000007948 */ /* 0x000fea0003800000 */
[----:B------:R-:W-:Y:S02]  /*d740*/  IMAD R0, R0, 0x4, R23 ;  /* 0x0000000400007824 */ /* 0x000fe400078e0217 */
[----:B------:R-:W-:-:S02]  /*d750*/  IMAD.IADD R13, R3, 0x1, R13 ;  /* 0x00000001030d7824 */ /* 0x000fc400078e020d */
[----:B------:R-:W-:Y:S01]  /*d760*/  IMAD.IADD R9, R5, 0x1, R9 ;  /* 0x0000000105097824 */ /* 0x000fe200078e0209 */
[----:B------:R-:W-:Y:S01]  /*d770*/  BAR.SYNC.DEFER_BLOCKING 0x1, 0x100 ;  /* 0x0044000000007b1d */ /* 0x000fe20000010000 */
[----:B------:R-:W-:Y:S02]  /*d780*/  ISETP.NE.AND P0, PT, R19, RZ, PT ;  /* 0x000000ff1300720c */ /* 0x000fe40003f05270 */
[----:B------:R-:W-:-:S03]  /*d790*/  ISETP.NE.AND P1, PT, R14, 0x80, PT ;  /* 0x000000800e00780c */ /* 0x000fc60003f25270 */
        /* <DEDUP_REMOVED lines=10> */
[----:B------:R-:W-:Y:S02]  /*d840*/  IADD3 R6, P2, P3, R8, R6, R7 ;  /* 0x0000000608067210 */ /* 0x000fe40007b5e007 */
[----:B------:R-:W-:Y:S01]  /*d850*/  SHF.R.S32.HI R8, RZ, 0x1f, R8 ;  /* 0x0000001fff087819 */ /* 0x000fe20000011408 */
[----:B------:R3:W-:Y:S03]  /*d860*/  STS.128 [R0], R184 ;  /* 0x000000b800007388 */ /* 0x0007e60000000c00 */
[----:B------:R-:W-:Y:S01]  /*d870*/  IADD3.X R11, R8, R12, R11, P2, P3 ;  /* 0x0000000c080b7210 */ /* 0x000fe200017e640b */
[C---:B------:R-:W-:Y:S01]  /*d880*/  IMAD.SHL.U32 R12, R6.reuse, 0x4, RZ ;  /* 0x00000004060c7824 */ /* 0x040fe200078e00ff */
[----:B------:R3:W-:Y:S02]  /*d890*/  STS.128 [R0+0x800], R188 ;  /* 0x000800bc00007388 */ /* 0x0007e40000000c00 */
[----:B------:R-:W-:Y:S01]  /*d8a0*/  SHF.L.U64.HI R11, R6, 0x2, R11 ;  /* 0x00000002060b7819 */ /* 0x000fe2000001020b */
[----:B------:R-:W-:Y:S01]  /*d8b0*/  IMAD.MOV R8, RZ, RZ, -R7 ;  /* 0x000000ffff087224 */ /* 0x000fe200078e0a07 */
[----:B------:R-:W-:Y:S01]  /*d8c0*/  IADD3 R6, P4, R12, UR4, RZ ;  /* 0x000000040c067c10 */ /* 0x000fe2000ff9e0ff */
[----:B------:R3:W-:Y:S01]  /*d8d0*/  STS.128 [R0+0x1000], R192 ;  /* 0x001000c000007388 */ /* 0x0007e20000000c00 */
[----:B-1----:R-:W-:Y:S01]  /*d8e0*/  LEA R14, P2, R2, R14, 0x2 ;  /* 0x0000000e020e7211 */ /* 0x002fe200078410ff */
[----:B------:R-:W-:Y:S01]  /*d8f0*/  IMAD R17, R17, R8, R10 ;  /* 0x0000000811117224 */ /* 0x000fe200078e020a */
        /* <DEDUP_REMOVED lines=8> */
.L_x_1546:
[----:B------:R-:W2:Y:S04]  /*d980*/  LDG.E.STRONG.GPU R8, desc[UR38][R6.64] ;  /* 0x0000002606087981 */ /* 0x000ea8000c1ef900 */
[----:B--2---:R-:W-:Y:S01]  /*d990*/  CCTL.IVALL ;  /* 0x00000000ff00798f */ /* 0x004fe20002000000 */
[----:B------:R-:W-:Y:S05]  /*d9a0*/  YIELD ;  /* 0x0000000000007946 */ /* 0x000fea0003800000 */
[----:B------:R-:W-:-:S13]  /*d9b0*/  ISETP.NE.AND P0, PT, R8, R17, PT ;  /* 0x000000110800720c */ /* 0x000fda0003f05270 */
[----:B------:R-:W-:Y:S05]  /*d9c0*/  @P0 BRA `(.L_x_1546) ;  /* 0xfffffffc00ec0947 */ /* 0x000fea000383ffff */
.L_x_1545:
[----:B------:R-:W-:Y:S05]  /*d9d0*/  BSYNC B0 ;  /* 0x0000000000007941 */ /* 0x000fea0003800000 */
.L_x_1544:
[----:B------:R-:W-:Y:S01]  /*d9e0*/  UMOV UR4, 0xffffffff ;  /* 0xffffffff00047882 */ /* 0x000fe20000000000 */
[----:B------:R-:W-:Y:S02]  /*d9f0*/  LEA.HI.X R13, R2, R15, R13, 0x2, P2 ;  /* 0x0000000f020d7211 */ /* 0x000fe400010f140d */
[----:B------:R-:W-:Y:S01]  /*da00*/  LEA.HI.X R9, R4, R19, R9, 0x2, P3 ;  /* 0x0000001304097211 */ /* 0x000fe200018f1409 */
[----:B------:R-:W-:Y:S06]  /*da10*/  BRA.DIV UR4, `(.L_x_1547) ;  /* 0x0000004204747947 */ /* 0x000fec000b800000 */
[----:B------:R-:W-:Y:S01]  /*da20*/  NOP ;  /* 0x0000000000007918 */ /* 0x000fe20000000000 */
.L_x_1645:
        /* <DEDUP_REMOVED lines=17> */
.L_x_1550:
[----:B------:R-:W-:Y:S01]  /*db40*/  @P0 ELECT P2, URZ, PT ;  /* 0x00000000003f082f */ /* 0x000fe20003840000 */
[----:B------:R1:W-:-:S12]  /*db50*/  UBLKRED.G.S.ADD.F32.RN [UR4], [UR6], UR7, desc[UR8] ;  /* 0x00000804060073bb */ /* 0x0003d800080a1407 */
[----:B------:R-:W-:Y:S02]  /*db60*/  @P2 PLOP3.LUT P0, PT, P2, PT, PT, 0x8, 0x0 ;  /* 0x000000000000281c */ /* 0x000fe4000170e170 */
[----:B------:R-:W-:-:S11]  /*db70*/  PLOP3.LUT P2, PT, PT, PT, PT, 0x8, 0x0 ;  /* 0x000000000000781c */ /* 0x000fd60003f4e170 */
[----:B-1----:R-:W-:Y:S05]  /*db80*/  @P0 BRA.U.ANY `(.L_x_1550) ;  /* 0xfffffffd00ec0947 */ /* 0x002fea000393ffff */
[----:B------:R0:W-:Y:S01]  /*db90*/  UTMACMDFLUSH ;  /* 0x00000000000079b7 */ /* 0x0001e20000000000 */
[----:B------:R-:W-:-:S04]  /*dba0*/  DEPBAR.LE SB0, 0x0 ;  /* 0x000080000000791a */ /* 0x000fc80000000000 */
.L_x_1549:
[----:B------:R-:W-:Y:S05]  /*dbb0*/  BSYNC B0 ;  /* 0x0000000000007941 */ /* 0x000fea0003800000 */
.L_x_1548:
        /* <DEDUP_REMOVED lines=14> */
.L_x_1552:
[----:B------:R-:W-:Y:S05]  /*dca0*/  BSYNC B0 ;  /* 0x0000000000007941 */ /* 0x000fea0003800000 */
.L_x_1551:
        /* <DEDUP_REMOVED lines=14> */
.L_x_1555:
[----:B-1-3--:R-:W2:Y:S04]  /*dd90*/  LDG.E.STRONG.GPU R0, desc[UR38][R2.64] ;  /* 0x0000002602007981 */ /* 0x00aea8000c1ef900 */
[----:B--2---:R-:W-:Y:S01]  /*dda0*/  CCTL.IVALL ;  /* 0x00000000ff00798f */ /* 0x004fe20002000000 */
[----:B------:R-:W-:Y:S05]  /*ddb0*/  YIELD ;  /* 0x0000000000007946 */ /* 0x000fea0003800000 */
[----:B------:R-:W-:-:S13]  /*ddc0*/  ISETP.NE.AND P0, PT, R0, R17, PT ;  /* 0x000000110000720c */ /* 0x000fda0003f05270 */
[----:B------:R-:W-:Y:S05]  /*ddd0*/  @P0 BRA `(.L_x_1555) ;  /* 0xfffffffc00ec0947 */ /* 0x000fea000383ffff */
.L_x_1554:
[----:B------:R-:W-:Y:S05]  /*dde0*/  BSYNC B0 ;  /* 0x0000000000007941 */ /* 0x000fea0003800000 */
.L_x_1553:
[----:B------:R-:W-:-:S03]  /*ddf0*/  UMOV UR4, 0xffffffff ;  /* 0xffffffff00047882 */ /* 0x000fc60000000000 */
[----:B------:R-:W-:Y:S05]  /*de00*/  BRA.DIV UR4, `(.L_x_1556) ;  /* 0x0000003e04947947 */ /* 0x000fea000b800000 */
[----:B------:R-:W-:Y:S01]  /*de10*/  NOP ;  /* 0x0000000000007918 */ /* 0x000fe20000000000 */
.L_x_1648:
        /* <DEDUP_REMOVED lines=17> */
.L_x_1559:
[----:B------:R-:W-:Y:S01]  /*df30*/  @P0 ELECT P2, URZ, PT ;  /* 0x00000000003f082f */ /* 0x000fe20003840000 */
[----:B------:R2:W-:-:S12]  /*df40*/  UBLKRED.G.S.ADD.F32.RN [UR4], [UR6], UR7, desc[UR8] ;  /* 0x00000804060073bb */ /* 0x0005d800080a1407 */
[----:B------:R-:W-:Y:S02]  /*df50*/  @P2 PLOP3.LUT P0, PT, P2, PT, PT, 0x8, 0x0 ;  /* 0x000000000000281c */ /* 0x000fe4000170e170 */
[----:B------:R-:W-:-:S11]  /*df60*/  PLOP3.LUT P2, PT, PT, PT, PT, 0x8, 0x0 ;  /* 0x000000000000781c */ /* 0x000fd60003f4e170 */
[----:B--2---:R-:W-:Y:S05]  /*df70*/  @P0 BRA.U.ANY `(.L_x_1559) ;  /* 0xfffffffd00ec0947 */ /* 0x004fea000393ffff */
[----:B------:R0:W-:Y:S01]  /*df80*/  UTMACMDFLUSH ;  /* 0x00000000000079b7 */ /* 0x0001e20000000000 */
[----:B------:R-:W-:-:S04]  /*df90*/  DEPBAR.LE SB0, 0x0 ;  /* 0x000080000000791a */ /* 0x000fc80000000000 */
.L_x_1558:
[----:B------:R-:W-:Y:S05]  /*dfa0*/  BSYNC B0 ;  /* 0x0000000000007941 */ /* 0x000fea0003800000 */
.L_x_1557:
        /* <DEDUP_REMOVED lines=14> */
.L_x_1496:
        /* <DEDUP_REMOVED lines=34> */
.L_x_1561:
[----:B------:R-:W-:-:S07]  /*e2b0*/  IMAD.U32 R9, RZ, RZ, UR5 ;  /* 0x00000005ff097e24 */ /* 0x000fce000f8e00ff */
.L_x_1562:
[----:B------:R-:W-:Y:S01]  /*e2c0*/  ULEA UR6, UR22, UR6, 0x7 ;  /* 0x0000000616067291 */ /* 0x000fe2000f8e383f */
[----:B------:R-:W-:Y:S01]  /*e2d0*/  ULDC UR4, c[0x0][0x290] ;  /* 0x0000a40000047ab9 */ /* 0x000fe20000000800 */
[----:B------:R-:W-:Y:S01]  /*e2e0*/  ULDC UR7, c[0x0][0x74c] ;  /* 0x0001d30000077ab9 */ /* 0x000fe20000000800 */
[----:B------:R-:W-:Y:S01]  /*e2f0*/  ULDC UR14, c[0x0][0x288] ;  /* 0x0000a200000e7ab9 */ /* 0x000fe20000000800 */
[----:B------:R-:W-:Y:S01]  /*e300*/  UIADD3 UR10, -UR7, UR6, -UR4 ;  /* 0x00000006070a7290 */ /* 0x000fe2000fffe904 */
[----:B------:R-:W-:-:S03]  /*e310*/  ELECT P0, URZ, PT ;  /* 0x00000000003f782f */ /* 0x000fc60003800000 */
[----:B------:R-:W-:Y:S01]  /*e320*/  USHF.R.S32.HI UR12, URZ, 0x1f, UR10 ;  /* 0x0000001f3f0c7899 */ /* 0x000fe2000801140a */
[----:B------:R-:W-:Y:S02]  /*e330*/  ULDC.64 UR6, c[0x0][0x2d8] ;  /* 0x0000b60000067ab9 */ /* 0x000fe40000000a00 */
[----:B------:R-:W-:Y:S02]  /*e340*/  UIMAD UR4, UR11, UR6, URZ ;  /* 0x000000060b0472a4 */ /* 0x000fe4000f8e023f */
[----:B------:R-:W-:Y:S02]  /*e350*/  ULEA.HI UR10, UR12, UR10, URZ, 0x7 ;  /* 0x0000000a0c0a7291 */ /* 0x000fe4000f8f383f */
[----:B------:R-:W-:Y:S02]  /*e360*/  UIMAD.WIDE.U32 UR8, UR16, UR6, URZ ;  /* 0x00000006100872a5 */ /* 0x000fe4000f8e003f */
[----:B------:R-:W-:Y:S02]  /*e370*/  UIMAD UR4, UR16, UR7, UR4 ;  /* 0x00000007100472a4 */ /* 0x000fe4000f8e0204 */
[----:B------:R-:W-:-:S02]  /*e380*/  USHF.R.S32.HI UR6, URZ, 0x1f, UR15 ;  /* 0x0000001f3f067899 */ /* 0x000fc4000801140f */
[----:B------:R-:W-:Y:S01]  /*e390*/  USHF.R.S32.HI UR7, URZ, 0x7, UR10 ;  /* 0x000000073f077899 */ /* 0x000fe2000801140a */
[----:B------:R-:W-:Y:S01]  /*e3a0*/  ULDC.64 UR12, c[0x0][0x2e0] ;  /* 0x0000b800000c7ab9 */ /* 0x000fe20000000a00 */
[----:B------:R-:W-:Y:S02]  /*e3b0*/  UIADD3 UR9, UR9, UR4, URZ ;  /* 0x0000000409097290 */ /* 0x000fe4000fffe03f */
[----:B------:R-:W-:Y:S02]  /*e3c0*/  UIMAD UR6, UR6, UR12, URZ ;  /* 0x0000000c060672a4 */ /* 0x000fe4000f8e023f */
[----:B------:R-:W-:Y:S02]  /*e3d0*/  UISETP.LT.AND UP0, UPT, URZ, UR7, UPT ;  /* 0x000000073f00728c */ /* 0x000fe4000bf01270 */
[----:B------:R-:W-:Y:S02]  /*e3e0*/  UIMAD UR4, UR15, UR13, UR6 ;  /* 0x0000000d0f0472a4 */ /* 0x000fe4000f8e0206 */
[----:B------:R-:W-:-:S02]  /*e3f0*/  USEL UR6, URZ, UR7, !UP0 ;  /* 0x000000073f067287 */ /* 0x000fc4000c000000 */
[----:B------:R-:W-:Y:S02]  /*e400*/  UIMAD UR10, UR15, UR14, URZ ;  /* 0x0000000e0f0a72a4 */ /* 0x000fe4000f8e023f */
[----:B------:R-:W-:Y:S02]  /*e410*/  UIMAD.WIDE.U32 UR8, UR15, UR12, UR8 ;  /* 0x0000000c0f0872a5 */ /* 0x000fe4000f8e0008 */
[----:B------:R-:W-:Y:S01]  /*e420*/  ISETP.GT.AND P1, PT, R9, UR6, PT ;  /* 0x0000000609007c0c */ /* 0x000fe2000bf24270 */
[----:B------:R-:W-:-:S04]  /*e430*/  UIADD3 UR7, UP0, UR10, UR16, URZ ;  /* 0x000000100a077290 */ /* 0x000fc8000ff1e03f */
        /* <DEDUP_REMOVED lines=22> */
.L_x_1567:
[----:B------:R-:W2:Y:S04]  /*e5a0*/  LDG.E.STRONG.GPU R0, desc[UR38][R2.64] ;  /* 0x0000002602007981 */ /* 0x000ea8000c1ef900 */
[----:B--2---:R-:W-:Y:S01]  /*e5b0*/  CCTL.IVALL ;  /* 0x00000000ff00798f */ /* 0x004fe20002000000 */
[----:B------:R-:W-:Y:S05]  /*e5c0*/  YIELD ;  /* 0x0000000000007946 */ /* 0x000fea0003800000 */
[----:B------:R-:W-:-:S13]  /*e5d0*/  ISETP.NE.AND P1, PT, R0, UR22, PT ;  /* 0x0000001600007c0c */ /* 0x000fda000bf25270 */
[----:B------:R-:W-:Y:S05]  /*e5e0*/  @P1 BRA `(.L_x_1567) ;  /* 0xfffffffc00ec1947 */ /* 0x000fea000383ffff */
.L_x_1566:
[----:B------:R-:W-:Y:S05]  /*e5f0*/  BSYNC B0 ;  /* 0x0000000000007941 */ /* 0x000fea0003800000 */
.L_x_1565:
[----:B------:R-:W-:-:S03]  /*e600*/  UMOV UR4, 0xffffffff ;  /* 0xffffffff00047882 */ /* 0x000fc60000000000 */
[----:B------:R-:W-:Y:S05]  /*e610*/  BRA.DIV UR4, `(.L_x_1568) ;  /* 0x0000003604ac7947 */ /* 0x000fea000b800000 */
[----:B------:R-:W-:Y:S01]  /*e620*/  NOP ;  /* 0x0000000000007918 */ /* 0x000fe20000000000 */
.L_x_1651:
        /* <DEDUP_REMOVED lines=22> */
.L_x_1570:
[----:B------:R-:W-:Y:S05]  /*e790*/  BSYNC B0 ;  /* 0x0000000000007941 */ /* 0x000fea0003800000 */
.L_x_1569:
        /* <DEDUP_REMOVED lines=20> */
.L_x_1572:
[----:B------:R-:W-:Y:S05]  /*e8e0*/  BSYNC B0 ;  /* 0x0000000000007941 */ /* 0x000fea0003800000 */
.L_x_1571:
[----:B------:R-:W-:Y:S06]  /*e8f0*/  BAR.ARV 0xa, 0xa0 ;  /* 0x0282800000007b1d */ /* 0x000fec0000002000 */
[----:B------:R-:W-:Y:S04]  /*e900*/  BSSY B0, `(.L_x_1573) ;  /* 0x0000003000007945 */ /* 0x000fe80003800000 */
[----:B------:R-:W-:Y:S05]  /*e910*/  @!P0 BRA `(.L_x_1574) ;  /* 0x0000000000048947 */ /* 0x000fea0003800000 */
[----:B------:R-:W-:-:S04]  /*e920*/  DEPBAR.LE SB0, 0x0 ;  /* 0x000080000000791a */ /* 0x000fc80000000000 */
.L_x_1574:
[----:B------:R-:W-:Y:S05]  /*e930*/  BSYNC B0 ;  /* 0x0000000000007941 */ /* 0x000fea0003800000 */
.L_x_1573:
        /* <DEDUP_REMOVED lines=19> */
.L_x_1576:
[----:B------:R-:W-:Y:S05]  /*ea70*/  BSYNC B0 ;  /* 0x0000000000007941 */ /* 0x000fea0003800000 */
.L_x_1575:
[----:B------:R-:W-:Y:S01]  /*ea80*/  UIADD3 UR13, UR6, 0x1, URZ ;  /* 0x00000001060d7890 */ /* 0x000fe2000fffe03f */
[----:B------:R-:W-:Y:S11]  /*ea90*/  BRA `(.L_x_1577) ;  /* 0x0000000000047947 */ /* 0x000ff60003800000 */
.L_x_1564:
[----:B------:R-:W-:-:S05]  /*eaa0*/  UMOV UR13, UR6 ;  /* 0x00000006000d7c82 */ /* 0x000fca0008000000 */
.L_x_1577:
        /* <DEDUP_REMOVED lines=11> */
.L_x_1602:
        /* <DEDUP_REMOVED lines=11> */
.L_x_1580:
[----:B------:R-:W2:Y:S04]  /*ec10*/  LDG.E.STRONG.GPU R0, desc[UR38][R2.64] ;  /* 0x0000002602007981 */ /* 0x000ea8000c1ef900 */
[----:B--2---:R-:W-:Y:S01]  /*ec20*/  CCTL.IVALL ;  /* 0x00000000ff00798f */ /* 0x004fe20002000000 */
[----:B------:R-:W-:Y:S05]  /*ec30*/  YIELD ;  /* 0x0000000000007946 */ /* 0x000fea0003800000 */
[----:B------:R-:W-:-:S13]  /*ec40*/  ISETP.NE.AND P1, PT, R0, UR22, PT ;  /* 0x0000001600007c0c */ /* 0x000fda000bf25270 */
[----:B------:R-:W-:Y:S05]  /*ec50*/  @P1 BRA `(.L_x_1580) ;  /* 0xfffffffc00ec1947 */ /* 0x000fea000383ffff */
.L_x_1579:
[----:B------:R-:W-:Y:S05]  /*ec60*/  BSYNC B0 ;  /* 0x0000000000007941 */ /* 0x000fea0003800000 */
.L_x_1578:
[----:B------:R-:W-:-:S03]  /*ec70*/  UMOV UR16, 0xffffffff ;  /* 0xffffffff00107882 */ /* 0x000fc60000000000 */
[----:B------:R-:W-:Y:S05]  /*ec80*/  BRA.DIV UR16, `(.L_x_1581) ;  /* 0x00000032102c7947 */ /* 0x000fea000b800000 */
[----:B------:R-:W-:Y:S01]  /*ec90*/  NOP ;  /* 0x0000000000007918 */ /* 0x000fe20000000000 */
.L_x_1654:
        /* <DEDUP_REMOVED lines=19> */
.L_x_1583:
[----:B------:R-:W-:Y:S05]  /*edd0*/  BSYNC B0 ;  /* 0x0000000000007941 */ /* 0x000fea0003800000 */
.L_x_1582:
        /* <DEDUP_REMOVED lines=15> */
.L_x_1585:
[----:B------:R-:W-:Y:S05]  /*eed0*/  BSYNC B0 ;  /* 0x0000000000007941 */ /* 0x000fea0003800000 */
.L_x_1584:
[----:B------:R-:W-:Y:S06]  /*eee0*/  BAR.ARV 0xa, 0xa0 ;  /* 0x0282800000007b1d */ /* 0x000fec0000002000 */
[----:B------:R-:W-:Y:S04]  /*eef0*/  BSSY B0, `(.L_x_1586) ;  /* 0x0000003000007945 */ /* 0x000fe80003800000 */
[----:B------:R-:W-:Y:S05]  /*ef00*/  @!P0 BRA `(.L_x_1587) ;  /* 0x0000000000048947 */ /* 0x000fea0003800000 */
[----:B------:R-:W-:-:S04]  /*ef10*/  DEPBAR.LE SB0, 0x0 ;  /* 0x000080000000791a */ /* 0x000fc80000000000 */
.L_x_1587:
[----:B------:R-:W-:Y:S05]  /*ef20*/  BSYNC B0 ;  /* 0x0000000000007941 */ /* 0x000fea0003800000 */
.L_x_1586:
        /* <DEDUP_REMOVED lines=19> */
.L_x_1589:
[----:B------:R-:W-:Y:S05]  /*f060*/  BSYNC B0 ;  /* 0x0000000000007941 */ /* 0x000fea0003800000 */
.L_x_1588:
        /* <DEDUP_REMOVED lines=9> */
.L_x_1592:
[----:B------:R-:W2:Y:S04]  /*f100*/  LDG.E.STRONG.GPU R0, desc[UR38][R2.64] ;  /* 0x0000002602007981 */ /* 0x000ea8000c1ef900 */
[----:B--2---:R-:W-:Y:S01]  /*f110*/  CCTL.IVALL ;  /* 0x00000000ff00798f */ /* 0x004fe20002000000 */
[----:B------:R-:W-:Y:S05]  /*f120*/  YIELD ;  /* 0x0000000000007946 */ /* 0x000fea0003800000 */
[----:B------:R-:W-:-:S13]  /*f130*/  ISETP.NE.AND P1, PT, R0, UR22, PT ;  /* 0x0000001600007c0c */ /* 0x000fda000bf25270 */
[----:B------:R-:W-:Y:S05]  /*f140*/  @P1 BRA `(.L_x_1592) ;  /* 0xfffffffc00ec1947 */ /* 0x000fea000383ffff */
.L_x_1591:
[----:B------:R-:W-:Y:S05]  /*f150*/  BSYNC B0 ;  /* 0x0000000000007941 */ /* 0x000fea0003800000 */
.L_x_1590:
[----:B------:R-:W-:-:S03]  /*f160*/  UMOV UR14, 0xffffffff ;  /* 0xffffffff000e7882 */ /* 0x000fc60000000000 */
[----:B------:R-:W-:Y:S05]  /*f170*/  BRA.DIV UR14, `(.L_x_1593) ;  /* 0x0000002e0e0c7947 */ /* 0x000fea000b800000 */
[----:B------:R-:W-:Y:S01]  /*f180*/  NOP ;  /* 0x0000000000007918 */ /* 0x000fe20000000000 */
.L_x_1657:
        /* <DEDUP_REMOVED lines=15> */
.L_x_1595:
[----:B------:R-:W-:Y:S05]  /*f280*/  BSYNC B0 ;  /* 0x0000000000007941 */ /* 0x000fea0003800000 */
.L_x_1594:
        /* <DEDUP_REMOVED lines=15> */
.L_x_1597:
[----:B------:R-:W-:Y:S05]  /*f380*/  BSYNC B0 ;  /* 0x0000000000007941 */ /* 0x000fea0003800000 */
.L_x_1596:
[----:B------:R-:W-:Y:S06]  /*f390*/  BAR.ARV 0xa, 0xa0 ;  /* 0x0282800000007b1d */ /* 0x000fec0000002000 */
[----:B------:R-:W-:Y:S04]  /*f3a0*/  BSSY B0, `(.L_x_1598) ;  /* 0x0000003000007945 */ /* 0x000fe80003800000 */
[----:B------:R-:W-:Y:S05]  /*f3b0*/  @!P0 BRA `(.L_x_1599) ;  /* 0x0000000000048947 */ /* 0x000fea0003800000 */
[----:B------:R-:W-:-:S04]  /*f3c0*/  DEPBAR.LE SB0, 0x0 ;  /* 0x000080000000791a */ /* 0x000fc80000000000 */
.L_x_1599:
[----:B------:R-:W-:Y:S05]  /*f3d0*/  BSYNC B0 ;  /* 0x0000000000007941 */ /* 0x000fea0003800000 */
.L_x_1598:
        /* <DEDUP_REMOVED lines=19> */
.L_x_1601:
[----:B------:R-:W-:Y:S05]  /*f510*/  BSYNC B0 ;  /* 0x0000000000007941 */ /* 0x000fea0003800000 */
.L_x_1600:
[----:B------:R-:W-:Y:S02]  /*f520*/  UIADD3 UR6, UR6, 0x2, URZ ;  /* 0x0000000206067890 */ /* 0x000fe4000fffe03f */
[----:B------:R-:W-:-:S04]  /*f530*/  UIADD3 UR4, UR4, 0x4000, URZ ;  /* 0x0000400004047890 */ /* 0x000fc8000fffe03f */
[----:B------:R-:W-:-:S13]  /*f540*/  ISETP.LE.AND P1, PT, R9, UR6, PT ;  /* 0x0000000609007c0c */ /* 0x000fda000bf23270 */
[----:B------:R-:W-:Y:S05]  /*f550*/  @!P1 BRA `(.L_x_1602) ;  /* 0xfffffff400809947 */ /* 0x000fea000383ffff */
.L_x_1563:
        /* <DEDUP_REMOVED lines=41> */
.L_x_1605:
[----:B------:R-:W-:Y:S05]  /*f7f0*/  BSYNC B0 ;  /* 0x0000000000007941 */ /* 0x000fea0003800000 */
.L_x_1604:
[----:B------:R-:W-:Y:S05]  /*f800*/  BRA `(.L_x_1606) ;  /* 0x0000000000047947 */ /* 0x000fea0003800000 */
.L_x_1603:
[----:B------:R-:W-:-:S05]  /*f810*/  UMOV UR4, UR6 ;  /* 0x0000000600047c82 */ /* 0x000fca0008000000 */
.L_x_1606:
        /* <DEDUP_REMOVED lines=11> */
.L_x_1611:
        /* <DEDUP_REMOVED lines=24> */
.L_x_1608:
[----:B------:R-:W-:Y:S05]  /*fa50*/  BSYNC B0 ;  /* 0x0000000000007941 */ /* 0x000fea0003800000 */
.L_x_1607:
        /* <DEDUP_REMOVED lines=24> */
.L_x_1610:
[----:B------:R-:W-:Y:S05]  /*fbe0*/  BSYNC B0 ;  /* 0x0000000000007941 */ /* 0x000fea0003800000 */
.L_x_1609:
[----:B------:R-:W-:Y:S02]  /*fbf0*/  UIADD3 UR11, UR11, 0x2, URZ ;  /* 0x000000020b0b7890 */ /* 0x000fe4000fffe03f */
[----:B------:R-:W-:Y:S02]  /*fc00*/  ULEA UR8, UR18, UR8, 0x1 ;  /* 0x0000000812087291 */ /* 0x000fe4000f8e083f */
[----:B------:R-:W-:Y:S02]  /*fc10*/  ULEA UR9, UR18, UR9, 0x1 ;  /* 0x0000000912097291 */ /* 0x000fe4000f8e083f */
[----:B------:R-:W-:-:S13]  /*fc20*/  ISETP.NE.AND P0, PT, RZ, UR11, PT ;  /* 0x0000000bff007c0c */ /* 0x000fda000bf05270 */
[----:B------:R-:W-:Y:S05]  /*fc30*/  @!P0 BRA `(.L_x_1498) ;  /* 0x0000001c00388947 */ /* 0x000fea0003800000 */
[----:B------:R-:W-:Y:S05]  /*fc40*/  BRA `(.L_x_1611) ;  /* 0xfffffffc00207947 */ /* 0x000fea000383ffff */
.L_x_1560:
        /* <DEDUP_REMOVED lines=33> */
.L_x_1613:
        /* <DEDUP_REMOVED lines=42> */
.L_x_1658:
        /* <DEDUP_REMOVED lines=15> */
.L_x_1616:
        /* <DEDUP_REMOVED lines=75> */
.L_x_1627:
[----:B--234-:R-:W-:-:S04]  /*106a0*/  SHF.L.U32 R21, R11, 0x1f, RZ ;  /* 0x0000001f0b157819 */ /* 0x01cfc800000006ff */
[----:B------:R-:W1:Y:S02]  /*106b0*/  SYNCS.PHASECHK.TRANS64.TRYWAIT P1, [R16+URZ+0x30c40], R21 ;  /* 0x030c4015100075a7 */ /* 0x000e64000802017f */
[----:B-1----:R-:W-:Y:S05]  /*106c0*/  @!P1 BRA `(.L_x_1619) ;  /* 0x0000001400e89947 */ /* 0x002fea0003800000 */
.L_x_1659:
[----:B------:R-:W-:Y:S05]  /*106d0*/  @P0 BRA `(.L_x_1620) ;  /* 0x0000000000140947 */ /* 0x000fea0003800000 */
[----:B------:R-:W-:Y:S01]  /*106e0*/  ISETP.NE.AND P1, PT, R6, RZ, PT ;  /* 0x000000ff0600720c */ /* 0x000fe20003f25270 */
[----:B------:R-:W-:-:S04]  /*106f0*/  IMAD.MOV.U32 R3, RZ, RZ, 0x4200 ;  /* 0x00004200ff037424 */ /* 0x000fc800078e00ff */
[----:B------:R2:W-:Y:S08]  /*10700*/  SYNCS.ARRIVE.TRANS64 RZ, [R16+URZ+0x30c30], R3 ;  /* 0x030c300310ff79a7 */ /* 0x0005f0000800003f */
[----:B------:R-:W-:Y:S05]  /*10710*/  @!P1 BRA `(.L_x_1620) ;  /* 0x0000000000049947 */ /* 0x000fea0003800000 */
[----:B------:R-:W-:Y:S01]  /*10720*/  BPT.TRAP 0x1 ;  /* 0x000000040000795c */ /* 0x000fe20000300000 */
.L_x_1620:
        /* <DEDUP_REMOVED lines=29> */
.L_x_1660:
[----:B------:R-:W-:Y:S05]  /*10900*/  @P0 BRA `(.L_x_1622) ;  /* 0x0000000000140947 */ /* 0x000fea0003800000 */
[----:B------:R-:W-:Y:S01]  /*10910*/  ISETP.NE.AND P1, PT, R6, RZ, PT ;  /* 0x000000ff0600720c */ /* 0x000fe20003f25270 */
[----:B------:R-:W-:-:S04]  /*10920*/  IMAD.MOV.U32 R2, RZ, RZ, 0x4200 ;  /* 0x00004200ff027424 */ /* 0x000fc800078e00ff */
[----:B------:R3:W-:Y:S08]  /*10930*/  SYNCS.ARRIVE.TRANS64 RZ, [R16+URZ+0x30c18], R2 ;  /* 0x030c180210ff79a7 */ /* 0x0007f0000800003f */
[----:B------:R-:W-:Y:S05]  /*10940*/  @!P1 BRA `(.L_x_1622) ;  /* 0x0000000000049947 */ /* 0x000fea0003800000 */
[----:B------:R-:W-:Y:S01]  /*10950*/  BPT.TRAP 0x1 ;  /* 0x000000040000795c */ /* 0x000fe20000300000 */
.L_x_1622:
        /* <DEDUP_REMOVED lines=29> */
.L_x_1661:
[----:B------:R-:W-:Y:S05]  /*10b30*/  @P0 BRA `(.L_x_1624) ;  /* 0x0000000000140947 */ /* 0x000fea0003800000 */
[----:B------:R-:W-:Y:S01]  /*10b40*/  ISETP.NE.AND P1, PT, R6, RZ, PT ;  /* 0x000000ff0600720c */ /* 0x000fe20003f25270 */
[----:B-123--:R-:W-:-:S04]  /*10b50*/  IMAD.MOV.U32 R21, RZ, RZ, 0x4200 ;  /* 0x00004200ff157424 */ /* 0x00efc800078e00ff */
[----:B------:R4:W-:Y:S08]  /*10b60*/  SYNCS.ARRIVE.TRANS64 RZ, [R16+URZ+0x30c38], R21 ;  /* 0x030c381510ff79a7 */ /* 0x0009f0000800003f */
[----:B------:R-:W-:Y:S05]  /*10b70*/  @!P1 BRA `(.L_x_1624) ;  /* 0x0000000000049947 */ /* 0x000fea0003800000 */
[----:B------:R-:W-:Y:S01]  /*10b80*/  BPT.TRAP 0x1 ;  /* 0x000000040000795c */ /* 0x000fe20000300000 */
.L_x_1624:
        /* <DEDUP_REMOVED lines=24> */
.L_x_1663:
[----:B------:R-:W-:Y:S05]  /*10d10*/  @P0 BRA `(.L_x_1626) ;  /* 0x0000000000140947 */ /* 0x000fea0003800000 */
[----:B------:R-:W-:Y:S01]  /*10d20*/  ISETP.NE.AND P1, PT, R6, RZ, PT ;  /* 0x000000ff0600720c */ /* 0x000fe20003f25270 */
[----:B------:R-:W-:-:S04]  /*10d30*/  IMAD.MOV.U32 R5, RZ, RZ, 0x4200 ;  /* 0x00004200ff057424 */ /* 0x000fc800078e00ff */
[----:B------:R1:W-:Y:S08]  /*10d40*/  SYNCS.ARRIVE.TRANS64 RZ, [R16+URZ+0x30c10], R5 ;  /* 0x030c100510ff79a7 */ /* 0x0003f0000800003f */
[----:B------:R-:W-:Y:S05]  /*10d50*/  @!P1 BRA `(.L_x_1626) ;  /* 0x0000000000049947 */ /* 0x000fea0003800000 */
[----:B------:R-:W-:Y:S01]  /*10d60*/  BPT.TRAP 0x1 ;  /* 0x000000040000795c */ /* 0x000fe20000300000 */
.L_x_1626:
        /* <DEDUP_REMOVED lines=30> */
.L_x_1618:
[----:B------:R-:W2:Y:S02]  /*10f50*/  LDL.LU R4, [R1+0x4] ;  /* 0x0000040001047983 */ /* 0x000ea40000300800 */
[----:B--2---:R-:W-:Y:S02]  /*10f60*/  ISETP.NE.AND P1, PT, R4, RZ, PT ;  /* 0x000000ff0400720c */ /* 0x004fe40003f25270 */
[----:B------:R2:W5:Y:S11]  /*10f70*/  LDL R4, [R1] ;  /* 0x0000000001047983 */ /* 0x0005760000100800 */
[----:B--2---:R-:W-:Y:S05]  /*10f80*/  @!P1 BRA `(.L_x_1617) ;  /* 0x0000000400109947 */ /* 0x004fea0003800000 */
[----:B------:R-:W-:-:S04]  /*10f90*/  SHF.L.U32 R13, R11, 0x1f, RZ ;  /* 0x0000001f0b0d7819 */ /* 0x000fc800000006ff */
[----:B------:R-:W1:Y:S02]  /*10fa0*/  SYNCS.PHASECHK.TRANS64.TRYWAIT P1, [R16+URZ+0x30c40], R13 ;  /* 0x030c400d100075a7 */ /* 0x000e64000802017f */
[----:B-1----:R-:W-:Y:S05]  /*10fb0*/  @!P1 BRA `(.L_x_1628) ;  /* 0x0000001000009947 */ /* 0x002fea0003800000 */
.L_x_1664:
[----:B------:R-:W-:Y:S05]  /*10fc0*/  @P0 BRA `(.L_x_1629) ;  /* 0x0000000000140947 */ /* 0x000fea0003800000 */
[----:B------:R-:W-:Y:S01]  /*10fd0*/  ISETP.NE.AND P1, PT, R6, RZ, PT ;  /* 0x000000ff0600720c */ /* 0x000fe20003f25270 */
[----:B------:R-:W-:-:S04]  /*10fe0*/  IMAD.MOV.U32 R5, RZ, RZ, 0x4200 ;  /* 0x00004200ff057424 */ /* 0x000fc800078e00ff */
[----:B------:R2:W-:Y:S08]  /*10ff0*/  SYNCS.ARRIVE.TRANS64 RZ, [R16+URZ+0x30c30], R5 ;  /* 0x030c300510ff79a7 */ /* 0x0005f0000800003f */
[----:B------:R-:W-:Y:S05]  /*11000*/  @!P1 BRA `(.L_x_1629) ;  /* 0x0000000000049947 */ /* 0x000fea0003800000 */
[----:B------:R-:W-:Y:S01]  /*11010*/  BPT.TRAP 0x1 ;  /* 0x000000040000795c */ /* 0x000fe20000300000 */
.L_x_1629:
        /* <DEDUP_REMOVED lines=26> */
.L_x_1665:
[----:B------:R-:W-:Y:S05]  /*111c0*/  @P0 BRA `(.L_x_1631) ;  /* 0x0000000000140947 */ /* 0x000fea0003800000 */
[----:B------:R-:W-:Y:S01]  /*111d0*/  ISETP.NE.AND P0, PT, R6, RZ, PT ;  /* 0x000000ff0600720c */ /* 0x000fe20003f05270 */
[----:B------:R-:W-:-:S04]  /*111e0*/  IMAD.MOV.U32 R5, RZ, RZ, 0x4200 ;  /* 0x00004200ff057424 */ /* 0x000fc800078e00ff */
[----:B------:R2:W-:Y:S08]  /*111f0*/  SYNCS.ARRIVE.TRANS64 RZ, [R16+URZ+0x30c18], R5 ;  /* 0x030c180510ff79a7 */ /* 0x0005f0000800003f */
[----:B------:R-:W-:Y:S05]  /*11200*/  @!P0 BRA `(.L_x_1631) ;  /* 0x0000000000048947 */ /* 0x000fea0003800000 */
[----:B------:R-:W-:Y:S01]  /*11210*/  BPT.TRAP 0x1 ;  /* 0x000000040000795c */ /* 0x000fe20000300000 */
.L_x_1631:
        /* <DEDUP_REMOVED lines=27> */
.L_x_1617:
[----:B------:R-:W2:Y:S01]  /*113d0*/  S2R R0, SR_TID.X ;  /* 0x0000000000007919 */ /* 0x000ea20000002100 */
[----:B------:R-:W-:Y:S01]  /*113e0*/  IMAD R3, R19, 0x8, R16 ;  /* 0x0000000813037824 */ /* 0x000fe200078e0210 */
[----:B--2---:R-:W-:Y:S02]  /*113f0*/  LOP3.LUT R2, R0, 0x7f, RZ, 0xc0, !PT ;  /* 0x0000007f00027812 */ /* 0x004fe400078ec0ff */
[----:B------:R-:W-:Y:S02]  /*11400*/  SHF.L.U32 R0, R11, 0x1f, RZ ;  /* 0x0000001f0b007819 */ /* 0x000fe400000006ff */
[----:B------:R-:W-:Y:S02]  /*11410*/  ISETP.NE.AND P1, PT, R2, RZ, PT ;  /* 0x000000ff0200720c */ /* 0x000fe40003f25270 */
[----:B------:R-:W2:Y:S02]  /*11420*/  SYNCS.PHASECHK.TRANS64.TRYWAIT P0, [R3+URZ+0x30c40], R0 ;  /* 0x030c4000030075a7 */ /* 0x000ea4000800017f */
[----:B--2---:R-:W-:Y:S09]  /*11430*/  @!P0 BRA `(.L_x_1632) ;  /* 0x0000000c00088947 */ /* 0x004ff20003800000 */
.L_x_1666:
[----:B------:R-:W-:Y:S05]  /*11440*/  @P1 BRA `(.L_x_1633) ;  /* 0x0000000000181947 */ /* 0x000fea0003800000 */
[----:B------:R-:W1:Y:S01]  /*11450*/  S2R R2, SR_TID.X ;  /* 0x0000000000027919 */ /* 0x000e620000002100 */
[----:B--2---:R-:W-:-:S04]  /*11460*/  IMAD.MOV.U32 R0, RZ, RZ, 0x4200 ;  /* 0x00004200ff007424 */ /* 0x004fc800078e00ff */
[----:B------:R2:W-:Y:S01]  /*11470*/  SYNCS.ARRIVE.TRANS64 RZ, [R3+URZ+0x30c30], R0 ;  /* 0x030c300003ff79a7 */ /* 0x0005e2000800003f */
[----:B-1----:R-:W-:-:S13]  /*11480*/  LOP3.LUT P0, RZ, R2, 0x1f, RZ, 0xc0, !PT ;  /* 0x0000001f02ff7812 */ /* 0x002fda000780c0ff */
[----:B--2---:R-:W-:Y:S05]  /*11490*/  @!P0 BRA `(.L_x_1633) ;  /* 0x0000000000048947 */ /* 0x004fea0003800000 */
[----:B------:R-:W-:Y:S01]  /*114a0*/  BPT.TRAP 0x1 ;  /* 0x000000040000795c */ /* 0x000fe20000300000 */
.L_x_1633:
        /* <DEDUP_REMOVED lines=33> */
.L_x_1614:
[----:B------:R-:W-:Y:S05]  /*116c0*/  BSYNC B0 ;  /* 0x0000000000007941 */ /* 0x000fea0003800000 */
.L_x_1612:
[----:B------:R-:W-:-:S03]  /*116d0*/  UMOV UR8, 0xffffffff ;  /* 0xffffffff00087882 */ /* 0x000fc60000000000 */
[----:B------:R-:W-:Y:S05]  /*116e0*/  BRA.DIV UR8, `(.L_x_1634) ;  /* 0x0000000a08707947 */ /* 0x000fea000b800000 */
[----:B------:R-:W-:-:S13]  /*116f0*/  ELECT P6, URZ, PT ;  /* 0x00000000003f782f */ /* 0x000fda00038c0000 */
.L_x_1669:
[----:B------:R-:W-:Y:S05]  /*11700*/  @!P6 BRA `(.L_x_1498) ;  /* 0x000000000084e947 */ /* 0x000fea0003800000 */
[----:B------:R-:W-:-:S06]  /*11710*/  ULOP3.LUT UR8, UR36, 0x2, URZ, 0xfc, !UPT ;  /* 0x0000000224087892 */ /* 0x000fcc000f8efc3f */
[----:B------:R-:W-:-:S05]  /*11720*/  IMAD.U32 R0, RZ, RZ, UR8 ;  /* 0x00000008ff007e24 */ /* 0x000fca000f8e00ff */
[----:B------:R-:W-:-:S13]  /*11730*/  ISETP.NE.AND P2, PT, R0, 0x3, PT ;  /* 0x000000030000780c */ /* 0x000fda0003f45270 */
[----:B------:R-:W-:Y:S05]  /*11740*/  @!P2 BRA `(.L_x_1635) ;  /* 0x000000000004a947 */ /* 0x000fea0003800000 */
[----:B------:R-:W-:Y:S01]  /*11750*/  BPT.TRAP 0x1 ;  /* 0x000000040000795c */ /* 0x000fe20000300000 */
.L_x_1635:
        /* <DEDUP_REMOVED lines=15> */
.L_x_1670:
[----:B------:R-:W2:Y:S02]  /*11850*/  SYNCS.PHASECHK.TRANS64.TRYWAIT P0, [R3+URZ], R0 ;  /* 0x00000000030075a7 */ /* 0x000ea4000800017f */
[----:B--2---:R-:W-:Y:S05]  /*11860*/  @!P0 BRA `(.L_x_1637) ;  /* 0x0000000800448947 */ /* 0x004fea0003800000 */
.L_x_1671:
[----:B------:R-:W-:Y:S05]  /*11870*/  @!P2 BRA `(.L_x_1638) ;  /* 0x000000000004a947 */ /* 0x000fea0003800000 */
[----:B------:R-:W-:Y:S01]  /*11880*/  BPT.TRAP 0x1 ;  /* 0x000000040000795c */ /* 0x000fe20000300000 */
.L_x_1638:
[----:B--2---:R-:W-:-:S04]  /*11890*/  VIADD R3, R7, 0x30c40 ;  /* 0x00030c4007037836 */ /* 0x004fc80000000000 */
[----:B------:R-:W-:-:S04]  /*118a0*/  IMAD R2, R2, 0x8, R3 ;  /* 0x0000000802027824 */ /* 0x000fc800078e0203 */
[----:B------:R-:W2:Y:S02]  /*118b0*/  SYNCS.PHASECHK.TRANS64.TRYWAIT P0, [R2+URZ], R5 ;  /* 0x00000005020075a7 */ /* 0x000ea4000800017f */
[----:B--2---:R-:W-:Y:S05]  /*118c0*/  @!P0 BRA `(.L_x_1639) ;  /* 0x0000000800408947 */ /* 0x004fea0003800000 */
.L_x_1672:
[----:B------:R-:W-:-:S07]  /*118d0*/  IMAD R3, R4, 0x8, R3 ;  /* 0x0000000804037824 */ /* 0x000fce00078e0203 */
.L_x_1640:
[----:B---3--:R3:W4:Y:S02]  /*118e0*/  SYNCS.PHASECHK.TRANS64.TRYWAIT P0, [R3+URZ], R0 ;  /* 0x00000000030075a7 */ /* 0x008724000800017f */
[----:B----4-:R-:W-:Y:S05]  /*118f0*/  @!P0 NANOSLEEP.SYNCS 0x989680 ;  /* 0x009896800000895d */ /* 0x010fea0003900000 */
[----:B------:R-:W4:Y:S02]  /*11900*/  @!P0 SYNCS.PHASECHK.TRANS64 P0, [R3+URZ], R0 ;  /* 0x00000000030085a7 */ /* 0x000f24000800007f */
[----:B----4-:R-:W-:Y:S05]  /*11910*/  @!P0 BRA `(.L_x_1640) ;  /* 0xfffffffc00f08947 */ /* 0x010fea000383ffff */
.L_x_1498:
[----:B------:R-:W-:Y:S05]  /*11920*/  BSYNC B6 ;  /* 0x0000000000067941 */ /* 0x000fea0003800000 */
.L_x_1495:
[----:B------:R-:W-:Y:S05]  /*11930*/  EXIT ;  /* 0x000000000000794d */ /* 0x000fea0003800000 */
.L_x_1505:
[----:B------:R-:W-:Y:S02]  /*11940*/  IMAD.MOV.U32 R13, RZ, RZ, R10 ;  /* 0x000000ffff0d7224 */ /* 0x000fe400078e000a */
[----:B------:R-:W-:Y:S02]  /*11950*/  IMAD.MOV.U32 R12, RZ, RZ, RZ ;  /* 0x000000ffff0c7224 */ /* 0x000fe400078e00ff */
[----:B------:R-:W-:Y:S02]  /*11960*/  IMAD.MOV.U32 R11, RZ, RZ, 0x1f ;  /* 0x0000001fff0b7424 */ /* 0x000fe400078e00ff */
[----:B------:R-:W-:-:S07]  /*11970*/  IMAD.MOV.U32 R15, RZ, RZ, -0x1 ;  /* 0xffffffffff0f7424 */ /* 0x000fce00078e00ff */
[----:B------:R-:W-:Y:S05]  /*11980*/  WARPSYNC.COLLECTIVE R15, `(.L_x_1641) ;  /* 0x000000000f087348 */ /* 0x000fea0003c00000 */
[----:B------:R1:W2:Y:S02]  /*11990*/  SHFL.IDX P6, R14, R13, R12, R11 ;  /* 0x0000000c0d0e7389 */ /* 0x0002a400000c000b */
[----:B-12---:R-:W-:Y:S01]  /*119a0*/  ENDCOLLECTIVE ;  /* 0x000000000000791b */ /* 0x006fe20003800000 */
.L_x_1641:
[----:B------:R-:W-:Y:S05]  /*119b0*/  BRA `(.L_x_1642) ;  /* 0xfffffef4006c7947 */ /* 0x000fea000383ffff */
.L_x_1507:
[----:B--2---:R2:W3:Y:S02]  /*119c0*/  SYNCS.PHASECHK.TRANS64.TRYWAIT P0, [R222+URZ+0x30c00], R11 ;  /* 0x030c000bde0075a7 */ /* 0x0044e4000800017f */
[----:B---3--:R-:W-:Y:S05]  /*119d0*/  @!P0 NANOSLEEP.SYNCS 0x989680 ;  /* 0x009896800000895d */ /* 0x008fea0003900000 */
[----:B------:R-:W3:Y:S02]  /*119e0*/  @!P0 SYNCS.PHASECHK.TRANS64 P0, [R222+URZ+0x30c00], R11 ;  /* 0x030c000bde0085a7 */ /* 0x000ee4000800007f */
[----:B---3--:R-:W-:Y:S05]  /*119f0*/  @!P0 BRA `(.L_x_1507) ;  /* 0xfffffffc00f08947 */ /* 0x008fea000383ffff */
[----:B------:R-:W-:Y:S05]  /*11a00*/  BRA `(.L_x_1506) ;  /* 0xfffffef400b47947 */ /* 0x000fea000383ffff */
.L_x_1512:
[----:B--2---:R2:W3:Y:S02]  /*11a10*/  SYNCS.PHASECHK.TRANS64.TRYWAIT P0, [R8+URZ+0x30c10], R21 ;  /* 0x030c1015080075a7 */ /* 0x0044e4000800017f */
[----:B---3--:R-:W-:Y:S05]  /*11a20*/  @!P0 NANOSLEEP.SYNCS 0x989680 ;  /* 0x009896800000895d */ /* 0x008fea0003900000 */
[----:B------:R-:W3:Y:S02]  /*11a30*/  @!P0 SYNCS.PHASECHK.TRANS64 P0, [R8+URZ+0x30c10], R21 ;  /* 0x030c1015080085a7 */ /* 0x000ee4000800007f */
[----:B---3--:R-:W-:Y:S05]  /*11a40*/  @!P0 BRA `(.L_x_1512) ;  /* 0xfffffffc00f08947 */ /* 0x008fea000383ffff */
[----:B------:R-:W-:Y:S05]  /*11a50*/  BRA `(.L_x_1511) ;  /* 0xffffff0000607947 */ /* 0x000fea000383ffff */
.L_x_1516:
[----:B------:R1:W1:Y:S02]  /*11a60*/  SYNCS.PHASECHK.TRANS64.TRYWAIT P0, [R8+URZ+0x30c30], R21 ;  /* 0x030c3015080075a7 */ /* 0x000264000800017f */
[----:B-1----:R-:W-:Y:S05]  /*11a70*/  @!P0 NANOSLEEP.SYNCS 0x989680 ;  /* 0x009896800000895d */ /* 0x002fea0003900000 */
[----:B------:R-:W1:Y:S02]  /*11a80*/  @!P0 SYNCS.PHASECHK.TRANS64 P0, [R8+URZ+0x30c30], R21 ;  /* 0x030c3015080085a7 */ /* 0x000e64000800007f */
[----:B-1----:R-:W-:Y:S05]  /*11a90*/  @!P0 BRA `(.L_x_1516) ;  /* 0xfffffffc00f08947 */ /* 0x002fea000383ffff */
[----:B------:R-:W-:Y:S05]  /*11aa0*/  BRA `(.L_x_1515) ;  /* 0xffffff0400647947 */ /* 0x000fea000383ffff */
.L_x_1524:
[----:B--2---:R2:W3:Y:S02]  /*11ab0*/  SYNCS.PHASECHK.TRANS64.TRYWAIT P1, [R6+URZ+0x30c10], R11 ;  /* 0x030c100b060075a7 */ /* 0x0044e4000802017f */
[----:B---3--:R-:W-:Y:S05]  /*11ac0*/  @!P1 NANOSLEEP.SYNCS 0x989680 ;  /* 0x009896800000995d */ /* 0x008fea0003900000 */
[----:B------:R-:W3:Y:S02]  /*11ad0*/  @!P1 SYNCS.PHASECHK.TRANS64 P1, [R6+URZ+0x30c10], R11 ;  /* 0x030c100b060095a7 */ /* 0x000ee4000802007f */
[----:B---3--:R-:W-:Y:S05]  /*11ae0*/  @!P1 BRA `(.L_x_1524) ;  /* 0xfffffffc00f09947 */ /* 0x008fea000383ffff */
[----:B------:R-:W-:Y:S05]  /*11af0*/  BRA `(.L_x_1523) ;  /* 0xffffff4000cc7947 */ /* 0x000fea000383ffff */
.L_x_1528:
[----:B------:R1:W1:Y:S02]  /*11b00*/  SYNCS.PHASECHK.TRANS64.TRYWAIT P1, [R6+URZ+0x30c30], R11 ;  /* 0x030c300b060075a7 */ /* 0x000264000802017f */
[----:B-1----:R-:W-:Y:S05]  /*11b10*/  @!P1 NANOSLEEP.SYNCS 0x989680 ;  /* 0x009896800000995d */ /* 0x002fea0003900000 */
[----:B------:R-:W1:Y:S02]  /*11b20*/  @!P1 SYNCS.PHASECHK.TRANS64 P1, [R6+URZ+0x30c30], R11 ;  /* 0x030c300b060095a7 */ /* 0x000e64000802007f */
[----:B-1----:R-:W-:Y:S05]  /*11b30*/  @!P1 BRA `(.L_x_1528) ;  /* 0xfffffffc00f09947 */ /* 0x002fea000383ffff */
[----:B------:R-:W-:Y:S05]  /*11b40*/  BRA `(.L_x_1527) ;  /* 0xffffff4400dc7947 */ /* 0x000fea000383ffff */
.L_x_1536:
[----:B--2---:R2:W3:Y:S02]  /*11b50*/  SYNCS.PHASECHK.TRANS64.TRYWAIT P0, [R7+URZ+0x30c10], R18 ;  /* 0x030c1012070075a7 */ /* 0x0044e4000800017f */
[----:B---3--:R-:W-:Y:S05]  /*11b60*/  @!P0 NANOSLEEP.SYNCS 0x989680 ;  /* 0x009896800000895d */ /* 0x008fea0003900000 */
[----:B------:R-:W3:Y:S02]  /*11b70*/  @!P0 SYNCS.PHASECHK.TRANS64 P0, [R7+URZ+0x30c10], R18 ;  /* 0x030c1012070085a7 */ /* 0x000ee4000800007f */
[----:B---3--:R-:W-:Y:S05]  /*11b80*/  @!P0 BRA `(.L_x_1536) ;  /* 0xfffffffc00f08947 */ /* 0x008fea000383ffff */
[----:B------:R-:W-:Y:S05]  /*11b90*/  BRA `(.L_x_1535) ;  /* 0xffffff7c000c7947 */ /* 0x000fea000383ffff */
.L_x_1540:
[----:B------:R1:W1:Y:S02]  /*11ba0*/  SYNCS.PHASECHK.TRANS64.TRYWAIT P0, [R7+URZ+0x30c30], R18 ;  /* 0x030c3012070075a7 */ /* 0x000264000800017f */
[----:B-1----:R-:W-:Y:S05]  /*11bb0*/  @!P0 NANOSLEEP.SYNCS 0x989680 ;  /* 0x009896800000895d */ /* 0x002fea0003900000 */
[----:B------:R-:W1:Y:S02]  /*11bc0*/  @!P0 SYNCS.PHASECHK.TRANS64 P0, [R7+URZ+0x30c30], R18 ;  /* 0x030c3012070085a7 */ /* 0x000e64000800007f */
[----:B-1----:R-:W-:Y:S05]  /*11bd0*/  @!P0 BRA `(.L_x_1540) ;  /* 0xfffffffc00f08947 */ /* 0x002fea000383ffff */
[----:B------:R-:W-:Y:S05]  /*11be0*/  BRA `(.L_x_1539) ;  /* 0xffffff8000207947 */ /* 0x000fea000383ffff */
.L_x_1547:
[----:B------:R-:W-:Y:S01]  /*11bf0*/  BSSY B0, `(.L_x_1643) ;  /* 0x0000005000007945 */ /* 0x000fe20003800000 */
[----:B------:R-:W-:-:S07]  /*11c00*/  IMAD.MOV.U32 R15, RZ, RZ, -0x1 ;  /* 0xffffffffff0f7424 */ /* 0x000fce00078e00ff */
[----:B---3--:R-:W-:Y:S05]  /*11c10*/  WARPSYNC.COLLECTIVE R15, `(.L_x_1644) ;  /* 0x000000000f087348 */ /* 0x008fea0003c00000 */
[----:B------:R-:W-:Y:S01]  /*11c20*/  NOP ;  /* 0x0000000000007918 */ /* 0x000fe20000000000 */
[----:B---3--:R-:W-:Y:S01]  /*11c30*/  ENDCOLLECTIVE ;  /* 0x000000000000791b */ /* 0x008fe20003800000 */
.L_x_1644:
[----:B------:R-:W-:Y:S05]  /*11c40*/  BSYNC B0 ;  /* 0x0000000000007941 */ /* 0x000fea0003800000 */
.L_x_1643:
[----:B------:R-:W-:Y:S05]  /*11c50*/  BRA `(.L_x_1645) ;  /* 0xffffffbc00747947 */ /* 0x000fea000383ffff */
.L_x_1556:
[----:B------:R-:W-:Y:S01]  /*11c60*/  BSSY B0, `(.L_x_1646) ;  /* 0x0000005000007945 */ /* 0x000fe20003800000 */
[----:B------:R-:W-:-:S07]  /*11c70*/  IMAD.MOV.U32 R15, RZ, RZ, -0x1 ;  /* 0xffffffffff0f7424 */ /* 0x000fce00078e00ff */
[----:B-1-3--:R-:W-:Y:S05]  /*11c80*/  WARPSYNC.COLLECTIVE R15, `(.L_x_1647) ;  /* 0x000000000f087348 */ /* 0x00afea0003c00000 */
[----:B------:R-:W-:Y:S01]  /*11c90*/  NOP ;  /* 0x0000000000007918 */ /* 0x000fe20000000000 */
[----:B-1-3--:R-:W-:Y:S01]  /*11ca0*/  ENDCOLLECTIVE ;  /* 0x000000000000791b */ /* 0x00afe20003800000 */
.L_x_1647:
[----:B------:R-:W-:Y:S05]  /*11cb0*/  BSYNC B0 ;  /* 0x0000000000007941 */ /* 0x000fea0003800000 */
.L_x_1646:
[----:B------:R-:W-:Y:S05]  /*11cc0*/  BRA `(.L_x_1648) ;  /* 0xffffffc000547947 */ /* 0x000fea000383ffff */
.L_x_1568:
[----:B------:R-:W-:Y:S01]  /*11cd0*/  BSSY B0, `(.L_x_1649) ;  /* 0x0000005000007945 */ /* 0x000fe20003800000 */
[----:B------:R-:W-:-:S07]  /*11ce0*/  IMAD.MOV.U32 R15, RZ, RZ, -0x1 ;  /* 0xffffffffff0f7424 */ /* 0x000fce00078e00ff */
[----:B------:R-:W-:Y:S05]  /*11cf0*/  WARPSYNC.COLLECTIVE R15, `(.L_x_1650) ;  /* 0x000000000f087348 */ /* 0x000fea0003c00000 */
[----:B------:R-:W-:Y:S01]  /*11d00*/  NOP ;  /* 0x0000000000007918 */ /* 0x000fe20000000000 */
[----:B------:R-:W-:Y:S01]  /*11d10*/  ENDCOLLECTIVE ;  /* 0x000000000000791b */ /* 0x000fe20003800000 */
.L_x_1650:
[----:B------:R-:W-:Y:S05]  /*11d20*/  BSYNC B0 ;  /* 0x0000000000007941 */ /* 0x000fea0003800000 */
.L_x_1649:
[----:B------:R-:W-:Y:S05]  /*11d30*/  BRA `(.L_x_1651) ;  /* 0xffffffc8003c7947 */ /* 0x000fea000383ffff */
.L_x_1581:
[----:B------:R-:W-:Y:S01]  /*11d40*/  BSSY B0, `(.L_x_1652) ;  /* 0x0000005000007945 */ /* 0x000fe20003800000 */
[----:B------:R-:W-:-:S07]  /*11d50*/  IMAD.MOV.U32 R15, RZ, RZ, -0x1 ;  /* 0xffffffffff0f7424 */ /* 0x000fce00078e00ff */
[----:B------:R-:W-:Y:S05]  /*11d60*/  WARPSYNC.COLLECTIVE R15, `(.L_x_1653) ;  /* 0x000000000f087348 */ /* 0x000fea0003c00000 */
[----:B------:R-:W-:Y:S01]  /*11d70*/  NOP ;  /* 0x0000000000007918 */ /* 0x000fe20000000000 */
[----:B------:R-:W-:Y:S01]  /*11d80*/  ENDCOLLECTIVE ;  /* 0x000000000000791b */ /* 0x000fe20003800000 */
.L_x_1653:
[----:B------:R-:W-:Y:S05]  /*11d90*/  BSYNC B0 ;  /* 0x0000000000007941 */ /* 0x000fea0003800000 */
.L_x_1652:
[----:B------:R-:W-:Y:S05]  /*11da0*/  BRA `(.L_x_1654) ;  /* 0xffffffcc00bc7947 */ /* 0x000fea000383ffff */
.L_x_1593:
[----:B------:R-:W-:Y:S01]  /*11db0*/  BSSY B0, `(.L_x_1655) ;  /* 0x0000005000007945 */ /* 0x000fe20003800000 */
[----:B------:R-:W-:-:S07]  /*11dc0*/  IMAD.MOV.U32 R15, RZ, RZ, -0x1 ;  /* 0xffffffffff0f7424 */ /* 0x000fce00078e00ff */
[----:B------:R-:W-:Y:S05]  /*11dd0*/  WARPSYNC.COLLECTIVE R15, `(.L_x_1656) ;  /* 0x000000000f087348 */ /* 0x000fea0003c00000 */
[----:B------:R-:W-:Y:S01]  /*11de0*/  NOP ;  /* 0x0000000000007918 */ /* 0x000fe20000000000 */
[----:B------:R-:W-:Y:S01]  /*11df0*/  ENDCOLLECTIVE ;  /* 0x000000000000791b */ /* 0x000fe20003800000 */
.L_x_1656:
[----:B------:R-:W-:Y:S05]  /*11e00*/  BSYNC B0 ;  /* 0x0000000000007941 */ /* 0x000fea0003800000 */
.L_x_1655:
[----:B------:R-:W-:Y:S05]  /*11e10*/  BRA `(.L_x_1657) ;  /* 0xffffffd000dc7947 */ /* 0x000fea000383ffff */
.L_x_1615:
[----:B-1----:R1:W2:Y:S02]  /*11e20*/  SYNCS.PHASECHK.TRANS64.TRYWAIT P0, [R16+URZ+0x30c20], R3 ;  /* 0x030c2003100075a7 */ /* 0x0022a4000800017f */
[----:B--2---:R-:W-:Y:S05]  /*11e30*/  @!P0 NANOSLEEP.SYNCS 0x989680 ;  /* 0x009896800000895d */ /* 0x004fea0003900000 */
[----:B------:R-:W2:Y:S02]  /*11e40*/  @!P0 SYNCS.PHASECHK.TRANS64 P0, [R16+URZ+0x30c20], R3 ;  /* 0x030c2003100085a7 */ /* 0x000ea4000800007f */
[----:B--2---:R-:W-:Y:S05]  /*11e50*/  @!P0 BRA `(.L_x_1615) ;  /* 0xfffffffc00f08947 */ /* 0x004fea000383ffff */
[----:B------:R-:W-:Y:S05]  /*11e60*/  BRA `(.L_x_1658) ;  /* 0xffffffe000a47947 */ /* 0x000fea000383ffff */
.L_x_1619:
[----:B-1----:R1:W2:Y:S02]  /*11e70*/  SYNCS.PHASECHK.TRANS64.TRYWAIT P1, [R16+URZ+0x30c40], R21 ;  /* 0x030c4015100075a7 */ /* 0x0022a4000802017f */
[----:B--2---:R-:W-:Y:S05]  /*11e80*/  @!P1 NANOSLEEP.SYNCS 0x989680 ;  /* 0x009896800000995d */ /* 0x004fea0003900000 */
[----:B------:R-:W2:Y:S02]  /*11e90*/  @!P1 SYNCS.PHASECHK.TRANS64 P1, [R16+URZ+0x30c40], R21 ;  /* 0x030c4015100095a7 */ /* 0x000ea4000802007f */
[----:B--2---:R-:W-:Y:S05]  /*11ea0*/  @!P1 BRA `(.L_x_1619) ;  /* 0xfffffffc00f09947 */ /* 0x004fea000383ffff */
[----:B------:R-:W-:Y:S05]  /*11eb0*/  BRA `(.L_x_1659) ;  /* 0xffffffe800047947 */ /* 0x000fea000383ffff */
.L_x_1621:
[----:B--2---:R2:W3:Y:S02]  /*11ec0*/  SYNCS.PHASECHK.TRANS64.TRYWAIT P1, [R16+URZ+0x30c28], R21 ;  /* 0x030c2815100075a7 */ /* 0x0044e4000802017f */
[----:B---3--:R-:W-:Y:S05]  /*11ed0*/  @!P1 NANOSLEEP.SYNCS 0x989680 ;  /* 0x009896800000995d */ /* 0x008fea0003900000 */
[----:B------:R-:W3:Y:S02]  /*11ee0*/  @!P1 SYNCS.PHASECHK.TRANS64 P1, [R16+URZ+0x30c28], R21 ;  /* 0x030c2815100095a7 */ /* 0x000ee4000802007f */
[----:B---3--:R-:W-:Y:S05]  /*11ef0*/  @!P1 BRA `(.L_x_1621) ;  /* 0xfffffffc00f09947 */ /* 0x008fea000383ffff */
[----:B------:R-:W-:Y:S05]  /*11f00*/  BRA `(.L_x_1660) ;  /* 0xffffffe8007c7947 */ /* 0x000fea000383ffff */
.L_x_1623:
[----:B---3--:R3:W4:Y:S02]  /*11f10*/  SYNCS.PHASECHK.TRANS64.TRYWAIT P1, [R16+URZ+0x30c48], R21 ;  /* 0x030c4815100075a7 */ /* 0x008724000802017f */
[----:B----4-:R-:W-:Y:S05]  /*11f20*/  @!P1 NANOSLEEP.SYNCS 0x989680 ;  /* 0x009896800000995d */ /* 0x010fea0003900000 */
[----:B------:R-:W4:Y:S02]  /*11f30*/  @!P1 SYNCS.PHASECHK.TRANS64 P1, [R16+URZ+0x30c48], R21 ;  /* 0x030c4815100095a7 */ /* 0x000f24000802007f */
[----:B----4-:R-:W-:Y:S05]  /*11f40*/  @!P1 BRA `(.L_x_1623) ;  /* 0xfffffffc00f09947 */ /* 0x010fea000383ffff */
[----:B------:R-:W-:Y:S05]  /*11f50*/  BRA `(.L_x_1661) ;  /* 0xffffffe800f47947 */ /* 0x000fea000383ffff */
.L_x_1625:
[----:B------:R-:W-:-:S07]  /*11f60*/  SHF.L.U32 R5, R11, 0x1f, RZ ;  /* 0x0000001f0b057819 */ /* 0x000fce00000006ff */
.L_x_1662:
[----:B------:R1:W1:Y:S02]  /*11f70*/  SYNCS.PHASECHK.TRANS64.TRYWAIT P1, [R16+URZ+0x30c20], R5 ;  /* 0x030c2005100075a7 */ /* 0x000264000802017f */
[----:B-1----:R-:W-:Y:S05]  /*11f80*/  @!P1 NANOSLEEP.SYNCS 0x989680 ;  /* 0x009896800000995d */ /* 0x002fea0003900000 */
[----:B------:R-:W1:Y:S02]  /*11f90*/  @!P1 SYNCS.PHASECHK.TRANS64 P1, [R16+URZ+0x30c20], R5 ;  /* 0x030c2005100095a7 */ /* 0x000e64000802007f */
[----:B-1----:R-:W-:Y:S05]  /*11fa0*/  @!P1 BRA `(.L_x_1662) ;  /* 0xfffffffc00f09947 */ /* 0x002fea000383ffff */
[----:B------:R-:W-:Y:S05]  /*11fb0*/  BRA `(.L_x_1663) ;  /* 0xffffffec00547947 */ /* 0x000fea000383ffff */
.L_x_1628:
[----:B-1----:R1:W2:Y:S02]  /*11fc0*/  SYNCS.PHASECHK.TRANS64.TRYWAIT P1, [R16+URZ+0x30c40], R13 ;  /* 0x030c400d100075a7 */ /* 0x0022a4000802017f */
[----:B--2---:R-:W-:Y:S05]  /*11fd0*/  @!P1 NANOSLEEP.SYNCS 0x989680 ;  /* 0x009896800000995d */ /* 0x004fea0003900000 */
[----:B------:R-:W2:Y:S02]  /*11fe0*/  @!P1 SYNCS.PHASECHK.TRANS64 P1, [R16+URZ+0x30c40], R13 ;  /* 0x030c400d100095a7 */ /* 0x000ea4000802007f */
[----:B--2---:R-:W-:Y:S05]  /*11ff0*/  @!P1 BRA `(.L_x_1628) ;  /* 0xfffffffc00f09947 */ /* 0x004fea000383ffff */
[----:B------:R-:W-:Y:S05]  /*12000*/  BRA `(.L_x_1664) ;  /* 0xffffffec00ec7947 */ /* 0x000fea000383ffff */
.L_x_1630:
[----:B-1----:R1:W2:Y:S02]  /*12010*/  SYNCS.PHASECHK.TRANS64.TRYWAIT P1, [R16+URZ+0x30c28], R13 ;  /* 0x030c280d100075a7 */ /* 0x0022a4000802017f */
[----:B--2---:R-:W-:Y:S05]  /*12020*/  @!P1 NANOSLEEP.SYNCS 0x989680 ;  /* 0x009896800000995d */ /* 0x004fea0003900000 */
[----:B------:R-:W2:Y:S02]  /*12030*/  @!P1 SYNCS.PHASECHK.TRANS64 P1, [R16+URZ+0x30c28], R13 ;  /* 0x030c280d100095a7 */ /* 0x000ea4000802007f */
[----:B--2---:R-:W-:Y:S05]  /*12040*/  @!P1 BRA `(.L_x_1630) ;  /* 0xfffffffc00f09947 */ /* 0x004fea000383ffff */
[----:B------:R-:W-:Y:S05]  /*12050*/  BRA `(.L_x_1665) ;  /* 0xfffffff000587947 */ /* 0x000fea000383ffff */
.L_x_1632:
[----:B--2---:R2:W1:Y:S02]  /*12060*/  SYNCS.PHASECHK.TRANS64.TRYWAIT P0, [R3+URZ+0x30c40], R0 ;  /* 0x030c4000030075a7 */ /* 0x004464000800017f */
[----:B-1----:R-:W-:Y:S05]  /*12070*/  @!P0 NANOSLEEP.SYNCS 0x989680 ;  /* 0x009896800000895d */ /* 0x002fea0003900000 */
[----:B------:R-:W1:Y:S02]  /*12080*/  @!P0 SYNCS.PHASECHK.TRANS64 P0, [R3+URZ+0x30c40], R0 ;  /* 0x030c4000030085a7 */ /* 0x000e64000800007f */
[----:B-1----:R-:W-:Y:S05]  /*12090*/  @!P0 BRA `(.L_x_1632) ;  /* 0xfffffffc00f08947 */ /* 0x002fea000383ffff */
[----:B------:R-:W-:Y:S05]  /*120a0*/  BRA `(.L_x_1666) ;  /* 0xfffffff000e47947 */ /* 0x000fea000383ffff */
.L_x_1634:
[----:B------:R-:W-:Y:S01]  /*120b0*/  BSSY B0, `(.L_x_1667) ;  /* 0x0000006000007945 */ /* 0x000fe20003800000 */
[----:B------:R-:W-:-:S07]  /*120c0*/  IMAD.MOV.U32 R15, RZ, RZ, -0x1 ;  /* 0xffffffffff0f7424 */ /* 0x000fce00078e00ff */
[----:B------:R-:W-:Y:S05]  /*120d0*/  WARPSYNC.COLLECTIVE R15, `(.L_x_1668) ;  /* 0x000000000f0c7348 */ /* 0x000fea0003c00000 */
[----:B------:R-:W-:Y:S02]  /*120e0*/  ELECT P6, UR62, PT ;  /* 0x00000000003e782f */ /* 0x000fe400038c0000 */
[----:B------:R-:W-:Y:S01]  /*120f0*/  MOV R14, UR62 ;  /* 0x0000003e000e7c02 */ /* 0x000fe20008000f00 */
[----:B------:R-:W-:Y:S10]  /*12100*/  ENDCOLLECTIVE ;  /* 0x000000000000791b */ /* 0x000ff40003800000 */
.L_x_1668:
[----:B------:R-:W-:Y:S05]  /*12110*/  BSYNC B0 ;  /* 0x0000000000007941 */ /* 0x000fea0003800000 */
.L_x_1667:
[----:B------:R-:W-:Y:S05]  /*12120*/  BRA `(.L_x_1669) ;  /* 0xfffffff400747947 */ /* 0x000fea000383ffff */
.L_x_1636:
[----:B-1----:R1:W2:Y:S02]  /*12130*/  SYNCS.PHASECHK.TRANS64.TRYWAIT P0, [R6+URZ], R5 ;  /* 0x00000005060075a7 */ /* 0x0022a4000800017f */
[----:B--2---:R-:W-:Y:S05]  /*12140*/  @!P0 NANOSLEEP.SYNCS 0x989680 ;  /* 0x009896800000895d */ /* 0x004fea0003900000 */
[----:B------:R-:W2:Y:S02]  /*12150*/  @!P0 SYNCS.PHASECHK.TRANS64 P0, [R6+URZ], R5 ;  /* 0x00000005060085a7 */ /* 0x000ea4000800007f */
[----:B--2---:R-:W-:Y:S05]  /*12160*/  @!P0 BRA `(.L_x_1636) ;  /* 0xfffffffc00f08947 */ /* 0x004fea000383ffff */
[----:B------:R-:W-:Y:S05]  /*12170*/  BRA `(.L_x_1670) ;  /* 0xfffffff400b47947 */ /* 0x000fea000383ffff */
.L_x_1637:
[----:B--2---:R2:W3:Y:S02]  /*12180*/  SYNCS.PHASECHK.TRANS64.TRYWAIT P0, [R3+URZ], R0 ;  /* 0x00000000030075a7 */ /* 0x0044e4000800017f */
[----:B---3--:R-:W-:Y:S05]  /*12190*/  @!P0 NANOSLEEP.SYNCS 0x989680 ;  /* 0x009896800000895d */ /* 0x008fea0003900000 */
[----:B------:R-:W3:Y:S02]  /*121a0*/  @!P0 SYNCS.PHASECHK.TRANS64 P0, [R3+URZ], R0 ;  /* 0x00000000030085a7 */ /* 0x000ee4000800007f */
[----:B---3--:R-:W-:Y:S05]  /*121b0*/  @!P0 BRA `(.L_x_1637) ;  /* 0xfffffffc00f08947 */ /* 0x008fea000383ffff */
[----:B------:R-:W-:Y:S05]  /*121c0*/  BRA `(.L_x_1671) ;  /* 0xfffffff400a87947 */ /* 0x000fea000383ffff */
.L_x_1639:
[----:B--2---:R2:W3:Y:S02]  /*121d0*/  SYNCS.PHASECHK.TRANS64.TRYWAIT P0, [R2+URZ], R5 ;  /* 0x00000005020075a7 */ /* 0x0044e4000800017f */
[----:B---3--:R-:W-:Y:S05]  /*121e0*/  @!P0 NANOSLEEP.SYNCS 0x989680 ;  /* 0x009896800000895d */ /* 0x008fea0003900000 */
[----:B------:R-:W3:Y:S02]  /*121f0*/  @!P0 SYNCS.PHASECHK.TRANS64 P0, [R2+URZ], R5 ;  /* 0x00000005020085a7 */ /* 0x000ee4000800007f */
[----:B---3--:R-:W-:Y:S05]  /*12200*/  @!P0 BRA `(.L_x_1639) ;  /* 0xfffffffc00f08947 */ /* 0x008fea000383ffff */
[----:B------:R-:W-:Y:S05]  /*12210*/  BRA `(.L_x_1672) ;  /* 0xfffffff400ac7947 */ /* 0x000fea000383ffff */
.L_x_1673:
        /* <DEDUP_REMOVED lines=14> */
.L_x_3704:


//--------------------- .text._ZN7cutlass13device_kernelIN5flash11enable_sm90INS1_16FlashAttnBwdSm90INS1_25CollectiveMainloopBwdSm90ILi2ELi2ELi2EN4cute5tupleIJNS5_1CILi1EEES8_S8_EEENS6_IJNS7_ILi128EEESA_NS7_ILi64EEEEEENS_6half_tEfNS_4arch4Sm90ELb0ELb1ELb0ELb1ELb0ELb1ELb0ELb0ELi2ELi1ELi2ELi2ELb0EEENS1_21CollectiveEpilogueBwdISC_SD_SF_Li256ELb1ELb0ELi1EEENS1_19SingleTileSchedulerILb1ELb0ELb0ELi128EEEEEEEEEvNT_6ParamsE --------------------------
	.section	.text._ZN7cutlass13device_kernelIN5flash11enable_sm90INS1_16FlashAttnBwdSm90INS1_25CollectiveMainloopBwdSm90ILi2ELi2ELi2EN4cute5tupleIJNS5_1CILi1EEES8_S8_EEENS6_IJNS7_ILi128EEESA_NS7_ILi64EEEEEENS_6half_tEfNS_4arch4Sm90ELb0ELb1ELb0ELb1ELb0ELb1ELb0ELb0ELi2ELi1ELi2ELi2ELb0EEENS1_21CollectiveEpilogueBwdISC_SD_SF_Li256ELb1ELb0ELi1EEENS1_19SingleTileSchedulerILb1ELb0ELb0ELi128EEEEEEEEEvNT_6ParamsE,"ax",@progbits
	.align	128
.text._ZN7cutlass13device_kernelIN5flash11enable_sm90INS1_16FlashAttnBwdSm90INS1_25CollectiveMainloopBwdSm90ILi2ELi2ELi2EN4cute5tupleIJNS5_1CILi1EEES8_S8_EEENS6_IJNS7_ILi128EEESA_NS7_ILi64EEEEEENS_6half_tEfNS_4arch4Sm90ELb0ELb1ELb0ELb1ELb0ELb1ELb0ELb0ELi2ELi1ELi2ELi2ELb0EEENS1_21CollectiveEpilogueBwdISC_SD_SF_Li256ELb1ELb0ELi1EEENS1_19SingleTileSchedulerILb1ELb0ELb0ELi128EEEEEEEEEvNT_6ParamsE:
        .type           _ZN7cutlass13device_kernelIN5flash11enable_sm90INS1_16FlashAttnBwdSm90INS1_25CollectiveMainloopBwdSm90ILi2ELi2ELi2EN4cute5tupleIJNS5_1CILi1EEES8_S8_EEENS6_IJNS7_ILi128EEESA_NS7_ILi64EEEEEENS_6half_tEfNS_4arch4Sm90ELb0ELb1ELb0ELb1ELb0ELb1ELb0ELb0ELi2ELi1ELi2ELi2ELb0EEENS1_21CollectiveEpilogueBwdISC_SD_SF_Li256ELb1ELb0ELi1EEENS1_19SingleTileSchedulerILb1ELb0ELb0ELi128EEEEEEEEEvNT_6ParamsE,@function
        .size           _ZN7cutlass13device_kernelIN5flash11enable_sm90INS1_16FlashAttnBwdSm90INS1_25CollectiveMainloopBwdSm90ILi2ELi2ELi2EN4cute5tupleIJNS5_1CILi1EEES8_S8_EEENS6_IJNS7_ILi128EEESA_NS7_ILi64EEEEEENS_6half_tEfNS_4arch4Sm90ELb0ELb1ELb0ELb1ELb0ELb1ELb0ELb0ELi2ELi1ELi2ELi2ELb0EEENS1_21CollectiveEpilogueBwdISC_SD_SF_Li256ELb1ELb0ELi1EEENS1_19SingleTileSchedulerILb1ELb0ELb0ELi128EEEEEEEEEvNT_6ParamsE,(.L_x_3705 - _ZN7cutlass13device_kernelIN5flash11enable_sm90INS1_16FlashAttnBwdSm90INS1_25CollectiveMainloopBwdSm90ILi2ELi2ELi2EN4cute5tupleIJNS5_1CILi1EEES8_S8_EEENS6_IJNS7_ILi128EEESA_NS7_ILi64EEEEEENS_6half_tEfNS_4arch4Sm90ELb0ELb1ELb0ELb1ELb0ELb1ELb0ELb0ELi2ELi1ELi2ELi2ELb0EEENS1_21CollectiveEpilogueBwdISC_SD_SF_Li256ELb1ELb0ELi1EEENS1_19SingleTileSchedulerILb1ELb0ELb0ELi128EEEEEEEEEvNT_6ParamsE)
        .other          _ZN7cutlass13device_kernelIN5flash11enable_sm90INS1_16FlashAttnBwdSm90INS1_25CollectiveMainloopBwdSm90ILi2ELi2ELi2EN4cute5tupleIJNS5_1CILi1EEES8_S8_EEENS6_IJNS7_ILi128EEESA_NS7_ILi64EEEEEENS_6half_tEfNS_4arch4Sm90ELb0ELb1ELb0ELb1ELb0ELb1ELb0ELb0ELi2ELi1ELi2ELi2ELb0EEENS1_21CollectiveEpilogueBwdISC_SD_SF_Li256ELb1ELb0ELi1EEENS1_19SingleTileSchedulerILb1ELb0ELb0ELi128EEEEEEEEEvNT_6ParamsE,@"STO_CUDA_ENTRY STV_DEFAULT"
_ZN7cutlass13device_kernelIN5flash11enable_sm90INS1_16FlashAttnBwdSm90INS1_25CollectiveMainloopBwdSm90ILi2ELi2ELi2EN4cute5tupleIJNS5_1CILi1EEES8_S8_EEENS6_IJNS7_ILi128EEESA_NS7_ILi64EEEEEENS_6half_tEfNS_4arch4Sm90ELb0ELb1ELb0ELb1ELb0ELb1ELb0ELb0ELi2ELi1ELi2ELi2ELb0EEENS1_21CollectiveEpilogueBwdISC_SD_SF_Li256ELb1ELb0ELi1EEENS1_19SingleTileSchedulerILb1ELb0ELb0ELi128EEEEEEEEEvNT_6ParamsE:
        /* <DEDUP_REMOVED lines=24> */
.L_x_1675:
[----:B------:R-:W-:Y:S05]  /*0180*/  BSYNC B0 ;  /* 0x0000000000007941 */ /* 0x000fea0003800000 */
.L_x_1674:
        /* <DEDUP_REMOVED lines=37> */
.L_x_1676:
        /* <DEDUP_REMOVED lines=22> */
.L_x_1677:
[----:B------:R-:W-:Y:S01]  /*0540*/  PLOP3.LUT P0, PT, PT, PT, UP0, 0x80, 0x0 ;  /* 0x000000000000781c */ /* 0x000fe20003f0f008 */
[----:B------:R-:W-:Y:S01]  /*0550*/  NOP ;  /* 0x0000000000007918 */ /* 0x000fe20000000000 */
[----:B------:R-:W-:Y:S01]  /*0560*/  ULDC.64 UR38, c[0x0][0x208] ;  /* 0x0000820000267ab9 */ /* 0x000fe20000000a00 */
[----:B------:R-:W-:Y:S01]  /*0570*/  BSSY B6, `(.L_x_1678) ;  /* 0x0001283000067945 */ /* 0x000fe20003800000 */
[----:B-12-4-:R-:W-:Y:S09]  /*0580*/  BAR.SYNC.DEFER_BLOCKING 0x0 ;  /* 0x0000000000007b1d */ /* 0x016ff20000010000 */
[----:B------:R-:W-:Y:S05]  /*0590*/  @!P0 BRA `(.L_x_1679) ;  /* 0x000000f0003c8947 */ /* 0x000fea0003800000 */
.L_x_1680:
[----:B------:R-:W-:-:S08]  /*05a0*/  NOP ;  /* 0x0000000000007918 */ /* 0x000fd00000000000 */
[----:B------:R-:W1:Y:S02]  /*05b0*/  USETMAXREG.TRY_ALLOC.CTAPOOL UP0, 0xf0 ;  /* 0x000000f0000079c8 */ /* 0x000e640008000600 */
[----:B-1----:R-:W-:-:S13]  /*05c0*/  PLOP3.LUT P0, PT, PT, PT, UP0, 0x80, 0x0 ;  /* 0x000000000000781c */ /* 0x002fda0003f0f008 */
[----:B------:R-:W-:Y:S05]  /*05d0*/  @!P0 BRA `(.L_x_1680) ;  /* 0xfffffffc00f08947 */ /* 0x000fea000383ffff */
[----:B------:R-:W-:Y:S01]  /*05e0*/  LOP3.LUT R0, R0, 0x3, RZ, 0xc0, !PT ;  /* 0x0000000300007812 */ /* 0x000fe200078ec0ff */
[----:B------:R-:W1:Y:S01]  /*05f0*/  S2R R2, SR_TID.X ;  /* 0x0000000000027919 */ /* 0x000e620000002100 */
[----:B------:R-:W-:Y:S01]  /*0600*/  ULDC.64 UR4, c[0x0][0x8d8] ;  /* 0x0002360000047ab9 */ /* 0x000fe20000000a00 */
[----:B------:R-:W2:Y:S03]  /*0610*/  S2UR UR6, SR_CTAID.X ;  /* 0x00000000000679c3 */ /* 0x000ea60000002500 */
[----:B------:R-:W3:Y:S05]  /*0620*/  SHFL.IDX PT, R0, R0, RZ, 0x1f ;  /* 0x00001fff00007589 */ /* 0x000eea00000e0000 */
[----:B------:R-:W4:Y:S01]  /*0630*/  S2UR UR37, SR_CTAID.Z ;  /* 0x00000000002579c3 */ /* 0x000f220000002700 */
[----:B---3--:R-:W-:-:S02]  /*0640*/  ISETP.NE.AND P0, PT, R0, RZ, PT ;  /* 0x000000ff0000720c */ /* 0x008fc40003f05270 */
[----:B-1----:R-:W-:-:S11]  /*0650*/  SHF.R.U32.HI R2, RZ, 0x7, R2 ;  /* 0x00000007ff027819 */ /* 0x002fd60000011602 */
[----:B------:R-:W-:-:S05]  /*0660*/  @!P0 VIADD R2, R2, 0x9 ;  /* 0x0000000902028836 */ /* 0x000fca0000000000 */
[----:B------:R1:W-:Y:S06]  /*0670*/  @!P0 BAR.ARV R2, 0xa0 ;  /* 0x000280020000851d */ /* 0x0003ec0000002000 */
[----:B------:R-:W-:-:S04]  /*0680*/  ISETP.NE.U32.AND P0, PT, RZ, UR4, PT ;  /* 0x00000004ff007c0c */ /* 0x000fc8000bf05070 */
[----:B------:R-:W-:-:S13]  /*0690*/  ISETP.NE.AND.EX P0, PT, RZ, UR5, PT, P0 ;  /* 0x00000005ff007c0c */ /* 0x000fda000bf05300 */
[----:B-12-4-:R-:W-:Y:S05]  /*06a0*/  @!P0 BRA `(.L_x_1681) ;  /* 0x00000000001c8947 */ /* 0x016fea0003800000 */
[----:B------:R-:W-:Y:S02]  /*06b0*/  ULDC.64 UR4, c[0x0][0x8d8] ;  /* 0x0002360000047ab9 */ /* 0x000fe40000000a00 */
[----:B------:R-:W-:-:S06]  /*06c0*/  UIMAD.WIDE UR4, UR37, 0x4, UR4 ;  /* 0x00000004250478a5 */ /* 0x000fcc000f8e0204 */
[----:B------:R-:W-:Y:S02]  /*06d0*/  IMAD.U32 R2, RZ, RZ, UR4 ;  /* 0x00000004ff027e24 */ /* 0x000fe4000f8e00ff */
[----:B------:R-:W-:-:S05]  /*06e0*/  IMAD.U32 R3, RZ, RZ, UR5 ;  /* 0x00000005ff037e24 */ /* 0x000fca000f8e00ff */
[----:B------:R-:W2:Y:S02]  /*06f0*/  LDG.E R2, desc[UR38][R2.64] ;  /* 0x0000002602027981 */ /* 0x000ea4000c1e1900 */
[----:B--2---:R-:W-:Y:S01]  /*0700*/  R2UR UR4, R2 ;  /* 0x00000000020472ca */ /* 0x004fe200000e0000 */
[----:B------:R-:W-:-:S14]  /*0710*/  BRA `(.L_x_1682) ;  /* 0x00000000003c7947 */ /* 0x000fdc0003800000 */
.L_x_1681:
[----:B------:R-:W-:Y:S02]  /*0720*/  ULDC.64 UR4, c[0x0][0x8d0] ;  /* 0x0002340000047ab9 */ /* 0x000fe40000000a00 */
[----:B------:R-:W-:-:S04]  /*0730*/  ISETP.NE.U32.AND P0, PT, RZ, UR4, PT ;  /* 0x00000004ff007c0c */ /* 0x000fc8000bf05070 */
[----:B------:R-:W-:-:S13]  /*0740*/  ISETP.NE.AND.EX P0, PT, RZ, UR5, PT, P0 ;  /* 0x00000005ff007c0c */ /* 0x000fda000bf05300 */
[----:B------:R-:W-:Y:S05]  /*0750*/  @!P0 BRA `(.L_x_1683) ;  /* 0x0000000000288947 */ /* 0x000fea0003800000 */
[----:B------:R-:W-:Y:S02]  /*0760*/  ULDC.64 UR4, c[0x0][0x8d0] ;  /* 0x0002340000047ab9 */ /* 0x000fe40000000a00 */
[----:B------:R-:W-:-:S06]  /*0770*/  UIMAD.WIDE UR4, UR37, 0x4, UR4 ;  /* 0x00000004250478a5 */ /* 0x000fcc000f8e0204 */
[----:B------:R-:W-:Y:S02]  /*0780*/  IMAD.U32 R2, RZ, RZ, UR4 ;  /* 0x00000004ff027e24 */ /* 0x000fe4000f8e00ff */
[----:B------:R-:W-:-:S05]  /*0790*/  IMAD.U32 R3, RZ, RZ, UR5 ;  /* 0x00000005ff037e24 */ /* 0x000fca000f8e00ff */
[----:B------:R-:W2:Y:S04]  /*07a0*/  LDG.E R4, desc[UR38][R2.64] ;  /* 0x0000002602047981 */ /* 0x000ea8000c1e1900 */
[----:B------:R-:W3:Y:S01]  /*07b0*/  LDG.E R0, desc[UR38][R2.64+0x4] ;  /* 0x0000042602007981 */ /* 0x000ee2000c1e1900 */
[----:B--2---:R-:W-:Y:S02]  /*07c0*/  R2UR UR4, R4 ;  /* 0x00000000040472ca */ /* 0x004fe400000e0000 */
[----:B---3--:R-:W-:-:S13]  /*07d0*/  R2UR UR5, R0 ;  /* 0x00000000000572ca */ /* 0x008fda00000e0000 */
[----:B------:R-:W-:Y:S01]  /*07e0*/  UIADD3 UR4, -UR4, UR5, URZ ;  /* 0x0000000504047290 */ /* 0x000fe2000fffe13f */
[----:B------:R-:W-:Y:S11]  /*07f0*/  BRA `(.L_x_1682) ;  /* 0x0000000000047947 */ /* 0x000ff60003800000 */
.L_x_1683:
[----:B------:R-:W-:-:S05]  /*0800*/  ULDC UR4, c[0x0][0x8bc] ;  /* 0x00022f0000047ab9 */ /* 0x000fca0000000800 */
.L_x_1682:
[----:B------:R-:W-:-:S04]  /*0810*/  USHF.L.U32 UR44, UR6, 0x7, URZ ;  /* 0x00000007062c7899 */ /* 0x000fc8000800063f */
[----:B------:R-:W-:-:S04]  /*0820*/  UISETP.GE.AND UP0, UPT, UR44, UR4, UPT ;  /* 0x000000042c00728c */ /* 0x000fc8000bf06270 */
[----:B------:R-:W-:-:S06]  /*0830*/  USEL UR37, UR37, 0xffffffff, !UP0 ;  /* 0xffffffff25257887 */ /* 0x000fcc000c000000 */
[----:B------:R-:W-:-:S13]  /*0840*/  ISETP.LE.AND P0, PT, RZ, UR37, PT ;  /* 0x00000025ff007c0c */ /* 0x000fda000bf03270 */
[----:B------:R-:W-:Y:S05]  /*0850*/  @!P0 BRA `(.L_x_1684) ;  /* 0x0000012400508947 */ /* 0x000fea0003800000 */
[----:B------:R-:W1:Y:S01]  /*0860*/  S2R R0, SR_TID.X ;  /* 0x0000000000007919 */ /* 0x000e620000002100 */
[----:B------:R-:W-:Y:S01]  /*0870*/  ULDC.64 UR4, c[0x0][0x780] ;  /* 0x0001e00000047ab9 */ /* 0x000fe20000000a00 */
[----:B------:R-:W-:Y:S01]  /*0880*/  ULDC UR41, c[0x0][0x290] ;  /* 0x0000a40000297ab9 */ /* 0x000fe20000000800 */
[----:B------:R-:W-:-:S04]  /*0890*/  ISETP.NE.U32.AND P0, PT, RZ, UR4, PT ;  /* 0x00000004ff007c0c */ /* 0x000fc8000bf05070 */
[----:B------:R-:W-:Y:S01]  /*08a0*/  ISETP.NE.AND.EX P0, PT, RZ, UR5, PT, P0 ;  /* 0x00000005ff007c0c */ /* 0x000fe2000bf05300 */
[----:B-1----:R-:W-:-:S12]  /*08b0*/  VIADD R17, R0, 0xffffff80 ;  /* 0xffffff8000117836 */ /* 0x002fd80000000000 */
[----:B------:R-:W-:Y:S05]  /*08c0*/  @!P0 BRA `(.L_x_1685) ;  /* 0x00000000001c8947 */ /* 0x000fea0003800000 */
[----:B------:R-:W-:Y:S02]  /*08d0*/  ULDC.64 UR4, c[0x0][0x780] ;  /* 0x0001e00000047ab9 */ /* 0x000fe40000000a00 */
[----:B------:R-:W-:-:S06]  /*08e0*/  UIMAD.WIDE UR4, UR37, 0x4, UR4 ;  /* 0x00000004250478a5 */ /* 0x000fcc000f8e0204 */
[----:B------:R-:W-:Y:S02]  /*08f0*/  IMAD.U32 R2, RZ, RZ, UR4 ;  /* 0x00000004ff027e24 */ /* 0x000fe4000f8e00ff */
[----:B------:R-:W-:-:S05]  /*0900*/  IMAD.U32 R3, RZ, RZ, UR5 ;  /* 0x00000005ff037e24 */ /* 0x000fca000f8e00ff */
[----:B------:R-:W2:Y:S02]  /*0910*/  LDG.E R2, desc[UR38][R2.64] ;  /* 0x0000002602027981 */ /* 0x000ea4000c1e1900 */
[----:B--2---:R-:W-:Y:S01]  /*0920*/  R2UR UR40, R2 ;  /* 0x00000000022872ca */ /* 0x004fe200000e0000 */
[----:B------:R-:W-:-:S14]  /*0930*/  BRA `(.L_x_1686) ;  /* 0x0000000000387947 */ /* 0x000fdc0003800000 */
.L_x_1685:
[----:B------:R-:W-:Y:S01]  /*0940*/  ULDC.64 UR4, c[0x0][0x770] ;  /* 0x0001dc0000047ab9 */ /* 0x000fe20000000a00 */
[----:B------:R-:W-:Y:S01]  /*0950*/  ULDC UR40, c[0x0][0x280] ;  /* 0x0000a00000287ab9 */ /* 0x000fe20000000800 */
        /* <DEDUP_REMOVED lines=11> */
[----:B------:R-:W-:-:S12]  /*0a10*/  UIADD3 UR40, -UR40, UR4, URZ ;  /* 0x0000000428287290 */ /* 0x000fd8000fffe13f */
.L_x_1686:
        /* <DEDUP_REMOVED lines=11> */
.L_x_1687:
        /* <DEDUP_REMOVED lines=13> */
.L_x_1688:
[----:B------:R-:W-:Y:S01]  /*0ba0*/  UIADD3 UR4, UR44, UR40, -UR41 ;  /* 0x000000282c047290 */ /* 0x000fe2000fffe829 */
[----:B------:R-:W-:Y:S01]  /*0bb0*/  ISETP.LE.AND P1, PT, RZ, UR6, PT ;  /* 0x00000006ff007c0c */ /* 0x000fe2000bf23270 */
[----:B------:R-:W-:Y:S01]  /*0bc0*/  ULDC UR5, c[0x0][0x74c] ;  /* 0x0001d30000057ab9 */ /* 0x000fe20000000800 */
[----:B------:R-:W-:Y:S01]  /*0bd0*/  UIADD3 UR45, UR40, 0x7f, URZ ;  /* 0x0000007f282d7890 */ /* 0x000fe2000fffe03f */
[----:B------:R-:W-:Y:S01]  /*0be0*/  PLOP3.LUT P0, PT, PT, PT, PT, 0x80, 0x0 ;  /* 0x000000000000781c */ /* 0x000fe20003f0f070 */
[----:B------:R-:W-:Y:S01]  /*0bf0*/  UIADD3 UR4, UR4, -UR5, URZ ;  /* 0x8000000504047290 */ /* 0x000fe2000fffe03f */
[----:B------:R-:W-:Y:S02]  /*0c00*/  CS2R R182, SRZ ;  /* 0x0000000000b67805 */ /* 0x000fe4000001ff00 */
[----:B------:R-:W-:Y:S02]  /*0c10*/  CS2R R180, SRZ ;  /* 0x0000000000b47805 */ /* 0x000fe4000001ff00 */
[----:B------:R-:W-:Y:S01]  /*0c20*/  CS2R R178, SRZ ;  /* 0x0000000000b27805 */ /* 0x000fe2000001ff00 */
[----:B------:R-:W-:Y:S01]  /*0c30*/  USHF.R.S32.HI UR5, URZ, 0x1f, UR4 ;  /* 0x0000001f3f057899 */ /* 0x000fe20008011404 */
[----:B------:R-:W-:-:S02]  /*0c40*/  CS2R R176, SRZ ;  /* 0x0000000000b07805 */ /* 0x000fc4000001ff00 */
[----:B------:R-:W-:Y:S02]  /*0c50*/  CS2R R174, SRZ ;  /* 0x0000000000ae7805 */ /* 0x000fe4000001ff00 */
[----:B------:R-:W-:Y:S01]  /*0c60*/  CS2R R172, SRZ ;  /* 0x0000000000ac7805 */ /* 0x000fe2000001ff00 */
[----:B------:R-:W-:Y:S01]  /*0c70*/  ULEA.HI UR5, UR5, UR4, URZ, 0x7 ;  /* 0x0000000405057291 */ /* 0x000fe2000f8f383f */
[----:B------:R-:W-:Y:S01]  /*0c80*/  CS2R R170, SRZ ;  /* 0x0000000000aa7805 */ /* 0x000fe2000001ff00 */
[----:B------:R-:W-:Y:S01]  /*0c90*/  USHF.R.S32.HI UR4, URZ, 0x1f, UR45 ;  /* 0x0000001f3f047899 */ /* 0x000fe2000801142d */
[----:B------:R-:W-:Y:S01]  /*0ca0*/  CS2R R168, SRZ ;  /* 0x0000000000a87805 */ /* 0x000fe2000001ff00 */
[----:B------:R-:W-:Y:S01]  /*0cb0*/  USHF.R.S32.HI UR5, URZ, 0x7, UR5 ;  /* 0x000000073f057899 */ /* 0x000fe20008011405 */
[----:B------:R-:W-:Y:S01]  /*0cc0*/  CS2R R166, SRZ ;  /* 0x0000000000a67805 */ /* 0x000fe2000001ff00 */
[----:B------:R-:W-:Y:S01]  /*0cd0*/  ULEA.HI UR4, UR4, UR45, URZ, 0x7 ;  /* 0x0000002d04047291 */ /* 0x000fe2000f8f383f */
[----:B------:R-:W-:Y:S01]  /*0ce0*/  CS2R R164, SRZ ;  /* 0x0000000000a47805 */ /* 0x000fe2000001ff00 */
[----:B------:R-:W-:Y:S01]  /*0cf0*/  UISETP.LT.AND UP0, UPT, URZ, UR5, UPT ;  /* 0x000000053f00728c */ /* 0x000fe2000bf01270 */
[----:B------:R-:W-:Y:S01]  /*0d00*/  CS2R R162, SRZ ;  /* 0x0000000000a27805 */ /* 0x000fe2000001ff00 */
[----:B------:R-:W-:Y:S01]  /*0d10*/  USHF.R.S32.HI UR42, URZ, 0x7, UR4 ;  /* 0x000000073f2a7899 */ /* 0x000fe20008011404 */
[----:B------:R-:W-:Y:S01]  /*0d20*/  CS2R R160, SRZ ;  /* 0x0000000000a07805 */ /* 0x000fe2000001ff00 */
[----:B------:R-:W-:Y:S01]  /*0d30*/  USEL UR43, URZ, UR5, !UP0 ;  /* 0x000000053f2b7287 */ /* 0x000fe2000c000000 */
        /* <DEDUP_REMOVED lines=13> */
[----:B------:R-:W-:Y:S01]  /*0e10*/  CS2R R196, SRZ ;  /* 0x0000000000c47805 */ /* 0x000fe2000001ff00 */
[----:B------:R-:W-:Y:S01]  /*0e20*/  IMAD.MOV.U32 R195, RZ, RZ, RZ ;  /* 0x000000ffffc37224 */ /* 0x000fe200078e00ff */
[----:B------:R-:W-:Y:S06]  /*0e30*/  @!P1 BRA `(.L_x_1689) ;  /* 0x0000000000209947 */ /* 0x000fec0003800000 */
[----:B------:R-:W-:Y:S01]  /*0e40*/  UIADD3 UR4, -UR41, 0xff, UR40 ;  /* 0x000000ff29047890 */ /* 0x000fe2000fffe128 */
[----:B------:R-:W-:-:S03]  /*0e50*/  ULDC UR5, c[0x0][0x748] ;  /* 0x0001d20000057ab9 */ /* 0x000fc60000000800 */
[----:B------:R-:W-:-:S04]  /*0e60*/  UIADD3 UR4, UR4, UR5, UR44 ;  /* 0x0000000504047290 */ /* 0x000fc8000fffe02c */
[----:B------:R-:W-:-:S04]  /*0e70*/  USHF.R.S32.HI UR5, URZ, 0x1f, UR4 ;  /* 0x0000001f3f057899 */ /* 0x000fc80008011404 */
[----:B------:R-:W-:-:S04]  /*0e80*/  ULEA.HI UR5, UR5, UR4, URZ, 0x7 ;  /* 0x0000000405057291 */ /* 0x000fc8000f8f383f */
[----:B------:R-:W-:-:S04]  /*0e90*/  USHF.R.S32.HI UR5, URZ, 0x7, UR5 ;  /* 0x000000073f057899 */ /* 0x000fc80008011405 */
[----:B------:R-:W-:-:S04]  /*0ea0*/  UISETP.LT.AND UP0, UPT, UR42, UR5, UPT ;  /* 0x000000052a00728c */ /* 0x000fc8000bf01270 */
[----:B------:R-:W-:-:S12]  /*0eb0*/  USEL UR42, UR42, UR5, UP0 ;  /* 0x000000052a2a7287 */ /* 0x000fd80008000000 */
.L_x_1689:
        /* <DEDUP_REMOVED lines=28> */
.L_x_1692:
        /* <DEDUP_REMOVED lines=15> */
.L_x_1691:
        /* <DEDUP_REMOVED lines=22> */
.L_x_1694:
        /* <DEDUP_REMOVED lines=15> */
.L_x_1693:
[----:B------:R-:W-:Y:S01]  /*13c0*/  SHF.R.S32.HI R6, RZ, 0x1f, R17 ;  /* 0x0000001fff067819 */ /* 0x000fe20000011411 */
[----:B------:R-:W-:-:S03]  /*13d0*/  UMOV UR4, 0xffffffff ;  /* 0xffffffff00047882 */ /* 0x000fc60000000000 */
[----:B------:R-:W-:-:S04]  /*13e0*/  LEA.HI R0, R6, R17, RZ, 0x7 ;  /* 0x0000001106007211 */ /* 0x000fc800078f38ff */
[----:B------:R-:W-:Y:S01]  /*13f0*/  SHF.R.S32.HI R10, RZ, 0x7, R0 ;  /* 0x00000007ff0a7819 */ /* 0x000fe20000011400 */
[----:B------:R-:W-:Y:S06]  /*1400*/  BRA.DIV UR4, `(.L_x_1695) ;  /* 0x0000011a046c7947 */ /* 0x000fec000b800000 */
[----:B------:R1:W2:Y:S02]  /*1410*/  SHFL.IDX PT, R14, R10, RZ, 0x1f ;  /* 0x00001fff0a0e7589 */ /* 0x0002a400000e0000 */
.L_x_1830:
        /* <DEDUP_REMOVED lines=23> */
.L_x_1696:
[----:B------:R-:W-:Y:S01]  /*1590*/  UIADD3 UR4, UR44, UR45, -UR41 ;  /* 0x0000002d2c047290 */ /* 0x000fe2000fffe829 */
[----:B------:R-:W-:Y:S01]  /*15a0*/  IMAD.U32 R3, R2, 0x200, R3 ;  /* 0x0000020002037824 */ /* 0x000fe200078e0003 */
[----:B------:R-:W-:Y:S01]  /*15b0*/  ULDC UR5, c[0x0][0x74c] ;  /* 0x0001d30000057ab9 */ /* 0x000fe20000000800 */
[----:B------:R-:W-:Y:S01]  /*15c0*/  LOP3.LUT R2, R0, 0xffffff80, RZ, 0xc0, !PT ;  /* 0xffffff8000027812 */ /* 0x000fe200078ec0ff */
[----:B------:R-:W-:Y:S01]  /*15d0*/  UIADD3 UR4, UR4, -UR5, URZ ;  /* 0x8000000504047290 */ /* 0x000fe2000fffe03f */
[----:B------:R-:W-:Y:S01]  /*15e0*/  LEA.HI R12, R6, R17, RZ, 0x7 ;  /* 0x00000011060c7211 */ /* 0x000fe200078f38ff */
[----:B------:R3:W-:Y:S01]  /*15f0*/  STL [R1+0x2c], R3 ;  /* 0x00002c0301007387 */ /* 0x0007e20000100800 */
[----:B------:R-:W-:Y:S01]  /*1600*/  IMAD.MOV.U32 R0, RZ, RZ, RZ ;  /* 0x000000ffff007224 */ /* 0x000fe200078e00ff */
[----:B------:R-:W-:Y:S01]  /*1610*/  USHF.R.S32.HI UR5, URZ, 0x1f, UR4 ;  /* 0x0000001f3f057899 */ /* 0x000fe20008011404 */
[----:B--2---:R-:W-:Y:S01]  /*1620*/  IMAD.IADD R11, R17, 0x1, -R2 ;  /* 0x00000001110b7824 */ /* 0x004fe200078e0a02 */
[----:B------:R-:W-:Y:S01]  /*1630*/  SHF.R.S32.HI R12, RZ, 0x7, R12 ;  /* 0x00000007ff0c7819 */ /* 0x000fe2000001140c */
[----:B------:R-:W-:Y:S01]  /*1640*/  IMAD.MOV.U32 R4, RZ, RZ, RZ ;  /* 0x000000ffff047224 */ /* 0x000fe200078e00ff */
[----:B------:R-:W-:Y:S01]  /*1650*/  ULEA.HI UR5, UR5, UR4, URZ, 0x7 ;  /* 0x0000000405057291 */ /* 0x000fe2000f8f383f */
[----:B------:R-:W-:-:S02]  /*1660*/  CS2R R182, SRZ ;  /* 0x0000000000b67805 */ /* 0x000fc4000001ff00 */
[--C-:B-1----:R-:W-:Y:S01]  /*1670*/  SHF.R.S32.HI R10, RZ, 0x1f, R11.reuse ;  /* 0x0000001fff0a7819 */ /* 0x102fe2000001140b */
[----:B------:R1:W-:Y:S01]  /*1680*/  STL [R1+0x44], R11 ;  /* 0x0000440b01007387 */ /* 0x0003e20000100800 */
[----:B------:R-:W-:Y:S01]  /*1690*/  ULEA.HI.SX32 UR5, UR5, 0x1, 0x19 ;  /* 0x0000000105057891 */ /* 0x000fe2000f8fca3f */
[----:B------:R-:W-:Y:S01]  /*16a0*/  IMAD R7, R12, 0x400, R11 ;  /* 0x000004000c077824 */ /* 0x000fe200078e020b */
[----:B------:R-:W-:Y:S01]  /*16b0*/  LEA.HI R9, R10, R11, RZ, 0x2 ;  /* 0x0000000b0a097211 */ /* 0x000fe200078f10ff */
[----:B------:R1:W-:Y:S01]  /*16c0*/  STL [R1+0x4c], R10 ;  /* 0x00004c0a01007387 */ /* 0x0003e20000100800 */
[----:B------:R-:W-:Y:S01]  /*16d0*/  CS2R R180, SRZ ;  /* 0x0000000000b47805 */ /* 0x000fe2000001ff00 */
[----:B------:R-:W-:Y:S01]  /*16e0*/  IMAD.SHL.U32 R7, R7, 0x4, RZ ;  /* 0x0000000407077824 */ /* 0x000fe200078e00ff */
[----:B---3--:R-:W-:Y:S01]  /*16f0*/  LOP3.LUT R3, R9, 0x7ffffffc, RZ, 0xc0, !PT ;  /* 0x7ffffffc09037812 */ /* 0x008fe200078ec0ff */
[----:B------:R-:W-:Y:S01]  /*1700*/  IMAD.U32 R224, RZ, RZ, UR5 ;  /* 0x00000005ffe07e24 */ /* 0x000fe2000f8e00ff */
[----:B------:R1:W-:Y:S01]  /*1710*/  STL [R1+0x48], R9 ;  /* 0x0000480901007387 */ /* 0x0003e20000100800 */
[----:B------:R-:W-:-:S02]  /*1720*/  CS2R R178, SRZ ;  /* 0x0000000000b27805 */ /* 0x000fc4000001ff00 */
[----:B------:R-:W-:Y:S02]  /*1730*/  CS2R R176, SRZ ;  /* 0x0000000000b07805 */ /* 0x000fe4000001ff00 */
[----:B------:R-:W-:Y:S02]  /*1740*/  CS2R R174, SRZ ;  /* 0x0000000000ae7805 */ /* 0x000fe4000001ff00 */
[----:B------:R-:W-:Y:S02]  /*1750*/  VIMNMX R224, R224, UR42, PT ;  /* 0x0000002ae0e07c48 */ /* 0x000fe4000bfe0100 */
[----:B------:R-:W-:Y:S02]  /*1760*/  CS2R R172, SRZ ;  /* 0x0000000000ac7805 */ /* 0x000fe4000001ff00 */
[----:B------:R-:W-:Y:S02]  /*1770*/  CS2R R170, SRZ ;  /* 0x0000000000aa7805 */ /* 0x000fe4000001ff00 */
[----:B------:R-:W-:-:S02]  /*1780*/  CS2R R168, SRZ ;  /* 0x0000000000a87805 */ /* 0x000fc4000001ff00 */
[----:B------:R-:W-:Y:S02]  /*1790*/  ISETP.LE.AND P0, PT, R224, UR43, PT ;  /* 0x0000002be0007c0c */ /* 0x000fe4000bf03270 */
        /* <DEDUP_REMOVED lines=24> */
[----:B------:R-:W-:Y:S02]  /*1920*/  IMAD R2, R7, 0x4, R16 ;  /* 0x0000000407027824 */ /* 0x000fe400078e0210 */
[----:B------:R-:W-:Y:S01]  /*1930*/  IMAD.IADD R3, R11, 0x1, -R3 ;  /* 0x000000010b037824 */ /* 0x000fe200078e0a03 */
[----:B-1----:R-:W-:Y:S06]  /*1940*/  @P0 BRA `(.L_x_1698) ;  /* 0x0000003c009c0947 */ /* 0x002fec0003800000 */
[----:B------:R-:W-:Y:S01]  /*1950*/  LOP3.LUT R0, R5, 0xffffffe0, RZ, 0xc0, !PT ;  /* 0xffffffe005007812 */ /* 0x000fe200078ec0ff */
[----:B------:R-:W-:Y:S01]  /*1960*/  IMAD.MOV.U32 R183, RZ, RZ, RZ ;  /* 0x000000ffffb77224 */ /* 0x000fe200078e00ff */
[--C-:B------:R-:W-:Y:S02]  /*1970*/  SHF.R.S32.HI R8, RZ, 0x2, R9.reuse ;  /* 0x00000002ff087819 */ /* 0x100fe40000011409 */
[----:B------:R-:W-:Y:S01]  /*1980*/  SHF.R.S32.HI R5, RZ, 0x1f, R9 ;  /* 0x0000001fff057819 */ /* 0x000fe20000011409 */
[----:B------:R-:W-:Y:S01]  /*1990*/  IMAD.IADD R0, R17, 0x1, -R0 ;  /* 0x0000000111007824 */ /* 0x000fe200078e0a00 */
[----:B------:R-:W-:Y:S02]  /*19a0*/  LEA.HI R6, R6, R17, RZ, 0x2 ;  /* 0x0000001106067211 */ /* 0x000fe400078f10ff */
[----:B------:R-:W-:Y:S02]  /*19b0*/  LEA.HI R5, R5, R8, RZ, 0x3 ;  /* 0x0000000805057211 */ /* 0x000fe400078f18ff */
[----:B------:R-:W-:-:S02]  /*19c0*/  LOP3.LUT R6, R6, 0xfffffffc, RZ, 0xc0, !PT ;  /* 0xfffffffc06067812 */ /* 0x000fc400078ec0ff */
[----:B------:R-:W-:Y:S02]  /*19d0*/  SHF.R.S32.HI R7, RZ, 0x1f, R0 ;  /* 0x0000001fff077819 */ /* 0x000fe40000011400 */
[----:B------:R-:W-:Y:S01]  /*19e0*/  LOP3.LUT R9, R5, 0xfffffff8, RZ, 0xc0, !PT ;  /* 0xfffffff805097812 */ /* 0x000fe200078ec0ff */
[----:B------:R-:W-:Y:S01]  /*19f0*/  IMAD.IADD R5, R17, 0x1, -R6 ;  /* 0x0000000111057824 */ /* 0x000fe200078e0a06 */
[CC--:B------:R-:W-:Y:S02]  /*1a00*/  LEA.HI R4, R7.reuse, R0.reuse, RZ, 0x3 ;  /* 0x0000000007047211 */ /* 0x0c0fe400078f18ff */
[----:B------:R-:W-:Y:S01]  /*1a10*/  LEA.HI R7, R7, R0, RZ, 0x2 ;  /* 0x0000000007077211 */ /* 0x000fe200078f10ff */
[----:B------:R-:W-:Y:S01]  /*1a20*/  IMAD.IADD R8, R8, 0x1, -R9 ;  /* 0x0000000108087824 */ /* 0x000fe200078e0a09 */
[----:B------:R-:W-:Y:S02]  /*1a30*/  LEA.HI R6, R10, R11, RZ, 0x5 ;  /* 0x0000000b0a067211 */ /* 0x000fe400078f28ff */
[----:B------:R-:W-:-:S02]  /*1a40*/  LEA.HI R10, R12, R12, RZ, 0x1 ;  /* 0x0000000c0c0a7211 */ /* 0x000fc400078f08ff */
[--C-:B------:R-:W-:Y:S02]  /*1a50*/  SHF.R.S32.HI R0, RZ, 0x3, R4.reuse ;  /* 0x00000003ff007819 */ /* 0x100fe40000011404 */
[----:B------:R-:W-:Y:S02]  /*1a60*/  SHF.R.S32.HI R9, RZ, 0x1f, R4 ;  /* 0x0000001fff097819 */ /* 0x000fe40000011404 */
[----:B------:R-:W-:Y:S02]  /*1a70*/  SHF.R.S32.HI R4, RZ, 0x2, R7 ;  /* 0x00000002ff047819 */ /* 0x000fe40000011407 */
[----:B------:R-:W-:Y:S02]  /*1a80*/  SHF.R.S32.HI R11, RZ, 0x5, R6 ;  /* 0x00000005ff0b7819 */ /* 0x000fe40000011406 */
[----:B------:R-:W-:Y:S01]  /*1a90*/  LOP3.LUT R10, R10, 0x3fffffe, RZ, 0xc0, !PT ;  /* 0x03fffffe0a0a7812 */ /* 0x000fe200078ec0ff */
[----:B------:R-:W-:Y:S01]  /*1aa0*/  VIADD R6, R4, 0x8 ;  /* 0x0000000804067836 */ /* 0x000fe20000000000 */
[----:B------:R-:W-:Y:S01]  /*1ab0*/  LEA.HI R9, R9, R0, RZ, 0x4 ;  /* 0x0000000009097211 */ /* 0x000fe200078f20ff */
[----:B------:R-:W-:Y:S01]  /*1ac0*/  IMAD R11, R11, 0x10, R8 ;  /* 0x000000100b0b7824 */ /* 0x000fe200078e0208 */
[----:B------:R-:W-:Y:S01]  /*1ad0*/  LEA.HI R7, R7, R4, RZ, 0x1 ;  /* 0x0000000407077211 */ /* 0x000fe200078f08ff */
[----:B------:R-:W-:Y:S01]  /*1ae0*/  IMAD.IADD R10, R12, 0x1, -R10 ;  /* 0x000000010c0a7824 */ /* 0x000fe200078e0a0a */
[----:B------:R-:W-:Y:S01]  /*1af0*/  LOP3.LUT R9, R9, 0x1ffffff0, RZ, 0xc0, !PT ;  /* 0x1ffffff009097812 */ /* 0x000fe200078ec0ff */
[----:B------:R-:W-:Y:S01]  /*1b00*/  VIADD R12, R4, 0x18 ;  /* 0x00000018040c7836 */ /* 0x000fe20000000000 */
[----:B------:R-:W-:Y:S01]  /*1b10*/  LEA.HI R8, R6, R6, RZ, 0x1 ;  /* 0x0000000606087211 */ /* 0x000fe200078f08ff */
[----:B------:R-:W-:Y:S01]  /*1b20*/  IMAD R18, R10, 0x40, R11 ;  /* 0x000000400a127824 */ /* 0x000fe200078e020b */
[----:B------:R-:W-:Y:S01]  /*1b30*/  LOP3.LUT R7, R7, 0xfffffffe, RZ, 0xc0, !PT ;  /* 0xfffffffe07077812 */ /* 0x000fe200078ec0ff */
        /* <DEDUP_REMOVED lines=10> */
[--C-:B------:R-:W-:Y:S01]  /*1be0*/  SHF.R.S32.HI R6, RZ, 0x1, R4.reuse ;  /* 0x00000001ff067819 */ /* 0x100fe20000011404 */
[----:B------:R-:W-:Y:S01]  /*1bf0*/  IMAD.U32 R7, RZ, RZ, UR44 ;  /* 0x0000002cff077e24 */ /* 0x000fe2000f8e00ff */
[----:B------:R-:W-:Y:S01]  /*1c00*/  SHF.R.S32.HI R15, RZ, 0x1f, R4 ;  /* 0x0000001fff0f7819 */ /* 0x000fe20000011404 */
[----:B------:R-:W-:Y:S01]  /*1c10*/  IMAD.IADD R13, R10, 0x1, -R13 ;  /* 0x000000010a0d7824 */ /* 0x000fe200078e0a0d */
[----:B------:R-:W-:Y:S02]  /*1c20*/  SHF.R.S32.HI R11, RZ, 0x1f, R8 ;  /* 0x0000001fff0b7819 */ /* 0x000fe40000011408 */
        /* <DEDUP_REMOVED lines=10> */
[----:B------:R-:W-:Y:S02]  /*1cd0*/  IMAD.IADD R0, R0, 0x1, -R11 ;  /* 0x0000000100007824 */ /* 0x000fe400078e0a0b */
[----:B------:R-:W-:Y:S02]  /*1ce0*/  IMAD.IADD R4, R4, 0x1, -R19 ;  /* 0x0000000104047824 */ /* 0x000fe400078e0a13 */
[----:B------:R-:W-:Y:S01]  /*1cf0*/  IMAD.IADD R226, R6, 0x1, -R15 ;  /* 0x0000000106e27824 */ /* 0x000fe200078e0a0f */
[----:B------:R-:W-:Y:S01]  /*1d00*/  IADD3 R6, -R18, UR41, -R7 ;  /* 0x0000002912067c10 */ /* 0x000fe2000fffe907 */
[----:B------:R-:W-:Y:S01]  /*1d10*/  IMAD R227, R0, 0x8, R9 ;  /* 0x0000000800e37824 */ /* 0x000fe200078e0209 */
[----:B------:R-:W-:Y:S01]  /*1d20*/  IADD3 R7, RZ, -UR44, -R18 ;  /* 0x8000002cff077c10 */ /* 0x000fe2000fffe812 */
[----:B------:R-:W-:-:S02]  /*1d30*/  IMAD R225, R4, 0x8, R17 ;  /* 0x0000000804e17824 */ /* 0x000fc400078e0211 */
[----:B------:R-:W-:Y:S02]  /*1d40*/  IMAD R226, R226, 0x8, R13 ;  /* 0x00000008e2e27824 */ /* 0x000fe400078e020d */
[----:B------:R-:W-:Y:S02]  /*1d50*/  IMAD.MOV.U32 R4, RZ, RZ, RZ ;  /* 0x000000ffff047224 */ /* 0x000fe400078e00ff */
[----:B------:R-:W-:-:S07]  /*1d60*/  IMAD.MOV.U32 R0, RZ, RZ, RZ ;  /* 0x000000ffff007224 */ /* 0x000fce00078e00ff */
.L_x_1709:
[----:B------:R-:W-:-:S06]  /*1d70*/  ULOP3.LUT UR4, UR36, 0x1, URZ, 0xfc, !UPT ;  /* 0x0000000124047892 */ /* 0x000fcc000f8efc3f */
[----:B-1----:R-:W-:-:S05]  /*1d80*/  IMAD.U32 R8, RZ, RZ, UR4 ;  /* 0x00000004ff087e24 */ /* 0x002fca000f8e00ff */
[----:B------:R-:W-:-:S13]  /*1d90*/  ISETP.NE.AND P6, PT, R8, 0x3, PT ;  /* 0x000000030800780c */ /* 0x000fda0003fc5270 */
[----:B------:R-:W-:Y:S05]  /*1da0*/  @!P6 BRA `(.L_x_1699) ;  /* 0x000000000004e947 */ /* 0x000fea0003800000 */
[----:B------:R-:W-:Y:S01]  /*1db0*/  BPT.TRAP 0x1 ;  /* 0x000000040000795c */ /* 0x000fe20000300000 */
.L_x_1699:
[----:B------:R-:W-:Y:S01]  /*1dc0*/  IMAD R8, R0, 0x8, R16 ;  /* 0x0000000800087824 */ /* 0x000fe200078e0210 */
[----:B------:R-:W-:-:S04]  /*1dd0*/  SHF.L.U32 R23, R4, 0x1f, RZ ;  /* 0x0000001f04177819 */ /* 0x000fc800000006ff */
[----:B------:R1:W2:Y:S01]  /*1de0*/  SYNCS.PHASECHK.TRANS64.TRYWAIT P0, [R8+URZ+0x30c10], R23 ;  /* 0x030c1017080075a7 */ /* 0x0002a2000800017f */
[----:B------:R-:W-:Y:S05]  /*1df0*/  @!P6 BRA `(.L_x_1700) ;  /* 0x000000000004e947 */ /* 0x000fea0003800000 */
[----:B------:R-:W-:Y:S01]  /*1e00*/  BPT.TRAP 0x1 ;  /* 0x000000040000795c */ /* 0x000fe20000300000 */
.L_x_1700:
[----:B------:R-:W-:-:S05]  /*1e10*/  VIADD R9, R16, 0x10000 ;  /* 0x0001000010097836 */ /* 0x000fca0000000000 */
[----:B------:R-:W-:-:S04]  /*1e20*/  SHF.R.U32.HI R9, RZ, 0x4, R9 ;  /* 0x00000004ff097819 */ /* 0x000fc80000011609 */
[----:B------:R-:W-:Y:S01]  /*1e30*/  LOP3.LUT R9, R9, 0x3fff, RZ, 0xc0, !PT ;  /* 0x00003fff09097812 */ /* 0x000fe200078ec0ff */
[----:B--2---:R-:W-:Y:S06]  /*1e40*/  @P0 BRA `(.L_x_1701) ;  /* 0x0000000000080947 */ /* 0x004fec0003800000 */
[----:B------:R-:W2:Y:S02]  /*1e50*/  SYNCS.PHASECHK.TRANS64.TRYWAIT P0, [R8+URZ+0x30c10], R23 ;  /* 0x030c1017080075a7 */ /* 0x000ea4000800017f */
[----:B--2---:R-:W-:Y:S05]  /*1e60*/  @!P0 BRA `(.L_x_1702) ;  /* 0x0000011000088947 */ /* 0x004fea0003800000 */
.L_x_1701:
        /* <DEDUP_REMOVED lines=60> */
.L_x_1703:
[----:B------:R1:W1:Y:S01]  /*2230*/  SYNCS.PHASECHK.TRANS64.TRYWAIT P0, [R8+URZ+0x30c30], R23 ;  /* 0x030c3017080075a7 */ /* 0x000262000800017f */
[----:B------:R-:W-:Y:S05]  /*2240*/  @!P6 BRA `(.L_x_1704) ;  /* 0x000000000004e947 */ /* 0x000fea0003800000 */
[----:B------:R-:W-:Y:S01]  /*2250*/  BPT.TRAP 0x1 ;  /* 0x000000040000795c */ /* 0x000fe20000300000 */
.L_x_1704:
[----:B------:R-:W2:Y:S01]  /*2260*/  LDC.64 R24, c[0x0][0x748] ;  /* 0x0001d200ff187b82 */ /* 0x000ea20000000a00 */
[----:B------:R-:W-:-:S05]  /*2270*/  VIADD R13, R16, 0x18000 ;  /* 0x00018000100d7836 */ /* 0x000fca0000000000 */
[----:B------:R-:W-:Y:S01]  /*2280*/  SHF.R.U32.HI R13, RZ, 0x4, R13 ;  /* 0x00000004ff0d7819 */ /* 0x000fe2000001160d */
[----:B-1----:R-:W-:Y:S06]  /*2290*/  @P0 BRA `(.L_x_1705) ;  /* 0x0000000000080947 */ /* 0x002fec0003800000 */
[----:B------:R-:W1:Y:S02]  /*22a0*/  SYNCS.PHASECHK.TRANS64.TRYWAIT P0, [R8+URZ+0x30c30], R23 ;  /* 0x030c3017080075a7 */ /* 0x000e64000800017f */
[----:B-1----:R-:W-:Y:S05]  /*22b0*/  @!P0 BRA `(.L_x_1706) ;  /* 0x0000010c00088947 */ /* 0x002fea0003800000 */
.L_x_1705:
[----:B------:R-:W-:Y:S01]  /*22c0*/  ULEA UR4, UR43, -UR40, 0x7 ;  /* 0x800000282b047291 */ /* 0x000fe2000f8e383f */
[----:B------:R-:W-:Y:S01]  /*22d0*/  LOP3.LUT R13, R13, 0x3fff, RZ, 0xc0, !PT ;  /* 0x00003fff0d0d7812 */ /* 0x000fe200078ec0ff */
[----:B------:R-:W5:Y:S01]  /*22e0*/  LDL R234, [R1+0x2c] ;  /* 0x00002c0001ea7983 */ /* 0x000f620000100800 */
[----:B------:R-:W-:Y:S01]  /*22f0*/  ISETP.GT.AND P2, PT, R7, RZ, PT ;  /* 0x000000ff0700720c */ /* 0x000fe20003f44270 */
[----:B------:R-:W-:Y:S01]  /*2300*/  UIADD3 UR9, UR9, 0x4000, URZ ;  /* 0x0000400009097890 */ /* 0x000fe2000fffe03f */
[----:B--2---:R-:W-:Y:S01]  /*2310*/  LOP3.LUT R23, R13, 0x10000, RZ, 0xfc, !PT ;  /* 0x000100000d177812 */ /* 0x004fe200078efcff */
[C---:B------:R-:W-:Y:S01]  /*2320*/  IMAD R13, R0.reuse, 0x400, R13 ;  /* 0x00000400000d7824 */ /* 0x040fe200078e020d */
[----:B------:R-:W-:Y:S01]  /*2330*/  LEA R19, R3, UR4, 0x1 ;  /* 0x0000000403137c11 */ /* 0x000fe2000f8e08ff */
[----:B------:R-:W-:Y:S01]  /*2340*/  USHF.R.U32.HI UR9, URZ, 0x4, UR9 ;  /* 0x000000043f097899 */ /* 0x000fe20008011609 */
[----:B------:R-:W-:Y:S01]  /*2350*/  ISETP.GT.AND P0, PT, R7, 0x8, PT ;  /* 0x000000080700780c */ /* 0x000fe20003f04270 */
[----:B------:R-:W-:Y:S01]  /*2360*/  IMAD R23, R0, 0x400, R23 ;  /* 0x0000040000177824 */ /* 0x000fe200078e0217 */
[----:B------:R-:W-:Y:S01]  /*2370*/  R2UR UR8, R13 ;  /* 0x000000000d0872ca */ /* 0x000fe200000e0000 */
[C---:B------:R-:W-:Y:S01]  /*2380*/  IMAD.IADD R19, R6.reuse, 0x1, R19 ;  /* 0x0000000106137824 */ /* 0x040fe200078e0213 */
[----:B------:R-:W-:Y:S01]  /*2390*/  ISETP.GT.AND P1, PT, R6, RZ, PT ;  /* 0x000000ff0600720c */ /* 0x000fe20003f24270 */
[----:B------:R-:W-:Y:S01]  /*23a0*/  ULOP3.LUT UR9, UR9, 0x3fff, URZ, 0xc0, !UPT ;  /* 0x00003fff09097892 */ /* 0x000fe2000f8ec03f */
[----:B------:R-:W-:Y:S01]  /*23b0*/  R2UR UR10, R23 ;  /* 0x00000000170a72ca */ /* 0x000fe200000e0000 */
[C-C-:B------:R-:W-:Y:S01]  /*23c0*/  IMAD.IADD R22, R24.reuse, 0x1, -R19.reuse ;  /* 0x0000000118167824 */ /* 0x140fe200078e0a13 */
[----:B------:R-:W-:Y:S01]  /*23d0*/  IADD3 R13, R24, 0x8, -R19 ;  /* 0x00000008180d7810 */ /* 0x000fe20007ffe813 */
[----:B------:R-:W-:Y:S01]  /*23e0*/  ULOP3.LUT UR9, UR9, 0x10000, URZ, 0xfc, !UPT ;  /* 0x0001000009097892 */ /* 0x000fe2000f8efc3f */
[--C-:B------:R-:W-:Y:S01]  /*23f0*/  IADD3 R20, RZ, -R19, -R25.reuse ;  /* 0x80000013ff147210 */ /* 0x100fe20007ffe819 */
[----:B------:R-:W-:Y:S01]  /*2400*/  UMOV UR7, 0x40000040 ;  /* 0x4000004000077882 */ /* 0x000fe20000000000 */
[----:B------:R-:W-:Y:S01]  /*2410*/  IADD3 R23, -R19, 0x8, -R25 ;  /* 0x0000000813177810 */ /* 0x000fe20007ffe919 */
[----:B------:R-:W-:Y:S01]  /*2420*/  UMOV UR5, 0x40000040 ;  /* 0x4000004000057882 */ /* 0x000fe20000000000 */
[----:B------:R-:W-:Y:S01]  /*2430*/  ISETP.GT.AND P3, PT, R6, 0x8, PT ;  /* 0x000000080600780c */ /* 0x000fe20003f64270 */
[----:B---3--:R-:W1:Y:S01]  /*2440*/  SHFL.IDX PT, R220, R21, R5, 0x1f ;  /* 0x00001f0515dc7589 */ /* 0x008e6200000e0000 */
[----:B------:R-:W-:Y:S01]  /*2450*/  SEL R22, R22, 0x80, !P2 ;  /* 0x0000008016167807 */ /* 0x000fe20005000000 */
[----:B------:R-:W-:Y:S01]  /*2460*/  UMOV UR4, UR9 ;  /* 0x0000000900047c82 */ /* 0x000fe20008000000 */
[----:B------:R-:W-:Y:S01]  /*2470*/  SEL R13, R13, 0x80, !P0 ;  /* 0x000000800d0d7807 */ /* 0x000fe20004000000 */
[----:B------:R-:W-:Y:S01]  /*2480*/  UMOV UR6, UR10 ;  /* 0x0000000a00067c82 */ /* 0x000fe20008000000 */
[----:B------:R-:W-:Y:S01]  /*2490*/  SEL R20, R20, 0x80, P1 ;  /* 0x0000008014147807 */ /* 0x000fe20000800000 */
[----:B------:R-:W-:Y:S01]  /*24a0*/  VIADD R223, R5, 0x4 ;  /* 0x0000000405df7836 */ /* 0x000fe20000000000 */
[----:B------:R-:W-:Y:S01]  /*24b0*/  SEL R19, R23, 0x80, P3 ;  /* 0x0000008017137807 */ /* 0x000fe20001800000 */
[----:B------:R-:W-:Y:S01]  /*24c0*/  ULDC UR11, c[0x0][0x744] ;  /* 0x0001d100000b7ab9 */ /* 0x000fe20000000800 */
[C---:B------:R-:W-:Y:S01]  /*24d0*/  ISETP.GE.AND P1, PT, R22.reuse, RZ, PT ;  /* 0x000000ff1600720c */ /* 0x040fe20003f26270 */
[----:B------:R-:W-:Y:S01]  /*24e0*/  VIADD R221, R5, 0x8 ;  /* 0x0000000805dd7836 */ /* 0x000fe20000000000 */
[----:B------:R-:W-:Y:S01]  /*24f0*/  ISETP.GE.AND P3, PT, R13, RZ, PT ;  /* 0x000000ff0d00720c */ /* 0x000fe20003f66270 */
[----:B------:R-:W2:Y:S01]  /*2500*/  SHFL.IDX PT, R217, R21, R223, 0x1f ;  /* 0x00001fdf15d97589 */ /* 0x000ea200000e0000 */
[----:B------:R-:W-:-:S02]  /*2510*/  ISETP.GE.AND P2, PT, R22, 0x1, PT ;  /* 0x000000011600780c */ /* 0x000fc40003f46270 */
[----:B------:R-:W-:Y:S01]  /*2520*/  ISETP.GE.AND P0, PT, R13, 0x1, PT ;  /* 0x000000010d00780c */ /* 0x000fe20003f06270 */
[----:B------:R-:W3:Y:S01]  /*2530*/  SHFL.IDX PT, R149, R21, R221, 0x1f ;  /* 0x00001fdd15957589 */ /* 0x000ee200000e0000 */
[C---:B------:R-:W-:Y:S02]  /*2540*/  ISETP.GT.OR P1, PT, R20.reuse, RZ, !P1 ;  /* 0x000000ff1400720c */ /* 0x040fe40004f24670 */
[C---:B------:R-:W-:Y:S02]  /*2550*/  ISETP.GT.OR P3, PT, R19.reuse, RZ, !P3 ;  /* 0x000000ff1300720c */ /* 0x040fe40005f64670 */
[----:B------:R-:W-:Y:S02]  /*2560*/  ISETP.GT.OR P2, PT, R20, 0x1, !P2 ;  /* 0x000000011400780c */ /* 0x000fe40005744670 */
[----:B------:R-:W-:Y:S02]  /*2570*/  ISETP.GT.OR P0, PT, R19, 0x1, !P0 ;  /* 0x000000011300780c */ /* 0x000fe40004704670 */
[----:B------:R-:W-:-:S02]  /*2580*/  FSEL R219, R84, -INF , !P1 ;  /* 0xff80000054db7808 */ /* 0x000fc40004800000 */
[----:B------:R-:W-:Y:S02]  /*2590*/  FSEL R23, R86, -INF , !P3 ;  /* 0xff80000056177808 */ /* 0x000fe40005800000 */
[----:B------:R-:W-:Y:S01]  /*25a0*/  FSEL R222, R85, -INF , !P2 ;  /* 0xff80000055de7808 */ /* 0x000fe20005000000 */
[--C-:B-1----:R-:W-:Y:S01]  /*25b0*/  FFMA.FTZ R219, R219, UR11, -R220.reuse ;  /* 0x0000000bdbdb7c23 */ /* 0x102fe200080108dc */
[----:B------:R-:W-:Y:S01]  /*25c0*/  FSEL R148, R87, -INF , !P0 ;  /* 0xff80000057947808 */ /* 0x000fe20004000000 */
[----:B------:R-:W-:Y:S01]  /*25d0*/  FFMA.FTZ R220, R23, UR11, -R220 ;  /* 0x0000000b17dc7c23 */ /* 0x000fe200080108dc */
[----:B------:R-:W-:Y:S01]  /*25e0*/  WARPGROUP.ARRIVE ;  /* 0x00000000000079c5 */ /* 0x000fe20000000000 */
[C---:B------:R-:W-:Y:S01]  /*25f0*/  VIADD R23, R5.reuse, 0xc ;  /* 0x0000000c05177836 */ /* 0x040fe20000000000 */
[----:B------:R-:W-:Y:S01]  /*2600*/  ISETP.GE.AND P1, PT, R22, 0x8, PT ;  /* 0x000000081600780c */ /* 0x000fe20003f26270 */
[--C-:B--2---:R-:W-:Y:S01]  /*2610*/  FFMA.FTZ R222, R222, UR11, -R217.reuse ;  /* 0x0000000bdede7c23 */ /* 0x104fe200080108d9 */
[----:B------:R-:W-:Y:S01]  /*2620*/  FFMA.FTZ R217, R148, UR11, -R217 ;  /* 0x0000000b94d97c23 */ /* 0x000fe200080108d9 */
[----:B------:R-:W-:Y:S01]  /*2630*/  VIADD R148, R5, 0x10 ;  /* 0x0000001005947836 */ /* 0x000fe20000000000 */
[----:B------:R-:W-:Y:S01]  /*2640*/  HGMMA.64x128x16.F32 R24, gdesc[UR4], RZ, !UPT, gsb0 ;  /* 0x01e00000041879f0 */ /* 0x000fe2000c0008ff */
[----:B------:R-:W-:Y:S01]  /*2650*/  UIADD3 UR6, UR10, 0x2, URZ ;  /* 0x000000020a067890 */ /* 0x000fe2000fffe03f */
[----:B------:R-:W1:Y:S01]  /*2660*/  SHFL.IDX PT, R216, R21, R23, 0x1f ;  /* 0x00001f1715d87589 */ /* 0x000e6200000e0000 */
[----:B------:R-:W-:Y:S01]  /*2670*/  UIADD3 UR4, UR9, 0x2, URZ ;  /* 0x0000000209047890 */ /* 0x000fe2000fffe03f */
[C---:B------:R-:W-:Y:S01]  /*2680*/  ISETP.GE.AND P3, PT, R13.reuse, 0x8, PT ;  /* 0x000000080d00780c */ /* 0x040fe20003f66270 */
[----:B------:R-:W-:Y:S01]  /*2690*/  UMOV UR7, 0x40000040 ;  /* 0x4000004000077882 */ /* 0x000fe20000000000 */
[----:B------:R-:W-:Y:S01]  /*26a0*/  UMOV UR5, 0x40000040 ;  /* 0x4000004000057882 */ /* 0x000fe20000000000 */
[----:B------:R-:W2:Y:S01]  /*26b0*/  SHFL.IDX PT, R150, R21, R148, 0x1f ;  /* 0x00001f9415967589 */ /* 0x000ea200000e0000 */
[----:B------:R-:W-:Y:S01]  /*26c0*/  ISETP.GE.AND P0, PT, R13, 0x9, PT ;  /* 0x000000090d00780c */ /* 0x000fe20003f06270 */
[----:B------:R-:W-:Y:S01]  /*26d0*/  MUFU.EX2 R219, R219 ;  /* 0x000000db00db7308 */ /* 0x000fe20000000800 */
[----:B------:R-:W-:-:S02]  /*26e0*/  ISETP.GT.OR P1, PT, R20, 0x8, !P1 ;  /* 0x000000081400780c */ /* 0x000fc40004f24670 */
[----:B------:R-:W-:Y:S02]  /*26f0*/  ISETP.GE.AND P2, PT, R22, 0x9, PT ;  /* 0x000000091600780c */ /* 0x000fe40003f46270 */
[C---:B------:R-:W-:Y:S02]  /*2700*/  ISETP.GT.OR P3, PT, R19.reuse, 0x8, !P3 ;  /* 0x000000081300780c */ /* 0x040fe40005f64670 */
[----:B------:R-:W-:Y:S02]  /*2710*/  ISETP.GT.OR P0, PT, R19, 0x9, !P0 ;  /* 0x000000091300780c */ /* 0x000fe40004704670 */
[----:B------:R-:W-:Y:S02]  /*2720*/  FSEL R88, R88, -INF , !P1 ;  /* 0xff80000058587808 */ /* 0x000fe40004800000 */
[----:B------:R-:W-:Y:S02]  /*2730*/  ISETP.GE.AND P1, PT, R13, 0x10, PT ;  /* 0x000000100d00780c */ /* 0x000fe40003f26270 */
[----:B------:R-:W-:-:S02]  /*2740*/  ISETP.GT.OR P2, PT, R20, 0x9, !P2 ;  /* 0x000000091400780c */ /* 0x000fc40005744670 */
[----:B------:R-:W-:Y:S01]  /*2750*/  FSEL R218, R90, -INF , !P3 ;  /* 0xff8000005ada7808 */ /* 0x000fe20005800000 */
[--C-:B---3--:R-:W-:Y:S01]  /*2760*/  FFMA.FTZ R90, R88, UR11, -R149.reuse ;  /* 0x0000000b585a7c23 */ /* 0x108fe20008010895 */
[----:B------:R-:W-:Y:S01]  /*2770*/  FSEL R151, R91, -INF , !P0 ;  /* 0xff8000005b977808 */ /* 0x000fe20004000000 */
[----:B------:R-:W-:Y:S01]  /*2780*/  MUFU.EX2 R88, R220 ;  /* 0x000000dc00587308 */ /* 0x000fe20000000800 */
[----:B------:R-:W-:Y:S01]  /*2790*/  ISETP.GE.AND P0, PT, R22, 0x10, PT ;  /* 0x000000101600780c */ /* 0x000fe20003f06270 */
[----:B------:R-:W-:Y:S01]  /*27a0*/  FFMA.FTZ R91, R218, UR11, -R149 ;  /* 0x0000000bda5b7c23 */ /* 0x000fe20008010895 */
[----:B------:R-:W-:Y:S02]  /*27b0*/  ISETP.GT.OR P1, PT, R19, 0x10, !P1 ;  /* 0x000000101300780c */ /* 0x000fe40004f24670 */
[----:B------:R-:W-:Y:S02]  /*27c0*/  FSEL R89, R89, -INF , !P2 ;  /* 0xff80000059597808 */ /* 0x000fe40005000000 */
[----:B------:R-:W-:Y:S01]  /*27d0*/  ISETP.GT.OR P0, PT, R20, 0x10, !P0 ;  /* 0x000000101400780c */ /* 0x000fe20004704670 */
[----:B------:R-:W-:Y:S01]  /*27e0*/  MUFU.EX2 R91, R91 ;  /* 0x0000005b005b7308 */ /* 0x000fe20000000800 */
[----:B------:R-:W-:Y:S01]  /*27f0*/  FSEL R149, R94, -INF , !P1 ;  /* 0xff8000005e957808 */ /* 0x000fe20004800000 */
[--C-:B-1----:R-:W-:Y:S01]  /*2800*/  FFMA.FTZ R218, R89, UR11, -R216.reuse ;  /* 0x0000000b59da7c23 */ /* 0x102fe200080108d8 */
[C---:B------:R-:W-:Y:S01]  /*2810*/  ISETP.GE.AND P1, PT, R22.reuse, 0x11, PT ;  /* 0x000000111600780c */ /* 0x040fe20003f26270 */
[----:B------:R-:W-:Y:S01]  /*2820*/  FFMA.FTZ R216, R151, UR11, -R216 ;  /* 0x0000000b97d87c23 */ /* 0x000fe200080108d8 */
[----:B------:R-:W-:-:S02]  /*2830*/  ISETP.GE.AND P4, PT, R22, 0x18, PT ;  /* 0x000000181600780c */ /* 0x000fc40003f86270 */
[----:B------:R-:W-:Y:S01]  /*2840*/  ISETP.GE.AND P5, PT, R22, 0x19, PT ;  /* 0x000000191600780c */ /* 0x000fe20003fa6270 */
[----:B------:R-:W-:Y:S01]  /*2850*/  MUFU.EX2 R90, R90 ;  /* 0x0000005a005a7308 */ /* 0x000fe20000000800 */
[----:B------:R-:W-:Y:S02]  /*2860*/  FSEL R89, R92, -INF , !P0 ;  /* 0xff8000005c597808 */ /* 0x000fe40004000000 */
[C---:B------:R-:W-:Y:S02]  /*2870*/  ISETP.GT.OR P1, PT, R20.reuse, 0x11, !P1 ;  /* 0x000000111400780c */ /* 0x040fe40004f24670 */
[C---:B------:R-:W-:Y:S01]  /*2880*/  ISETP.GT.OR P4, PT, R20.reuse, 0x18, !P4 ;  /* 0x000000181400780c */ /* 0x040fe20006784670 */
[--C-:B--2---:R-:W-:Y:S01]  /*2890*/  FFMA.FTZ R94, R89, UR11, -R150.reuse ;  /* 0x0000000b595e7c23 */ /* 0x104fe20008010896 */
[----:B------:R-:W-:Y:S01]  /*28a0*/  ISETP.GT.OR P5, PT, R20, 0x19, !P5 ;  /* 0x000000191400780c */ /* 0x000fe20006fa4670 */
[----:B------:R-:W-:Y:S01]  /*28b0*/  FFMA.FTZ R150, R149, UR11, -R150 ;  /* 0x0000000b95967c23 */ /* 0x000fe20008010896 */
[----:B------:R-:W-:Y:S01]  /*28c0*/  FSEL R151, R93, -INF , !P1 ;  /* 0xff8000005d977808 */ /* 0x000fe20004800000 */
[----:B------:R1:W-:Y:S01]  /*28d0*/  MUFU.EX2 R89, R217 ;  /* 0x000000d900597308 */ /* 0x0003e20000000800 */
[----:B------:R-:W-:-:S02]  /*28e0*/  FSEL R96, R96, -INF , !P4 ;  /* 0xff80000060607808 */ /* 0x000fc40006000000 */
[C---:B------:R-:W-:Y:S02]  /*28f0*/  ISETP.GE.AND P1, PT, R22.reuse, 0x29, PT ;  /* 0x000000291600780c */ /* 0x040fe40003f26270 */
[C---:B------:R-:W-:Y:S02]  /*2900*/  ISETP.GE.AND P4, PT, R22.reuse, 0x30, PT ;  /* 0x000000301600780c */ /* 0x040fe40003f86270 */
[----:B------:R-:W-:Y:S01]  /*2910*/  FSEL R149, R97, -INF , !P5 ;  /* 0xff80000061957808 */ /* 0x000fe20006800000 */
[----:B------:R2:W3:Y:S01]  /*2920*/  MUFU.EX2 R92, R218 ;  /* 0x000000da005c7308 */ /* 0x0004e20000000800 */
[----:B------:R-:W-:Y:S01]  /*2930*/  ISETP.GE.AND P5, PT, R22, 0x31, PT ;  /* 0x000000311600780c */ /* 0x000fe20003fa6270 */
[----:B-1----:R-:W-:Y:S01]  /*2940*/  VIADD R217, R5, 0x18 ;  /* 0x0000001805d97836 */ /* 0x002fe20000000000 */
[C---:B------:R-:W-:Y:S02]  /*2950*/  ISETP.GT.OR P1, PT, R20.reuse, 0x29, !P1 ;  /* 0x000000291400780c */ /* 0x040fe40004f24670 */
[----:B------:R-:W-:-:S02]  /*2960*/  ISETP.GT.OR P4, PT, R20, 0x30, !P4 ;  /* 0x000000301400780c */ /* 0x000fc40006784670 */
[----:B------:R-:W-:Y:S01]  /*2970*/  ISETP.GT.OR P5, PT, R20, 0x31, !P5 ;  /* 0x000000311400780c */ /* 0x000fe20006fa4670 */
[----:B------:R-:W1:Y:S01]  /*2980*/  SHFL.IDX PT, R229, R21, R217, 0x1f ;  /* 0x00001fd915e57589 */ /* 0x000e6200000e0000 */
[----:B------:R-:W-:Y:S01]  /*2990*/  FSEL R105, R105, -INF , !P1 ;  /* 0xff80000069697808 */ /* 0x000fe20004800000 */
[----:B--2---:R-:W-:Y:S01]  /*29a0*/  VIADD R218, R5, 0x14 ;  /* 0x0000001405da7836 */ /* 0x004fe20000000000 */
[----:B------:R-:W-:Y:S01]  /*29b0*/  FSEL R108, R108, -INF , !P4 ;  /* 0xff8000006c6c7808 */ /* 0x000fe20006000000 */
[----:B------:R4:W-:Y:S01]  /*29c0*/  MUFU.EX2 R93, R216 ;  /* 0x000000d8005d7308 */ /* 0x0009e20000000800 */
[C---:B------:R-:W-:Y:S02]  /*29d0*/  ISETP.GE.AND P1, PT, R22.reuse, 0x41, PT ;  /* 0x000000411600780c */ /* 0x040fe40003f26270 */
[----:B------:R-:W-:Y:S01]  /*29e0*/  ISETP.GE.AND P4, PT, R22, 0x48, PT ;  /* 0x000000481600780c */ /* 0x000fe20003f86270 */
[----:B------:R-:W2:Y:S01]  /*29f0*/  SHFL.IDX PT, R228, R21, R218, 0x1f ;  /* 0x00001fda15e47589 */ /* 0x000ea200000e0000 */
[----:B------:R-:W-:-:S02]  /*2a00*/  FSEL R109, R109, -INF , !P5 ;  /* 0xff8000006d6d7808 */ /* 0x000fc40006800000 */
[----:B------:R-:W-:Y:S01]  /*2a10*/  ISETP.GE.AND P5, PT, R22, 0x49, PT ;  /* 0x000000491600780c */ /* 0x000fe20003fa6270 */
[----:B------:R-:W-:Y:S01]  /*2a20*/  MUFU.EX2 R94, R94 ;  /* 0x0000005e005e7308 */ /* 0x000fe20000000800 */
[C---:B------:R-:W-:Y:S01]  /*2a30*/  ISETP.GT.OR P1, PT, R20.reuse, 0x41, !P1 ;  /* 0x000000411400780c */ /* 0x040fe20004f24670 */
[----:B----4-:R-:W-:Y:S01]  /*2a40*/  SHFL.IDX PT, R216, R18, R23, 0x1f ;  /* 0x00001f1712d87589 */ /* 0x010fe200000e0000 */
[C---:B------:R-:W-:Y:S02]  /*2a50*/  ISETP.GT.OR P4, PT, R20.reuse, 0x48, !P4 ;  /* 0x000000481400780c */ /* 0x040fe40006784670 */
[----:B------:R-:W-:Y:S02]  /*2a60*/  ISETP.GT.OR P5, PT, R20, 0x49, !P5 ;  /* 0x000000491400780c */ /* 0x000fe40006fa4670 */
[----:B------:R-:W-:Y:S02]  /*2a70*/  FSEL R117, R117, -INF , !P1 ;  /* 0xff80000075757808 */ /* 0x000fe40004800000 */
[----:B------:R-:W-:-:S02]  /*2a80*/  FSEL R220, R120, -INF , !P4 ;  /* 0xff80000078dc7808 */ /* 0x000fc40006000000 */
[C---:B------:R-:W-:Y:S01]  /*2a90*/  ISETP.GE.AND P1, PT, R22.reuse, 0x59, PT ;  /* 0x000000591600780c */ /* 0x040fe20003f26270 */
[----:B------:R-:W-:Y:S01]  /*2aa0*/  MUFU.EX2 R120, R222 ;  /* 0x000000de00787308 */ /* 0x000fe20000000800 */
[----:B------:R-:W-:Y:S01]  /*2ab0*/  ISETP.GE.AND P4, PT, R22, 0x60, PT ;  /* 0x000000601600780c */ /* 0x000fe20003f86270 */
[----:B-1----:R-:W-:Y:S01]  /*2ac0*/  FFMA.FTZ R96, R96, UR11, -R229 ;  /* 0x0000000b60607c23 */ /* 0x002fe200080108e5 */
[----:B------:R-:W-:Y:S02]  /*2ad0*/  FSEL R121, R121, -INF , !P5 ;  /* 0xff80000079797808 */ /* 0x000fe40006800000 */
[----:B------:R-:W-:Y:S02]  /*2ae0*/  ISETP.GE.AND P5, PT, R22, 0x61, PT ;  /* 0x000000611600780c */ /* 0x000fe40003fa6270 */
[C---:B------:R-:W-:Y:S02]  /*2af0*/  ISETP.GT.OR P1, PT, R20.reuse, 0x59, !P1 ;  /* 0x000000591400780c */ /* 0x040fe40004f24670 */
[----:B------:R-:W-:-:S02]  /*2b00*/  ISETP.GT.OR P4, PT, R20, 0x60, !P4 ;  /* 0x000000601400780c */ /* 0x000fc40006784670 */
[----:B------:R-:W-:Y:S02]  /*2b10*/  ISETP.GT.OR P5, PT, R20, 0x61, !P5 ;  /* 0x000000611400780c */ /* 0x000fe40006fa4670 */
[----:B------:R-:W-:Y:S02]  /*2b20*/  FSEL R129, R129, -INF , !P1 ;  /* 0xff80000081817808 */ /* 0x000fe40004800000 */
[----:B------:R-:W-:Y:S02]  /*2b30*/  FSEL R132, R132, -INF , !P4 ;  /* 0xff80000084847808 */ /* 0x000fe40006000000 */
[C---:B------:R-:W-:Y:S02]  /*2b40*/  ISETP.GE.AND P2, PT, R22.reuse, 0x20, PT ;  /* 0x000000201600780c */ /* 0x040fe40003f46270 */
[C---:B------:R-:W-:Y:S02]  /*2b50*/  ISETP.GE.AND P3, PT, R22.reuse, 0x21, PT ;  /* 0x000000211600780c */ /* 0x040fe40003f66270 */
[----:B------:R-:W-:-:S02]  /*2b60*/  ISETP.GE.AND P0, PT, R22, 0x28, PT ;  /* 0x000000281600780c */ /* 0x000fc40003f06270 */
[C---:B------:R-:W-:Y:S02]  /*2b70*/  ISETP.GE.AND P1, PT, R13.reuse, 0x11, PT ;  /* 0x000000110d00780c */ /* 0x040fe40003f26270 */
[----:B------:R-:W-:Y:S02]  /*2b80*/  ISETP.GE.AND P4, PT, R13, 0x18, PT ;  /* 0x000000180d00780c */ /* 0x000fe40003f86270 */
[----:B------:R-:W-:Y:S02]  /*2b90*/  FSEL R133, R133, -INF , !P5 ;  /* 0xff80000085857808 */ /* 0x000fe40006800000 */
[----:B------:R-:W-:Y:S02]  /*2ba0*/  ISETP.GE.AND P5, PT, R13, 0x19, PT ;  /* 0x000000190d00780c */ /* 0x000fe40003fa6270 */
[C---:B------:R-:W-:Y:S02]  /*2bb0*/  ISETP.GT.OR P2, PT, R20.reuse, 0x20, !P2 ;  /* 0x000000201400780c */ /* 0x040fe40005744670 */
[----:B------:R-:W-:-:S02]  /*2bc0*/  ISETP.GT.OR P3, PT, R20, 0x21, !P3 ;  /* 0x000000211400780c */ /* 0x000fc40005f64670 */
[----:B------:R-:W-:Y:S02]  /*2bd0*/  ISETP.GT.OR P0, PT, R20, 0x28, !P0 ;  /* 0x000000281400780c */ /* 0x000fe40004704670 */
[C---:B------:R-:W-:Y:S02]  /*2be0*/  ISETP.GT.OR P1, PT, R19.reuse, 0x11, !P1 ;  /* 0x000000111300780c */ /* 0x040fe40004f24670 */
[C---:B------:R-:W-:Y:S01]  /*2bf0*/  ISETP.GT.OR P4, PT, R19.reuse, 0x18, !P4 ;  /* 0x000000181300780c */ /* 0x040fe20006784670 */
[----:B------:R-:W-:Y:S02]  /*2c00*/  WARPGROUP.DEPBAR.LE gsb0, 0x0 ;  /* 0x00008000000079c5 */ /* 0x000fe40000010000 */
[----:B------:R-:W-:Y:S01]  /*2c10*/  WARPGROUP.ARRIVE ;  /* 0x00000000000079c5 */ /* 0x000fe20000000000 */
[----:B------:R-:W-:Y:S02]  /*2c20*/  ISETP.GT.OR P5, PT, R19, 0x19, !P5 ;  /* 0x000000191300780c */ /* 0x000fe40006fa4670 */
[----:B------:R-:W-:-:S02]  /*2c30*/  FSEL R100, R100, -INF , !P2 ;  /* 0xff80000064647808 */ /* 0x000fc40005000000 */
[----:B------:R-:W-:Y:S01]  /*2c40*/  FSEL R101, R101, -INF , !P3 ;  /* 0xff80000065657808 */ /* 0x000fe20005800000 */
[----:B------:R-:W-:Y:S01]  /*2c50*/  HGMMA.64x128x16.F32 R24, gdesc[UR4], R24, gsb0 ;  /* 0x01e00000041879f0 */ /* 0x000fe20008000818 */
[----:B------:R-:W-:Y:S01]  /*2c60*/  UIADD3 UR6, UR10, 0x4, URZ ;  /* 0x000000040a067890 */ /* 0x000fe2000fffe03f */
[----:B------:R-:W-:Y:S01]  /*2c70*/  FSEL R104, R104, -INF , !P0 ;  /* 0xff80000068687808 */ /* 0x000fe20004000000 */
[----:B------:R-:W-:Y:S01]  /*2c80*/  UIADD3 UR4, UR9, 0x4, URZ ;  /* 0x0000000409047890 */ /* 0x000fe2000fffe03f */
[----:B------:R-:W-:Y:S01]  /*2c90*/  FSEL R97, R95, -INF , !P1 ;  /* 0xff8000005f617808 */ /* 0x000fe20004800000 */
[----:B------:R-:W-:Y:S01]  /*2ca0*/  UMOV UR7, 0x40000040 ;  /* 0x4000004000077882 */ /* 0x000fe20000000000 */
[----:B------:R-:W-:Y:S01]  /*2cb0*/  UMOV UR5, 0x40000040 ;  /* 0x4000004000057882 */ /* 0x000fe20000000000 */
[----:B------:R-:W-:Y:S01]  /*2cc0*/  FSEL R98, R98, -INF , !P4 ;  /* 0xff80000062627808 */ /* 0x000fe20006000000 */
[----:B------:R1:W-:Y:S01]  /*2cd0*/  MUFU.EX2 R95, R150 ;  /* 0x00000096005f7308 */ /* 0x0003e20000000800 */
[C---:B------:R-:W-:Y:S01]  /*2ce0*/  ISETP.GE.AND P2, PT, R22.reuse, 0x38, PT ;  /* 0x000000381600780c */ /* 0x040fe20003f46270 */
[----:B--2---:R-:W-:Y:S01]  /*2cf0*/  FFMA.FTZ R233, R97, UR11, -R228 ;  /* 0x0000000b61e97c23 */ /* 0x004fe200080108e4 */
[----:B------:R-:W-:Y:S01]  /*2d00*/  ISETP.GE.AND P3, PT, R22, 0x39, PT ;  /* 0x000000391600780c */ /* 0x000fe20003f66270 */
[----:B------:R-:W-:Y:S01]  /*2d10*/  FFMA.FTZ R229, R98, UR11, -R229 ;  /* 0x0000000b62e57c23 */ /* 0x000fe200080108e5 */
[----:B------:R-:W-:Y:S01]  /*2d20*/  ISETP.GE.AND P0, PT, R22, 0x40, PT ;  /* 0x000000401600780c */ /* 0x000fe20003f06270 */
[----:B------:R-:W2:Y:S01]  /*2d30*/  SHFL.IDX PT, R98, R18, R5, 0x1f ;  /* 0x00001f0512627589 */ /* 0x000ea200000e0000 */
[C---:B------:R-:W-:Y:S01]  /*2d40*/  ISETP.GE.AND P1, PT, R13.reuse, 0x20, PT ;  /* 0x000000200d00780c */ /* 0x040fe20003f26270 */
[----:B------:R-:W4:Y:S01]  /*2d50*/  MUFU.EX2 R97, R96 ;  /* 0x0000006000617308 */ /* 0x000f220000000800 */
[----:B------:R-:W-:Y:S01]  /*2d60*/  ISETP.GE.AND P4, PT, R13, 0x21, PT ;  /* 0x000000210d00780c */ /* 0x000fe20003f86270 */
[----:B-1----:R-:W-:Y:S01]  /*2d70*/  VIADD R150, R5, 0x1c ;  /* 0x0000001c05967836 */ /* 0x002fe20000000000 */
[----:B------:R-:W-:-:S02]  /*2d80*/  FSEL R99, R99, -INF , !P5 ;  /* 0xff80000063637808 */ /* 0x000fc40006800000 */
[----:B------:R-:W-:Y:S02]  /*2d90*/  ISETP.GE.AND P5, PT, R13, 0x28, PT ;  /* 0x000000280d00780c */ /* 0x000fe40003fa6270 */
[C---:B------:R-:W-:Y:S01]  /*2da0*/  ISETP.GT.OR P2, PT, R20.reuse, 0x38, !P2 ;  /* 0x000000381400780c */ /* 0x040fe20005744670 */
[----:B------:R1:W3:Y:S01]  /*2db0*/  SHFL.IDX PT, R232, R21, R150, 0x1f ;  /* 0x00001f9615e87589 */ /* 0x0002e200000e0000 */
[C---:B------:R-:W-:Y:S01]  /*2dc0*/  ISETP.GT.OR P3, PT, R20.reuse, 0x39, !P3 ;  /* 0x000000391400780c */ /* 0x040fe20005f64670 */
[----:B------:R3:W-:Y:S01]  /*2dd0*/  MUFU.EX2 R96, R229 ;  /* 0x000000e500607308 */ /* 0x0007e20000000800 */
[----:B------:R-:W-:Y:S02]  /*2de0*/  ISETP.GT.OR P0, PT, R20, 0x40, !P0 ;  /* 0x000000401400780c */ /* 0x000fe40004704670 */
[C---:B------:R-:W-:Y:S02]  /*2df0*/  ISETP.GT.OR P1, PT, R19.reuse, 0x20, !P1 ;  /* 0x000000201300780c */ /* 0x040fe40004f24670 */
[----:B------:R-:W-:-:S02]  /*2e00*/  ISETP.GT.OR P4, PT, R19, 0x21, !P4 ;  /* 0x000000211300780c */ /* 0x000fc40006784670 */
[----:B------:R-:W-:Y:S01]  /*2e10*/  ISETP.GT.OR P5, PT, R19, 0x28, !P5 ;  /* 0x000000281300780c */ /* 0x000fe20006fa4670 */
[----:B-1----:R-:W1:Y:S01]  /*2e20*/  MUFU.EX2 R21, R233 ;  /* 0x000000e900157308 */ /* 0x002e620000000800 */
[----:B------:R-:W-:Y:S02]  /*2e30*/  FSEL R112, R112, -INF , !P2 ;  /* 0xff80000070707808 */ /* 0x000fe40005000000 */
[----:B------:R-:W-:Y:S01]  /*2e40*/  FSEL R113, R113, -INF , !P3 ;  /* 0xff80000071717808 */ /* 0x000fe20005800000 */
[----:B--2---:R-:W-:Y:S01]  /*2e50*/  FFMA.FTZ R100, R100, UR11, -R98 ;  /* 0x0000000b64647c23 */ /* 0x004fe20008010862 */
[----:B------:R-:W-:Y:S02]  /*2e60*/  FSEL R116, R116, -INF , !P0 ;  /* 0xff80000074747808 */ /* 0x000fe40004000000 */
[----:B------:R-:W-:Y:S02]  /*2e70*/  FSEL R102, R102, -INF , !P1 ;  /* 0xff80000066667808 */ /* 0x000fe40004800000 */
[----:B------:R-:W-:Y:S01]  /*2e80*/  FSEL R103, R103, -INF , !P4 ;  /* 0xff80000067677808 */ /* 0x000fe20006000000 */
[----:B------:R-:W-:Y:S01]  /*2e90*/  MUFU.EX2 R100, R100 ;  /* 0x0000006400647308 */ /* 0x000fe20000000800 */
[----:B------:R-:W-:-:S02]  /*2ea0*/  ISETP.GE.AND P2, PT, R22, 0x50, PT ;  /* 0x000000501600780c */ /* 0x000fc40003f46270 */
[C---:B------:R-:W-:Y:S01]  /*2eb0*/  ISETP.GE.AND P3, PT, R22.reuse, 0x51, PT ;  /* 0x000000511600780c */ /* 0x040fe20003f66270 */
[----:B---3--:R-:W-:Y:S01]  /*2ec0*/  FFMA.FTZ R229, R149, UR11, -R232 ;  /* 0x0000000b95e57c23 */ /* 0x008fe200080108e8 */
[----:B------:R-:W-:Y:S01]  /*2ed0*/  ISETP.GE.AND P0, PT, R22, 0x58, PT ;  /* 0x000000581600780c */ /* 0x000fe20003f06270 */
[----:B------:R-:W-:Y:S01]  /*2ee0*/  FFMA.FTZ R149, R102, UR11, -R98 ;  /* 0x0000000b66957c23 */ /* 0x000fe20008010862 */
[C---:B------:R-:W-:Y:S01]  /*2ef0*/  ISETP.GE.AND P1, PT, R13.reuse, 0x29, PT ;  /* 0x000000290d00780c */ /* 0x040fe20003f26270 */
[----:B------:R-:W-:Y:S01]  /*2f00*/  MUFU.EX2 R98, R229 ;  /* 0x000000e500627308 */ /* 0x000fe20000000800 */
[----:B------:R-:W-:Y:S01]  /*2f10*/  ISETP.GE.AND P4, PT, R13, 0x30, PT ;  /* 0x000000300d00780c */ /* 0x000fe20003f86270 */
[----:B------:R-:W-:Y:S01]  /*2f20*/  FFMA.FTZ R99, R99, UR11, -R232 ;  /* 0x0000000b63637c23 */ /* 0x000fe200080108e8 */
[----:B------:R-:W-:Y:S02]  /*2f30*/  FSEL R222, R106, -INF , !P5 ;  /* 0xff8000006ade7808 */ /* 0x000fe40006800000 */
[----:B------:R-:W2:Y:S01]  /*2f40*/  SHFL.IDX PT, R106, R18, R221, 0x1f ;  /* 0x00001fdd126a7589 */ /* 0x000ea200000e0000 */
[----:B------:R-:W-:-:S02]  /*2f50*/  ISETP.GT.OR P2, PT, R20, 0x50, !P2 ;  /* 0x000000501400780c */ /* 0x000fc40005744670 */
[C---:B------:R-:W-:Y:S01]  /*2f60*/  ISETP.GT.OR P3, PT, R20.reuse, 0x51, !P3 ;  /* 0x000000511400780c */ /* 0x040fe20005f64670 */
[----:B------:R-:W-:Y:S01]  /*2f70*/  MUFU.EX2 R99, R99 ;  /* 0x0000006300637308 */ /* 0x000fe20000000800 */
[----:B------:R-:W-:Y:S02]  /*2f80*/  ISETP.GT.OR P0, PT, R20, 0x58, !P0 ;  /* 0x000000581400780c */ /* 0x000fe40004704670 */
[C---:B------:R-:W-:Y:S02]  /*2f90*/  ISETP.GT.OR P1, PT, R19.reuse, 0x29, !P1 ;  /* 0x000000291300780c */ /* 0x040fe40004f24670 */
[----:B------:R-:W-:Y:S02]  /*2fa0*/  ISETP.GT.OR P4, PT, R19, 0x30, !P4 ;  /* 0x000000301300780c */ /* 0x000fe40006784670 */
[----:B------:R-:W-:Y:S02]  /*2fb0*/  FSEL R124, R124, -INF , !P2 ;  /* 0xff8000007c7c7808 */ /* 0x000fe40005000000 */
[----:B------:R-:W-:-:S02]  /*2fc0*/  FSEL R125, R125, -INF , !P3 ;  /* 0xff8000007d7d7808 */ /* 0x000fc40005800000 */
[----:B------:R-:W-:Y:S02]  /*2fd0*/  FSEL R128, R128, -INF , !P0 ;  /* 0xff80000080807808 */ /* 0x000fe40004000000 */
[----:B------:R-:W-:Y:S02]  /*2fe0*/  FSEL R107, R107, -INF , !P1 ;  /* 0xff8000006b6b7808 */ /* 0x000fe40004800000 */
[----:B------:R-:W-:Y:S02]  /*2ff0*/  FSEL R110, R110, -INF , !P4 ;  /* 0xff8000006e6e7808 */ /* 0x000fe40006000000 */
[C---:B------:R-:W-:Y:S01]  /*3000*/  ISETP.GE.AND P2, PT, R22.reuse, 0x68, PT ;  /* 0x000000681600780c */ /* 0x040fe20003f46270 */
[----:B------:R-:W-:Y:S01]  /*3010*/  FFMA.FTZ R107, R107, UR11, -R216 ;  /* 0x0000000b6b6b7c23 */ /* 0x000fe200080108d8 */
[----:B------:R-:W-:Y:S01]  /*3020*/  ISETP.GE.AND P3, PT, R22, 0x69, PT ;  /* 0x000000691600780c */ /* 0x000fe20003f66270 */
[--C-:B--2---:R-:W-:Y:S01]  /*3030*/  FFMA.FTZ R104, R104, UR11, -R106.reuse ;  /* 0x0000000b68687c23 */ /* 0x104fe2000801086a */
[----:B------:R-:W-:Y:S01]  /*3040*/  ISETP.GE.AND P0, PT, R22, 0x70, PT ;  /* 0x000000701600780c */ /* 0x000fe20003f06270 */
[----:B------:R-:W-:Y:S01]  /*3050*/  FFMA.FTZ R222, R222, UR11, -R106 ;  /* 0x0000000bdede7c23 */ /* 0x000fe2000801086a */
[C---:B------:R-:W-:Y:S01]  /*3060*/  ISETP.GE.AND P5, PT, R22.reuse, 0x71, PT ;  /* 0x000000711600780c */ /* 0x040fe20003fa6270 */
[----:B------:R-:W-:Y:S01]  /*3070*/  FFMA.FTZ R106, R105, UR11, -R216 ;  /* 0x0000000b696a7c23 */ /* 0x000fe200080108d8 */
[C---:B------:R-:W-:Y:S01]  /*3080*/  ISETP.GE.AND P1, PT, R22.reuse, 0x78, PT ;  /* 0x000000781600780c */ /* 0x040fe20003f26270 */
[----:B------:R2:W-:Y:S01]  /*3090*/  MUFU.EX2 R105, R222 ;  /* 0x000000de00697308 */ /* 0x0005e20000000800 */
[----:B------:R-:W-:Y:S01]  /*30a0*/  ISETP.GE.AND P4, PT, R22, 0x79, PT ;  /* 0x000000791600780c */ /* 0x000fe20003f86270 */
[----:B------:R-:W-:Y:S01]  /*30b0*/  FFMA.FTZ R22, R151, UR11, -R228 ;  /* 0x0000000b97167c23 */ /* 0x000fe200080108e4 */
[C---:B------:R-:W-:Y:S01]  /*30c0*/  ISETP.GT.OR P2, PT, R20.reuse, 0x68, !P2 ;  /* 0x000000681400780c */ /* 0x040fe20005744670 */
[----:B------:R-:W3:Y:S01]  /*30d0*/  SHFL.IDX PT, R228, R18, R223, 0x1f ;  /* 0x00001fdf12e47589 */ /* 0x000ee200000e0000 */
[----:B------:R-:W-:-:S02]  /*30e0*/  ISETP.GT.OR P0, PT, R20, 0x70, !P0 ;  /* 0x000000701400780c */ /* 0x000fc40004704670 */
[----:B------:R-:W-:Y:S01]  /*30f0*/  FSEL R136, R136, -INF , !P2 ;  /* 0xff80000088887808 */ /* 0x000fe20005000000 */
[----:B------:R-:W4:Y:S01]  /*3100*/  SHFL.IDX PT, R151, R18, R148, 0x1f ;  /* 0x00001f9412977589 */ /* 0x000f2200000e0000 */
[C---:B------:R-:W-:Y:S01]  /*3110*/  ISETP.GE.AND P2, PT, R13.reuse, 0x31, PT ;  /* 0x000000310d00780c */ /* 0x040fe20003f46270 */
[----:B------:R-:W-:Y:S01]  /*3120*/  MUFU.EX2 R22, R22 ;  /* 0x0000001600167308 */ /* 0x000fe20000000800 */
[----:B------:R-:W-:Y:S01]  /*3130*/  FSEL R140, R140, -INF , !P0 ;  /* 0xff8000008c8c7808 */ /* 0x000fe20004000000 */
[----:B--2---:R-:W2:Y:S01]  /*3140*/  SHFL.IDX PT, R222, R18, R218, 0x1f ;  /* 0x00001fda12de7589 */ /* 0x004ea200000e0000 */
[----:B------:R-:W-:Y:S02]  /*3150*/  ISETP.GE.AND P0, PT, R13, 0x39, PT ;  /* 0x000000390d00780c */ /* 0x000fe40003f06270 */
[C---:B------:R-:W-:Y:S02]  /*3160*/  ISETP.GT.OR P2, PT, R19.reuse, 0x31, !P2 ;  /* 0x000000311300780c */ /* 0x040fe40005744670 */
[----:B------:R-:W-:Y:S01]  /*3170*/  ISETP.GT.OR P0, PT, R19, 0x39, !P0 ;  /* 0x000000391300780c */ /* 0x000fe20004704670 */
[----:B------:R-:W-:Y:S01]  /*3180*/  MUFU.EX2 R104, R104 ;  /* 0x0000006800687308 */ /* 0x000fe20000000800 */
[----:B------:R-:W-:-:S02]  /*3190*/  ISETP.GT.OR P3, PT, R20, 0x69, !P3 ;  /* 0x000000691400780c */ /* 0x000fc40005f64670 */
[----:B------:R-:W-:Y:S02]  /*31a0*/  FSEL R216, R111, -INF , !P2 ;  /* 0xff8000006fd87808 */ /* 0x000fe40005000000 */
[----:B------:R-:W-:Y:S02]  /*31b0*/  ISETP.GE.AND P2, PT, R13, 0x40, PT ;  /* 0x000000400d00780c */ /* 0x000fe40003f46270 */
[----:B------:R-:W-:Y:S01]  /*31c0*/  FSEL R111, R115, -INF , !P0 ;  /* 0xff800000736f7808 */ /* 0x000fe20004000000 */
[----:B------:R-:W-:Y:S01]  /*31d0*/  MUFU.EX2 R106, R106 ;  /* 0x0000006a006a7308 */ /* 0x000fe20000000800 */
[----:B------:R-:W-:Y:S01]  /*31e0*/  ISETP.GE.AND P0, PT, R13, 0x48, PT ;  /* 0x000000480d00780c */ /* 0x000fe20003f06270 */
[--C-:B---3--:R-:W-:Y:S01]  /*31f0*/  FFMA.FTZ R102, R101, UR11, -R228.reuse ;  /* 0x0000000b65667c23 */ /* 0x108fe200080108e4 */
[----:B------:R-:W-:Y:S01]  /*3200*/  FSEL R137, R137, -INF , !P3 ;  /* 0xff80000089897808 */ /* 0x000fe20005800000 */
[----:B------:R-:W-:Y:S01]  /*3210*/  FFMA.FTZ R103, R103, UR11, -R228 ;  /* 0x0000000b67677c23 */ /* 0x000fe200080108e4 */
[----:B------:R-:W-:Y:S01]  /*3220*/  ISETP.GE.AND P3, PT, R13, 0x38, PT ;  /* 0x000000380d00780c */ /* 0x000fe20003f66270 */
[--C-:B----4-:R-:W-:Y:S01]  /*3230*/  FFMA.FTZ R108, R108, UR11, -R151.reuse ;  /* 0x0000000b6c6c7c23 */ /* 0x110fe20008010897 */
[C---:B------:R-:W-:Y:S01]  /*3240*/  ISETP.GT.OR P2, PT, R19.reuse, 0x40, !P2 ;  /* 0x000000401300780c */ /* 0x040fe20005744670 */
[----:B------:R3:W-:Y:S01]  /*3250*/  MUFU.EX2 R101, R149 ;  /* 0x0000009500657308 */ /* 0x0007e20000000800 */
[C---:B------:R-:W-:Y:S01]  /*3260*/  ISETP.GT.OR P0, PT, R19.reuse, 0x48, !P0 ;  /* 0x000000481300780c */ /* 0x040fe20004704670 */
[----:B------:R-:W-:Y:S01]  /*3270*/  FFMA.FTZ R110, R110, UR11, -R151 ;  /* 0x0000000b6e6e7c23 */ /* 0x000fe20008010897 */
[----:B------:R-:W-:Y:S01]  /*3280*/  ISETP.GT.OR P3, PT, R19, 0x38, !P3 ;  /* 0x000000381300780c */ /* 0x000fe20005f64670 */
[----:B------:R-:W-:Y:S01]  /*3290*/  SHFL.IDX PT, R228, R18, R150, 0x1f ;  /* 0x00001f9612e47589 */ /* 0x000fe200000e0000 */
[----:B------:R-:W-:Y:S01]  /*32a0*/  FSEL R118, R118, -INF , !P2 ;  /* 0xff80000076767808 */ /* 0x000fe20005000000 */
[--C-:B--2---:R-:W-:Y:S01]  /*32b0*/  FFMA.FTZ R216, R216, UR11, -R222.reuse ;  /* 0x0000000bd8d87c23 */ /* 0x104fe200080108de */
[----:B------:R-:W-:Y:S01]  /*32c0*/  ISETP.GE.AND P2, PT, R13, 0x49, PT ;  /* 0x000000490d00780c */ /* 0x000fe20003f46270 */
[----:B------:R-:W-:Y:S01]  /*32d0*/  FFMA.FTZ R109, R109, UR11, -R222 ;  /* 0x0000000b6d6d7c23 */ /* 0x000fe200080108de */
[----:B---3--:R-:W-:Y:S01]  /*32e0*/  FSEL R149, R122, -INF , !P0 ;  /* 0xff8000007a957808 */ /* 0x008fe20004000000 */
[----:B------:R-:W-:Y:S01]  /*32f0*/  SHFL.IDX PT, R222, R12, R23, 0x1f ;  /* 0x00001f170cde7589 */ /* 0x000fe200000e0000 */
[----:B------:R-:W-:Y:S01]  /*3300*/  ISETP.GE.AND P0, PT, R13, 0x51, PT ;  /* 0x000000510d00780c */ /* 0x000fe20003f06270 */
[----:B------:R-:W2:Y:S01]  /*3310*/  MUFU.EX2 R102, R102 ;  /* 0x0000006600667308 */ /* 0x000ea20000000800 */
[----:B------:R-:W-:-:S02]  /*3320*/  WARPGROUP.DEPBAR.LE gsb0, 0x0 ;  /* 0x00008000000079c5 */ /* 0x000fc40000010000 */
[----:B------:R-:W-:Y:S01]  /*3330*/  WARPGROUP.ARRIVE ;  /* 0x00000000000079c5 */ /* 0x000fe20000000000 */
[----:B------:R-:W-:Y:S02]  /*3340*/  FSEL R151, R114, -INF , !P3 ;  /* 0xff80000072977808 */ /* 0x000fe40005800000 */
[----:B------:R-:W-:Y:S02]  /*3350*/  ISETP.GE.AND P3, PT, R13, 0x41, PT ;  /* 0x000000410d00780c */ /* 0x000fe40003f66270 */
[C---:B------:R-:W-:Y:S01]  /*3360*/  ISETP.GT.OR P2, PT, R19.reuse, 0x49, !P2 ;  /* 0x000000491300780c */ /* 0x040fe20005744670 */
[----:B------:R-:W-:Y:S01]  /*3370*/  HGMMA.64x128x16.F32 R24, gdesc[UR4], R24, gsb0 ;  /* 0x01e00000041879f0 */ /* 0x000fe20008000818 */
[----:B------:R-:W-:Y:S01]  /*3380*/  UIADD3 UR6, UR10, 0x6, URZ ;  /* 0x000000060a067890 */ /* 0x000fe2000fffe03f */
[C---:B------:R-:W-:Y:S01]  /*3390*/  ISETP.GT.OR P0, PT, R19.reuse, 0x51, !P0 ;  /* 0x000000511300780c */ /* 0x040fe20004704670 */
[----:B------:R-:W-:Y:S01]  /*33a0*/  UIADD3 UR4, UR9, 0x6, URZ ;  /* 0x0000000609047890 */ /* 0x000fe2000fffe03f */
[----:B------:R-:W-:Y:S01]  /*33b0*/  ISETP.GT.OR P3, PT, R19, 0x41, !P3 ;  /* 0x000000411300780c */ /* 0x000fe20005f64670 */
[----:B------:R-:W-:Y:S01]  /*33c0*/  UMOV UR7, 0x40000040 ;  /* 0x4000004000077882 */ /* 0x000fe20000000000 */
[----:B------:R-:W-:Y:S01]  /*33d0*/  UMOV UR5, 0x40000040 ;  /* 0x4000004000057882 */ /* 0x000fe20000000000 */
[----:B------:R-:W-:Y:S01]  /*33e0*/  FSEL R123, R123, -INF , !P2 ;  /* 0xff8000007b7b7808 */ /* 0x000fe20005000000 */
[----:B------:R-:W3:Y:S01]  /*33f0*/  MUFU.EX2 R103, R103 ;  /* 0x0000006700677308 */ /* 0x000ee20000000800 */
[----:B------:R-:W-:-:S02]  /*3400*/  ISETP.GE.AND P2, PT, R13, 0x58, PT ;  /* 0x000000580d00780c */ /* 0x000fc40003f46270 */
[----:B------:R-:W-:Y:S02]  /*3410*/  FSEL R122, R127, -INF , !P0 ;  /* 0xff8000007f7a7808 */ /* 0x000fe40004000000 */
[----:B------:R-:W-:Y:S02]  /*3420*/  ISETP.GE.AND P0, PT, R13, 0x60, PT ;  /* 0x000000600d00780c */ /* 0x000fe40003f06270 */
[----:B------:R-:W-:Y:S01]  /*3430*/  FSEL R119, R119, -INF , !P3 ;  /* 0xff80000077777808 */ /* 0x000fe20005800000 */
[----:B------:R-:W4:Y:S01]  /*3440*/  MUFU.EX2 R107, R107 ;  /* 0x0000006b006b7308 */ /* 0x000f220000000800 */
[----:B------:R-:W-:Y:S02]  /*3450*/  ISETP.GE.AND P3, PT, R13, 0x50, PT ;  /* 0x000000500d00780c */ /* 0x000fe40003f66270 */
[C---:B------:R-:W-:Y:S02]  /*3460*/  ISETP.GT.OR P2, PT, R19.reuse, 0x58, !P2 ;  /* 0x000000581300780c */ /* 0x040fe40005744670 */
[----:B------:R-:W-:-:S02]  /*3470*/  ISETP.GT.OR P0, PT, R19, 0x60, !P0 ;  /* 0x000000601300780c */ /* 0x000fc40004704670 */
[----:B------:R-:W-:Y:S01]  /*3480*/  ISETP.GT.OR P3, PT, R19, 0x50, !P3 ;  /* 0x000000501300780c */ /* 0x000fe20005f64670 */
[----:B------:R-:W5:Y:S01]  /*3490*/  MUFU.EX2 R108, R108 ;  /* 0x0000006c006c7308 */ /* 0x000f620000000800 */
[----:B------:R-:W-:Y:S02]  /*34a0*/  FSEL R114, R130, -INF , !P2 ;  /* 0xff80000082727808 */ /* 0x000fe40005000000 */
[----:B------:R-:W-:Y:S02]  /*34b0*/  FSEL R130, R134, -INF , !P0 ;  /* 0xff80000086827808 */ /* 0x000fe40004000000 */
[----:B------:R-:W-:Y:S01]  /*34c0*/  SHFL.IDX PT, R134, R18, R217, 0x1f ;  /* 0x00001fd912867589 */ /* 0x000fe200000e0000 */
[----:B------:R-:W-:Y:S02]  /*34d0*/  FSEL R126, R126, -INF , !P3 ;  /* 0xff8000007e7e7808 */ /* 0x000fe40005800000 */
[C---:B------:R-:W-:Y:S01]  /*34e0*/  ISETP.GE.AND P3, PT, R13.reuse, 0x59, PT ;  /* 0x000000590d00780c */ /* 0x040fe20003f66270 */
[----:B------:R-:W-:Y:S01]  /*34f0*/  MUFU.EX2 R110, R110 ;  /* 0x0000006e006e7308 */ /* 0x000fe20000000800 */
[----:B------:R-:W-:-:S02]  /*3500*/  ISETP.GE.AND P2, PT, R13, 0x61, PT ;  /* 0x000000610d00780c */ /* 0x000fc40003f46270 */
[C---:B------:R-:W-:Y:S02]  /*3510*/  ISETP.GT.OR P3, PT, R19.reuse, 0x59, !P3 ;  /* 0x000000591300780c */ /* 0x040fe40005f64670 */
[----:B------:R-:W-:Y:S02]  /*3520*/  ISETP.GT.OR P2, PT, R19, 0x61, !P2 ;  /* 0x000000611300780c */ /* 0x000fe40005744670 */
[----:B------:R-:W-:Y:S02]  /*3530*/  FSEL R131, R131, -INF , !P3 ;  /* 0xff80000083837808 */ /* 0x000fe40005800000 */
[----:B------:R-:W-:Y:S02]  /*3540*/  FSEL R115, R135, -INF , !P2 ;  /* 0xff80000087737808 */ /* 0x000fe40005000000 */
[C---:B------:R-:W-:Y:S01]  /*3550*/  ISETP.GE.AND P3, PT, R13.reuse, 0x68, PT ;  /* 0x000000680d00780c */ /* 0x040fe20003f66270 */
[----:B------:R-:W1:Y:S01]  /*3560*/  SHFL.IDX PT, R135, R12, R5, 0x1f ;  /* 0x00001f050c877589 */ /* 0x000e6200000e0000 */
[----:B------:R-:W-:-:S02]  /*3570*/  ISETP.GE.AND P0, PT, R13, 0x69, PT ;  /* 0x000000690d00780c */ /* 0x000fc40003f06270 */
[----:B------:R-:W-:Y:S02]  /*3580*/  ISETP.GE.AND P2, PT, R13, 0x70, PT ;  /* 0x000000700d00780c */ /* 0x000fe40003f46270 */
[C---:B------:R-:W-:Y:S02]  /*3590*/  ISETP.GT.OR P3, PT, R19.reuse, 0x68, !P3 ;  /* 0x000000681300780c */ /* 0x040fe40005f64670 */
[C---:B------:R-:W-:Y:S02]  /*35a0*/  ISETP.GT.OR P0, PT, R19.reuse, 0x69, !P0 ;  /* 0x000000691300780c */ /* 0x040fe40004704670 */
[----:B------:R-:W-:Y:S02]  /*35b0*/  ISETP.GT.OR P2, PT, R19, 0x70, !P2 ;  /* 0x000000701300780c */ /* 0x000fe40005744670 */
[----:B------:R-:W-:Y:S02]  /*35c0*/  FSEL R138, R138, -INF , !P3 ;  /* 0xff8000008a8a7808 */ /* 0x000fe40005800000 */
[----:B------:R-:W-:-:S02]  /*35d0*/  FSEL R127, R139, -INF , !P0 ;  /* 0xff8000008b7f7808 */ /* 0x000fc40004000000 */
[----:B------:R-:W-:Y:S01]  /*35e0*/  FSEL R142, R142, -INF , !P2 ;  /* 0xff8000008e8e7808 */ /* 0x000fe20005000000 */
[----:B------:R-:W2:Y:S01]  /*35f0*/  SHFL.IDX PT, R139, R12, R150, 0x1f ;  /* 0x00001f960c8b7589 */ /* 0x000ea200000e0000 */
[C---:B------:R-:W-:Y:S02]  /*3600*/  ISETP.GE.AND P3, PT, R13.reuse, 0x71, PT ;  /* 0x000000710d00780c */ /* 0x040fe40003f66270 */
[C---:B------:R-:W-:Y:S02]  /*3610*/  ISETP.GE.AND P0, PT, R13.reuse, 0x78, PT ;  /* 0x000000780d00780c */ /* 0x040fe40003f06270 */
[----:B------:R-:W-:Y:S02]  /*3620*/  ISETP.GE.AND P2, PT, R13, 0x79, PT ;  /* 0x000000790d00780c */ /* 0x000fe40003f46270 */
[C---:B------:R-:W-:Y:S01]  /*3630*/  ISETP.GT.OR P5, PT, R20.reuse, 0x71, !P5 ;  /* 0x000000711400780c */ /* 0x040fe20006fa4670 */
[----:B------:R3:W5:Y:S01]  /*3640*/  MUFU.EX2 R13, R109 ;  /* 0x0000006d000d7308 */ /* 0x0007620000000800 */
[----:B------:R-:W-:Y:S01]  /*3650*/  ISETP.GT.OR P1, PT, R20, 0x78, !P1 ;  /* 0x000000781400780c */ /* 0x000fe20004f24670 */
[--C-:B-1----:R-:W-:Y:S01]  /*3660*/  FFMA.FTZ R118, R118, UR11, -R135.reuse ;  /* 0x0000000b76767c23 */ /* 0x102fe20008010887 */
[----:B------:R-:W-:Y:S01]  /*3670*/  ISETP.GT.OR P4, PT, R20, 0x79, !P4 ;  /* 0x000000791400780c */ /* 0x000fe20006784670 */
[--C-:B------:R-:W-:Y:S01]  /*3680*/  FFMA.FTZ R20, R112, UR11, -R134.reuse ;  /* 0x0000000b70147c23 */ /* 0x100fe20008010886 */
[----:B------:R-:W-:Y:S01]  /*3690*/  ISETP.GT.OR P3, PT, R19, 0x71, !P3 ;  /* 0x000000711300780c */ /* 0x000fe20005f64670 */
[----:B------:R-:W-:Y:S01]  /*36a0*/  FFMA.FTZ R134, R151, UR11, -R134 ;  /* 0x0000000b97867c23 */ /* 0x000fe20008010886 */
[C---:B------:R-:W-:Y:S01]  /*36b0*/  ISETP.GT.OR P0, PT, R19.reuse, 0x78, !P0 ;  /* 0x000000781300780c */ /* 0x040fe20004704670 */
[----:B------:R-:W1:Y:S01]  /*36c0*/  SHFL.IDX PT, R151, R12, R221, 0x1f ;  /* 0x00001fdd0c977589 */ /* 0x000e6200000e0000 */
[----:B------:R-:W-:Y:S01]  /*36d0*/  ISETP.GT.OR P2, PT, R19, 0x79, !P2 ;  /* 0x000000791300780c */ /* 0x000fe20005744670 */
[--C-:B---3--:R-:W-:Y:S01]  /*36e0*/  FFMA.FTZ R109, R113, UR11, -R228.reuse ;  /* 0x0000000b716d7c23 */ /* 0x108fe200080108e4 */
[----:B------:R3:W5:Y:S01]  /*36f0*/  MUFU.EX2 R19, R216 ;  /* 0x000000d800137308 */ /* 0x0007620000000800 */
[----:B------:R-:W4:Y:S01]  /*3700*/  SHFL.IDX PT, R112, R12, R148, 0x1f ;  /* 0x00001f940c707589 */ /* 0x000f2200000e0000 */
[----:B------:R-:W-:Y:S01]  /*3710*/  FFMA.FTZ R228, R111, UR11, -R228 ;  /* 0x0000000b6fe47c23 */ /* 0x000fe200080108e4 */
[----:B------:R-:W-:Y:S01]  /*3720*/  FFMA.FTZ R111, R116, UR11, -R135 ;  /* 0x0000000b746f7c23 */ /* 0x000fe20008010887 */
[----:B------:R-:W-:Y:S01]  /*3730*/  FSEL R141, R141, -INF , !P5 ;  /* 0xff8000008d8d7808 */ /* 0x000fe20006800000 */
[----:B------:R-:W-:Y:S01]  /*3740*/  SHFL.IDX PT, R113, R12, R218, 0x1f ;  /* 0x00001fda0c717589 */ /* 0x000fe200000e0000 */
[----:B--2---:R-:W-:Y:S01]  /*3750*/  FFMA.FTZ R131, R131, UR11, -R139 ;  /* 0x0000000b83837c23 */ /* 0x004fe2000801088b */
[----:B------:R-:W-:Y:S01]  /*3760*/  FSEL R143, R143, -INF , !P3 ;  /* 0xff8000008f8f7808 */ /* 0x000fe20005800000 */
[----:B------:R2:W-:Y:S01]  /*3770*/  MUFU.EX2 R18, R134 ;  /* 0x0000008600127308 */ /* 0x0005e20000000800 */
[----:B---3--:R-:W2:Y:S01]  /*3780*/  SHFL.IDX PT, R216, R12, R223, 0x1f ;  /* 0x00001fdf0cd87589 */ /* 0x008ea200000e0000 */
[----:B------:R-:W-:-:S02]  /*3790*/  FSEL R146, R146, -INF , !P0 ;  /* 0xff80000092927808 */ /* 0x000fc40004000000 */
[----:B------:R-:W-:Y:S01]  /*37a0*/  FSEL R147, R147, -INF , !P2 ;  /* 0xff80000093937808 */ /* 0x000fe20005000000 */
[----:B------:R-:W3:Y:S03]  /*37b0*/  SHFL.IDX PT, R135, R12, R217, 0x1f ;  /* 0x00001fd90c877589 */ /* 0x000ee600000e0000 */
[----:B------:R-:W-:Y:S01]  /*37c0*/  MUFU.EX2 R111, R111 ;  /* 0x0000006f006f7308 */ /* 0x000fe20000000800 */
[--C-:B-1----:R-:W-:Y:S01]  /*37d0*/  FFMA.FTZ R220, R220, UR11, -R151.reuse ;  /* 0x0000000bdcdc7c23 */ /* 0x102fe20008010897 */
[----:B------:R-:W-:Y:S01]  /*37e0*/  FFMA.FTZ R116, R149, UR11, -R151 ;  /* 0x0000000b95747c23 */ /* 0x000fe20008010897 */
[----:B------:R-:W-:-:S05]  /*37f0*/  FFMA.FTZ R151, R121, UR11, -R222 ;  /* 0x0000000b79977c23 */ /* 0x000fca00080108de */
[----:B------:R-:W1:Y:S01]  /*3800*/  MUFU.EX2 R20, R20 ;  /* 0x0000001400147308 */ /* 0x000e620000000800 */
[--C-:B----4-:R-:W-:Y:S01]  /*3810*/  FFMA.FTZ R124, R124, UR11, -R112.reuse ;  /* 0x0000000b7c7c7c23 */ /* 0x110fe20008010870 */
[----:B------:R-:W-:Y:S02]  /*3820*/  FFMA.FTZ R121, R126, UR11, -R112 ;  /* 0x0000000b7e797c23 */ /* 0x000fe40008010870 */
[----:B------:R-:W-:Y:S04]  /*3830*/  SHFL.IDX PT, R126, R17, R218, 0x1f ;  /* 0x00001fda117e7589 */ /* 0x000fe800000e0000 */
[----:B------:R4:W-:Y:S01]  /*3840*/  MUFU.EX2 R112, R118 ;  /* 0x0000007600707308 */ /* 0x0009e20000000800 */
[--C-:B--2---:R-:W-:Y:S01]  /*3850*/  FFMA.FTZ R134, R117, UR11, -R216.reuse ;  /* 0x0000000b75867c23 */ /* 0x104fe200080108d8 */
[----:B------:R-:W-:Y:S01]  /*3860*/  FFMA.FTZ R216, R119, UR11, -R216 ;  /* 0x0000000b77d87c23 */ /* 0x000fe200080108d8 */
[----:B------:R-:W-:Y:S01]  /*3870*/  FFMA.FTZ R119, R122, UR11, -R113 ;  /* 0x0000000b7a777c23 */ /* 0x000fe20008010871 */
[----:B------:R-:W-:Y:S01]  /*3880*/  FFMA.FTZ R117, R123, UR11, -R222 ;  /* 0x0000000b7b757c23 */ /* 0x000fe200080108de */
[----:B------:R-:W2:Y:S01]  /*3890*/  SHFL.IDX PT, R122, R17, R223, 0x1f ;  /* 0x00001fdf117a7589 */ /* 0x000ea200000e0000 */
[--C-:B---3--:R-:W-:Y:S01]  /*38a0*/  FFMA.FTZ R149, R128, UR11, -R135.reuse ;  /* 0x0000000b80957c23 */ /* 0x108fe20008010887 */
[----:B------:R-:W-:Y:S01]  /*38b0*/  FFMA.FTZ R135, R114, UR11, -R135 ;  /* 0x0000000b72877c23 */ /* 0x000fe20008010887 */
[----:B------:R-:W-:Y:S01]  /*38c0*/  MUFU.EX2 R116, R116 ;  /* 0x0000007400747308 */ /* 0x000fe20000000800 */
[----:B----4-:R-:W-:Y:S01]  /*38d0*/  FFMA.FTZ R118, R125, UR11, -R113 ;  /* 0x0000000b7d767c23 */ /* 0x010fe20008010871 */
[----:B------:R-:W3:Y:S04]  /*38e0*/  SHFL.IDX PT, R123, R17, R5, 0x1f ;  /* 0x00001f05117b7589 */ /* 0x000ee800000e0000 */
[----:B------:R-:W4:Y:S02]  /*38f0*/  SHFL.IDX PT, R125, R17, R221, 0x1f ;  /* 0x00001fdd117d7589 */ /* 0x000f2400000e0000 */
[----:B------:R5:W1:Y:S01]  /*3900*/  MUFU.EX2 R113, R134 ;  /* 0x0000008600717308 */ /* 0x000a620000000800 */
[----:B------:R-:W-:-:S02]  /*3910*/  WARPGROUP.DEPBAR.LE gsb0, 0x0 ;  /* 0x00008000000079c5 */ /* 0x000fc40000010000 */
[----:B------:R-:W-:Y:S01]  /*3920*/  WARPGROUP.ARRIVE ;  /* 0x00000000000079c5 */ /* 0x000fe20000000000 */
[----:B-----5:R-:W-:-:S04]  /*3930*/  FFMA.FTZ R134, R129, UR11, -R139 ;  /* 0x0000000b81867c23 */ /* 0x020fc8000801088b */
[----:B------:R-:W5:Y:S01]  /*3940*/  MUFU.EX2 R114, R220 ;  /* 0x000000dc00727308 */ /* 0x000f620000000800 */
[----:B------:R-:W1:Y:S01]  /*3950*/  SHFL.IDX PT, R129, R17, R148, 0x1f ;  /* 0x00001f9411817589 */ /* 0x000e6200000e0000 */
[--C-:B--2---:R-:W-:Y:S01]  /*3960*/  FFMA.FTZ R128, R115, UR11, -R122.reuse ;  /* 0x0000000b73807c23 */ /* 0x104fe2000801087a */
[----:B------:R-:W-:Y:S01]  /*3970*/  HGMMA.64x128x16.F32 R24, gdesc[UR4], R24, gsb0 ;  /* 0x01e00000041879f0 */ /* 0x000fe20008000818 */
[----:B------:R-:W-:Y:S01]  /*3980*/  FFMA.FTZ R133, R133, UR11, -R122 ;  /* 0x0000000b85857c23 */ /* 0x000fe2000801087a */
[----:B------:R-:W-:Y:S01]  /*3990*/  FSEL R122, R144, -INF , !P1 ;  /* 0xff800000907a7808 */ /* 0x000fe20004800000 */
[----:B------:R-:W-:Y:S01]  /*39a0*/  UMOV UR6, UR8 ;  /* 0x0000000800067c82 */ /* 0x000fe20008000000 */
[--C-:B---3--:R-:W-:Y:S01]  /*39b0*/  FFMA.FTZ R132, R132, UR11, -R123.reuse ;  /* 0x0000000b84847c23 */ /* 0x108fe2000801087b */
[----:B------:R-:W-:Y:S01]  /*39c0*/  FFMA.FTZ R130, R130, UR11, -R123 ;  /* 0x0000000b82827c23 */ /* 0x000fe2000801087b */
[----:B------:R2:W3:Y:S01]  /*39d0*/  MUFU.EX2 R115, R151 ;  /* 0x0000009700737308 */ /* 0x0004e20000000800 */
[----:B------:R-:W5:Y:S01]  /*39e0*/  SHFL.IDX PT, R123, R17, R217, 0x1f ;  /* 0x00001fd9117b7589 */ /* 0x000f6200000e0000 */
[--C-:B----4-:R-:W-:Y:S01]  /*39f0*/  FFMA.FTZ R136, R136, UR11, -R125.reuse ;  /* 0x0000000b88887c23 */ /* 0x110fe2000801087d */
[----:B------:R-:W-:Y:S01]  /*3a00*/  FFMA.FTZ R125, R138, UR11, -R125 ;  /* 0x0000000b8a7d7c23 */ /* 0x000fe2000801087d */
[--C-:B------:R-:W-:Y:S01]  /*3a10*/  FFMA.FTZ R138, R141, UR11, -R126.reuse ;  /* 0x0000000b8d8a7c23 */ /* 0x100fe2000801087e */
[----:B------:R-:W-:Y:S01]  /*3a20*/  FFMA.FTZ R126, R143, UR11, -R126 ;  /* 0x0000000b8f7e7c23 */ /* 0x000fe2000801087e */
[----:B------:R-:W-:Y:S01]  /*3a30*/  UMOV UR7, 0x40000040 ;  /* 0x4000004000077882 */ /* 0x000fe20000000000 */
[----:B------:R-:W-:Y:S01]  /*3a40*/  UIADD3 UR4, UR8, 0x80, URZ ;  /* 0x0000008008047890 */ /* 0x000fe2000fffe03f */
[----:B------:R-:W-:Y:S01]  /*3a50*/  MUFU.EX2 R118, R118 ;  /* 0x0000007600767308 */ /* 0x000fe20000000800 */
[----:B--2---:R-:W-:Y:S01]  /*3a60*/  FSEL R151, R145, -INF , !P4 ;  /* 0xff80000091977808 */ /* 0x004fe20006000000 */
[----:B------:R-:W-:Y:S01]  /*3a70*/  UMOV UR5, 0x40000040 ;  /* 0x4000004000057882 */ /* 0x000fe20000000000 */
[--C-:B-1----:R-:W-:Y:S01]  /*3a80*/  FFMA.FTZ R140, R140, UR11, -R129.reuse ;  /* 0x0000000b8c8c7c23 */ /* 0x102fe20008010881 */
[----:B------:R-:W-:-:S04]  /*3a90*/  FFMA.FTZ R129, R142, UR11, -R129 ;  /* 0x0000000b8e817c23 */ /* 0x000fc80008010881 */
[----:B------:R-:W-:Y:S01]  /*3aa0*/  MUFU.EX2 R119, R119 ;  /* 0x0000007700777308 */ /* 0x000fe20000000800 */
[----:B------:R-:W1:Y:S07]  /*3ab0*/  SHFL.IDX PT, R142, R17, R150, 0x1f ;  /* 0x00001f96118e7589 */ /* 0x000e6e00000e0000 */
        /* <DEDUP_REMOVED lines=9> */
[----:B------:R2:W4:Y:S04]  /*3b50*/  LDS R139, [R10+0x400] ;  /* 0x000400000a8b7984 */ /* 0x0005280000000800 */
[----:B------:R3:W-:Y:S01]  /*3b60*/  LDS R141, [R15+0x400] ;  /* 0x000400000f8d7984 */ /* 0x0007e20000000800 */
[----:B--2---:R2:W-:Y:S08]  /*3b70*/  MUFU.EX2 R10, R216 ;  /* 0x000000d8000a7308 */ /* 0x0045f00000000800 */
[----:B---3--:R5:W3:Y:S01]  /*3b80*/  MUFU.EX2 R15, R124 ;  /* 0x0000007c000f7308 */ /* 0x008ae20000000800 */
[----:B--2---:R2:W3:Y:S01]  /*3b90*/  SHFL.IDX PT, R216, R17, R23, 0x1f ;  /* 0x00001f1711d87589 */ /* 0x0044e200000e0000 */
[--C-:B-----5:R-:W-:Y:S01]  /*3ba0*/  FFMA.FTZ R124, R122, UR11, -R123.reuse ;  /* 0x0000000b7a7c7c23 */ /* 0x120fe2000801087b */
[----:B------:R-:W-:Y:S01]  /*3bb0*/  FFMA.FTZ R123, R146, UR11, -R123 ;  /* 0x0000000b927b7c23 */ /* 0x000fe2000801087b */
[----:B-1----:R-:W-:-:S04]  /*3bc0*/  FFMA.FTZ R122, R151, UR11, -R142 ;  /* 0x0000000b977a7c23 */ /* 0x002fc8000801088e */
[----:B--2---:R1:W2:Y:S08]  /*3bd0*/  MUFU.EX2 R17, R121 ;  /* 0x0000007900117308 */ /* 0x0042b00000000800 */
[----:B------:R-:W-:Y:S01]  /*3be0*/  MUFU.EX2 R124, R124 ;  /* 0x0000007c007c7308 */ /* 0x000fe20000000800 */
[----:B-1----:R-:W-:Y:S01]  /*3bf0*/  FFMA.FTZ R121, R147, UR11, -R142 ;  /* 0x0000000b93797c23 */ /* 0x002fe2000801088e */
[----:B----4-:R-:W1:Y:S01]  /*3c00*/  SHFL.IDX PT, R145, R139, R23, 0x1f ;  /* 0x00001f178b917589 */ /* 0x010e6200000e0000 */
[--C-:B---3--:R-:W-:Y:S01]  /*3c10*/  FFMA.FTZ R137, R137, UR11, -R216.reuse ;  /* 0x0000000b89897c23 */ /* 0x108fe200080108d8 */
[----:B------:R-:W-:-:S02]  /*3c20*/  FFMA.FTZ R127, R127, UR11, -R216 ;  /* 0x0000000b7f7f7c23 */ /* 0x000fc400080108d8 */
[----:B------:R-:W3:Y:S02]  /*3c30*/  SHFL.IDX PT, R143, R139, R223, 0x1f ;  /* 0x00001fdf8b8f7589 */ /* 0x000ee400000e0000 */
[----:B------:R-:W-:Y:S02]  /*3c40*/  MUFU.EX2 R123, R123 ;  /* 0x0000007b007b7308 */ /* 0x000fe40000000800 */
[----:B------:R-:W4:Y:S04]  /*3c50*/  SHFL.IDX PT, R144, R139, R5, 0x1f ;  /* 0x00001f058b907589 */ /* 0x000f2800000e0000 */
[----:B------:R-:W5:Y:S02]  /*3c60*/  SHFL.IDX PT, R146, R139, R148, 0x1f ;  /* 0x00001f948b927589 */ /* 0x000f6400000e0000 */
[----:B------:R-:W-:Y:S02]  /*3c70*/  MUFU.EX2 R137, R137 ;  /* 0x0000008900897308 */ /* 0x000fe40000000800 */
[----:B------:R-:W2:Y:S04]  /*3c80*/  SHFL.IDX PT, R220, R139, R221, 0x1f ;  /* 0x00001fdd8bdc7589 */ /* 0x000ea800000e0000 */
[----:B------:R-:W2:Y:S02]  /*3c90*/  SHFL.IDX PT, R216, R139, R218, 0x1f ;  /* 0x00001fda8bd87589 */ /* 0x000ea400000e0000 */
[----:B------:R-:W-:Y:S02]  /*3ca0*/  MUFU.EX2 R127, R127 ;  /* 0x0000007f007f7308 */ /* 0x000fe40000000800 */
[----:B------:R-:W2:Y:S01]  /*3cb0*/  SHFL.IDX PT, R151, R139, R217, 0x1f ;  /* 0x00001fd98b977589 */ /* 0x000ea200000e0000 */
[----:B-1----:R-:W-:Y:S01]  /*3cc0*/  FADD.FTZ R147, R29, -R145 ;  /* 0x800000911d937221 */ /* 0x002fe20000010000 */
[----:B---3--:R-:W-:-:S04]  /*3cd0*/  FADD.FTZ R142, R25, -R143 ;  /* 0x8000008f198e7221 */ /* 0x008fc80000010000 */
[----:B------:R1:W-:Y:S01]  /*3ce0*/  MUFU.EX2 R29, R135 ;  /* 0x00000087001d7308 */ /* 0x0003e20000000800 */
[----:B------:R-:W-:Y:S01]  /*3cf0*/  FADD.FTZ R143, R27, -R143 ;  /* 0x8000008f1b8f7221 */ /* 0x000fe20000010000 */
[----:B------:R-:W-:Y:S01]  /*3d00*/  FADD.FTZ R27, R31, -R145 ;  /* 0x800000911f1b7221 */ /* 0x000fe20000010000 */
[--C-:B----4-:R-:W-:Y:S01]  /*3d10*/  FADD.FTZ R24, R24, -R144.reuse ;  /* 0x8000009018187221 */ /* 0x110fe20000010000 */
[----:B------:R-:W-:Y:S01]  /*3d20*/  FADD.FTZ R26, R26, -R144 ;  /* 0x800000901a1a7221 */ /* 0x000fe20000010000 */
[----:B------:R-:W3:Y:S01]  /*3d30*/  SHFL.IDX PT, R31, R141, R223, 0x1f ;  /* 0x00001fdf8d1f7589 */ /* 0x000ee200000e0000 */
[----:B------:R-:W-:Y:S01]  /*3d40*/  FMUL.FTZ R147, R92, R147 ;  /* 0x000000935c937220 */ /* 0x000fe20000410000 */
[--C-:B-----5:R-:W-:Y:S01]  /*3d50*/  FADD.FTZ R145, R32, -R146.reuse ;  /* 0x8000009220917221 */ /* 0x120fe20000010000 */
[----:B------:R-:W-:Y:S01]  /*3d60*/  FADD.FTZ R34, R34, -R146 ;  /* 0x8000009222227221 */ /* 0x000fe20000010000 */
[----:B-1----:R1:W-:Y:S01]  /*3d70*/  LDS R135, [R14+0x400] ;  /* 0x000400000e877984 */ /* 0x0023e20000000800 */
[----:B------:R-:W-:Y:S01]  /*3d80*/  FMUL.FTZ R26, R88, R26 ;  /* 0x0000001a581a7220 */ /* 0x000fe20000410000 */
[--C-:B--2---:R-:W-:Y:S01]  /*3d90*/  FADD.FTZ R144, R28, -R220.reuse ;  /* 0x800000dc1c907221 */ /* 0x104fe20000010000 */
[----:B------:R-:W-:Y:S01]  /*3da0*/  FADD.FTZ R25, R30, -R220 ;  /* 0x800000dc1e197221 */ /* 0x000fe20000010000 */
[----:B------:R2:W4:Y:S01]  /*3db0*/  MUFU.EX2 R28, R149 ;  /* 0x00000095001c7308 */ /* 0x0005220000000800 */
[----:B------:R-:W5:Y:S01]  /*3dc0*/  SHFL.IDX PT, R30, R139, R150, 0x1f ;  /* 0x00001f968b1e7589 */ /* 0x000f6200000e0000 */
[--C-:B------:R-:W-:Y:S01]  /*3dd0*/  FADD.FTZ R146, R33, -R216.reuse ;  /* 0x800000d821927221 */ /* 0x100fe20000010000 */
[----:B------:R-:W-:Y:S01]  /*3de0*/  FADD.FTZ R35, R35, -R216 ;  /* 0x800000d823237221 */ /* 0x000fe20000010000 */
[----:B------:R-:W-:Y:S01]  /*3df0*/  FMUL.FTZ R25, R91, R25 ;  /* 0x000000195b197220 */ /* 0x000fe20000410000 */
[----:B------:R-:W4:Y:S01]  /*3e00*/  SHFL.IDX PT, R33, R141, R217, 0x1f ;  /* 0x00001fd98d217589 */ /* 0x000f2200000e0000 */
[--C-:B------:R-:W-:Y:S01]  /*3e10*/  FADD.FTZ R36, R36, -R151.reuse ;  /* 0x8000009724247221 */ /* 0x100fe20000010000 */
[----:B------:R-:W-:Y:S01]  /*3e20*/  FADD.FTZ R38, R38, -R151 ;  /* 0x8000009726267221 */ /* 0x000fe20000010000 */
[----:B-1----:R1:W4:Y:S01]  /*3e30*/  MUFU.EX2 R14, R134 ;  /* 0x00000086000e7308 */ /* 0x0023220000000800 */
[----:B------:R-:W4:Y:S01]  /*3e40*/  SHFL.IDX PT, R151, R141, R221, 0x1f ;  /* 0x00001fdd8d977589 */ /* 0x000f2200000e0000 */
[----:B------:R-:W-:Y:S01]  /*3e50*/  FMUL.FTZ R36, R97, R36 ;  /* 0x0000002461247220 */ /* 0x000fe20000410000 */
[----:B------:R-:W-:Y:S01]  /*3e60*/  FMUL.FTZ R34, R95, R34 ;  /* 0x000000225f227220 */ /* 0x000fe20000410000 */
[----:B------:R-:W-:Y:S01]  /*3e70*/  FMUL.FTZ R35, R21, R35 ;  /* 0x0000002315237220 */ /* 0x000fe20000410000 */
[----:B--2---:R-:W2:Y:S01]  /*3e80*/  SHFL.IDX PT, R149, R141, R23, 0x1f ;  /* 0x00001f178d957589 */ /* 0x004ea200000e0000 */
[----:B------:R-:W-:Y:S01]  /*3e90*/  FMUL.FTZ R38, R96, R38 ;  /* 0x0000002660267220 */ /* 0x000fe20000410000 */
[----:B---3--:R-:W-:-:S02]  /*3ea0*/  FADD.FTZ R41, R41, -R31 ;  /* 0x8000001f29297221 */ /* 0x008fc40000010000 */
[----:B-1----:R1:W-:Y:S01]  /*3eb0*/  LDS R134, [R11+0x400] ;  /* 0x000400000b867984 */ /* 0x0023e20000000800 */
[----:B------:R-:W-:Y:S01]  /*3ec0*/  FADD.FTZ R43, R43, -R31 ;  /* 0x8000001f2b2b7221 */ /* 0x000fe20000010000 */
[----:B------:R-:W-:Y:S01]  /*3ed0*/  MUFU.EX2 R122, R122 ;  /* 0x0000007a007a7308 */ /* 0x000fe20000000800 */
[----:B------:R-:W-:Y:S01]  /*3ee0*/  FMUL.FTZ R41, R102, R41 ;  /* 0x0000002966297220 */ /* 0x000fe20000410000 */
[----:B------:R-:W3:Y:S01]  /*3ef0*/  SHFL.IDX PT, R139, R141, R148, 0x1f ;  /* 0x00001f948d8b7589 */ /* 0x000ee200000e0000 */
[----:B------:R-:W-:-:S03]  /*3f00*/  FMUL.FTZ R43, R103, R43 ;  /* 0x0000002b672b7220 */ /* 0x000fc60000410000 */
[----:B------:R-:W3:Y:S01]  /*3f10*/  SHFL.IDX PT, R32, R141, R218, 0x1f ;  /* 0x00001fda8d207589 */ /* 0x000ee200000e0000 */
[--C-:B-----5:R-:W-:Y:S01]  /*3f20*/  FADD.FTZ R37, R37, -R30.reuse ;  /* 0x8000001e25257221 */ /* 0x120fe20000010000 */
[----:B------:R-:W-:Y:S01]  /*3f30*/  FADD.FTZ R39, R39, -R30 ;  /* 0x8000001e27277221 */ /* 0x000fe20000010000 */
[----:B-1----:R-:W-:Y:S01]  /*3f40*/  MUFU.EX2 R11, R131 ;  /* 0x00000083000b7308 */ /* 0x002fe20000000800 */
[--C-:B----4-:R-:W-:Y:S01]  /*3f50*/  FADD.FTZ R52, R52, -R33.reuse ;  /* 0x8000002134347221 */ /* 0x110fe20000010000 */
[----:B------:R-:W-:Y:S01]  /*3f60*/  FADD.FTZ R54, R54, -R33 ;  /* 0x8000002136367221 */ /* 0x000fe20000010000 */
[----:B------:R-:W1:Y:S01]  /*3f70*/  SHFL.IDX PT, R216, R141, R5, 0x1f ;  /* 0x00001f058dd87589 */ /* 0x000e6200000e0000 */
[----:B------:R-:W-:Y:S01]  /*3f80*/  FMUL.FTZ R37, R98, R37 ;  /* 0x0000002562257220 */ /* 0x000fe20000410000 */
[--C-:B------:R-:W-:Y:S01]  /*3f90*/  FADD.FTZ R44, R44, -R151.reuse ;  /* 0x800000972c2c7221 */ /* 0x100fe20000010000 */
[----:B------:R-:W-:Y:S01]  /*3fa0*/  FADD.FTZ R46, R46, -R151 ;  /* 0x800000972e2e7221 */ /* 0x000fe20000010000 */
[----:B------:R-:W-:Y:S01]  /*3fb0*/  FMUL.FTZ R39, R99, R39 ;  /* 0x0000002763277220 */ /* 0x000fe20000410000 */
[----:B------:R4:W-:Y:S01]  /*3fc0*/  MUFU.EX2 R30, R132 ;  /* 0x00000084001e7308 */ /* 0x0009e20000000800 */
[--C-:B--2---:R-:W-:Y:S01]  /*3fd0*/  FADD.FTZ R45, R45, -R149.reuse ;  /* 0x800000952d2d7221 */ /* 0x104fe20000010000 */
[----:B------:R-:W-:Y:S01]  /*3fe0*/  FADD.FTZ R47, R47, -R149 ;  /* 0x800000952f2f7221 */ /* 0x000fe20000010000 */
[----:B------:R-:W2:Y:S01]  /*3ff0*/  SHFL.IDX PT, R151, R141, R150, 0x1f ;  /* 0x00001f968d977589 */ /* 0x000ea200000e0000 */
[----:B------:R-:W-:Y:S01]  /*4000*/  FMUL.FTZ R44, R104, R44 ;  /* 0x0000002c682c7220 */ /* 0x000fe20000410000 */
[----:B------:R-:W-:Y:S01]  /*4010*/  FMUL.FTZ R45, R106, R45 ;  /* 0x0000002d6a2d7220 */ /* 0x000fe20000410000 */
[----:B------:R-:W-:Y:S01]  /*4020*/  FMUL.FTZ R46, R105, R46 ;  /* 0x0000002e692e7220 */ /* 0x000fe20000410000 */
[----:B------:R-:W5:Y:S01]  /*4030*/  SHFL.IDX PT, R141, R135, R5, 0x1f ;  /* 0x00001f05878d7589 */ /* 0x000f6200000e0000 */
[----:B------:R1:W-:Y:S01]  /*4040*/  MUFU.EX2 R31, R130 ;  /* 0x00000082001f7308 */ /* 0x0003e20000000800 */
[--C-:B---3--:R-:W-:Y:S01]  /*4050*/  FADD.FTZ R48, R48, -R139.reuse ;  /* 0x8000008b30307221 */ /* 0x108fe20000010000 */
[----:B------:R-:W-:Y:S01]  /*4060*/  FADD.FTZ R50, R50, -R139 ;  /* 0x8000008b32327221 */ /* 0x000fe20000010000 */
[----:B------:R-:W3:Y:S01]  /*4070*/  SHFL.IDX PT, R149, R135, R223, 0x1f ;  /* 0x00001fdf87957589 */ /* 0x000ee200000e0000 */
[----:B------:R-:W-:Y:S01]  /*4080*/  FMUL.FTZ R47, R107, R47 ;  /* 0x0000002f6b2f7220 */ /* 0x000fe20000410000 */
[--C-:B------:R-:W-:Y:S01]  /*4090*/  FADD.FTZ R49, R49, -R32.reuse ;  /* 0x8000002031317221 */ /* 0x100fe20000010000 */
[----:B------:R-:W-:Y:S01]  /*40a0*/  FADD.FTZ R51, R51, -R32 ;  /* 0x8000002033337221 */ /* 0x000fe20000010000 */
[----:B------:R-:W3:Y:S01]  /*40b0*/  SHFL.IDX PT, R139, R135, R221, 0x1f ;  /* 0x00001fdd878b7589 */ /* 0x000ee200000e0000 */
[----:B------:R2:W3:Y:S01]  /*40c0*/  MUFU.EX2 R33, R128 ;  /* 0x0000008000217308 */ /* 0x0004e20000000800 */
[----:B------:R-:W-:Y:S01]  /*40d0*/  FMUL.FTZ R48, R108, R48 ;  /* 0x000000306c307220 */ /* 0x000fe20000410000 */
[----:B------:R-:W-:Y:S01]  /*40e0*/  FMUL.FTZ R49, R13, R49 ;  /* 0x000000310d317220 */ /* 0x000fe20000410000 */
[----:B----4-:R-:W4:Y:S01]  /*40f0*/  SHFL.IDX PT, R132, R135, R23, 0x1f ;  /* 0x00001f1787847589 */ /* 0x010f2200000e0000 */
[--C-:B-1----:R-:W-:Y:S01]  /*4100*/  FADD.FTZ R40, R40, -R216.reuse ;  /* 0x800000d828287221 */ /* 0x102fe20000010000 */
[----:B------:R-:W-:Y:S01]  /*4110*/  FADD.FTZ R42, R42, -R216 ;  /* 0x800000d82a2a7221 */ /* 0x000fe20000010000 */
[----:B------:R-:W-:Y:S01]  /*4120*/  FMUL.FTZ R50, R110, R50 ;  /* 0x000000326e327220 */ /* 0x000fe20000410000 */
[----:B------:R-:W1:Y:S01]  /*4130*/  SHFL.IDX PT, R131, R135, R148, 0x1f ;  /* 0x00001f9487837589 */ /* 0x000e6200000e0000 */
[----:B------:R3:W1:Y:S01]  /*4140*/  MUFU.EX2 R32, R133 ;  /* 0x0000008500207308 */ /* 0x0006620000000800 */
[----:B------:R-:W-:Y:S01]  /*4150*/  FMUL.FTZ R40, R100, R40 ;  /* 0x0000002864287220 */ /* 0x000fe20000410000 */
[----:B------:R-:W-:Y:S01]  /*4160*/  FMUL.FTZ R42, R101, R42 ;  /* 0x0000002a652a7220 */ /* 0x000fe20000410000 */
[----:B------:R-:W1:Y:S01]  /*4170*/  SHFL.IDX PT, R130, R135, R218, 0x1f ;  /* 0x00001fda87827589 */ /* 0x000e6200000e0000 */
[--C-:B--2---:R-:W-:Y:S01]  /*4180*/  FADD.FTZ R53, R53, -R151.reuse ;  /* 0x8000009735357221 */ /* 0x104fe20000010000 */
[----:B------:R-:W-:Y:S01]  /*4190*/  FADD.FTZ R55, R55, -R151 ;  /* 0x8000009737377221 */ /* 0x000fe20000010000 */
[----:B------:R-:W-:Y:S01]  /*41a0*/  FMUL.FTZ R51, R19, R51 ;  /* 0x0000003313337220 */ /* 0x000fe20000410000 */
[----:B------:R-:W2:Y:S01]  /*41b0*/  SHFL.IDX PT, R128, R135, R217, 0x1f ;  /* 0x00001fd987807589 */ /* 0x000ea200000e0000 */
[--C-:B-----5:R-:W-:Y:S01]  /*41c0*/  FADD.FTZ R56, R56, -R141.reuse ;  /* 0x8000008d38387221 */ /* 0x120fe20000010000 */
[----:B------:R-:W-:Y:S01]  /*41d0*/  FADD.FTZ R58, R58, -R141 ;  /* 0x8000008d3a3a7221 */ /* 0x000fe20000010000 */
[----:B------:R-:W-:Y:S01]  /*41e0*/  FMUL.FTZ R52, R20, R52 ;  /* 0x0000003414347220 */ /* 0x000fe20000410000 */
[----:B------:R-:W5:Y:S01]  /*41f0*/  SHFL.IDX PT, R135, R135, R150, 0x1f ;  /* 0x00001f9687877589 */ /* 0x000f6200000e0000 */
[--C-:B---3--:R-:W-:Y:S01]  /*4200*/  FADD.FTZ R57, R57, -R149.reuse ;  /* 0x8000009539397221 */ /* 0x108fe20000010000 */
[----:B------:R-:W-:Y:S01]  /*4210*/  FADD.FTZ R59, R59, -R149 ;  /* 0x800000953b3b7221 */ /* 0x000fe20000010000 */
[----:B------:R-:W-:Y:S01]  /*4220*/  FMUL.FTZ R56, R111, R56 ;  /* 0x000000386f387220 */ /* 0x000fe20000410000 */
[----:B------:R-:W3:Y:S01]  /*4230*/  SHFL.IDX PT, R150, R134, R150, 0x1f ;  /* 0x00001f9686967589 */ /* 0x000ee200000e0000 */
[--C-:B------:R-:W-:Y:S01]  /*4240*/  FADD.FTZ R60, R60, -R139.reuse ;  /* 0x8000008b3c3c7221 */ /* 0x100fe20000010000 */
[----:B------:R-:W-:Y:S01]  /*4250*/  FADD.FTZ R62, R62, -R139 ;  /* 0x8000008b3e3e7221 */ /* 0x000fe20000010000 */
[----:B------:R-:W-:Y:S01]  /*4260*/  FMUL.FTZ R57, R113, R57 ;  /* 0x0000003971397220 */ /* 0x000fe20000410000 */
[----:B------:R2:W3:Y:S01]  /*4270*/  SHFL.IDX PT, R133, R134, R23, 0x1f ;  /* 0x00001f1786857589 */ /* 0x0004e200000e0000 */
[--C-:B----4-:R-:W-:Y:S01]  /*4280*/  FADD.FTZ R61, R61, -R132.reuse ;  /* 0x800000843d3d7221 */ /* 0x110fe20000010000 */
[----:B------:R-:W-:Y:S01]  /*4290*/  FADD.FTZ R63, R63, -R132 ;  /* 0x800000843f3f7221 */ /* 0x000fe20000010000 */
[----:B------:R-:W-:Y:S01]  /*42a0*/  FMUL.FTZ R60, R114, R60 ;  /* 0x0000003c723c7220 */ /* 0x000fe20000410000 */
[----:B------:R-:W4:Y:S01]  /*42b0*/  SHFL.IDX PT, R148, R134, R148, 0x1f ;  /* 0x00001f9486947589 */ /* 0x000f2200000e0000 */
[--C-:B-1----:R-:W-:Y:S01]  /*42c0*/  FADD.FTZ R66, R66, -R131.reuse ;  /* 0x8000008342427221 */ /* 0x102fe20000010000 */
[----:B------:R-:W-:Y:S01]  /*42d0*/  FADD.FTZ R64, R64, -R131 ;  /* 0x8000008340407221 */ /* 0x000fe20000010000 */
[----:B------:R-:W-:Y:S01]  /*42e0*/  FMUL.FTZ R61, R115, R61 ;  /* 0x0000003d733d7220 */ /* 0x000fe20000410000 */
[----:B------:R-:W1:Y:S01]  /*42f0*/  SHFL.IDX PT, R223, R134, R223, 0x1f ;  /* 0x00001fdf86df7589 */ /* 0x000e6200000e0000 */
[--C-:B------:R-:W-:Y:S01]  /*4300*/  FADD.FTZ R65, R65, -R130.reuse ;  /* 0x8000008241417221 */ /* 0x100fe20000010000 */
[----:B------:R-:W-:Y:S01]  /*4310*/  FADD.FTZ R67, R67, -R130 ;  /* 0x8000008243437221 */ /* 0x000fe20000010000 */
[----:B--2---:R2:W2:Y:S01]  /*4320*/  MUFU.EX2 R23, R136 ;  /* 0x0000008800177308 */ /* 0x0044a20000000800 */
[----:B------:R-:W-:Y:S01]  /*4330*/  SHFL.IDX PT, R221, R134, R221, 0x1f ;  /* 0x00001fdd86dd7589 */ /* 0x000fe200000e0000 */
[--C-:B------:R-:W-:Y:S01]  /*4340*/  FADD.FTZ R130, R68, -R128.reuse ;  /* 0x8000008044827221 */ /* 0x100fe20000010000 */
[----:B------:R-:W-:Y:S01]  /*4350*/  FADD.FTZ R128, R70, -R128 ;  /* 0x8000008046807221 */ /* 0x000fe20000010000 */
[----:B------:R-:W-:Y:S01]  /*4360*/  FMUL.FTZ R64, R15, R64 ;  /* 0x000000400f407220 */ /* 0x000fe20000410000 */
[----:B------:R-:W2:Y:S01]  /*4370*/  SHFL.IDX PT, R218, R134, R218, 0x1f ;  /* 0x00001fda86da7589 */ /* 0x000ea200000e0000 */
[----:B-----5:R-:W-:Y:S01]  /*4380*/  FADD.FTZ R70, R69, -R135 ;  /* 0x8000008745467221 */ /* 0x020fe20000010000 */
[----:B------:R-:W-:Y:S01]  /*4390*/  FMUL.FTZ R69, R120, R142 ;  /* 0x0000008e78457220 */ /* 0x000fe20000410000 */
[----:B------:R-:W-:Y:S01]  /*43a0*/  FMUL.FTZ R62, R116, R62 ;  /* 0x0000003e743e7220 */ /* 0x000fe20000410000 */
[----:B------:R-:W5:Y:S01]  /*43b0*/  SHFL.IDX PT, R217, R134, R217, 0x1f ;  /* 0x00001fd986d97589 */ /* 0x000f6200000e0000 */
[--C-:B---3--:R-:W-:Y:S01]  /*43c0*/  FADD.FTZ R216, R85, -R150.reuse ;  /* 0x8000009655d87221 */ /* 0x108fe20000010000 */
[----:B------:R-:W-:Y:S01]  /*43d0*/  FMUL.FTZ R85, R89, R143 ;  /* 0x0000008f59557220 */ /* 0x000fe20000410000 */
[----:B------:R-:W-:Y:S01]  /*43e0*/  FADD.FTZ R150, R87, -R150 ;  /* 0x8000009657967221 */ /* 0x000fe20000010000 */
[----:B------:R-:W3:Y:S01]  /*43f0*/  SHFL.IDX PT, R134, R134, R5, 0x1f ;  /* 0x00001f0586867589 */ /* 0x000ee200000e0000 */
[--C-:B------:R-:W-:Y:S01]  /*4400*/  FADD.FTZ R139, R77, -R133.reuse ;  /* 0x800000854d8b7221 */ /* 0x100fe20000010000 */
[----:B------:R-:W-:Y:S01]  /*4410*/  FADD.FTZ R141, R79, -R133 ;  /* 0x800000854f8d7221 */ /* 0x000fe20000010000 */
[----:B------:R-:W-:Y:S01]  /*4420*/  F2FP.F16.F32.PACK_AB R85, R85, R26 ;  /* 0x0000001a5555723e */ /* 0x000fe200000000ff */
[--C-:B----4-:R-:W-:Y:S01]  /*4430*/  FADD.FTZ R133, R80, -R148.reuse ;  /* 0x8000009450857221 */ /* 0x110fe20000010000 */
[----:B------:R-:W-:Y:S01]  /*4440*/  FMUL.FTZ R26, R93, R27 ;  /* 0x0000001b5d1a7220 */ /* 0x000fe20000410000 */
[----:B------:R-:W-:Y:S01]  /*4450*/  FADD.FTZ R148, R82, -R148 ;  /* 0x8000009452947221 */ /* 0x000fe20000010000 */
[----:B------:R-:W-:Y:S01]  /*4460*/  FMUL.FTZ R80, R94, R145 ;  /* 0x000000915e507220 */ /* 0x000fe20000410000 */
[----:B------:R-:W-:Y:S01]  /*4470*/  FMUL.FTZ R27, R22, R146 ;  /* 0x00000092161b7220 */ /* 0x000fe20000410000 */
[----:B------:R-:W-:Y:S01]  /*4480*/  F2FP.F16.F32.PACK_AB R82, R37, R36 ;  /* 0x000000242552723e */ /* 0x000fe200000000ff */
[--C-:B-1----:R-:W-:Y:S01]  /*4490*/  FADD.FTZ R132, R73, -R223.reuse ;  /* 0x800000df49847221 */ /* 0x102fe20000010000 */
[----:B------:R-:W1:Y:S01]  /*44a0*/  MUFU.EX2 R36, R121 ;  /* 0x0000007900247308 */ /* 0x000e620000000800 */
[----:B------:R-:W-:Y:S01]  /*44b0*/  F2FP.F16.F32.PACK_AB R87, R26, R25 ;  /* 0x000000191a57723e */ /* 0x000fe200000000ff */
[----:B------:R-:W-:Y:S01]  /*44c0*/  FMUL.FTZ R25, R118, R65 ;  /* 0x0000004176197220 */ /* 0x000fe20000410000 */
[----:B------:R-:W-:Y:S01]  /*44d0*/  F2FP.F16.F32.PACK_AB R80, R27, R80 ;  /* 0x000000501b50723e */ /* 0x000fe200000000ff */
[----:B------:R-:W-:Y:S01]  /*44e0*/  FMUL.FTZ R65, R17, R66 ;  /* 0x0000004211417220 */ /* 0x000fe20000410000 */
[----:B------:R-:W-:Y:S01]  /*44f0*/  FADD.FTZ R223, R75, -R223 ;  /* 0x800000df4bdf7221 */ /* 0x000fe20000010000 */
[----:B------:R-:W-:Y:S01]  /*4500*/  FMUL.FTZ R66, R28, R130 ;  /* 0x000000821c427220 */ /* 0x000fe20000410000 */
[----:B------:R-:W-:Y:S01]  /*4510*/  FMUL.FTZ R27, R14, R70 ;  /* 0x000000460e1b7220 */ /* 0x000fe20000410000 */
[----:B--2---:R-:W-:Y:S01]  /*4520*/  FADD.FTZ R149, R81, -R218 ;  /* 0x800000da51957221 */ /* 0x004fe20000010000 */
[--C-:B-----5:R-:W-:Y:S01]  /*4530*/  FADD.FTZ R151, R84, -R217.reuse ;  /* 0x800000d954977221 */ /* 0x120fe20000010000 */
[----:B------:R-:W-:Y:S01]  /*4540*/  F2FP.F16.F32.PACK_AB R81, R35, R34 ;  /* 0x000000222351723e */ /* 0x000fe200000000ff */
[----:B------:R-:W-:Y:S01]  /*4550*/  FADD.FTZ R217, R86, -R217 ;  /* 0x800000d956d97221 */ /* 0x000fe20000010000 */
[----:B------:R-:W-:Y:S01]  /*4560*/  F2FP.F16.F32.PACK_AB R70, R61, R60 ;  /* 0x0000003c3d46723e */ /* 0x000fe200000000ff */
[--C-:B---3--:R-:W-:Y:S01]  /*4570*/  FADD.FTZ R131, R72, -R134.reuse ;  /* 0x8000008648837221 */ /* 0x108fe20000010000 */
        /* <DEDUP_REMOVED lines=8> */
[----:B------:R-:W-:Y:S01]  /*4600*/  FADD.FTZ R135, R71, -R135 ;  /* 0x8000008747877221 */ /* 0x000fe20000010000 */
[----:B------:R-:W-:Y:S01]  /*4610*/  F2FP.F16.F32.PACK_AB R66, R27, R66 ;  /* 0x000000421b42723e */ /* 0x000fe200000000ff */
[----:B------:R-:W-:Y:S01]  /*4620*/  FADD.FTZ R136, R76, -R221 ;  /* 0x800000dd4c887221 */ /* 0x000fe20000010000 */
        /* <DEDUP_REMOVED lines=37> */
[----:B-1----:R-:W-:Y:S01]  /*4880*/  FMUL.FTZ R150, R36, R150 ;  /* 0x0000009624967220 */ /* 0x002fe20000410000 */
        /* <DEDUP_REMOVED lines=22> */
[----:B------:R1:W-:Y:S01]  /*49f0*/  STSM.16.MT88.4 [R34+0x24400], R56 ;  /* 0x0244003822007844 */ /* 0x0003e20000004200 */
[----:B------:R-:W-:Y:S02]  /*4a00*/  F2FP.F16.F32.PACK_AB R100, R102, R100 ;  /* 0x000000646664723e */ /* 0x000fe400000000ff */
[----:B------:R-:W-:Y:S01]  /*4a10*/  WARPGROUP.ARRIVE ;  /* 0x00000000000079c5 */ /* 0x000fe20000000000 */
[----:B------:R-:W-:Y:S02]  /*4a20*/  F2FP.F16.F32.PACK_AB R101, R103, R101 ;  /* 0x000000656765723e */ /* 0x000fe400000000ff */
[----:B------:R-:W-:Y:S02]  /*4a30*/  F2FP.F16.F32.PACK_AB R102, R106, R104 ;  /* 0x000000686a66723e */ /* 0x000fe400000000ff */
[----:B------:R-:W-:Y:S01]  /*4a40*/  F2FP.F16.F32.PACK_AB R103, R107, R105 ;  /* 0x000000696b67723e */ /* 0x000fe200000000ff */
[----:B------:R-:W-:Y:S01]  /*4a50*/  HGMMA.64x64x16.F32 R184, R24, gdesc[UR4].tnspB, R184, gsb0 ;  /* 0x40e0000418b87df0 */ /* 0x000fe200080008b8 */
[----:B------:R-:W-:Y:S01]  /*4a60*/  UMOV UR6, UR4 ;  /* 0x0000000400067c82 */ /* 0x000fe20008000000 */
[----:B------:R-:W-:Y:S01]  /*4a70*/  UMOV UR7, 0x40000040 ;  /* 0x4000004000077882 */ /* 0x000fe20000000000 */
[----:B------:R-:W-:Y:S01]  /*4a80*/  UIADD3 UR4, UR8, 0x100, URZ ;  /* 0x0000010008047890 */ /* 0x000fe2000fffe03f */
[----:B------:R-:W-:-:S02]  /*4a90*/  F2FP.F16.F32.PACK_AB R32, R32, R30 ;  /* 0x0000001e2020723e */ /* 0x000fc400000000ff */
[----:B------:R-:W-:Y:S02]  /*4aa0*/  F2FP.F16.F32.PACK_AB R33, R33, R31 ;  /* 0x0000001f2121723e */ /* 0x000fe400000000ff */
[----:B-1----:R-:W-:Y:S02]  /*4ab0*/  F2FP.F16.F32.PACK_AB R34, R137, R23 ;  /* 0x000000178922723e */ /* 0x002fe400000000ff */
[----:B------:R-:W-:Y:S02]  /*4ac0*/  F2FP.F16.F32.PACK_AB R35, R127, R125 ;  /* 0x0000007d7f23723e */ /* 0x000fe400000000ff */
[----:B------:R-:W-:Y:S02]  /*4ad0*/  F2FP.F16.F32.PACK_AB R120, R138, R140 ;  /* 0x0000008c8a78723e */ /* 0x000fe400000000ff */
[----:B------:R-:W-:Y:S02]  /*4ae0*/  F2FP.F16.F32.PACK_AB R121, R126, R129 ;  /* 0x000000817e79723e */ /* 0x000fe400000000ff */
[----:B------:R-:W-:-:S02]  /*4af0*/  F2FP.F16.F32.PACK_AB R122, R122, R124 ;  /* 0x0000007c7a7a723e */ /* 0x000fc400000000ff */
[----:B------:R-:W-:Y:S01]  /*4b00*/  F2FP.F16.F32.PACK_AB R123, R36, R123 ;  /* 0x0000007b247b723e */ /* 0x000fe200000000ff */
[----:B------:R-:W-:Y:S02]  /*4b10*/  WARPGROUP.DEPBAR.LE gsb0, 0x0 ;  /* 0x00008000000079c5 */ /* 0x000fe40000010000 */
[----:B------:R-:W-:Y:S02]  /*4b20*/  F2FP.F16.F32.PACK_AB R24, R22, R94 ;  /* 0x0000005e1618723e */ /* 0x000fe400000000ff */
[----:B------:R-:W-:Y:S02]  /*4b30*/  F2FP.F16.F32.PACK_AB R25, R21, R95 ;  /* 0x0000005f1519723e */ /* 0x000fe400000000ff */
[----:B------:R-:W-:Y:S02]  /*4b40*/  F2FP.F16.F32.PACK_AB R26, R98, R97 ;  /* 0x00000061621a723e */ /* 0x000fe400000000ff */
[----:B------:R-:W-:-:S04]  /*4b50*/  F2FP.F16.F32.PACK_AB R27, R99, R96 ;  /* 0x00000060631b723e */ /* 0x000fc800000000ff */
[----:B------:R-:W-:-:S06]  /*4b60*/  WARPGROUP.ARRIVE ;  /* 0x00000000000079c5 */ /* 0x000fcc0000000000 */
[----:B------:R-:W-:Y:S01]  /*4b70*/  HGMMA.64x64x16.F32 R184, R24, gdesc[UR4].tnspB, R184, gsb0 ;  /* 0x40e0000418b87df0 */ /* 0x000fe200080008b8 */
[----:B------:R-:W-:Y:S01]  /*4b80*/  UMOV UR6, UR4 ;  /* 0x0000000400067c82 */ /* 0x000fe20008000000 */
[----:B------:R-:W-:Y:S01]  /*4b90*/  UMOV UR7, 0x40000040 ;  /* 0x4000004000077882 */ /* 0x000fe20000000000 */
[----:B------:R-:W-:Y:S01]  /*4ba0*/  UIADD3 UR4, UR8, 0x180, URZ ;  /* 0x0000018008047890 */ /* 0x000fe2000fffe03f */
[----:B------:R-:W-:Y:S02]  /*4bb0*/  WARPGROUP.DEPBAR.LE gsb0, 0x0 ;  /* 0x00008000000079c5 */ /* 0x000fe40000010000 */
[----:B------:R-:W-:Y:S01]  /*4bc0*/  WARPGROUP.ARRIVE ;  /* 0x00000000000079c5 */ /* 0x000fe20000000000 */
[----:B------:R-:W-:Y:S02]  /*4bd0*/  F2FP.F16.F32.PACK_AB R24, R13, R108 ;  /* 0x0000006c0d18723e */ /* 0x000fe400000000ff */
[----:B------:R-:W-:Y:S02]  /*4be0*/  F2FP.F16.F32.PACK_AB R25, R19, R110 ;  /* 0x0000006e1319723e */ /* 0x000fe400000000ff */
[----:B------:R-:W-:Y:S01]  /*4bf0*/  F2FP.F16.F32.PACK_AB R26, R109, R20 ;  /* 0x000000146d1a723e */ /* 0x000fe200000000ff */
[----:B------:R-:W-:Y:S01]  /*4c00*/  HGMMA.64x64x16.F32 R184, R100, gdesc[UR4].tnspB, R184, gsb0 ;  /* 0x40e0000464b87df0 */ /* 0x000fe200080008b8 */
[----:B------:R-:W-:Y:S01]  /*4c10*/  F2FP.F16.F32.PACK_AB R27, R12, R18 ;  /* 0x000000120c1b723e */ /* 0x000fe200000000ff */
[----:B------:R-:W-:Y:S01]  /*4c20*/  UMOV UR6, UR4 ;  /* 0x0000000400067c82 */ /* 0x000fe20008000000 */
[----:B------:R-:W-:Y:S01]  /*4c30*/  UMOV UR7, 0x40000040 ;  /* 0x4000004000077882 */ /* 0x000fe20000000000 */
[----:B------:R-:W-:Y:S01]  /*4c40*/  UIADD3 UR4, UR8, 0x200, URZ ;  /* 0x0000020008047890 */ /* 0x000fe2000fffe03f */
[----:B------:R-:W-:-:S02]  /*4c50*/  WARPGROUP.DEPBAR.LE gsb0, 0x0 ;  /* 0x00008000000079c5 */ /* 0x000fc40000010000 */
[----:B------:R-:W-:-:S06]  /*4c60*/  WARPGROUP.ARRIVE ;  /* 0x00000000000079c5 */ /* 0x000fcc0000000000 */
[----:B------:R-:W-:Y:S01]  /*4c70*/  HGMMA.64x64x16.F32 R184, R24, gdesc[UR4].tnspB, R184, gsb0 ;  /* 0x40e0000418b87df0 */ /* 0x000fe200080008b8 */
[----:B------:R-:W-:Y:S01]  /*4c80*/  UMOV UR6, UR4 ;  /* 0x0000000400067c82 */ /* 0x000fe20008000000 */
[----:B------:R-:W-:Y:S01]  /*4c90*/  UMOV UR7, 0x40000040 ;  /* 0x4000004000077882 */ /* 0x000fe20000000000 */
[----:B------:R-:W-:Y:S01]  /*4ca0*/  UIADD3 UR4, UR8, 0x280, URZ ;  /* 0x0000028008047890 */ /* 0x000fe2000fffe03f */
[----:B------:R-:W-:Y:S02]  /*4cb0*/  WARPGROUP.DEPBAR.LE gsb0, 0x0 ;  /* 0x00008000000079c5 */ /* 0x000fe40000010000 */
[----:B------:R-:W-:Y:S02]  /*4cc0*/  F2FP.F16.F32.PACK_AB R24, R113, R111 ;  /* 0x0000006f7118723e */ /* 0x000fe400000000ff */
[----:B------:R-:W-:Y:S01]  /*4cd0*/  F2FP.F16.F32.PACK_AB R25, R10, R112 ;  /* 0x000000700a19723e */ /* 0x000fe200000000ff */
[----:B------:R-:W-:Y:S01]  /*4ce0*/  IMAD R10, R235, 0x2000, R231 ;  /* 0x00002000eb0a7824 */ /* 0x000fe200078e02e7 */
[----:B------:R-:W-:-:S02]  /*4cf0*/  F2FP.F16.F32.PACK_AB R26, R115, R114 ;  /* 0x00000072731a723e */ /* 0x000fc400000000ff */
[----:B------:R-:W-:Y:S02]  /*4d00*/  F2FP.F16.F32.PACK_AB R27, R117, R116 ;  /* 0x00000074751b723e */ /* 0x000fe400000000ff */
[----:B------:R-:W-:Y:S02]  /*4d10*/  SHF.R.U32.HI R10, RZ, 0x4, R10 ;  /* 0x00000004ff0a7819 */ /* 0x000fe4000001160a */
[----:B------:R-:W-:Y:S02]  /*4d20*/  WARPGROUP.ARRIVE ;  /* 0x00000000000079c5 */ /* 0x000fe40000000000 */
[----:B------:R-:W-:-:S04]  /*4d30*/  LOP3.LUT R10, R10, 0x3fff, RZ, 0xc0, !PT ;  /* 0x00003fff0a0a7812 */ /* 0x000fc800078ec0ff */
[----:B------:R-:W-:Y:S01]  /*4d40*/  HGMMA.64x64x16.F32 R184, R24, gdesc[UR4].tnspB, R184, gsb0 ;  /* 0x40e0000418b87df0 */ /* 0x000fe200080008b8 */
[----:B------:R-:W-:Y:S01]  /*4d50*/  UMOV UR6, UR4 ;  /* 0x0000000400067c82 */ /* 0x000fe20008000000 */
[----:B------:R-:W-:Y:S01]  /*4d60*/  UMOV UR7, 0x40000040 ;  /* 0x4000004000077882 */ /* 0x000fe20000000000 */
[----:B------:R-:W-:Y:S02]  /*4d70*/  UIADD3 UR4, UR8, 0x300, URZ ;  /* 0x0000030008047890 */ /* 0x000fe4000fffe03f */
[----:B------:R-:W-:Y:S01]  /*4d80*/  UIADD3 UR8, UR8, 0x380, URZ ;  /* 0x0000038008087890 */ /* 0x000fe2000fffe03f */
[----:B------:R-:W-:Y:S02]  /*4d90*/  WARPGROUP.DEPBAR.LE gsb0, 0x0 ;  /* 0x00008000000079c5 */ /* 0x000fe40000010000 */
[----:B------:R-:W-:Y:S02]  /*4da0*/  F2FP.F16.F32.PACK_AB R24, R118, R15 ;  /* 0x0000000f7618723e */ /* 0x000fe400000000ff */
[----:B------:R-:W-:-:S02]  /*4db0*/  F2FP.F16.F32.PACK_AB R25, R119, R17 ;  /* 0x000000117719723e */ /* 0x000fc400000000ff */
[----:B------:R-:W-:Y:S02]  /*4dc0*/  F2FP.F16.F32.PACK_AB R26, R14, R28 ;  /* 0x0000001c0e1a723e */ /* 0x000fe400000000ff */
[----:B------:R-:W-:Y:S02]  /*4dd0*/  F2FP.F16.F32.PACK_AB R27, R11, R29 ;  /* 0x0000001d0b1b723e */ /* 0x000fe400000000ff */
[----:B------:R-:W-:Y:S02]  /*4de0*/  LOP3.LUT R11, R10, 0x10000, RZ, 0xfc, !PT ;  /* 0x000100000a0b7812 */ /* 0x000fe400078efcff */
[----:B------:R-:W-:-:S03]  /*4df0*/  WARPGROUP.ARRIVE ;  /* 0x00000000000079c5 */ /* 0x000fc60000000000 */
[----:B------:R-:W-:-:S03]  /*4e00*/  IMAD R11, R0, 0x800, R11 ;  /* 0x00000800000b7824 */ /* 0x000fc600078e020b */
[----:B------:R-:W-:Y:S01]  /*4e10*/  HGMMA.64x64x16.F32 R184, R24, gdesc[UR4].tnspB, R184, gsb0 ;  /* 0x40e0000418b87df0 */ /* 0x000fe200080008b8 */
[----:B------:R-:W-:Y:S01]  /*4e20*/  UMOV UR6, UR4 ;  /* 0x0000000400067c82 */ /* 0x000fe20008000000 */
[----:B------:R-:W-:Y:S01]  /*4e30*/  UMOV UR7, 0x40000040 ;  /* 0x4000004000077882 */ /* 0x000fe20000000000 */
[----:B------:R-:W-:Y:S02]  /*4e40*/  R2UR UR4, R16 ;  /* 0x00000000100472ca */ /* 0x000fe400000e0000 */
[----:B------:R-:W-:-:S11]  /*4e50*/  R2UR UR9, R11 ;  /* 0x000000000b0972ca */ /* 0x000fd600000e0000 */
[----:B------:R-:W-:-:S04]  /*4e60*/  USHF.R.U32.HI UR4, URZ, 0x4, UR4 ;  /* 0x000000043f047899 */ /* 0x000fc80008011604 */
[----:B------:R-:W-:-:S03]  /*4e70*/  ULOP3.LUT UR10, UR4, 0x3fff, URZ, 0xc0, !UPT ;  /* 0x00003fff040a7892 */ /* 0x000fc6000f8ec03f */
[----:B------:R-:W-:Y:S01]  /*4e80*/  UMOV UR4, UR9 ;  /* 0x0000000900047c82 */ /* 0x000fe20008000000 */
[----:B------:R-:W-:Y:S02]  /*4e90*/  WARPGROUP.DEPBAR.LE gsb0, 0x0 ;  /* 0x00008000000079c5 */ /* 0x000fe40000010000 */
[----:B------:R-:W-:-:S06]  /*4ea0*/  WARPGROUP.ARRIVE ;  /* 0x00000000000079c5 */ /* 0x000fcc0000000000 */
[----:B------:R-:W-:Y:S01]  /*4eb0*/  HGMMA.64x64x16.F32 R184, R32, gdesc[UR4].tnspB, R184, gsb0 ;  /* 0x40e0000420b87df0 */ /* 0x000fe200080008b8 */
[----:B------:R-:W-:Y:S01]  /*4ec0*/  UMOV UR6, UR8 ;  /* 0x0000000800067c82 */ /* 0x000fe20008000000 */
[----:B------:R-:W-:Y:S01]  /*4ed0*/  UMOV UR7, 0x40000040 ;  /* 0x4000004000077882 */ /* 0x000fe20000000000 */
[----:B------:R-:W-:Y:S02]  /*4ee0*/  WARPGROUP.DEPBAR.LE gsb0, 0x0 ;  /* 0x00008000000079c5 */ /* 0x000fe40000010000 */
[----:B------:R-:W-:-:S06]  /*4ef0*/  WARPGROUP.ARRIVE ;  /* 0x00000000000079c5 */ /* 0x000fcc0000000000 */
[----:B------:R-:W-:Y:S01]  /*4f00*/  HGMMA.64x64x16.F32 R184, R120, gdesc[UR4].tnspB, R184, gsb0 ;  /* 0x40e0000478b87df0 */ /* 0x000fe200080008b8 */
[----:B------:R-:W-:Y:S01]  /*4f10*/  UMOV UR6, UR10 ;  /* 0x0000000a00067c82 */ /* 0x000fe20008000000 */
[----:B------:R-:W-:Y:S01]  /*4f20*/  UMOV UR7, 0x40000040 ;  /* 0x4000004000077882 */ /* 0x000fe20000000000 */
[----:B------:R-:W-:Y:S02]  /*4f30*/  WARPGROUP.DEPBAR.LE gsb0, 0x0 ;  /* 0x00008000000079c5 */ /* 0x000fe40000010000 */
[----:B------:R1:W-:Y:S06]  /*4f40*/  MEMBAR.ALL.CTA ;  /* 0x0000000000007992 */ /* 0x0003ec0000008000 */
[----:B-1----:R-:W1:Y:S02]  /*4f50*/  FENCE.VIEW.ASYNC.S ;  /* 0x00000000000073c6 */ /* 0x002e640000000000 */
[----:B-1----:R-:W-:Y:S06]  /*4f60*/  BAR.SYNC.DEFER_BLOCKING 0x9, 0x100 ;  /* 0x0244000000007b1d */ /* 0x002fec0000010000 */
        /* <DEDUP_REMOVED lines=54> */
.L_x_1707:
        /* <DEDUP_REMOVED lines=68> */
.L_x_1708:
        /* <DEDUP_REMOVED lines=11> */
.L_x_1698:
[----:B------:R-:W2:Y:S01]  /*57c0*/  S2UR UR6, SR_CTAID.X ;  /* 0x00000000000679c3 */ /* 0x000ea20000002500 */
[----:B------:R-:W-:Y:S01]  /*57d0*/  UIADD3 UR4, UR40, -UR41, URZ ;  /* 0x8000002928047290 */ /* 0x000fe2000fffe03f */
[----:B------:R-:W-:-:S03]  /*57e0*/  ULDC UR5, c[0x0][0x748] ;  /* 0x0001d20000057ab9 */ /* 0x000fc60000000800 */
[----:B--2---:R-:W-:-:S04]  /*57f0*/  ULEA UR4, UR6, UR4, 0x7 ;  /* 0x0000000406047291 */ /* 0x004fc8000f8e383f */
[----:B------:R-:W-:-:S04]  /*5800*/  UIADD3 UR4, UR4, UR5, URZ ;  /* 0x0000000504047290 */ /* 0x000fc8000fffe03f */
[----:B------:R-:W-:-:S04]  /*5810*/  USHF.R.S32.HI UR5, URZ, 0x1f, UR4 ;  /* 0x0000001f3f057899 */ /* 0x000fc80008011404 */
[----:B------:R-:W-:-:S04]  /*5820*/  ULEA.HI UR5, UR5, UR4, URZ, 0x7 ;  /* 0x0000000405057291 */ /* 0x000fc8000f8f383f */
[----:B------:R-:W-:-:S06]  /*5830*/  USHF.R.S32.HI UR5, URZ, 0x7, UR5 ;  /* 0x000000073f057899 */ /* 0x000fcc0008011405 */
[----:B------:R-:W-:-:S05]  /*5840*/  IMAD.U32 R5, RZ, RZ, UR5 ;  /* 0x00000005ff057e24 */ /* 0x000fca000f8e00ff */
[----:B------:R-:W-:-:S04]  /*5850*/  VIMNMX R6, R5, UR42, PT ;  /* 0x0000002a05067c48 */ /* 0x000fc8000bfe0100 */
[----:B------:R-:W-:Y:S01]  /*5860*/  ISETP.LE.AND P0, PT, R6, UR43, PT ;  /* 0x0000002b06007c0c */ /* 0x000fe2000bf03270 */
[----:B------:R2:W-:-:S12]  /*5870*/  STL [R1+0x28], R6 ;  /* 0x0000280601007387 */ /* 0x0005d80000100800 */
[----:B--2---:R-:W-:Y:S05]  /*5880*/  @P0 BRA `(.L_x_1710) ;  /* 0x00000038005c0947 */ /* 0x004fea0003800000 */
[----:B------:R-:W2:Y:S04]  /*5890*/  LDL R11, [R1+0x44] ;  /* 0x00004400010b7983 */ /* 0x000ea80000100800 */
[----:B------:R-:W2:Y:S04]  /*58a0*/  LDL R10, [R1+0x4c] ;  /* 0x00004c00010a7983 */ /* 0x000ea80000100800 */
[----:B------:R-:W3:Y:S01]  /*58b0*/  LDL R9, [R1+0x48] ;  /* 0x0000480001097983 */ /* 0x000ee20000100800 */
[----:B------:R-:W-:Y:S01]  /*58c0*/  UIMAD UR4, UR6, -0x80, UR41 ;  /* 0xffffff80060478a4 */ /* 0x000fe2000f8e0229 */
[----:B------:R-:W-:Y:S01]  /*58d0*/  IMAD.MOV.U32 R237, RZ, RZ, 0x40000040 ;  /* 0x40000040ffed7424 */ /* 0x000fe200078e00ff */
[----:B------:R-:W4:Y:S01]  /*58e0*/  S2R R5, SR_TID.X ;  /* 0x0000000000057919 */ /* 0x000f220000002100 */
[----:B------:R-:W-:-:S03]  /*58f0*/  IMAD.MOV.U32 R233, RZ, RZ, 0x40000040 ;  /* 0x40000040ffe97424 */ /* 0x000fc600078e00ff */
[----:B------:R-:W-:Y:S02]  /*5900*/  IMAD.U32 R13, RZ, RZ, UR4 ;  /* 0x00000004ff0d7e24 */ /* 0x000fe4000f8e00ff */
[----:B----4-:R-:W-:-:S05]  /*5910*/  VIADD R7, R5, 0xffffff80 ;  /* 0xffffff8005077836 */ /* 0x010fca0000000000 */
[----:B-1----:R-:W-:-:S04]  /*5920*/  SHF.R.S32.HI R8, RZ, 0x1f, R7 ;  /* 0x0000001fff087819 */ /* 0x002fc80000011407 */
[----:B------:R-:W-:Y:S02]  /*5930*/  LEA.HI R5, R8, R7, RZ, 0x5 ;  /* 0x0000000708057211 */ /* 0x000fe400078f28ff */
[----:B--2---:R-:W-:Y:S02]  /*5940*/  LEA.HI R6, R10, R11, RZ, 0x5 ;  /* 0x0000000b0a067211 */ /* 0x004fe400078f28ff */
[--C-:B---3--:R-:W-:Y:S02]  /*5950*/  SHF.R.S32.HI R11, RZ, 0x2, R9.reuse ;  /* 0x00000002ff0b7819 */ /* 0x108fe40000011409 */
[----:B------:R-:W-:Y:S02]  /*5960*/  SHF.R.S32.HI R10, RZ, 0x1f, R9 ;  /* 0x0000001fff0a7819 */ /* 0x000fe40000011409 */
[----:B------:R-:W1:Y:S01]  /*5970*/  S2R R9, SR_TID.X ;  /* 0x0000000000097919 */ /* 0x000e620000002100 */
[----:B------:R-:W-:Y:S02]  /*5980*/  SHF.R.S32.HI R12, RZ, 0x5, R6 ;  /* 0x00000005ff0c7819 */ /* 0x000fe40000011406 */
[----:B------:R-:W-:-:S02]  /*5990*/  LOP3.LUT R6, R5, 0xffffffe0, RZ, 0xc0, !PT ;  /* 0xffffffe005067812 */ /* 0x000fc400078ec0ff */
[----:B------:R-:W-:Y:S01]  /*59a0*/  LEA.HI R10, R10, R11, RZ, 0x3 ;  /* 0x0000000b0a0a7211 */ /* 0x000fe200078f18ff */
[C---:B-1----:R-:W-:Y:S02]  /*59b0*/  VIADD R14, R9.reuse, 0xffffff80 ;  /* 0xffffff80090e7836 */ /* 0x042fe40000000000 */
[----:B------:R-:W-:Y:S02]  /*59c0*/  VIADD R15, R9, 0xffffff80 ;  /* 0xffffff80090f7836 */ /* 0x000fe40000000000 */
[----:B------:R-:W-:Y:S01]  /*59d0*/  IMAD.IADD R9, R7, 0x1, -R6 ;  /* 0x0000000107097824 */ /* 0x000fe200078e0a06 */
[----:B------:R-:W-:Y:S01]  /*59e0*/  SHF.R.S32.HI R14, RZ, 0x1f, R14 ;  /* 0x0000001fff0e7819 */ /* 0x000fe2000001140e */
[----:B------:R-:W-:Y:S01]  /*59f0*/  IMAD R6, R12, -0x10, R13 ;  /* 0xfffffff00c067824 */ /* 0x000fe200078e020d */
[----:B------:R-:W-:Y:S02]  /*5a00*/  LOP3.LUT R12, R10, 0xfffffff8, RZ, 0xc0, !PT ;  /* 0xfffffff80a0c7812 */ /* 0x000fe400078ec0ff */
[----:B------:R-:W-:-:S02]  /*5a10*/  LEA.HI R14, R14, R15, RZ, 0x7 ;  /* 0x0000000f0e0e7211 */ /* 0x000fc400078f38ff */
[----:B------:R-:W-:Y:S02]  /*5a20*/  SHF.R.S32.HI R10, RZ, 0x1f, R9 ;  /* 0x0000001fff0a7819 */ /* 0x000fe40000011409 */
[----:B------:R-:W-:Y:S02]  /*5a30*/  SHF.R.S32.HI R14, RZ, 0x7, R14 ;  /* 0x00000007ff0e7819 */ /* 0x000fe4000001140e */
[----:B------:R-:W-:Y:S02]  /*5a40*/  IADD3 R6, R6, R12, -R11 ;  /* 0x0000000c06067210 */ /* 0x000fe40007ffe80b */
[----:B------:R-:W-:Y:S02]  /*5a50*/  LEA.HI R5, R14, R14, RZ, 0x1 ;  /* 0x0000000e0e057211 */ /* 0x000fe400078f08ff */
[CC--:B------:R-:W-:Y:S02]  /*5a60*/  LEA.HI R11, R10.reuse, R9.reuse, RZ, 0x3 ;  /* 0x000000090a0b7211 */ /* 0x0c0fe400078f18ff */
[----:B------:R-:W-:-:S02]  /*5a70*/  LEA.HI R10, R10, R9, RZ, 0x2 ;  /* 0x000000090a0a7211 */ /* 0x000fc400078f10ff */
[----:B------:R-:W-:Y:S02]  /*5a80*/  LOP3.LUT R5, R5, 0xfffffffe, RZ, 0xc0, !PT ;  /* 0xfffffffe05057812 */ /* 0x000fe400078ec0ff */
[--C-:B------:R-:W-:Y:S02]  /*5a90*/  SHF.R.S32.HI R9, RZ, 0x3, R11.reuse ;  /* 0x00000003ff097819 */ /* 0x100fe4000001140b */
[----:B------:R-:W-:Y:S01]  /*5aa0*/  SHF.R.S32.HI R12, RZ, 0x1f, R11 ;  /* 0x0000001fff0c7819 */ /* 0x000fe2000001140b */
[----:B------:R-:W-:Y:S01]  /*5ab0*/  IMAD.IADD R5, R14, 0x1, -R5 ;  /* 0x000000010e057824 */ /* 0x000fe200078e0a05 */
[----:B------:R-:W-:Y:S02]  /*5ac0*/  SHF.R.S32.HI R11, RZ, 0x2, R10 ;  /* 0x00000002ff0b7819 */ /* 0x000fe4000001140a */
[----:B------:R-:W-:Y:S01]  /*5ad0*/  LEA.HI R12, R12, R9, RZ, 0x4 ;  /* 0x000000090c0c7211 */ /* 0x000fe200078f20ff */
[----:B------:R-:W-:Y:S01]  /*5ae0*/  IMAD R5, R5, -0x40, R6 ;  /* 0xffffffc005057824 */ /* 0x000fe200078e0206 */
[----:B------:R-:W-:Y:S01]  /*5af0*/  LEA.HI R10, R10, R11, RZ, 0x1 ;  /* 0x0000000b0a0a7211 */ /* 0x000fe200078f08ff */
[C---:B------:R-:W-:Y:S01]  /*5b00*/  VIADD R15, R11.reuse, 0x18 ;  /* 0x000000180b0f7836 */ /* 0x040fe20000000000 */
[----:B------:R-:W-:Y:S01]  /*5b10*/  LEA.HI R6, R8, R7, RZ, 0x2 ;  /* 0x0000000708067211 */ /* 0x000fe200078f10ff */
[----:B------:R-:W-:Y:S01]  /*5b20*/  VIADD R8, R11, 0x8 ;  /* 0x000000080b087836 */ /* 0x000fe20000000000 */
[----:B------:R-:W-:-:S02]  /*5b30*/  LOP3.LUT R12, R12, 0x1ffffff0, RZ, 0xc0, !PT ;  /* 0x1ffffff00c0c7812 */ /* 0x000fc400078ec0ff */
[----:B------:R-:W-:Y:S02]  /*5b40*/  LOP3.LUT R10, R10, 0xfffffffe, RZ, 0xc0, !PT ;  /* 0xfffffffe0a0a7812 */ /* 0x000fe400078ec0ff */
[----:B------:R-:W-:Y:S01]  /*5b50*/  LOP3.LUT R6, R6, 0xfffffffc, RZ, 0xc0, !PT ;  /* 0xfffffffc06067812 */ /* 0x000fe200078ec0ff */
[----:B------:R-:W-:Y:S01]  /*5b60*/  IMAD.IADD R9, R9, 0x1, -R12 ;  /* 0x0000000109097824 */ /* 0x000fe200078e0a0c */
[----:B------:R-:W-:Y:S01]  /*5b70*/  LEA.HI R13, R8, R8, RZ, 0x1 ;  /* 0x00000008080d7211 */ /* 0x000fe200078f08ff */
[----:B------:R-:W-:Y:S01]  /*5b80*/  IMAD.IADD R10, R11, 0x1, -R10 ;  /* 0x000000010b0a7824 */ /* 0x000fe200078e0a0a */
[----:B------:R-:W-:Y:S01]  /*5b90*/  LEA.HI R17, R15, R15, RZ, 0x1 ;  /* 0x0000000f0f117211 */ /* 0x000fe200078f08ff */
[----:B------:R-:W-:Y:S02]  /*5ba0*/  VIADD R12, R11, 0x10 ;  /* 0x000000100b0c7836 */ /* 0x000fe40000000000 */
[----:B------:R-:W-:Y:S01]  /*5bb0*/  IMAD.IADD R6, R7, 0x1, -R6 ;  /* 0x0000000107067824 */ /* 0x000fe200078e0a06 */
[----:B------:R-:W-:Y:S01]  /*5bc0*/  LOP3.LUT R7, R13, 0xfffffffe, RZ, 0xc0, !PT ;  /* 0xfffffffe0d077812 */ /* 0x000fe200078ec0ff */
[----:B------:R-:W-:Y:S01]  /*5bd0*/  IMAD R10, R9, 0x8, R10 ;  /* 0x00000008090a7824 */ /* 0x000fe200078e020a */
[----:B------:R-:W-:-:S02]  /*5be0*/  LEA.HI R9, R12, R12, RZ, 0x1 ;  /* 0x0000000c0c097211 */ /* 0x000fc400078f08ff */
[----:B------:R-:W-:Y:S01]  /*5bf0*/  SHF.R.S32.HI R18, RZ, 0x1f, R17 ;  /* 0x0000001fff127819 */ /* 0x000fe20000011411 */
[----:B------:R-:W-:Y:S01]  /*5c00*/  IMAD.IADD R8, R8, 0x1, -R7 ;  /* 0x0000000108087824 */ /* 0x000fe200078e0a07 */
[----:B------:R1:W-:Y:S01]  /*5c10*/  STL [R1+0x3c], R10 ;  /* 0x00003c0a01007387 */ /* 0x0003e20000100800 */
[----:B------:R-:W-:Y:S02]  /*5c20*/  SHF.R.S32.HI R7, RZ, 0x1, R13 ;  /* 0x00000001ff077819 */ /* 0x000fe4000001140d */
[--C-:B------:R-:W-:Y:S02]  /*5c30*/  SHF.R.S32.HI R11, RZ, 0x1, R9.reuse ;  /* 0x00000001ff0b7819 */ /* 0x100fe40000011409 */
[----:B------:R-:W-:-:S04]  /*5c40*/  SHF.R.S32.HI R14, RZ, 0x1f, R9 ;  /* 0x0000001fff0e7819 */ /* 0x000fc80000011409 */
[----:B------:R-:W-:Y:S02]  /*5c50*/  LEA.HI R14, R14, R11, RZ, 0x4 ;  /* 0x0000000b0e0e7211 */ /* 0x000fe400078f20ff */
[----:B-1----:R-:W-:Y:S02]  /*5c60*/  SHF.R.S32.HI R10, RZ, 0x1f, R13 ;  /* 0x0000001fff0a7819 */ /* 0x002fe4000001140d */
[----:B------:R-:W-:Y:S02]  /*5c70*/  LOP3.LUT R13, R9, 0xfffffffe, RZ, 0xc0, !PT ;  /* 0xfffffffe090d7812 */ /* 0x000fe400078ec0ff */
[----:B------:R-:W-:Y:S02]  /*5c80*/  LEA.HI R10, R10, R7, RZ, 0x4 ;  /* 0x000000070a0a7211 */ /* 0x000fe400078f20ff */
[----:B------:R-:W-:Y:S01]  /*5c90*/  SHF.R.S32.HI R9, RZ, 0x1, R17 ;  /* 0x00000001ff097819 */ /* 0x000fe20000011411 */
[----:B------:R-:W-:Y:S01]  /*5ca0*/  IMAD.IADD R13, R12, 0x1, -R13 ;  /* 0x000000010c0d7824 */ /* 0x000fe200078e0a0d */
        /* <DEDUP_REMOVED lines=10> */
[----:B------:R1:W-:Y:S01]  /*5d50*/  STL [R1+0x38], R10 ;  /* 0x0000380a01007387 */ /* 0x0003e20000100800 */
[----:B------:R-:W-:-:S02]  /*5d60*/  IMAD.IADD R9, R9, 0x1, -R18 ;  /* 0x0000000109097824 */ /* 0x000fc400078e0a12 */
[----:B------:R-:W-:Y:S01]  /*5d70*/  IMAD R8, R235, 0x2000, R16 ;  /* 0x00002000eb087824 */ /* 0x000fe200078e0210 */
[----:B------:R2:W-:Y:S01]  /*5d80*/  STL [R1+0x34], R7 ;  /* 0x0000340701007387 */ /* 0x0005e20000100800 */
[----:B------:R-:W-:Y:S02]  /*5d90*/  IMAD.MOV.U32 R15, RZ, RZ, 0x40000040 ;  /* 0x40000040ff0f7424 */ /* 0x000fe400078e00ff */
[----:B------:R-:W-:Y:S02]  /*5da0*/  IMAD.MOV.U32 R13, RZ, RZ, 0x40000040 ;  /* 0x40000040ff0d7424 */ /* 0x000fe400078e00ff */
[----:B------:R-:W-:Y:S02]  /*5db0*/  IMAD.MOV.U32 R11, RZ, RZ, 0x40000040 ;  /* 0x40000040ff0b7424 */ /* 0x000fe400078e00ff */
[----:B-1----:R-:W-:Y:S02]  /*5dc0*/  IMAD R10, R9, 0x8, R12 ;  /* 0x00000008090a7824 */ /* 0x002fe400078e020c */
[----:B------:R-:W-:-:S02]  /*5dd0*/  VIADD R9, R8, 0x4000 ;  /* 0x0000400008097836 */ /* 0x000fc40000000000 */
[----:B--2---:R-:W-:Y:S01]  /*5de0*/  VIADD R7, R8, 0x20c00 ;  /* 0x00020c0008077836 */ /* 0x004fe20000000000 */
[----:B------:R-:W-:Y:S01]  /*5df0*/  SHF.R.U32.HI R8, RZ, 0x4, R8 ;  /* 0x00000004ff087819 */ /* 0x000fe20000011608 */
[----:B------:R1:W-:Y:S01]  /*5e00*/  STL [R1+0x30], R10 ;  /* 0x0000300a01007387 */ /* 0x0003e20000100800 */
[----:B------:R-:W-:Y:S01]  /*5e10*/  SHF.R.U32.HI R9, RZ, 0x4, R9 ;  /* 0x00000004ff097819 */ /* 0x000fe20000011609 */
[C---:B------:R-:W-:Y:S01]  /*5e20*/  VIADD R18, R6.reuse, 0x8 ;  /* 0x0000000806127836 */ /* 0x040fe20000000000 */
[----:B------:R-:W-:Y:S01]  /*5e30*/  SHF.R.U32.HI R7, RZ, 0x4, R7 ;  /* 0x00000004ff077819 */ /* 0x000fe20000011607 */
[----:B------:R-:W-:Y:S01]  /*5e40*/  VIADD R18, R6, 0x14 ;  /* 0x0000001406127836 */ /* 0x000fe20000000000 */
[----:B------:R-:W-:Y:S02]  /*5e50*/  LOP3.LUT R8, R8, 0x3fff, RZ, 0xc0, !PT ;  /* 0x00003fff08087812 */ /* 0x000fe400078ec0ff */
[----:B------:R-:W-:Y:S02]  /*5e60*/  LOP3.LUT R9, R9, 0x3fff, RZ, 0xc0, !PT ;  /* 0x00003fff09097812 */ /* 0x000fe400078ec0ff */
[----:B------:R-:W-:-:S02]  /*5e70*/  LOP3.LUT R7, R7, 0x3fff, RZ, 0xc0, !PT ;  /* 0x00003fff07077812 */ /* 0x000fc400078ec0ff */
[----:B------:R-:W-:Y:S02]  /*5e80*/  LOP3.LUT R8, R8, 0x10000, RZ, 0xfc, !PT ;  /* 0x0001000008087812 */ /* 0x000fe400078efcff */
[----:B------:R-:W-:Y:S01]  /*5e90*/  LOP3.LUT R17, R9, 0x10000, RZ, 0xfc, !PT ;  /* 0x0001000009117812 */ /* 0x000fe200078efcff */
[----:B------:R-:W-:Y:S01]  /*5ea0*/  IMAD.MOV.U32 R9, RZ, RZ, 0x40000040 ;  /* 0x40000040ff097424 */ /* 0x000fe200078e00ff */
[----:B------:R-:W-:Y:S01]  /*5eb0*/  LOP3.LUT R7, R7, 0x10000, RZ, 0xfc, !PT ;  /* 0x0001000007077812 */ /* 0x000fe200078efcff */
[C---:B------:R-:W-:Y:S01]  /*5ec0*/  VIADD R14, R8.reuse, 0x2 ;  /* 0x00000002080e7836 */ /* 0x040fe20000000000 */
[----:B------:R2:W-:Y:S01]  /*5ed0*/  STL [R1+0x24], R8 ;  /* 0x0000240801007387 */ /* 0x0005e20000100800 */
[C---:B------:R-:W-:Y:S02]  /*5ee0*/  VIADD R12, R8.reuse, 0x4 ;  /* 0x00000004080c7836 */ /* 0x040fe40000000000 */
[----:B-1----:R-:W-:Y:S01]  /*5ef0*/  VIADD R10, R8, 0x6 ;  /* 0x00000006080a7836 */ /* 0x002fe20000000000 */
[----:B------:R1:W-:Y:S01]  /*5f00*/  STL [R1+0x40], R7 ;  /* 0x0000400701007387 */ /* 0x0003e20000100800 */
[----:B------:R-:W-:-:S02]  /*5f10*/  VIADD R236, R17, 0x4 ;  /* 0x0000000411ec7836 */ /* 0x000fc40000000000 */
[C---:B------:R-:W-:Y:S01]  /*5f20*/  VIADD R232, R17.reuse, 0x6 ;  /* 0x0000000611e87836 */ /* 0x040fe20000000000 */
[----:B------:R3:W-:Y:S01]  /*5f30*/  STL [R1+0x20], R17 ;  /* 0x0000201101007387 */ /* 0x0007e20000100800 */
[----:B--2---:R-:W-:-:S03]  /*5f40*/  VIADD R8, R17, 0x2 ;  /* 0x0000000211087836 */ /* 0x004fc60000000000 */
[----:B------:R2:W-:Y:S01]  /*5f50*/  STL.64 [R1+0x18], R14 ;  /* 0x0000180e01007387 */ /* 0x0005e20000100a00 */
[----:B-1----:R-:W-:-:S03]  /*5f60*/  VIADD R7, R6, 0x4 ;  /* 0x0000000406077836 */ /* 0x002fc60000000000 */
[----:B------:R2:W-:Y:S01]  /*5f70*/  STL.64 [R1+0x10], R12 ;  /* 0x0000100c01007387 */ /* 0x0005e20000100a00 */
[C---:B------:R-:W-:Y:S02]  /*5f80*/  VIADD R7, R6.reuse, 0x10 ;  /* 0x0000001006077836 */ /* 0x040fe40000000000 */
[C---:B---3--:R-:W-:Y:S01]  /*5f90*/  VIADD R17, R6.reuse, 0xc ;  /* 0x0000000c06117836 */ /* 0x048fe20000000000 */
[----:B------:R2:W-:Y:S01]  /*5fa0*/  STL.64 [R1+0x8], R10 ;  /* 0x0000080a01007387 */ /* 0x0005e20000100a00 */
[C---:B------:R-:W-:Y:S02]  /*5fb0*/  VIADD R17, R6.reuse, 0x18 ;  /* 0x0000001806117836 */ /* 0x040fe40000000000 */
[----:B------:R-:W-:Y:S01]  /*5fc0*/  VIADD R7, R6, 0x1c ;  /* 0x0000001c06077836 */ /* 0x000fe20000000000 */
[----:B------:R2:W-:Y:S06]  /*5fd0*/  STL.64 [R1], R8 ;  /* 0x0000000801007387 */ /* 0x0005ec0000100a00 */
.L_x_1721:
[----:B------:R-:W-:-:S05]  /*5fe0*/  IMAD.U32 R7, RZ, RZ, UR36 ;  /* 0x00000024ff077e24 */ /* 0x000fca000f8e00ff */
[----:B------:R-:W-:-:S04]  /*5ff0*/  LOP3.LUT R7, R7, 0x1, RZ, 0xfc, !PT ;  /* 0x0000000107077812 */ /* 0x000fc800078efcff */
[----:B------:R-:W-:-:S13]  /*6000*/  ISETP.NE.AND P0, PT, R7, 0x3, PT ;  /* 0x000000030700780c */ /* 0x000fda0003f05270 */
[----:B------:R-:W-:Y:S05]  /*6010*/  @!P0 BRA `(.L_x_1711) ;  /* 0x0000000000048947 */ /* 0x000fea0003800000 */
[----:B------:R-:W-:Y:S01]  /*6020*/  BPT.TRAP 0x1 ;  /* 0x000000040000795c */ /* 0x000fe20000300000 */
.L_x_1711:
[----:B------:R-:W-:Y:S01]  /*6030*/  IMAD R7, R0, 0x8, R16 ;  /* 0x0000000800077824 */ /* 0x000fe200078e0210 */
[----:B------:R-:W-:-:S04]  /*6040*/  SHF.L.U32 R20, R4, 0x1f, RZ ;  /* 0x0000001f04147819 */ /* 0x000fc800000006ff */
[----:B------:R1:W3:Y:S01]  /*6050*/  SYNCS.PHASECHK.TRANS64.TRYWAIT P1, [R7+URZ+0x30c10], R20 ;  /* 0x030c1014070075a7 */ /* 0x0002e2000802017f */
[----:B------:R-:W-:Y:S05]  /*6060*/  @!P0 BRA `(.L_x_1712) ;  /* 0x0000000000048947 */ /* 0x000fea0003800000 */
[----:B------:R-:W-:Y:S01]  /*6070*/  BPT.TRAP 0x1 ;  /* 0x000000040000795c */ /* 0x000fe20000300000 */
.L_x_1712:
[----:B--2---:R-:W-:-:S05]  /*6080*/  VIADD R8, R16, 0x10000 ;  /* 0x0001000010087836 */ /* 0x004fca0000000000 */
[----:B------:R-:W-:-:S04]  /*6090*/  SHF.R.U32.HI R8, RZ, 0x4, R8 ;  /* 0x00000004ff087819 */ /* 0x000fc80000011608 */
[----:B------:R-:W-:-:S04]  /*60a0*/  LOP3.LUT R8, R8, 0x3fff, RZ, 0xc0, !PT ;  /* 0x00003fff08087812 */ /* 0x000fc800078ec0ff */
[----:B------:R-:W-:Y:S01]  /*60b0*/  LOP3.LUT R9, R8, 0x10000, RZ, 0xfc, !PT ;  /* 0x0001000008097812 */ /* 0x000fe200078efcff */
[----:B---3--:R-:W-:Y:S06]  /*60c0*/  @P1 BRA `(.L_x_1713) ;  /* 0x0000000000081947 */ /* 0x008fec0003800000 */
[----:B------:R-:W2:Y:S02]  /*60d0*/  SYNCS.PHASECHK.TRANS64.TRYWAIT P1, [R7+URZ+0x30c10], R20 ;  /* 0x030c1014070075a7 */ /* 0x000ea4000802017f */
[----:B--2---:R-:W-:Y:S05]  /*60e0*/  @!P1 BRA `(.L_x_1714) ;  /* 0x000000cc00909947 */ /* 0x004fea0003800000 */
.L_x_1713:
        /* <DEDUP_REMOVED lines=9> */
[----:B------:R-:W2:Y:S01]  /*6180*/  LDL.64 R14, [R1+0x8] ;  /* 0x00000800010e7983 */ /* 0x000ea20000100a00 */
        /* <DEDUP_REMOVED lines=53> */
.L_x_1715:
[----:B------:R1:W1:Y:S01]  /*64e0*/  SYNCS.PHASECHK.TRANS64.TRYWAIT P1, [R7+URZ+0x30c30], R20 ;  /* 0x030c3014070075a7 */ /* 0x000262000802017f */
[----:B------:R-:W-:Y:S05]  /*64f0*/  @!P0 BRA `(.L_x_1716) ;  /* 0x0000000000048947 */ /* 0x000fea0003800000 */
[----:B------:R-:W-:Y:S01]  /*6500*/  BPT.TRAP 0x1 ;  /* 0x000000040000795c */ /* 0x000fe20000300000 */
.L_x_1716:
        /* <DEDUP_REMOVED lines=8> */
.L_x_1717:
[----:B------:R-:W5:Y:S04]  /*6590*/  LDL R12, [R1+0x20] ;  /* 0x00002000010c7983 */ /* 0x000f680000100800 */
[----:B------:R-:W4:Y:S01]  /*65a0*/  LDL.64 R10, [R1] ;  /* 0x00000000010a7983 */ /* 0x000f220000100a00 */
[----:B------:R-:W-:Y:S01]  /*65b0*/  R2UR UR6, R9 ;  /* 0x00000000090672ca */ /* 0x000fe200000e0000 */
[----:B------:R-:W-:Y:S01]  /*65c0*/  WARPGROUP.ARRIVE ;  /* 0x00000000000079c5 */ /* 0x000fe20000000000 */
[----:B------:R-:W-:Y:S01]  /*65d0*/  UMOV UR5, 0x40000040 ;  /* 0x4000004000057882 */ /* 0x000fe20000000000 */
[----:B------:R-:W-:Y:S01]  /*65e0*/  UMOV UR7, 0x40000040 ;  /* 0x4000004000077882 */ /* 0x000fe20000000000 */
[----:B------:R-:W-:Y:S01]  /*65f0*/  UMOV UR11, 0x40000040 ;  /* 0x40000040000b7882 */ /* 0x000fe20000000000 */
[C---:B------:R-:W-:Y:S01]  /*6600*/  VIADD R13, R6.reuse, 0x14 ;  /* 0x00000014060d7836 */ /* 0x040fe20000000000 */
[----:B--2---:R-:W1:Y:S01]  /*6610*/  SHFL.IDX PT, R17, R15, R6, 0x1f ;  /* 0x00001f060f117589 */ /* 0x004e6200000e0000 */
[C---:B------:R-:W-:Y:S01]  /*6620*/  VIADD R14, R6.reuse, 0x18 ;  /* 0x00000018060e7836 */ /* 0x040fe20000000000 */
[C---:B------:R-:W-:Y:S01]  /*6630*/  ISETP.GT.AND P2, PT, R5.reuse, RZ, PT ;  /* 0x000000ff0500720c */ /* 0x040fe20003f44270 */
[C---:B------:R-:W-:Y:S01]  /*6640*/  VIADD R21, R6.reuse, 0x4 ;  /* 0x0000000406157836 */ /* 0x040fe20000000000 */
[----:B------:R-:W-:Y:S01]  /*6650*/  ISETP.GT.AND P1, PT, R5, 0x8, PT ;  /* 0x000000080500780c */ /* 0x000fe20003f24270 */
[C---:B------:R-:W-:Y:S01]  /*6660*/  VIADD R19, R6.reuse, 0x8 ;  /* 0x0000000806137836 */ /* 0x040fe20000000000 */
[----:B------:R-:W2:Y:S01]  /*6670*/  SHFL.IDX PT, R13, R15, R13, 0x1f ;  /* 0x00001f0d0f0d7589 */ /* 0x000ea200000e0000 */
[----:B------:R-:W-:Y:S01]  /*6680*/  VIADD R18, R6, 0x1c ;  /* 0x0000001c06127836 */ /* 0x000fe20000000000 */
[----:B------:R-:W-:Y:S01]  /*6690*/  FSEL R101, R101, -INF , P2 ;  /* 0xff80000065657808 */ /* 0x000fe20001000000 */
[----:B------:R-:W-:Y:S01]  /*66a0*/  IMAD R220, R0, 0x400, R220 ;  /* 0x0000040000dc7824 */ /* 0x000fe200078e02dc */
[----:B------:R-:W2:Y:S01]  /*66b0*/  SHFL.IDX PT, R9, R15, R21, 0x1f ;  /* 0x00001f150f097589 */ /* 0x000ea200000e0000 */
[----:B------:R-:W-:-:S02]  /*66c0*/  FSEL R93, R93, -INF , P2 ;  /* 0xff8000005d5d7808 */ /* 0x000fc40001000000 */
[----:B------:R-:W-:Y:S01]  /*66d0*/  FSEL R222, R88, -INF , P2 ;  /* 0xff80000058de7808 */ /* 0x000fe20001000000 */
[----:B------:R-:W2:Y:S01]  /*66e0*/  SHFL.IDX PT, R14, R15, R14, 0x1f ;  /* 0x00001f0e0f0e7589 */ /* 0x000ea200000e0000 */
[----:B------:R-:W-:Y:S02]  /*66f0*/  FSEL R90, R90, -INF , P1 ;  /* 0xff8000005a5a7808 */ /* 0x000fe40000800000 */
[----:B------:R-:W-:Y:S01]  /*6700*/  FSEL R96, R96, -INF , P2 ;  /* 0xff80000060607808 */ /* 0x000fe20001000000 */
[----:B---3--:R-:W-:Y:S01]  /*6710*/  SHFL.IDX PT, R20, R234, R21, 0x1f ;  /* 0x00001f15ea147589 */ /* 0x008fe200000e0000 */
[----:B------:R-:W-:Y:S02]  /*6720*/  FSEL R104, R104, -INF , P2 ;  /* 0xff80000068687808 */ /* 0x000fe40001000000 */
[----:B------:R-:W-:Y:S01]  /*6730*/  FSEL R98, R98, -INF , P1 ;  /* 0xff80000062627808 */ /* 0x000fe20000800000 */
[----:B------:R-:W3:Y:S01]  /*6740*/  SHFL.IDX PT, R22, R234, R19, 0x1f ;  /* 0x00001f13ea167589 */ /* 0x000ee200000e0000 */
        /* <DEDUP_REMOVED lines=40> */
[----:B-----5:R-:W-:Y:S01]  /*69d0*/  R2UR UR4, R12 ;  /* 0x000000000c0472ca */ /* 0x020fe200000e0000 */
[----:B------:R-:W-:Y:S01]  /*69e0*/  VIADD R12, R6, 0x10 ;  /* 0x00000010060c7836 */ /* 0x000fe20000000000 */
[----:B----4-:R-:W-:Y:S02]  /*69f0*/  R2UR UR8, R10 ;  /* 0x000000000a0872ca */ /* 0x010fe400000e0000 */
[----:B------:R-:W-:Y:S01]  /*6a00*/  R2UR UR9, R11 ;  /* 0x000000000b0972ca */ /* 0x000fe200000e0000 */
[----:B------:R-:W-:Y:S01]  /*6a10*/  VIADD R11, R6, 0xc ;  /* 0x0000000c060b7836 */ /* 0x000fe20000000000 */
[----:B------:R-:W4:Y:S04]  /*6a20*/  SHFL.IDX PT, R10, R15, R19, 0x1f ;  /* 0x00001f130f0a7589 */ /* 0x000f2800000e0000 */
[----:B------:R-:W5:Y:S03]  /*6a30*/  SHFL.IDX PT, R12, R15, R12, 0x1f ;  /* 0x00001f0c0f0c7589 */ /* 0x000f6600000e0000 */
[----:B------:R-:W-:Y:S01]  /*6a40*/  HGMMA.64x128x16.F32 R24, gdesc[UR4], RZ, !UPT, gsb0 ;  /* 0x01e00000041879f0 */ /* 0x000fe2000c0008ff */
[----:B------:R-:W-:Y:S01]  /*6a50*/  UIADD3 UR4, UR6, 0x2, URZ ;  /* 0x0000000206047890 */ /* 0x000fe2000fffe03f */
[----:B------:R-:W5:Y:S01]  /*6a60*/  SHFL.IDX PT, R11, R15, R11, 0x1f ;  /* 0x00001f0b0f0b7589 */ /* 0x000f6200000e0000 */
[----:B------:R-:W-:-:S02]  /*6a70*/  ULDC UR5, c[0x0][0x744] ;  /* 0x0001d10000057ab9 */ /* 0x000fc40000000800 */
[--C-:B-1----:R-:W-:Y:S01]  /*6a80*/  FFMA.FTZ R222, R222, UR5, -R17.reuse ;  /* 0x00000005dede7c23 */ /* 0x102fe20008010811 */
[----:B------:R-:W1:Y:S02]  /*6a90*/  SHFL.IDX PT, R15, R15, R18, 0x1f ;  /* 0x00001f120f0f7589 */ /* 0x000e6400000e0000 */
[----:B------:R-:W-:Y:S01]  /*6aa0*/  UMOV UR10, UR4 ;  /* 0x00000004000a7c82 */ /* 0x000fe20008000000 */
[----:B------:R-:W-:Y:S01]  /*6ab0*/  UIADD3 UR4, UR6, 0x4, URZ ;  /* 0x0000000406047890 */ /* 0x000fe2000fffe03f */
[----:B------:R-:W-:Y:S01]  /*6ac0*/  FFMA.FTZ R90, R90, UR5, -R17 ;  /* 0x000000055a5a7c23 */ /* 0x000fe20008010811 */
[----:B------:R-:W1:Y:S01]  /*6ad0*/  SHFL.IDX PT, R18, R234, R6, 0x1f ;  /* 0x00001f06ea127589 */ /* 0x000e6200000e0000 */
[----:B--2---:R-:W-:Y:S01]  /*6ae0*/  FFMA.FTZ R97, R97, UR5, -R13 ;  /* 0x0000000561617c23 */ /* 0x004fe2000801080d */
[----:B------:R-:W-:Y:S01]  /*6af0*/  UIADD3 UR6, UR6, 0x6, URZ ;  /* 0x0000000606067890 */ /* 0x000fe2000fffe03f */
[----:B------:R2:W-:Y:S01]  /*6b00*/  MUFU.EX2 R225, R90 ;  /* 0x0000005a00e17308 */ /* 0x0005e20000000800 */
[--C-:B------:R-:W-:Y:S01]  /*6b10*/  FFMA.FTZ R89, R89, UR5, -R9.reuse ;  /* 0x0000000559597c23 */ /* 0x100fe20008010809 */
[----:B------:R-:W-:Y:S01]  /*6b20*/  FFMA.FTZ R9, R91, UR5, -R9 ;  /* 0x000000055b097c23 */ /* 0x000fe20008010809 */
[----:B------:R-:W-:Y:S01]  /*6b30*/  FFMA.FTZ R100, R100, UR5, -R14 ;  /* 0x0000000564647c23 */ /* 0x000fe2000801080e */
[----:B---3--:R-:W-:Y:S01]  /*6b40*/  FFMA.FTZ R21, R108, UR5, -R22 ;  /* 0x000000056c157c23 */ /* 0x008fe20008010816 */
[--C-:B----4-:R-:W-:Y:S01]  /*6b50*/  FFMA.FTZ R231, R231, UR5, -R10.reuse ;  /* 0x00000005e7e77c23 */ /* 0x110fe2000801080a */
[----:B------:R-:W-:Y:S01]  /*6b60*/  FFMA.FTZ R10, R94, UR5, -R10 ;  /* 0x000000055e0a7c23 */ /* 0x000fe2000801080a */
[----:B------:R-:W-:Y:S01]  /*6b70*/  FFMA.FTZ R22, R110, UR5, -R22 ;  /* 0x000000056e167c23 */ /* 0x000fe20008010816 */
[----:B------:R-:W-:Y:S01]  /*6b80*/  MUFU.EX2 R227, R97 ;  /* 0x0000006100e37308 */ /* 0x000fe20000000800 */
[--C-:B-----5:R-:W-:Y:S01]  /*6b90*/  FFMA.FTZ R96, R96, UR5, -R12.reuse ;  /* 0x0000000560607c23 */ /* 0x120fe2000801080c */
[----:B------:R-:W-:Y:S01]  /*6ba0*/  FFMA.FTZ R12, R98, UR5, -R12 ;  /* 0x00000005620c7c23 */ /* 0x000fe2000801080c */
[----:B------:R-:W-:Y:S01]  /*6bb0*/  FFMA.FTZ R14, R102, UR5, -R14 ;  /* 0x00000005660e7c23 */ /* 0x000fe2000801080e */
[----:B------:R-:W3:Y:S01]  /*6bc0*/  SHFL.IDX PT, R98, R223, R6, 0x1f ;  /* 0x00001f06df627589 */ /* 0x000ee200000e0000 */
[--C-:B------:R-:W-:Y:S01]  /*6bd0*/  FFMA.FTZ R93, R93, UR5, -R11.reuse ;  /* 0x000000055d5d7c23 */ /* 0x100fe2000801080b */
[----:B------:R-:W-:Y:S01]  /*6be0*/  FFMA.FTZ R11, R95, UR5, -R11 ;  /* 0x000000055f0b7c23 */ /* 0x000fe2000801080b */
[----:B------:R-:W-:Y:S01]  /*6bf0*/  FFMA.FTZ R13, R99, UR5, -R13 ;  /* 0x00000005630d7c23 */ /* 0x000fe2000801080d */
[----:B------:R-:W-:Y:S01]  /*6c00*/  MUFU.EX2 R224, R89 ;  /* 0x0000005900e07308 */ /* 0x000fe20000000800 */
[--C-:B-1----:R-:W-:Y:S01]  /*6c10*/  FFMA.FTZ R101, R101, UR5, -R15.reuse ;  /* 0x0000000565657c23 */ /* 0x102fe2000801080f */
[----:B------:R-:W-:Y:S01]  /*6c20*/  FFMA.FTZ R15, R103, UR5, -R15 ;  /* 0x00000005670f7c23 */ /* 0x000fe2000801080f */
[----:B------:R-:W-:Y:S01]  /*6c30*/  VIADD R103, R6, 0xc ;  /* 0x0000000c06677836 */ /* 0x000fe20000000000 */
[----:B------:R-:W-:Y:S01]  /*6c40*/  FSEL R99, R121, -INF , P2 ;  /* 0xff80000079637808 */ /* 0x000fe20001000000 */
[--C-:B------:R-:W-:Y:S01]  /*6c50*/  FFMA.FTZ R17, R104, UR5, -R18.reuse ;  /* 0x0000000568117c23 */ /* 0x100fe20008010812 */
[----:B------:R-:W-:Y:S01]  /*6c60*/  FFMA.FTZ R18, R106, UR5, -R18 ;  /* 0x000000056a127c23 */ /* 0x000fe20008010812 */
[C---:B------:R-:W-:Y:S01]  /*6c70*/  VIADD R106, R6.reuse, 0x10 ;  /* 0x00000010066a7836 */ /* 0x040fe20000000000 */
[----:B------:R1:W-:Y:S01]  /*6c80*/  MUFU.EX2 R226, R101 ;  /* 0x0000006500e27308 */ /* 0x0003e20000000800 */
[----:B------:R-:W-:Y:S01]  /*6c90*/  VIADD R104, R6, 0x18 ;  /* 0x0000001806687836 */ /* 0x000fe20000000000 */
[----:B------:R-:W4:Y:S01]  /*6ca0*/  SHFL.IDX PT, R88, R234, R103, 0x1f ;  /* 0x00001f67ea587589 */ /* 0x000f2200000e0000 */
[--C-:B------:R-:W-:Y:S01]  /*6cb0*/  FFMA.FTZ R19, R105, UR5, -R20.reuse ;  /* 0x0000000569137c23 */ /* 0x100fe20008010814 */
[----:B------:R-:W-:Y:S01]  /*6cc0*/  FFMA.FTZ R20, R107, UR5, -R20 ;  /* 0x000000056b147c23 */ /* 0x000fe20008010814 */
[----:B------:R-:W-:Y:S01]  /*6cd0*/  FSEL R107, R129, -INF , P2 ;  /* 0xff800000816b7808 */ /* 0x000fe20001000000 */
[----:B--2---:R-:W2:Y:S01]  /*6ce0*/  SHFL.IDX PT, R90, R234, R106, 0x1f ;  /* 0x00001f6aea5a7589 */ /* 0x004ea200000e0000 */
[----:B------:R-:W-:Y:S01]  /*6cf0*/  FSEL R105, R128, -INF , P2 ;  /* 0xff80000080697808 */ /* 0x000fe20001000000 */
[----:B------:R5:W-:Y:S01]  /*6d00*/  MUFU.EX2 R228, R93 ;  /* 0x0000005d00e47308 */ /* 0x000be20000000800 */
[----:B-1----:R-:W-:Y:S01]  /*6d10*/  VIADD R101, R6, 0x14 ;  /* 0x0000001406657836 */ /* 0x002fe20000000000 */
[----:B------:R-:W1:Y:S01]  /*6d20*/  SHFL.IDX PT, R94, R234, R104, 0x1f ;  /* 0x00001f68ea5e7589 */ /* 0x000e6200000e0000 */
[----:B---3--:R-:W-:Y:S01]  /*6d30*/  FFMA.FTZ R97, R120, UR5, -R98 ;  /* 0x0000000578617c23 */ /* 0x008fe20008010862 */
[----:B------:R-:W-:-:S02]  /*6d40*/  FSEL R120, R144, -INF , P2 ;  /* 0xff80000090787808 */ /* 0x000fc40001000000 */
[----:B------:R-:W3:Y:S01]  /*6d50*/  SHFL.IDX PT, R92, R234, R101, 0x1f ;  /* 0x00001f65ea5c7589 */ /* 0x000ee200000e0000 */
[C---:B------:R-:W-:Y:S01]  /*6d60*/  VIADD R144, R6.reuse, 0x14 ;  /* 0x0000001406907836 */ /* 0x040fe20000000000 */
[----:B------:R3:W-:Y:S01]  /*6d70*/  MUFU.EX2 R229, R100 ;  /* 0x0000006400e57308 */ /* 0x0007e20000000800 */
[----:B-----5:R-:W-:Y:S01]  /*6d80*/  VIADD R93, R6, 0x1c ;  /* 0x0000001c065d7836 */ /* 0x020fe20000000000 */
[----:B------:R-:W5:Y:S01]  /*6d90*/  SHFL.IDX PT, R103, R223, R103, 0x1f ;  /* 0x00001f67df677589 */ /* 0x000f6200000e0000 */
[----:B------:R-:W-:Y:S01]  /*6da0*/  FFMA.FTZ R98, R122, UR5, -R98 ;  /* 0x000000057a627c23 */ /* 0x000fe20008010862 */
[----:B------:R-:W-:Y:S02]  /*6db0*/  FSEL R122, R141, -INF , P2 ;  /* 0xff8000008d7a7808 */ /* 0x000fe40001000000 */
[----:B------:R1:W5:Y:S02]  /*6dc0*/  SHFL.IDX PT, R234, R234, R93, 0x1f ;  /* 0x00001f5deaea7589 */ /* 0x00036400000e0000 */
[----:B------:R5:W-:Y:S02]  /*6dd0*/  MUFU.EX2 R230, R96 ;  /* 0x0000006000e67308 */ /* 0x000be40000000800 */
[----:B------:R3:W-:Y:S01]  /*6de0*/  SHFL.IDX PT, R110, R223, R104, 0x1f ;  /* 0x00001f68df6e7589 */ /* 0x0007e200000e0000 */
[--C-:B----4-:R-:W-:Y:S01]  /*6df0*/  FFMA.FTZ R23, R109, UR5, -R88.reuse ;  /* 0x000000056d177c23 */ /* 0x110fe20008010858 */
[----:B------:R-:W-:Y:S01]  /*6e00*/  FSEL R109, R125, -INF , P2 ;  /* 0xff8000007d6d7808 */ /* 0x000fe20001000000 */
[----:B------:R-:W-:Y:S01]  /*6e10*/  FFMA.FTZ R88, R111, UR5, -R88 ;  /* 0x000000056f587c23 */ /* 0x000fe20008010858 */
[--C-:B--2---:R-:W-:Y:S01]  /*6e20*/  FFMA.FTZ R89, R112, UR5, -R90.reuse ;  /* 0x0000000570597c23 */ /* 0x104fe2000801085a */
[----:B------:R-:W-:Y:S01]  /*6e30*/  FFMA.FTZ R90, R114, UR5, -R90 ;  /* 0x00000005725a7c23 */ /* 0x000fe2000801085a */
[----:B------:R-:W-:Y:S01]  /*6e40*/  VIADD R114, R6, 0x8 ;  /* 0x0000000806727836 */ /* 0x000fe20000000000 */
[----:B------:R2:W4:Y:S01]  /*6e50*/  SHFL.IDX PT, R108, R223, R101, 0x1f ;  /* 0x00001f65df6c7589 */ /* 0x00052200000e0000 */
[--C-:B-1----:R-:W-:Y:S01]  /*6e60*/  FFMA.FTZ R93, R116, UR5, -R94.reuse ;  /* 0x00000005745d7c23 */ /* 0x102fe2000801085e */
[----:B------:R-:W-:Y:S01]  /*6e70*/  FFMA.FTZ R94, R118, UR5, -R94 ;  /* 0x00000005765e7c23 */ /* 0x000fe2000801085e */
[----:B------:R-:W-:Y:S01]  /*6e80*/  FSEL R118, R145, -INF , P2 ;  /* 0xff80000091767808 */ /* 0x000fe20001000000 */
[----:B------:R-:W1:Y:S01]  /*6e90*/  SHFL.IDX PT, R102, R223, R114, 0x1f ;  /* 0x00001f72df667589 */ /* 0x000e6200000e0000 */
[----:B---3--:R-:W-:Y:S01]  /*6ea0*/  FFMA.FTZ R91, R113, UR5, -R92 ;  /* 0x00000005715b7c23 */ /* 0x008fe2000801085c */
[----:B------:R-:W-:Y:S01]  /*6eb0*/  VIADD R113, R6, 0x4 ;  /* 0x0000000406717836 */ /* 0x000fe20000000000 */
[----:B------:R-:W-:Y:S01]  /*6ec0*/  FSEL R104, R127, -INF , P1 ;  /* 0xff8000007f687808 */ /* 0x000fe20000800000 */
[----:B------:R-:W3:Y:S01]  /*6ed0*/  SHFL.IDX PT, R106, R223, R106, 0x1f ;  /* 0x00001f6adf6a7589 */ /* 0x000ee200000e0000 */
[--C-:B-----5:R-:W-:Y:S01]  /*6ee0*/  FFMA.FTZ R109, R109, UR5, -R103.reuse ;  /* 0x000000056d6d7c23 */ /* 0x120fe20008010867 */
[----:B--2---:R-:W-:Y:S01]  /*6ef0*/  FSEL R101, R124, -INF , P2 ;  /* 0xff8000007c657808 */ /* 0x004fe20001000000 */
[----:B------:R-:W-:Y:S01]  /*6f00*/  VIADD R145, R6, 0x10 ;  /* 0x0000001006917836 */ /* 0x000fe20000000000 */
[----:B------:R-:W2:Y:S01]  /*6f10*/  SHFL.IDX PT, R100, R223, R113, 0x1f ;  /* 0x00001f71df647589 */ /* 0x000ea200000e0000 */
[--C-:B------:R-:W-:Y:S01]  /*6f20*/  FFMA.FTZ R95, R117, UR5, -R234.reuse ;  /* 0x00000005755f7c23 */ /* 0x100fe200080108ea */
[----:B------:R-:W-:Y:S01]  /*6f30*/  FFMA.FTZ R104, R104, UR5, -R103 ;  /* 0x0000000568687c23 */ /* 0x000fe20008010867 */
[----:B------:R-:W-:Y:S01]  /*6f40*/  FFMA.FTZ R96, R119, UR5, -R234 ;  /* 0x0000000577607c23 */ /* 0x000fe200080108ea */
[----:B------:R-:W5:Y:S01]  /*6f50*/  SHFL.IDX PT, R117, R219, R144, 0x1f ;  /* 0x00001f90db757589 */ /* 0x000f6200000e0000 */
[----:B------:R1:W-:Y:S01]  /*6f60*/  MUFU.EX2 R103, R109 ;  /* 0x0000006d00677308 */ /* 0x0003e20000000800 */
[----:B------:R-:W-:Y:S01]  /*6f70*/  VIADD R234, R6, 0x1c ;  /* 0x0000001c06ea7836 */ /* 0x000fe20000000000 */
[----:B------:R-:W-:Y:S01]  /*6f80*/  FSEL R116, R148, -INF , P2 ;  /* 0xff80000094747808 */ /* 0x000fe20001000000 */
[----:B------:R-:W-:Y:S01]  /*6f90*/  VIADD R148, R6, 0xc ;  /* 0x0000000c06947836 */ /* 0x000fe20000000000 */
[----:B------:R-:W-:Y:S01]  /*6fa0*/  FSEL R111, R133, -INF , P2 ;  /* 0xff800000856f7808 */ /* 0x000fe20001000000 */
[----:B------:R-:W-:Y:S01]  /*6fb0*/  FFMA.FTZ R92, R115, UR5, -R92 ;  /* 0x00000005735c7c23 */ /* 0x000fe2000801085c */
[----:B------:R5:W5:Y:S01]  /*6fc0*/  SHFL.IDX PT, R112, R223, R234, 0x1f ;  /* 0x00001feadf707589 */ /* 0x000b6200000e0000 */
[--C-:B----4-:R-:W-:Y:S01]  /*6fd0*/  FFMA.FTZ R107, R107, UR5, -R108.reuse ;  /* 0x000000056b6b7c23 */ /* 0x110fe2000801086c */
[----:B------:R-:W-:Y:S01]  /*6fe0*/  FFMA.FTZ R108, R131, UR5, -R108 ;  /* 0x00000005836c7c23 */ /* 0x000fe2000801086c */
[----:B-1----:R-:W-:Y:S01]  /*6ff0*/  FSEL R109, R132, -INF , P2 ;  /* 0xff800000846d7808 */ /* 0x002fe20001000000 */
[----:B------:R-:W1:Y:S01]  /*7000*/  SHFL.IDX PT, R131, R219, R6, 0x1f ;  /* 0x00001f06db837589 */ /* 0x000e6200000e0000 */
[--C-:B------:R-:W-:Y:S01]  /*7010*/  FFMA.FTZ R101, R101, UR5, -R102.reuse ;  /* 0x0000000565657c23 */ /* 0x100fe20008010866 */
[----:B------:R-:W-:Y:S01]  /*7020*/  FFMA.FTZ R102, R126, UR5, -R102 ;  /* 0x000000057e667c23 */ /* 0x000fe20008010866 */
[----:B------:R-:W-:Y:S01]  /*7030*/  FSEL R125, R140, -INF , P2 ;  /* 0xff8000008c7d7808 */ /* 0x000fe20001000000 */
[--C-:B------:R-:W-:Y:S01]  /*7040*/  FFMA.FTZ R109, R109, UR5, -R110.reuse ;  /* 0x000000056d6d7c23 */ /* 0x100fe2000801086e */
[----:B------:R-:W-:Y:S01]  /*7050*/  FFMA.FTZ R110, R134, UR5, -R110 ;  /* 0x00000005866e7c23 */ /* 0x000fe2000801086e */
[----:B------:R-:W4:Y:S01]  /*7060*/  SHFL.IDX PT, R121, R219, R148, 0x1f ;  /* 0x00001f94db797589 */ /* 0x000f2200000e0000 */
[--C-:B---3--:R-:W-:Y:S01]  /*7070*/  FFMA.FTZ R105, R105, UR5, -R106.reuse ;  /* 0x0000000569697c23 */ /* 0x108fe2000801086a */
[----:B------:R-:W-:Y:S01]  /*7080*/  FFMA.FTZ R106, R130, UR5, -R106 ;  /* 0x00000005826a7c23 */ /* 0x000fe2000801086a */
[--C-:B--2---:R-:W-:Y:S01]  /*7090*/  FFMA.FTZ R99, R99, UR5, -R100.reuse ;  /* 0x0000000563637c23 */ /* 0x104fe20008010864 */
[----:B------:R-:W-:Y:S01]  /*70a0*/  FFMA.FTZ R100, R123, UR5, -R100 ;  /* 0x000000057b647c23 */ /* 0x000fe20008010864 */
[----:B------:R2:W3:Y:S01]  /*70b0*/  SHFL.IDX PT, R134, R219, R113, 0x1f ;  /* 0x00001f71db867589 */ /* 0x0004e200000e0000 */
[----:B------:R-:W-:Y:S01]  /*70c0*/  FSEL R130, R136, -INF , P2 ;  /* 0xff80000088827808 */ /* 0x000fe20001000000 */
[--C-:B-----5:R-:W-:Y:S01]  /*70d0*/  FFMA.FTZ R118, R118, UR5, -R117.reuse ;  /* 0x0000000576767c23 */ /* 0x120fe20008010875 */
[----:B------:R-:W-:Y:S01]  /*70e0*/  FFMA.FTZ R117, R147, UR5, -R117 ;  /* 0x0000000593757c23 */ /* 0x000fe20008010875 */
[----:B------:R5:W3:Y:S01]  /*70f0*/  SHFL.IDX PT, R123, R219, R114, 0x1f ;  /* 0x00001f72db7b7589 */ /* 0x000ae200000e0000 */
[C---:B------:R-:W-:Y:S01]  /*7100*/  VIADD R223, R6.reuse, 0x18 ;  /* 0x0000001806df7836 */ /* 0x040fe20000000000 */
[----:B------:R-:W3:Y:S02]  /*7110*/  MUFU.EX2 R10, R10 ;  /* 0x0000000a000a7308 */ /* 0x000ee40000000800 */
[----:B------:R-:W3:Y:S01]  /*7120*/  LDL R147, [R1+0x2c] ;  /* 0x00002c0001937983 */ /* 0x000ee20000100800 */
[----:B------:R-:W-:Y:S01]  /*7130*/  FFMA.FTZ R111, R111, UR5, -R112 ;  /* 0x000000056f6f7c23 */ /* 0x000fe20008010870 */
[----:B--2---:R-:W-:Y:S01]  /*7140*/  FSEL R113, R151, -INF , P1 ;  /* 0xff80000097717808 */ /* 0x004fe20000800000 */
[----:B------:R-:W-:-:S02]  /*7150*/  VIADD R151, R6, 0x4 ;  /* 0x0000000406977836 */ /* 0x000fc40000000000 */
[----:B------:R-:W-:Y:S01]  /*7160*/  FFMA.FTZ R112, R135, UR5, -R112 ;  /* 0x0000000587707c23 */ /* 0x000fe20008010870 */
[----:B------:R-:W-:Y:S01]  /*7170*/  FSEL R135, R137, -INF , P2 ;  /* 0xff80000089877808 */ /* 0x000fe20001000000 */
[--C-:B-1----:R-:W-:Y:S01]  /*7180*/  FFMA.FTZ R130, R130, UR5, -R131.reuse ;  /* 0x0000000582827c23 */ /* 0x102fe20008010883 */
[----:B-----5:R-:W-:Y:S01]  /*7190*/  FSEL R114, R149, -INF , P2 ;  /* 0xff80000095727808 */ /* 0x020fe20001000000 */
[----:B------:R-:W-:Y:S02]  /*71a0*/  VIADD R149, R6, 0x8 ;  /* 0x0000000806957836 */ /* 0x000fe40000000000 */
[----:B------:R-:W-:Y:S01]  /*71b0*/  FFMA.FTZ R131, R138, UR5, -R131 ;  /* 0x000000058a837c23 */ /* 0x000fe20008010883 */
[----:B------:R-:W1:Y:S01]  /*71c0*/  SHFL.IDX PT, R119, R219, R145, 0x1f ;  /* 0x00001f91db777589 */ /* 0x000e6200000e0000 */
[--C-:B----4-:R-:W-:Y:S01]  /*71d0*/  FFMA.FTZ R122, R122, UR5, -R121.reuse ;  /* 0x000000057a7a7c23 */ /* 0x110fe20008010879 */
[----:B------:R-:W-:Y:S01]  /*71e0*/  FFMA.FTZ R121, R143, UR5, -R121 ;  /* 0x000000058f797c23 */ /* 0x000fe20008010879 */
[----:B------:R-:W2:Y:S01]  /*71f0*/  MUFU.EX2 R11, R11 ;  /* 0x0000000b000b7308 */ /* 0x000ea20000000800 */
[----:B------:R-:W4:Y:S01]  /*7200*/  SHFL.IDX PT, R115, R219, R223, 0x1f ;  /* 0x00001fdfdb737589 */ /* 0x000f2200000e0000 */
[----:B---3--:R-:W-:Y:S01]  /*7210*/  FFMA.FTZ R135, R135, UR5, -R134 ;  /* 0x0000000587877c23 */ /* 0x008fe20008010886 */
[----:B------:R-:W-:-:S02]  /*7220*/  WARPGROUP.DEPBAR.LE gsb0, 0x0 ;  /* 0x00008000000079c5 */ /* 0x000fc40000010000 */
[----:B------:R-:W-:Y:S01]  /*7230*/  WARPGROUP.ARRIVE ;  /* 0x00000000000079c5 */ /* 0x000fe20000000000 */
[----:B------:R-:W-:Y:S01]  /*7240*/  FFMA.FTZ R134, R139, UR5, -R134 ;  /* 0x000000058b867c23 */ /* 0x000fe20008010886 */
[--C-:B------:R-:W-:Y:S01]  /*7250*/  FFMA.FTZ R125, R125, UR5, -R123.reuse ;  /* 0x000000057d7d7c23 */ /* 0x100fe2000801087b */
[----:B------:R-:W-:Y:S01]  /*7260*/  FFMA.FTZ R123, R142, UR5, -R123 ;  /* 0x000000058e7b7c23 */ /* 0x000fe2000801087b */
[----:B------:R-:W3:Y:S01]  /*7270*/  SHFL.IDX PT, R219, R219, R234, 0x1f ;  /* 0x00001feadbdb7589 */ /* 0x000ee200000e0000 */
[----:B------:R-:W5:Y:S01]  /*7280*/  MUFU.EX2 R9, R9 ;  /* 0x0000000900097308 */ /* 0x000f620000000800 */
[----:B------:R-:W-:Y:S01]  /*7290*/  HGMMA.64x128x16.F32 R24, gdesc[UR8], R24, gsb0 ;  /* 0x01e00000081879f0 */ /* 0x000fe20008000818 */
[----:B------:R-:W-:Y:S01]  /*72a0*/  R2UR UR8, R236 ;  /* 0x00000000ec0872ca */ /* 0x000fe200000e0000 */
[----:B------:R-:W-:Y:S01]  /*72b0*/  UMOV UR10, UR4 ;  /* 0x00000004000a7c82 */ /* 0x000fe20008000000 */
[----:B------:R-:W-:Y:S01]  /*72c0*/  R2UR UR9, R237 ;  /* 0x00000000ed0972ca */ /* 0x000fe200000e0000 */
[----:B------:R-:W-:Y:S01]  /*72d0*/  UMOV UR11, 0x40000040 ;  /* 0x40000040000b7882 */ /* 0x000fe20000000000 */
[----:B------:R-:W-:-:S02]  /*72e0*/  R2UR UR4, R220 ;  /* 0x00000000dc0472ca */ /* 0x000fc400000e0000 */
[----:B------:R-:W5:Y:S01]  /*72f0*/  MUFU.EX2 R107, R107 ;  /* 0x0000006b006b7308 */ /* 0x000f620000000800 */
[--C-:B-1----:R-:W-:Y:S01]  /*7300*/  FFMA.FTZ R120, R120, UR5, -R119.reuse ;  /* 0x0000000578787c23 */ /* 0x102fe20008010877 */
[----:B------:R-:W-:Y:S01]  /*7310*/  FFMA.FTZ R119, R146, UR5, -R119 ;  /* 0x0000000592777c23 */ /* 0x000fe20008010877 */
[--C-:B----4-:R-:W-:Y:S01]  /*7320*/  FFMA.FTZ R116, R116, UR5, -R115.reuse ;  /* 0x0000000574747c23 */ /* 0x110fe20008010873 */
[----:B------:R-:W-:-:S04]  /*7330*/  FFMA.FTZ R115, R150, UR5, -R115 ;  /* 0x0000000596737c23 */ /* 0x000fc80008010873 */
[----:B------:R-:W-:Y:S01]  /*7340*/  MUFU.EX2 R106, R106 ;  /* 0x0000006a006a7308 */ /* 0x000fe20000000800 */
[----:B---3--:R-:W-:-:S07]  /*7350*/  FFMA.FTZ R114, R114, UR5, -R219 ;  /* 0x0000000572727c23 */ /* 0x008fce00080108db */
[----:B------:R-:W1:Y:S01]  /*7360*/  MUFU.EX2 R14, R14 ;  /* 0x0000000e000e7308 */ /* 0x000e620000000800 */
[----:B------:R-:W-:-:S07]  /*7370*/  FFMA.FTZ R113, R113, UR5, -R219 ;  /* 0x0000000571717c23 */ /* 0x000fce00080108db */
[----:B------:R-:W3:Y:S08]  /*7380*/  MUFU.EX2 R15, R15 ;  /* 0x0000000f000f7308 */ /* 0x000ef00000000800 */
[----:B------:R-:W4:Y:S08]  /*7390*/  MUFU.EX2 R101, R101 ;  /* 0x0000006500657308 */ /* 0x000f300000000800 */
        /* <DEDUP_REMOVED lines=10> */
[----:B------:R-:W4:Y:S01]  /*7440*/  MUFU.EX2 R97, R97 ;  /* 0x0000006100617308 */ /* 0x000f220000000800 */
[----:B------:R-:W-:-:S02]  /*7450*/  WARPGROUP.DEPBAR.LE gsb0, 0x0 ;  /* 0x00008000000079c5 */ /* 0x000fc40000010000 */
[----:B------:R-:W-:-:S05]  /*7460*/  WARPGROUP.ARRIVE ;  /* 0x00000000000079c5 */ /* 0x000fca0000000000 */
[----:B------:R-:W-:Y:S01]  /*7470*/  MUFU.EX2 R98, R98 ;  /* 0x0000006200627308 */ /* 0x000fe20000000800 */
[----:B------:R-:W-:Y:S01]  /*7480*/  HGMMA.64x128x16.F32 R24, gdesc[UR8], R24, gsb0 ;  /* 0x01e00000081879f0 */ /* 0x000fe20008000818 */
[----:B------:R-:W-:Y:S01]  /*7490*/  R2UR UR8, R232 ;  /* 0x00000000e80872ca */ /* 0x000fe200000e0000 */
[----:B------:R-:W-:Y:S01]  /*74a0*/  UMOV UR10, UR6 ;  /* 0x00000006000a7c82 */ /* 0x000fe20008000000 */
[----:B------:R-:W-:Y:S01]  /*74b0*/  R2UR UR9, R233 ;  /* 0x00000000e90972ca */ /* 0x000fe200000e0000 */
[----:B------:R-:W-:-:S03]  /*74c0*/  UMOV UR11, 0x40000040 ;  /* 0x40000040000b7882 */ /* 0x000fc60000000000 */
[----:B------:R-:W4:Y:S08]  /*74d0*/  MUFU.EX2 R99, R99 ;  /* 0x0000006300637308 */ /* 0x000f300000000800 */
[----:B------:R-:W4:Y:S08]  /*74e0*/  MUFU.EX2 R100, R100 ;  /* 0x0000006400647308 */ /* 0x000f300000000800 */
        /* <DEDUP_REMOVED lines=20> */
[----:B------:R-:W-:Y:S01]  /*7630*/  MUFU.EX2 R112, R112 ;  /* 0x0000007000707308 */ /* 0x000fe20000000800 */
[----:B------:R-:W-:-:S02]  /*7640*/  WARPGROUP.DEPBAR.LE gsb0, 0x0 ;  /* 0x00008000000079c5 */ /* 0x000fc40000010000 */
[----:B------:R-:W2:Y:S04]  /*7650*/  LDS R221, [R221+0x400] ;  /* 0x00040000dddd7984 */ /* 0x000ea80000000800 */
[----:B------:R-:W5:Y:S04]  /*7660*/  LDS R218, [R218+0x400] ;  /* 0x00040000dada7984 */ /* 0x000f680000000800 */
[----:B------:R-:W-:Y:S04]  /*7670*/  LDS R217, [R217+0x400] ;  /* 0x00040000d9d97984 */ /* 0x000fe80000000800 */
[----:B------:R-:W-:Y:S04]  /*7680*/  LDS R216, [R216+0x400] ;  /* 0x00040000d8d87984 */ /* 0x000fe80000000800 */
[----:B--2---:R-:W2:Y:S04]  /*7690*/  SHFL.IDX PT, R124, R221, R6, 0x1f ;  /* 0x00001f06dd7c7589 */ /* 0x004ea800000e0000 */
[----:B------:R-:W1:Y:S04]  /*76a0*/  SHFL.IDX PT, R126, R221, R151, 0x1f ;  /* 0x00001f97dd7e7589 */ /* 0x000e6800000e0000 */
[----:B------:R-:W4:Y:S04]  /*76b0*/  SHFL.IDX PT, R133, R221, R149, 0x1f ;  /* 0x00001f95dd857589 */ /* 0x000f2800000e0000 */
[----:B------:R-:W3:Y:S04]  /*76c0*/  SHFL.IDX PT, R128, R221, R148, 0x1f ;  /* 0x00001f94dd807589 */ /* 0x000ee800000e0000 */
[----:B------:R-:W3:Y:S04]  /*76d0*/  SHFL.IDX PT, R129, R221, R145, 0x1f ;  /* 0x00001f91dd817589 */ /* 0x000ee800000e0000 */
[----:B-----5:R-:W5:Y:S01]  /*76e0*/  SHFL.IDX PT, R137, R218, R148, 0x1f ;  /* 0x00001f94da897589 */ /* 0x020f6200000e0000 */
[--C-:B--2---:R-:W-:Y:S01]  /*76f0*/  FADD.FTZ R24, R24, -R124.reuse ;  /* 0x8000007c18187221 */ /* 0x104fe20000010000 */
[----:B------:R-:W-:-:S02]  /*7700*/  FADD.FTZ R26, R26, -R124 ;  /* 0x8000007c1a1a7221 */ /* 0x000fc40000010000 */
[----:B------:R-:W2:Y:S01]  /*7710*/  SHFL.IDX PT, R139, R218, R149, 0x1f ;  /* 0x00001f95da8b7589 */ /* 0x000ea200000e0000 */
[--C-:B-1----:R-:W-:Y:S01]  /*7720*/  FADD.FTZ R124, R25, -R126.reuse ;  /* 0x8000007e197c7221 */ /* 0x102fe20000010000 */
[----:B------:R-:W-:Y:S02]  /*7730*/  FADD.FTZ R126, R27, -R126 ;  /* 0x8000007e1b7e7221 */ /* 0x000fe40000010000 */
[----:B------:R-:W-:Y:S01]  /*7740*/  SHFL.IDX PT, R132, R221, R144, 0x1f ;  /* 0x00001f90dd847589 */ /* 0x000fe200000e0000 */
[--C-:B----4-:R-:W-:Y:S01]  /*7750*/  FADD.FTZ R127, R28, -R133.reuse ;  /* 0x800000851c7f7221 */ /* 0x110fe20000010000 */
[----:B------:R-:W-:Y:S01]  /*7760*/  FADD.FTZ R25, R30, -R133 ;  /* 0x800000851e197221 */ /* 0x000fe20000010000 */
[----:B------:R1:W4:Y:S01]  /*7770*/  MUFU.EX2 R28, R130 ;  /* 0x00000082001c7308 */ /* 0x0003220000000800 */
[----:B------:R-:W4:Y:S01]  /*7780*/  SHFL.IDX PT, R136, R218, R223, 0x1f ;  /* 0x00001fdfda887589 */ /* 0x000f2200000e0000 */
[----:B---3--:R-:W-:-:S03]  /*7790*/  FADD.FTZ R27, R31, -R128 ;  /* 0x800000801f1b7221 */ /* 0x008fc60000010000 */
[----:B------:R-:W3:Y:S03]  /*77a0*/  SHFL.IDX PT, R143, R221, R223, 0x1f ;  /* 0x00001fdfdd8f7589 */ /* 0x000ee600000e0000 */
[----:B------:R2:W3:Y:S01]  /*77b0*/  MUFU.EX2 R30, R135 ;  /* 0x00000087001e7308 */ /* 0x0004e20000000800 */
[----:B-1----:R-:W-:Y:S01]  /*77c0*/  FADD.FTZ R130, R29, -R128 ;  /* 0x800000801d827221 */ /* 0x002fe20000010000 */
[----:B------:R-:W-:Y:S01]  /*77d0*/  FADD.FTZ R128, R32, -R129 ;  /* 0x8000008120807221 */ /* 0x000fe20000010000 */
[----:B------:R-:W1:Y:S01]  /*77e0*/  SHFL.IDX PT, R141, R218, R6, 0x1f ;  /* 0x00001f06da8d7589 */ /* 0x000e6200000e0000 */
[--C-:B-----5:R-:W-:Y:S01]  /*77f0*/  FADD.FTZ R45, R45, -R137.reuse ;  /* 0x800000892d2d7221 */ /* 0x120fe20000010000 */
[----:B------:R-:W-:Y:S01]  /*7800*/  FADD.FTZ R47, R47, -R137 ;  /* 0x800000892f2f7221 */ /* 0x000fe20000010000 */
[----:B------:R-:W-:Y:S01]  /*7810*/  FADD.FTZ R129, R34, -R129 ;  /* 0x8000008122817221 */ /* 0x000fe20000010000 */
[----:B------:R-:W5:Y:S01]  /*7820*/  SHFL.IDX PT, R32, R218, R144, 0x1f ;  /* 0x00001f90da207589 */ /* 0x000f6200000e0000 */
[--C-:B--2---:R-:W-:Y:S01]  /*7830*/  FADD.FTZ R44, R44, -R139.reuse ;  /* 0x8000008b2c2c7221 */ /* 0x104fe20000010000 */
[----:B------:R-:W-:Y:S01]  /*7840*/  FADD.FTZ R46, R46, -R139 ;  /* 0x8000008b2e2e7221 */ /* 0x000fe20000010000 */
[----:B------:R2:W5:Y:S01]  /*7850*/  MUFU.EX2 R29, R131 ;  /* 0x00000083001d7308 */ /* 0x0005620000000800 */
[----:B------:R-:W5:Y:S04]  /*7860*/  SHFL.IDX PT, R138, R218, R145, 0x1f ;  /* 0x00001f91da8a7589 */ /* 0x000f6800000e0000 */
[----:B------:R-:W5:Y:S01]  /*7870*/  SHFL.IDX PT, R135, R217, R6, 0x1f ;  /* 0x00001f06d9877589 */ /* 0x000f6200000e0000 */
[--C-:B----4-:R-:W-:Y:S01]  /*7880*/  FADD.FTZ R52, R52, -R136.reuse ;  /* 0x8000008834347221 */ /* 0x110fe20000010000 */
[----:B------:R-:W-:-:S02]  /*7890*/  FADD.FTZ R54, R54, -R136 ;  /* 0x8000008836367221 */ /* 0x000fc40000010000 */
[----:B------:R-:W4:Y:S01]  /*78a0*/  SHFL.IDX PT, R142, R221, R234, 0x1f ;  /* 0x00001feadd8e7589 */ /* 0x000f2200000e0000 */
[--C-:B--2---:R-:W-:Y:S01]  /*78b0*/  FADD.FTZ R131, R33, -R132.reuse ;  /* 0x8000008421837221 */ /* 0x104fe20000010000 */
[----:B------:R-:W-:Y:S01]  /*78c0*/  FADD.FTZ R132, R35, -R132 ;  /* 0x8000008423847221 */ /* 0x000fe20000010000 */
[--C-:B---3--:R-:W-:Y:S01]  /*78d0*/  FADD.FTZ R133, R36, -R143.reuse ;  /* 0x8000008f24857221 */ /* 0x108fe20000010000 */
[----:B------:R-:W2:Y:S01]  /*78e0*/  SHFL.IDX PT, R137, R217, R149, 0x1f ;  /* 0x00001f95d9897589 */ /* 0x000ea200000e0000 */
[----:B------:R-:W-:Y:S01]  /*78f0*/  FADD.FTZ R38, R38, -R143 ;  /* 0x8000008f26267221 */ /* 0x000fe20000010000 */
[----:B------:R-:W3:Y:S02]  /*7900*/  MUFU.EX2 R31, R134 ;  /* 0x00000086001f7308 */ /* 0x000ee40000000800 */
[----:B------:R-:W-:Y:S01]  /*7910*/  SHFL.IDX PT, R139, R216, R145, 0x1f ;  /* 0x00001f91d88b7589 */ /* 0x000fe200000e0000 */
[--C-:B-1----:R-:W-:Y:S01]  /*7920*/  FADD.FTZ R40, R40, -R141.reuse ;  /* 0x8000008d28287221 */ /* 0x102fe20000010000 */
[----:B------:R-:W-:-:S02]  /*7930*/  FADD.FTZ R42, R42, -R141 ;  /* 0x8000008d2a2a7221 */ /* 0x000fc40000010000 */
[----:B------:R-:W1:Y:S01]  /*7940*/  SHFL.IDX PT, R34, R217, R151, 0x1f ;  /* 0x00001f97d9227589 */ /* 0x000e6200000e0000 */
[--C-:B-----5:R-:W-:Y:S01]  /*7950*/  FADD.FTZ R49, R49, -R32.reuse ;  /* 0x8000002031317221 */ /* 0x120fe20000010000 */
[----:B------:R-:W-:Y:S01]  /*7960*/  FADD.FTZ R51, R51, -R32 ;  /* 0x8000002033337221 */ /* 0x000fe20000010000 */
[--C-:B------:R-:W-:Y:S01]  /*7970*/  FADD.FTZ R48, R48, -R138.reuse ;  /* 0x8000008a30307221 */ /* 0x100fe20000010000 */
[----:B------:R-:W-:Y:S01]  /*7980*/  FADD.FTZ R50, R50, -R138 ;  /* 0x8000008a32327221 */ /* 0x000fe20000010000 */
[----:B------:R-:W5:Y:S01]  /*7990*/  SHFL.IDX PT, R35, R217, R148, 0x1f ;  /* 0x00001f94d9237589 */ /* 0x000f6200000e0000 */
[----:B------:R3:W5:Y:S01]  /*79a0*/  MUFU.EX2 R32, R125 ;  /* 0x0000007d00207308 */ /* 0x0007620000000800 */
[--C-:B------:R-:W-:Y:S01]  /*79b0*/  FADD.FTZ R56, R56, -R135.reuse ;  /* 0x8000008738387221 */ /* 0x100fe20000010000 */
[----:B------:R-:W-:Y:S01]  /*79c0*/  FADD.FTZ R58, R58, -R135 ;  /* 0x800000873a3a7221 */ /* 0x000fe20000010000 */
[----:B------:R-:W5:Y:S01]  /*79d0*/  SHFL.IDX PT, R136, R217, R145, 0x1f ;  /* 0x00001f91d9887589 */ /* 0x000f6200000e0000 */
[----:B----4-:R-:W-:-:S03]  /*79e0*/  FADD.FTZ R37, R37, -R142 ;  /* 0x8000008e25257221 */ /* 0x010fc60000010000 */
[----:B------:R-:W-:Y:S01]  /*79f0*/  SHFL.IDX PT, R140, R218, R151, 0x1f ;  /* 0x00001f97da8c7589 */ /* 0x000fe200000e0000 */
[----:B------:R-:W-:Y:S01]  /*7a00*/  FMUL.FTZ R25, R10, R25 ;  /* 0x000000190a197220 */ /* 0x000fe20000410000 */
[--C-:B--2---:R-:W-:Y:S01]  /*7a10*/  FADD.FTZ R60, R60, -R137.reuse ;  /* 0x800000893c3c7221 */ /* 0x104fe20000010000 */
[----:B------:R-:W-:Y:S01]  /*7a20*/  FADD.FTZ R62, R62, -R137 ;  /* 0x800000893e3e7221 */ /* 0x000fe20000010000 */
[----:B---3--:R-:W-:Y:S01]  /*7a30*/  SHFL.IDX PT, R125, R216, R6, 0x1f ;  /* 0x00001f06d87d7589 */ /* 0x008fe200000e0000 */
[----:B------:R-:W-:Y:S01]  /*7a40*/  FMUL.FTZ R27, R11, R27 ;  /* 0x0000001b0b1b7220 */ /* 0x000fe20000410000 */
[----:B------:R-:W-:Y:S01]  /*7a50*/  FMUL.FTZ R26, R225, R26 ;  /* 0x0000001ae11a7220 */ /* 0x000fe20000410000 */
[----:B------:R-:W-:Y:S01]  /*7a60*/  MUFU.EX2 R119, R119 ;  /* 0x0000007700777308 */ /* 0x000fe20000000800 */
[----:B------:R-:W-:Y:S01]  /*7a70*/  SHFL.IDX PT, R135, R216, R151, 0x1f ;  /* 0x00001f97d8877589 */ /* 0x000fe200000e0000 */
[----:B------:R-:W-:Y:S01]  /*7a80*/  FADD.FTZ R39, R39, -R142 ;  /* 0x8000008e27277221 */ /* 0x000fe20000010000 */
[--C-:B-1----:R-:W-:Y:S01]  /*7a90*/  FADD.FTZ R57, R57, -R34.reuse ;  /* 0x8000002239397221 */ /* 0x102fe20000010000 */
[----:B------:R-:W-:Y:S01]  /*7aa0*/  FADD.FTZ R59, R59, -R34 ;  /* 0x800000223b3b7221 */ /* 0x000fe20000010000 */
[----:B------:R-:W-:Y:S04]  /*7ab0*/  SHFL.IDX PT, R138, R216, R149, 0x1f ;  /* 0x00001f95d88a7589 */ /* 0x000fe800000e0000 */
[----:B------:R-:W-:Y:S01]  /*7ac0*/  SHFL.IDX PT, R143, R216, R148, 0x1f ;  /* 0x00001f94d88f7589 */ /* 0x000fe200000e0000 */
[--C-:B-----5:R-:W-:Y:S01]  /*7ad0*/  FADD.FTZ R61, R61, -R35.reuse ;  /* 0x800000233d3d7221 */ /* 0x120fe20000010000 */
[----:B------:R-:W-:-:S02]  /*7ae0*/  FADD.FTZ R63, R63, -R35 ;  /* 0x800000233f3f7221 */ /* 0x000fc40000010000 */
[----:B------:R-:W-:Y:S04]  /*7af0*/  SHFL.IDX PT, R141, R216, R144, 0x1f ;  /* 0x00001f90d88d7589 */ /* 0x000fe800000e0000 */
[----:B------:R-:W-:Y:S04]  /*7b00*/  SHFL.IDX PT, R145, R216, R223, 0x1f ;  /* 0x00001fdfd8917589 */ /* 0x000fe800000e0000 */
[----:B------:R-:W1:Y:S04]  /*7b10*/  SHFL.IDX PT, R33, R218, R234, 0x1f ;  /* 0x00001feada217589 */ /* 0x000e6800000e0000 */
[----:B------:R-:W2:Y:S04]  /*7b20*/  SHFL.IDX PT, R134, R217, R144, 0x1f ;  /* 0x00001f90d9867589 */ /* 0x000ea800000e0000 */
[----:B------:R-:W3:Y:S01]  /*7b30*/  SHFL.IDX PT, R36, R217, R223, 0x1f ;  /* 0x00001fdfd9247589 */ /* 0x000ee200000e0000 */
[----:B------:R-:W-:Y:S01]  /*7b40*/  FADD.FTZ R137, R80, -R139 ;  /* 0x8000008b50897221 */ /* 0x000fe20000010000 */
[----:B------:R3:W4:Y:S01]  /*7b50*/  MUFU.EX2 R34, R122 ;  /* 0x0000007a00227308 */ /* 0x0007220000000800 */
[----:B------:R-:W-:Y:S01]  /*7b60*/  FMUL.FTZ R37, R226, R37 ;  /* 0x00000025e2257220 */ /* 0x000fe20000410000 */
[----:B------:R-:W5:Y:S01]  /*7b70*/  SHFL.IDX PT, R216, R216, R234, 0x1f ;  /* 0x00001fead8d87589 */ /* 0x000f6200000e0000 */
[--C-:B------:R-:W-:Y:S01]  /*7b80*/  FADD.FTZ R66, R66, -R136.reuse ;  /* 0x8000008842427221 */ /* 0x100fe20000010000 */
[----:B------:R-:W-:-:S04]  /*7b90*/  FADD.FTZ R64, R64, -R136 ;  /* 0x8000008840407221 */ /* 0x000fc80000010000 */
[----:B------:R-:W-:Y:S01]  /*7ba0*/  MUFU.EX2 R118, R118 ;  /* 0x0000007600767308 */ /* 0x000fe20000000800 */
[----:B------:R-:W4:Y:S01]  /*7bb0*/  SHFL.IDX PT, R217, R217, R234, 0x1f ;  /* 0x00001fead9d97589 */ /* 0x000f2200000e0000 */
[----:B------:R-:W-:Y:S01]  /*7bc0*/  FADD.FTZ R139, R82, -R139 ;  /* 0x8000008b528b7221 */ /* 0x000fe20000010000 */
[----:B------:R-:W-:-:S05]  /*7bd0*/  FMUL.FTZ R82, R229, R133 ;  /* 0x00000085e5527220 */ /* 0x000fca0000410000 */
[----:B------:R-:W-:Y:S01]  /*7be0*/  MUFU.EX2 R117, R117 ;  /* 0x0000007500757308 */ /* 0x000fe20000000800 */
[--C-:B-1----:R-:W-:Y:S01]  /*7bf0*/  FADD.FTZ R53, R53, -R33.reuse ;  /* 0x8000002135357221 */ /* 0x102fe20000010000 */
[----:B------:R-:W-:Y:S01]  /*7c00*/  FADD.FTZ R55, R55, -R33 ;  /* 0x8000002137377221 */ /* 0x000fe20000010000 */
[----:B--2---:R-:W-:Y:S01]  /*7c10*/  FADD.FTZ R65, R65, -R134 ;  /* 0x8000008641417221 */ /* 0x004fe20000010000 */
[----:B------:R-:W-:-:S04]  /*7c20*/  F2FP.F16.F32.PACK_AB R82, R37, R82 ;  /* 0x000000522552723e */ /* 0x000fc800000000ff */
[----:B------:R-:W-:Y:S01]  /*7c30*/  MUFU.EX2 R116, R116 ;  /* 0x0000007400747308 */ /* 0x000fe20000000800 */
[----:B---3--:R-:W-:Y:S01]  /*7c40*/  FADD.FTZ R122, R68, -R36 ;  /* 0x80000024447a7221 */ /* 0x008fe20000010000 */
[--C-:B-----5:R-:W-:Y:S01]  /*7c50*/  FADD.FTZ R146, R85, -R216.reuse ;  /* 0x800000d855927221 */ /* 0x120fe20000010000 */
[----:B------:R-:W-:Y:S01]  /*7c60*/  FMUL.FTZ R85, R9, R126 ;  /* 0x0000007e09557220 */ /* 0x000fe20000410000 */
[----:B------:R-:W-:-:S04]  /*7c70*/  FADD.FTZ R216, R87, -R216 ;  /* 0x800000d857d87221 */ /* 0x000fc80000010000 */
[----:B------:R-:W-:Y:S01]  /*7c80*/  MUFU.EX2 R115, R115 ;  /* 0x0000007300737308 */ /* 0x000fe20000000800 */
[----:B------:R-:W-:Y:S01]  /*7c90*/  F2FP.F16.F32.PACK_AB R87, R27, R25 ;  /* 0x000000191b57723e */ /* 0x000fe200000000ff */
[----:B------:R-:W-:Y:S01]  /*7ca0*/  FMUL.FTZ R25, R107, R65 ;  /* 0x000000416b197220 */ /* 0x000fe20000410000 */
[----:B------:R-:W-:Y:S01]  /*7cb0*/  FMUL.FTZ R38, R14, R38 ;  /* 0x000000260e267220 */ /* 0x000fe20000410000 */
[--C-:B------:R-:W-:Y:S01]  /*7cc0*/  FADD.FTZ R41, R41, -R140.reuse ;  /* 0x8000008c29297221 */ /* 0x100fe20000010000 */
[----:B------:R-:W-:-:S03]  /*7cd0*/  FADD.FTZ R43, R43, -R140 ;  /* 0x8000008c2b2b7221 */ /* 0x000fc60000010000 */
[----:B------:R1:W-:Y:S01]  /*7ce0*/  MUFU.EX2 R35, R121 ;  /* 0x0000007900237308 */ /* 0x0003e20000000800 */
[----:B------:R-:W-:Y:S01]  /*7cf0*/  F2FP.F16.F32.PACK_AB R85, R85, R26 ;  /* 0x0000001a5555723e */ /* 0x000fe200000000ff */
[----:B------:R-:W-:-:S06]  /*7d00*/  FMUL.FTZ R65, R106, R66 ;  /* 0x000000426a417220 */ /* 0x000fcc0000410000 */
[----:B------:R2:W3:Y:S01]  /*7d10*/  MUFU.EX2 R33, R123 ;  /* 0x0000007b00217308 */ /* 0x0004e20000000800 */
[----:B-1----:R-:W-:Y:S01]  /*7d20*/  FADD.FTZ R121, R67, -R134 ;  /* 0x8000008643797221 */ /* 0x002fe20000010000 */
[----:B------:R-:W-:Y:S01]  /*7d30*/  FADD.FTZ R67, R70, -R36 ;  /* 0x8000002446437221 */ /* 0x000fe20000010000 */
[----:B----4-:R-:W-:-:S05]  /*7d40*/  FADD.FTZ R70, R69, -R217 ;  /* 0x800000d945467221 */ /* 0x010fca0000010000 */
[----:B------:R1:W4:Y:S01]  /*7d50*/  MUFU.EX2 R36, R120 ;  /* 0x0000007800247308 */ /* 0x0003220000000800 */
[----:B------:R-:W-:Y:S01]  /*7d60*/  FMUL.FTZ R39, R15, R39 ;  /* 0x000000270f277220 */ /* 0x000fe20000410000 */
[----:B------:R-:W-:Y:S01]  /*7d70*/  FMUL.FTZ R60, R101, R60 ;  /* 0x0000003c653c7220 */ /* 0x000fe20000410000 */
[----:B------:R-:W-:-:S05]  /*7d80*/  FMUL.FTZ R61, R103, R61 ;  /* 0x0000003d673d7220 */ /* 0x000fca0000410000 */
[----:B------:R-:W5:Y:S01]  /*7d90*/  MUFU.EX2 R114, R114 ;  /* 0x0000007200727308 */ /* 0x000f620000000800 */
[----:B------:R-:W-:Y:S01]  /*7da0*/  FMUL.FTZ R62, R102, R62 ;  /* 0x0000003e663e7220 */ /* 0x000fe20000410000 */
[----:B------:R-:W-:Y:S01]  /*7db0*/  FMUL.FTZ R63, R104, R63 ;  /* 0x0000003f683f7220 */ /* 0x000fe20000410000 */
[----:B------:R-:W-:-:S05]  /*7dc0*/  FMUL.FTZ R64, R105, R64 ;  /* 0x0000004069407220 */ /* 0x000fca0000410000 */
[----:B------:R-:W5:Y:S01]  /*7dd0*/  MUFU.EX2 R37, R113 ;  /* 0x0000007100257308 */ /* 0x000f620000000800 */
[----:B------:R-:W-:Y:S01]  /*7de0*/  FMUL.FTZ R26, R108, R121 ;  /* 0x000000796c1a7220 */ /* 0x000fe20000410000 */
[----:B------:R-:W-:Y:S01]  /*7df0*/  FMUL.FTZ R66, R109, R122 ;  /* 0x0000007a6d427220 */ /* 0x000fe20000410000 */
[----:B------:R-:W-:Y:S01]  /*7e00*/  FMUL.FTZ R27, R111, R70 ;  /* 0x000000466f1b7220 */ /* 0x000fe20000410000 */
[----:B--2---:R-:W-:Y:S01]  /*7e10*/  FADD.FTZ R123, R72, -R125 ;  /* 0x8000007d487b7221 */ /* 0x004fe20000010000 */
[----:B------:R-:W-:Y:S01]  /*7e20*/  FADD.FTZ R134, R73, -R135 ;  /* 0x8000008749867221 */ /* 0x000fe20000010000 */
[----:B------:R-:W-:Y:S01]  /*7e30*/  FADD.FTZ R125, R74, -R125 ;  /* 0x8000007d4a7d7221 */ /* 0x000fe20000010000 */
[----:B------:R-:W-:Y:S01]  /*7e40*/  FADD.FTZ R135, R75, -R135 ;  /* 0x800000874b877221 */ /* 0x000fe20000010000 */
[----:B------:R-:W-:Y:S01]  /*7e50*/  FADD.FTZ R136, R76, -R138 ;  /* 0x8000008a4c887221 */ /* 0x000fe20000010000 */
        /* <DEDUP_REMOVED lines=55> */
[----:B---3--:R-:W-:Y:S01]  /*81d0*/  FMUL.FTZ R63, R33, R138 ;  /* 0x0000008a213f7220 */ /* 0x008fe20000410000 */
[----:B------:R-:W-:Y:S01]  /*81e0*/  F2FP.F16.F32.PACK_AB R81, R132, R81 ;  /* 0x000000518451723e */ /* 0x000fe200000000ff */
[----:B------:R-:W-:Y:S01]  /*81f0*/  FMUL.FTZ R38, R35, R143 ;  /* 0x0000008f23267220 */ /* 0x000fe20000410000 */
[----:B------:R-:W-:Y:S01]  /*8200*/  F2FP.F16.F32.PACK_AB R68, R57, R56 ;  /* 0x000000383944723e */ /* 0x000fe200000000ff */
[----:B----4-:R-:W-:Y:S01]  /*8210*/  FMUL.FTZ R56, R36, R137 ;  /* 0x0000008924387220 */ /* 0x010fe20000410000 */
        /* <DEDUP_REMOVED lines=14> */
[----:B------:R-:W-:-:S02]  /*8300*/  F2FP.F16.F32.PACK_AB R79, R47, R46 ;  /* 0x0000002e2f4f723e */ /* 0x000fc400000000ff */
[----:B------:R-:W-:Y:S02]  /*8310*/  F2FP.F16.F32.PACK_AB R72, R49, R48 ;  /* 0x000000303148723e */ /* 0x000fe400000000ff */
        /* <DEDUP_REMOVED lines=18> */
[----:B------:R-:W-:Y:S04]  /*8440*/  STSM.16.MT88.4 [R39+0x23400], R64 ;  /* 0x0234004027007844 */ /* 0x000fe80000004200 */
[----:B------:R-:W-:Y:S04]  /*8450*/  STSM.16.MT88.4 [R39+0x23c00], R60 ;  /* 0x023c003c27007844 */ /* 0x000fe80000004200 */
[----:B------:R1:W-:Y:S01]  /*8460*/  STSM.16.MT88.4 [R39+0x24400], R56 ;  /* 0x0244003827007844 */ /* 0x0003e20000004200 */
[----:B------:R-:W-:Y:S01]  /*8470*/  WARPGROUP.ARRIVE ;  /* 0x00000000000079c5 */ /* 0x000fe20000000000 */
[----:B------:R-:W-:Y:S01]  /*8480*/  UMOV UR6, UR4 ;  /* 0x0000000400067c82 */ /* 0x000fe20008000000 */
[----:B------:R-:W-:Y:S01]  /*8490*/  UMOV UR7, 0x40000040 ;  /* 0x4000004000077882 */ /* 0x000fe20000000000 */
[----:B------:R-:W2:Y:S03]  /*84a0*/  LDL R38, [R1+0x40] ;  /* 0x0000400001267983 */ /* 0x000ea60000100800 */
[----:B------:R-:W-:Y:S01]  /*84b0*/  HGMMA.64x64x16.F32 R184, R24, gdesc[UR4].tnspB, R184, gsb0 ;  /* 0x40e0000418b87df0 */ /* 0x000fe200080008b8 */
[----:B------:R-:W-:Y:S01]  /*84c0*/  UIADD3 UR6, UR4, 0x80, URZ ;  /* 0x0000008004067890 */ /* 0x000fe2000fffe03f */
[----:B------:R-:W-:Y:S01]  /*84d0*/  UMOV UR7, 0x40000040 ;  /* 0x4000004000077882 */ /* 0x000fe20000000000 */
[----:B------:R-:W-:-:S02]  /*84e0*/  WARPGROUP.DEPBAR.LE gsb0, 0x0 ;  /* 0x00008000000079c5 */ /* 0x000fc40000010000 */
        /* <DEDUP_REMOVED lines=61> */
[----:B--2---:R-:W-:-:S05]  /*88c0*/  IMAD R9, R0, 0x800, R38 ;  /* 0x0000080000097824 */ /* 0x004fca00078e0226 */
        /* <DEDUP_REMOVED lines=65> */
.L_x_1719:
        /* <DEDUP_REMOVED lines=70> */
.L_x_1720:
[----:B--2---:R-:W2:Y:S01]  /*9140*/  LDL R8, [R1+0x28] ;  /* 0x0000280001087983 */ /* 0x004ea20000100800 */
[----:B------:R-:W-:Y:S01]  /*9150*/  UIADD3 UR43, UR43, 0x1, URZ ;  /* 0x000000012b2b7890 */ /* 0x000fe2000fffe03f */
[----:B------:R-:W-:Y:S02]  /*9160*/  VIADD R7, R7, 0x30c20 ;  /* 0x00030c2007077836 */ /* 0x000fe40000000000 */
[----:B------:R-:W-:-:S03]  /*9170*/  VIADD R0, R0, 0x1 ;  /* 0x0000000100007836 */ /* 0x000fc60000000000 */
[----:B------:R-:W-:Y:S02]  /*9180*/  PRMT R7, RZ, 0x654, R7 ;  /* 0x00000654ff077816 */ /* 0x000fe40000000007 */
[C---:B------:R-:W-:Y:S02]  /*9190*/  ISETP.NE.AND P0, PT, R0.reuse, 0x2, PT ;  /* 0x000000020000780c */ /* 0x040fe40003f05270 */
[----:B------:R1:W-:Y:S02]  /*91a0*/  SYNCS.ARRIVE.TRANS64.RED.A1T0 RZ, [R7+URZ], RZ ;  /* 0x000000ff07ff79a7 */ /* 0x0003e4000810043f */
[----:B------:R-:W-:Y:S02]  /*91b0*/  SEL R0, R0, RZ, P0 ;  /* 0x000000ff00007207 */ /* 0x000fe40000000000 */
[----:B-1----:R-:W-:-:S04]  /*91c0*/  SEL R7, RZ, 0x1, P0 ;  /* 0x00000001ff077807 */ /* 0x002fc80000000000 */
[----:B------:R-:W-:Y:S02]  /*91d0*/  LOP3.LUT R4, R4, R7, RZ, 0x3c, !PT ;  /* 0x0000000704047212 */ /* 0x000fe400078e3cff */
[----:B--2---:R-:W-:-:S13]  /*91e0*/  ISETP.LE.AND P1, PT, R8, UR43, PT ;  /* 0x0000002b08007c0c */ /* 0x004fda000bf23270 */
[----:B------:R-:W-:Y:S05]  /*91f0*/  @!P1 BRA `(.L_x_1721) ;  /* 0xffffffcc00789947 */ /* 0x000fea000383ffff */
.L_x_1710:
[----:B------:R-:W-:-:S06]  /*9200*/  UISETP.GE.AND UP0, UPT, UR43, UR42, UPT ;  /* 0x0000002a2b00728c */ /* 0x000fcc000bf06270 */
[----:B------:R-:W-:-:S13]  /*9210*/  PLOP3.LUT P0, PT, PT, PT, UP0, 0x80, 0x0 ;  /* 0x000000000000781c */ /* 0x000fda0003f0f008 */
[----:B------:R-:W-:Y:S05]  /*9220*/  @P0 BRA `(.L_x_1722) ;  /* 0x0000004000b80947 */ /* 0x000fea0003800000 */
[----:B-1----:R-:W2:Y:S04]  /*9230*/  LDL.LU R8, [R1+0x48] ;  /* 0x0000480001087983 */ /* 0x002ea80000300800 */
[----:B------:R-:W3:Y:S04]  /*9240*/  LDL.LU R12, [R1+0x44] ;  /* 0x00004400010c7983 */ /* 0x000ee80000300800 */
[----:B------:R-:W3:Y:S01]  /*9250*/  LDL.LU R11, [R1+0x4c] ;  /* 0x00004c00010b7983 */ /* 0x000ee20000300800 */
[----:B------:R-:W-:Y:S01]  /*9260*/  IMAD R235, R235, 0x2000, R16 ;  /* 0x00002000ebeb7824 */ /* 0x000fe200078e0210 */
[----:B------:R-:W1:Y:S01]  /*9270*/  S2UR UR4, SR_CTAID.X ;  /* 0x00000000000479c3 */ /* 0x000e620000002500 */
[----:B------:R-:W-:Y:S01]  /*9280*/  IMAD.MOV.U32 R237, RZ, RZ, 0x40000040 ;  /* 0x40000040ffed7424 */ /* 0x000fe200078e00ff */
[----:B------:R-:W4:Y:S01]  /*9290*/  S2R R5, SR_TID.X ;  /* 0x0000000000057919 */ /* 0x000f220000002100 */
[----:B------:R-:W-:-:S02]  /*92a0*/  IMAD.MOV.U32 R233, RZ, RZ, 0x40000040 ;  /* 0x40000040ffe97424 */ /* 0x000fc400078e00ff */
[----:B------:R-:W-:Y:S01]  /*92b0*/  IMAD.MOV.U32 R229, RZ, RZ, 0x40000040 ;  /* 0x40000040ffe57424 */ /* 0x000fe200078e00ff */
[----:B------:R-:W5:Y:S01]  /*92c0*/  S2R R7, SR_TID.X ;  /* 0x0000000000077919 */ /* 0x000f620000002100 */
[----:B-1----:R-:W-:Y:S01]  /*92d0*/  UIMAD UR4, UR4, -0x80, UR41 ;  /* 0xffffff80040478a4 */ /* 0x002fe2000f8e0229 */
[----:B----4-:R-:W-:Y:S02]  /*92e0*/  VIADD R5, R5, 0xffffff80 ;  /* 0xffffff8005057836 */ /* 0x010fe40000000000 */
[----:B-----5:R-:W-:-:S03]  /*92f0*/  VIADD R13, R7, 0xffffff80 ;  /* 0xffffff80070d7836 */ /* 0x020fc60000000000 */
[----:B------:R-:W-:Y:S01]  /*9300*/  SHF.R.S32.HI R6, RZ, 0x1f, R5 ;  /* 0x0000001fff067819 */ /* 0x000fe20000011405 */
[----:B------:R-:W-:Y:S01]  /*9310*/  VIADD R14, R7, 0xffffff80 ;  /* 0xffffff80070e7836 */ /* 0x000fe20000000000 */
[----:B------:R-:W-:Y:S02]  /*9320*/  SHF.R.S32.HI R13, RZ, 0x1f, R13 ;  /* 0x0000001fff0d7819 */ /* 0x000fe4000001140d */
[----:B------:R-:W-:Y:S02]  /*9330*/  LEA.HI R7, R6, R5, RZ, 0x5 ;  /* 0x0000000506077211 */ /* 0x000fe400078f28ff */
[----:B------:R-:W-:-:S04]  /*9340*/  LEA.HI R13, R13, R14, RZ, 0x7 ;  /* 0x0000000e0d0d7211 */ /* 0x000fc800078f38ff */
[----:B------:R-:W-:Y:S02]  /*9350*/  SHF.R.S32.HI R13, RZ, 0x7, R13 ;  /* 0x00000007ff0d7819 */ /* 0x000fe4000001140d */
[--C-:B--2---:R-:W-:Y:S02]  /*9360*/  SHF.R.S32.HI R9, RZ, 0x2, R8.reuse ;  /* 0x00000002ff097819 */ /* 0x104fe40000011408 */
[----:B------:R-:W-:-:S04]  /*9370*/  SHF.R.S32.HI R8, RZ, 0x1f, R8 ;  /* 0x0000001fff087819 */ /* 0x000fc80000011408 */
[----:B------:R-:W-:Y:S02]  /*9380*/  LEA.HI R10, R8, R9, RZ, 0x3 ;  /* 0x00000009080a7211 */ /* 0x000fe400078f18ff */
[----:B------:R-:W-:Y:S02]  /*9390*/  LOP3.LUT R8, R7, 0xffffffe0, RZ, 0xc0, !PT ;  /* 0xffffffe007087812 */ /* 0x000fe400078ec0ff */
[----:B------:R-:W-:Y:S02]  /*93a0*/  LEA.HI R7, R13, R13, RZ, 0x1 ;  /* 0x0000000d0d077211 */ /* 0x000fe400078f08ff */
[----:B------:R-:W-:Y:S01]  /*93b0*/  LOP3.LUT R10, R10, 0xfffffff8, RZ, 0xc0, !PT ;  /* 0xfffffff80a0a7812 */ /* 0x000fe200078ec0ff */
[----:B------:R-:W-:Y:S01]  /*93c0*/  IMAD.IADD R8, R5, 0x1, -R8 ;  /* 0x0000000105087824 */ /* 0x000fe200078e0a08 */
[----:B---3--:R-:W-:Y:S02]  /*93d0*/  LEA.HI R11, R11, R12, RZ, 0x5 ;  /* 0x0000000c0b0b7211 */ /* 0x008fe400078f28ff */
[----:B------:R-:W-:Y:S01]  /*93e0*/  LOP3.LUT R12, R7, 0x3fffffe, RZ, 0xc0, !PT ;  /* 0x03fffffe070c7812 */ /* 0x000fe200078ec0ff */
[----:B------:R-:W-:Y:S01]  /*93f0*/  IMAD.IADD R10, R9, 0x1, -R10 ;  /* 0x00000001090a7824 */ /* 0x000fe200078e0a0a */
[----:B------:R-:W-:-:S02]  /*9400*/  SHF.R.S32.HI R7, RZ, 0x1f, R8 ;  /* 0x0000001fff077819 */ /* 0x000fc40000011408 */
[----:B------:R-:W-:Y:S01]  /*9410*/  LEA.HI R9, R6, R5, RZ, 0x2 ;  /* 0x0000000506097211 */ /* 0x000fe200078f10ff */
[----:B------:R-:W-:Y:S01]  /*9420*/  IMAD.IADD R13, R13, 0x1, -R12 ;  /* 0x000000010d0d7824 */ /* 0x000fe200078e0a0c */
[----:B------:R-:W-:Y:S02]  /*9430*/  SHF.R.S32.HI R11, RZ, 0x5, R11 ;  /* 0x00000005ff0b7819 */ /* 0x000fe4000001140b */
[CC--:B------:R-:W-:Y:S02]  /*9440*/  LEA.HI R6, R7.reuse, R8.reuse, RZ, 0x3 ;  /* 0x0000000807067211 */ /* 0x0c0fe400078f18ff */
[----:B------:R-:W-:Y:S01]  /*9450*/  LEA.HI R8, R7, R8, RZ, 0x2 ;  /* 0x0000000807087211 */ /* 0x000fe200078f10ff */
[----:B------:R-:W-:Y:S01]  /*9460*/  IMAD R10, R11, 0x10, R10 ;  /* 0x000000100b0a7824 */ /* 0x000fe200078e020a */
[----:B------:R-:W-:Y:S02]  /*9470*/  LOP3.LUT R12, R9, 0xfffffffc, RZ, 0xc0, !PT ;  /* 0xfffffffc090c7812 */ /* 0x000fe400078ec0ff */
[----:B------:R-:W-:Y:S01]  /*9480*/  SHF.R.S32.HI R9, RZ, 0x2, R8 ;  /* 0x00000002ff097819 */ /* 0x000fe20000011408 */
[----:B------:R-:W-:Y:S01]  /*9490*/  IMAD R20, R13, 0x40, R10 ;  /* 0x000000400d147824 */ /* 0x000fe200078e020a */
[----:B------:R-:W-:Y:S01]  /*94a0*/  SHF.R.S32.HI R7, RZ, 0x3, R6 ;  /* 0x00000003ff077819 */ /* 0x000fe20000011406 */
[----:B------:R-:W-:Y:S01]  /*94b0*/  IMAD.IADD R5, R5, 0x1, -R12 ;  /* 0x0000000105057824 */ /* 0x000fe200078e0a0c */
[----:B------:R-:W-:Y:S01]  /*94c0*/  SHF.R.S32.HI R6, RZ, 0x1f, R6 ;  /* 0x0000001fff067819 */ /* 0x000fe20000011406 */
[C---:B------:R-:W-:Y:S01]  /*94d0*/  VIADD R10, R9.reuse, 0x8 ;  /* 0x00000008090a7836 */ /* 0x040fe20000000000 */
[----:B------:R-:W-:Y:S01]  /*94e0*/  LEA.HI R8, R8, R9, RZ, 0x1 ;  /* 0x0000000908087211 */ /* 0x000fe200078f08ff */
[C---:B------:R-:W-:Y:S01]  /*94f0*/  VIADD R12, R9.reuse, 0x10 ;  /* 0x00000010090c7836 */ /* 0x040fe20000000000 */
[----:B------:R-:W-:Y:S01]  /*9500*/  LEA.HI R6, R6, R7, RZ, 0x4 ;  /* 0x0000000706067211 */ /* 0x000fe200078f20ff */
[----:B------:R-:W-:Y:S01]  /*9510*/  VIADD R17, R9, 0x18 ;  /* 0x0000001809117836 */ /* 0x000fe20000000000 */
[----:B------:R-:W-:-:S02]  /*9520*/  LEA.HI R11, R10, R10, RZ, 0x1 ;  /* 0x0000000a0a0b7211 */ /* 0x000fc400078f08ff */
[----:B------:R-:W-:Y:S02]  /*9530*/  LEA.HI R14, R12, R12, RZ, 0x1 ;  /* 0x0000000c0c0e7211 */ /* 0x000fe400078f08ff */
[----:B------:R-:W-:Y:S02]  /*9540*/  LOP3.LUT R13, R11, 0xfffffffe, RZ, 0xc0, !PT ;  /* 0xfffffffe0b0d7812 */ /* 0x000fe400078ec0ff */
[----:B------:R-:W-:Y:S02]  /*9550*/  LOP3.LUT R6, R6, 0x1ffffff0, RZ, 0xc0, !PT ;  /* 0x1ffffff006067812 */ /* 0x000fe400078ec0ff */
[----:B------:R-:W-:Y:S01]  /*9560*/  LOP3.LUT R8, R8, 0xfffffffe, RZ, 0xc0, !PT ;  /* 0xfffffffe08087812 */ /* 0x000fe200078ec0ff */
[----:B------:R-:W-:Y:S01]  /*9570*/  IMAD.IADD R13, R10, 0x1, -R13 ;  /* 0x000000010a0d7824 */ /* 0x000fe200078e0a0d */
[----:B------:R-:W-:Y:S01]  /*9580*/  LOP3.LUT R15, R14, 0xfffffffe, RZ, 0xc0, !PT ;  /* 0xfffffffe0e0f7812 */ /* 0x000fe200078ec0ff */
[----:B------:R-:W-:Y:S01]  /*9590*/  IMAD.IADD R7, R7, 0x1, -R6 ;  /* 0x0000000107077824 */ /* 0x000fe200078e0a06 */
[----:B------:R-:W-:Y:S01]  /*95a0*/  LEA.HI R10, R17, R17, RZ, 0x1 ;  /* 0x00000011110a7211 */ /* 0x000fe200078f08ff */
[----:B------:R-:W-:Y:S01]  /*95b0*/  IMAD.IADD R8, R9, 0x1, -R8 ;  /* 0x0000000109087824 */ /* 0x000fe200078e0a08 */
[----:B------:R-:W-:Y:S01]  /*95c0*/  SHF.R.S32.HI R6, RZ, 0x1, R11 ;  /* 0x00000001ff067819 */ /* 0x000fe2000001140b */
[----:B------:R-:W-:Y:S01]  /*95d0*/  IMAD.IADD R15, R12, 0x1, -R15 ;  /* 0x000000010c0f7824 */ /* 0x000fe200078e0a0f */
[----:B------:R-:W-:Y:S01]  /*95e0*/  SHF.R.S32.HI R11, RZ, 0x1f, R11 ;  /* 0x0000001fff0b7819 */ /* 0x000fe2000001140b */
[----:B------:R-:W-:Y:S01]  /*95f0*/  IMAD R7, R7, 0x8, R8 ;  /* 0x0000000807077824 */ /* 0x000fe200078e0208 */
[----:B------:R-:W-:-:S02]  /*9600*/  SHF.R.S32.HI R9, RZ, 0x1, R14 ;  /* 0x00000001ff097819 */ /* 0x000fc4000001140e */
[----:B------:R-:W-:Y:S02]  /*9610*/  SHF.R.S32.HI R14, RZ, 0x1f, R14 ;  /* 0x0000001fff0e7819 */ /* 0x000fe4000001140e */
[--C-:B------:R-:W-:Y:S01]  /*9620*/  SHF.R.S32.HI R12, RZ, 0x1, R10.reuse ;  /* 0x00000001ff0c7819 */ /* 0x100fe2000001140a */
[----:B------:R1:W-:Y:S01]  /*9630*/  STL [R1+0x28], R7 ;  /* 0x0000280701007387 */ /* 0x0003e20000100800 */
[----:B------:R-:W-:Y:S02]  /*9640*/  SHF.R.S32.HI R19, RZ, 0x1f, R10 ;  /* 0x0000001fff137819 */ /* 0x000fe4000001140a */
[----:B------:R-:W-:Y:S02]  /*9650*/  LEA.HI R11, R11, R6, RZ, 0x4 ;  /* 0x000000060b0b7211 */ /* 0x000fe400078f20ff */
[----:B------:R-:W-:Y:S02]  /*9660*/  LEA.HI R14, R14, R9, RZ, 0x4 ;  /* 0x000000090e0e7211 */ /* 0x000fe400078f20ff */
[----:B------:R-:W-:-:S02]  /*9670*/  LEA.HI R19, R19, R12, RZ, 0x4 ;  /* 0x0000000c13137211 */ /* 0x000fc400078f20ff */
[----:B------:R-:W-:Y:S02]  /*9680*/  LOP3.LUT R11, R11, 0x1ffffff0, RZ, 0xc0, !PT ;  /* 0x1ffffff00b0b7812 */ /* 0x000fe400078ec0ff */
[----:B------:R-:W-:Y:S02]  /*9690*/  LOP3.LUT R14, R14, 0x1ffffff0, RZ, 0xc0, !PT ;  /* 0x1ffffff00e0e7812 */ /* 0x000fe400078ec0ff */
[----:B------:R-:W-:Y:S01]  /*96a0*/  LOP3.LUT R18, R10, 0xfffffffe, RZ, 0xc0, !PT ;  /* 0xfffffffe0a127812 */ /* 0x000fe200078ec0ff */
[----:B------:R-:W-:Y:S01]  /*96b0*/  IMAD.IADD R6, R6, 0x1, -R11 ;  /* 0x0000000106067824 */ /* 0x000fe200078e0a0b */
[----:B------:R-:W-:Y:S01]  /*96c0*/  LOP3.LUT R19, R19, 0x1ffffff0, RZ, 0xc0, !PT ;  /* 0x1ffffff013137812 */ /* 0x000fe200078ec0ff */
[----:B------:R-:W-:Y:S02]  /*96d0*/  IMAD.IADD R14, R9, 0x1, -R14 ;  /* 0x00000001090e7824 */ /* 0x000fe400078e0a0e */
[----:B------:R-:W-:Y:S02]  /*96e0*/  IMAD.IADD R18, R17, 0x1, -R18 ;  /* 0x0000000111127824 */ /* 0x000fe400078e0a12 */
[----:B------:R-:W-:Y:S01]  /*96f0*/  IMAD.IADD R19, R12, 0x1, -R19 ;  /* 0x000000010c137824 */ /* 0x000fe200078e0a13 */
[----:B------:R-:W2:Y:S01]  /*9700*/  S2R R17, SR_CTAID.X ;  /* 0x0000000000117919 */ /* 0x000ea20000002500 */
[----:B------:R-:W-:-:S02]  /*9710*/  IMAD R8, R6, 0x8, R13 ;  /* 0x0000000806087824 */ /* 0x000fc400078e020d */
[----:B------:R-:W-:Y:S02]  /*9720*/  IMAD R6, R14, 0x8, R15 ;  /* 0x000000080e067824 */ /* 0x000fe400078e020f */
[----:B-1----:R-:W-:Y:S01]  /*9730*/  IMAD R7, R19, 0x8, R18 ;  /* 0x0000000813077824 */ /* 0x002fe200078e0212 */
[----:B------:R-:W-:Y:S01]  /*9740*/  STL [R1+0x24], R8 ;  /* 0x0000240801007387 */ /* 0x000fe20000100800 */
[----:B------:R-:W-:Y:S02]  /*9750*/  IMAD.MOV.U32 R11, RZ, RZ, 0x40000040 ;  /* 0x40000040ff0b7424 */ /* 0x000fe400078e00ff */
[----:B------:R-:W-:Y:S01]  /*9760*/  IMAD.MOV.U32 R9, RZ, RZ, 0x40000040 ;  /* 0x40000040ff097424 */ /* 0x000fe200078e00ff */
[----:B------:R1:W-:Y:S01]  /*9770*/  STL [R1+0x20], R6 ;  /* 0x0000200601007387 */ /* 0x0003e20000100800 */
[C---:B------:R-:W-:Y:S02]  /*9780*/  VIADD R13, R5.reuse, 0x8 ;  /* 0x00000008050d7836 */ /* 0x040fe40000000000 */
[----:B------:R-:W-:Y:S01]  /*9790*/  VIADD R13, R5, 0x14 ;  /* 0x00000014050d7836 */ /* 0x000fe20000000000 */
[----:B------:R3:W-:Y:S01]  /*97a0*/  STL [R1+0x1c], R7 ;  /* 0x00001c0701007387 */ /* 0x0007e20000100800 */
[----:B-1----:R-:W-:-:S02]  /*97b0*/  VIADD R6, R235, 0x4000 ;  /* 0x00004000eb067836 */ /* 0x002fc40000000000 */
[----:B---3--:R-:W-:Y:S01]  /*97c0*/  VIADD R7, R235, 0x20c00 ;  /* 0x00020c00eb077836 */ /* 0x008fe20000000000 */
[----:B------:R-:W-:Y:S02]  /*97d0*/  SHF.R.U32.HI R235, RZ, 0x4, R235 ;  /* 0x00000004ffeb7819 */ /* 0x000fe400000116eb */
[----:B------:R-:W-:Y:S02]  /*97e0*/  SHF.R.U32.HI R6, RZ, 0x4, R6 ;  /* 0x00000004ff067819 */ /* 0x000fe40000011606 */
[----:B------:R-:W-:Y:S02]  /*97f0*/  SHF.R.U32.HI R7, RZ, 0x4, R7 ;  /* 0x00000004ff077819 */ /* 0x000fe40000011607 */
[----:B------:R-:W-:Y:S01]  /*9800*/  LOP3.LUT R235, R235, 0x3fff, RZ, 0xc0, !PT ;  /* 0x00003fffebeb7812 */ /* 0x000fe200078ec0ff */
[----:B--2---:R-:W-:Y:S01]  /*9810*/  IMAD R230, R17, -0x80, -R20 ;  /* 0xffffff8011e67824 */ /* 0x004fe200078e0a14 */
[----:B------:R-:W-:Y:S02]  /*9820*/  LOP3.LUT R7, R7, 0x3fff, RZ, 0xc0, !PT ;  /* 0x00003fff07077812 */ /* 0x000fe400078ec0ff */
[----:B------:R-:W-:-:S02]  /*9830*/  LOP3.LUT R6, R6, 0x3fff, RZ, 0xc0, !PT ;  /* 0x00003fff06067812 */ /* 0x000fc400078ec0ff */
[----:B------:R-:W-:Y:S01]  /*9840*/  LOP3.LUT R12, R235, 0x10000, RZ, 0xfc, !PT ;  /* 0x00010000eb0c7812 */ /* 0x000fe200078efcff */
[----:B------:R-:W-:Y:S01]  /*9850*/  IMAD.MOV.U32 R235, RZ, RZ, 0x40000040 ;  /* 0x40000040ffeb7424 */ /* 0x000fe200078e00ff */
        /* <DEDUP_REMOVED lines=9> */
[----:B------:R3:W-:Y:S01]  /*98f0*/  STL [R1+0x10], R6 ;  /* 0x0000100601007387 */ /* 0x0007e20000100800 */
[----:B------:R-:W-:Y:S02]  /*9900*/  VIADD R228, R6, 0x6 ;  /* 0x0000000606e47836 */ /* 0x000fe40000000000 */
[C---:B-1----:R-:W-:Y:S01]  /*9910*/  VIADD R12, R5.reuse, 0xc ;  /* 0x0000000c050c7836 */ /* 0x042fe20000000000 */
[----:B------:R1:W-:Y:S01]  /*9920*/  STL.64 [R1+0x8], R10 ;  /* 0x0000080a01007387 */ /* 0x0003e20000100a00 */
[C---:B------:R-:W-:Y:S02]  /*9930*/  VIADD R12, R5.reuse, 0x18 ;  /* 0x00000018050c7836 */ /* 0x040fe40000000000 */
[C---:B--2---:R-:W-:Y:S01]  /*9940*/  VIADD R7, R5.reuse, 0x4 ;  /* 0x0000000405077836 */ /* 0x044fe20000000000 */
[----:B------:R1:W-:Y:S01]  /*9950*/  STL.64 [R1], R8 ;  /* 0x0000000801007387 */ /* 0x0003e20000100a00 */
[C---:B------:R-:W-:Y:S01]  /*9960*/  VIADD R7, R5.reuse, 0x10 ;  /* 0x0000001005077836 */ /* 0x040fe20000000000 */
[----:B---3--:R-:W-:Y:S01]  /*9970*/  IADD3 R6, -R20, UR4, RZ ;  /* 0x0000000414067c10 */ /* 0x008fe2000fffe1ff */
[----:B------:R-:W-:-:S07]  /*9980*/  VIADD R7, R5, 0x1c ;  /* 0x0000001c05077836 */ /* 0x000fce0000000000 */
.L_x_1733:
[----:B------:R-:W-:-:S05]  /*9990*/  IMAD.U32 R7, RZ, RZ, UR36 ;  /* 0x00000024ff077e24 */ /* 0x000fca000f8e00ff */
[----:B------:R-:W-:-:S04]  /*99a0*/  LOP3.LUT R7, R7, 0x1, RZ, 0xfc, !PT ;  /* 0x0000000107077812 */ /* 0x000fc800078efcff */
[----:B------:R-:W-:-:S13]  /*99b0*/  ISETP.NE.AND P6, PT, R7, 0x3, PT ;  /* 0x000000030700780c */ /* 0x000fda0003fc5270 */
[----:B--2---:R-:W-:Y:S05]  /*99c0*/  @!P6 BRA `(.L_x_1723) ;  /* 0x000000000004e947 */ /* 0x004fea0003800000 */
[----:B------:R-:W-:Y:S01]  /*99d0*/  BPT.TRAP 0x1 ;  /* 0x000000040000795c */ /* 0x000fe20000300000 */
.L_x_1723:
[----:B------:R-:W-:Y:S01]  /*99e0*/  IMAD R7, R0, 0x8, R16 ;  /* 0x0000000800077824 */ /* 0x000fe200078e0210 */
[----:B------:R-:W-:-:S04]  /*99f0*/  SHF.L.U32 R20, R4, 0x1f, RZ ;  /* 0x0000001f04147819 */ /* 0x000fc800000006ff */
[----:B------:R2:W3:Y:S01]  /*9a00*/  SYNCS.PHASECHK.TRANS64.TRYWAIT P0, [R7+URZ+0x30c10], R20 ;  /* 0x030c1014070075a7 */ /* 0x0004e2000800017f */
[----:B------:R-:W-:Y:S05]  /*9a10*/  @!P6 BRA `(.L_x_1724) ;  /* 0x000000000004e947 */ /* 0x000fea0003800000 */
[----:B------:R-:W-:Y:S01]  /*9a20*/  BPT.TRAP 0x1 ;  /* 0x000000040000795c */ /* 0x000fe20000300000 */
.L_x_1724:
[----:B-1----:R-:W-:-:S05]  /*9a30*/  VIADD R8, R16, 0x10000 ;  /* 0x0001000010087836 */ /* 0x002fca0000000000 */
[----:B------:R-:W-:-:S04]  /*9a40*/  SHF.R.U32.HI R8, RZ, 0x4, R8 ;  /* 0x00000004ff087819 */ /* 0x000fc80000011608 */
[----:B------:R-:W-:-:S04]  /*9a50*/  LOP3.LUT R8, R8, 0x3fff, RZ, 0xc0, !PT ;  /* 0x00003fff08087812 */ /* 0x000fc800078ec0ff */
[----:B------:R-:W-:Y:S01]  /*9a60*/  LOP3.LUT R9, R8, 0x10000, RZ, 0xfc, !PT ;  /* 0x0001000008097812 */ /* 0x000fe200078efcff */
[----:B---3--:R-:W-:Y:S06]  /*9a70*/  @P0 BRA `(.L_x_1725) ;  /* 0x0000000000080947 */ /* 0x008fec0003800000 */
[----:B------:R-:W1:Y:S02]  /*9a80*/  SYNCS.PHASECHK.TRANS64.TRYWAIT P0, [R7+URZ+0x30c10], R20 ;  /* 0x030c1014070075a7 */ /* 0x000e64000800017f */
[----:B-1----:R-:W-:Y:S05]  /*9a90*/  @!P0 BRA `(.L_x_1726) ;  /* 0x00000094004c8947 */ /* 0x002fea0003800000 */
.L_x_1725:
        /* <DEDUP_REMOVED lines=26> */
[----:B-----5:R-:W-:Y:S02]  /*9c40*/  IMAD R12, R0, 0x80, R12 ;  /* 0x00000080000c7824 */ /* 0x020fe400078e020c */
[C---:B------:R-:W-:Y:S02]  /*9c50*/  IMAD R223, R3.reuse, 0x2, R10 ;  /* 0x0000000203df7824 */ /* 0x040fe400078e020a */
[----:B------:R-:W-:Y:S02]  /*9c60*/  IMAD R219, R3, 0x2, R12 ;  /* 0x0000000203db7824 */ /* 0x000fe400078e020c */
[----:B------:R-:W-:-:S02]  /*9c70*/  IMAD R17, R223, 0x4, R16 ;  /* 0x00000004df117824 */ /* 0x000fc400078e0210 */
[----:B------:R-:W-:Y:S02]  /*9c80*/  IMAD R18, R0, 0x80, R11 ;  /* 0x0000008000127824 */ /* 0x000fe400078e020b */
[----:B------:R-:W-:Y:S02]  /*9c90*/  IMAD R231, R219, 0x4, R16 ;  /* 0x00000004dbe77824 */ /* 0x000fe400078e0210 */
[----:B------:R-:W-:Y:S02]  /*9ca0*/  IMAD R9, R3, 0x2, R18 ;  /* 0x0000000203097824 */ /* 0x000fe400078e0212 */
[----:B------:R-:W-:Y:S02]  /*9cb0*/  IMAD R223, R223, 0x4, R216 ;  /* 0x00000004dfdf7824 */ /* 0x000fe400078e02d8 */
[----:B------:R-:W-:Y:S02]  /*9cc0*/  IMAD R221, R9, 0x4, R16 ;  /* 0x0000000409dd7824 */ /* 0x000fe400078e0210 */
[----:B------:R-:W-:Y:S01]  /*9cd0*/  IMAD R219, R219, 0x4, R216 ;  /* 0x00000004dbdb7824 */ /* 0x000fe200078e02d8 */
[----:B------:R-:W-:-:S02]  /*9ce0*/  WARPGROUP.DEPBAR.LE gsb0, 0x0 ;  /* 0x00008000000079c5 */ /* 0x000fc40000010000 */
[----:B------:R-:W-:-:S06]  /*9cf0*/  WARPGROUP.ARRIVE ;  /* 0x00000000000079c5 */ /* 0x000fcc0000000000 */
[----:B------:R-:W-:Y:S01]  /*9d00*/  HGMMA.64x128x16.F32 R88, gdesc[UR8], R88, gsb0 ;  /* 0x01e00000085879f0 */ /* 0x000fe20008000858 */
[----:B------:R-:W-:Y:S01]  /*9d10*/  R2UR UR8, R14 ;  /* 0x000000000e0872ca */ /* 0x000fe200000e0000 */
[----:B------:R-:W-:Y:S01]  /*9d20*/  UMOV UR10, UR4 ;  /* 0x00000004000a7c82 */ /* 0x000fe20008000000 */
[----:B------:R-:W-:Y:S01]  /*9d30*/  R2UR UR9, R15 ;  /* 0x000000000f0972ca */ /* 0x000fe200000e0000 */
[----:B------:R-:W-:Y:S01]  /*9d40*/  UMOV UR11, 0x40000040 ;  /* 0x40000040000b7882 */ /* 0x000fe20000000000 */
[----:B------:R-:W-:Y:S01]  /*9d50*/  R2UR UR4, R236 ;  /* 0x00000000ec0472ca */ /* 0x000fe200000e0000 */
[----:B------:R-:W-:-:S04]  /*9d60*/  IMAD R14, R0, 0x80, R13 ;  /* 0x00000080000e7824 */ /* 0x000fc800078e020d */
[----:B------:R-:W-:-:S04]  /*9d70*/  IMAD R217, R3, 0x2, R14 ;  /* 0x0000000203d97824 */ /* 0x000fc800078e020e */
[C---:B------:R-:W-:Y:S02]  /*9d80*/  IMAD R220, R217.reuse, 0x4, R16 ;  /* 0x00000004d9dc7824 */ /* 0x040fe400078e0210 */
        /* <DEDUP_REMOVED lines=15> */
.L_x_1727:
[----:B------:R1:W1:Y:S01]  /*9e80*/  SYNCS.PHASECHK.TRANS64.TRYWAIT P0, [R7+URZ+0x30c30], R20 ;  /* 0x030c3014070075a7 */ /* 0x000262000800017f */
[----:B------:R-:W-:Y:S05]  /*9e90*/  @!P6 BRA `(.L_x_1728) ;  /* 0x000000000004e947 */ /* 0x000fea0003800000 */
[----:B------:R-:W-:Y:S01]  /*9ea0*/  BPT.TRAP 0x1 ;  /* 0x000000040000795c */ /* 0x000fe20000300000 */
.L_x_1728:
        /* <DEDUP_REMOVED lines=8> */
.L_x_1729:
        /* <DEDUP_REMOVED lines=8> */
[----:B------:R-:W1:Y:S01]  /*9fb0*/  LDC R13, c[0x0][0x74c] ;  /* 0x0001d300ff0d7b82 */ /* 0x000e620000000800 */
[----:B------:R-:W-:Y:S01]  /*9fc0*/  ISETP.GT.AND P2, PT, R230, RZ, PT ;  /* 0x000000ffe600720c */ /* 0x000fe20003f44270 */
[----:B------:R-:W-:Y:S01]  /*9fd0*/  IMAD R9, R0, 0x400, R9 ;  /* 0x0000040000097824 */ /* 0x000fe200078e0209 */
[----:B------:R-:W-:Y:S01]  /*9fe0*/  ISETP.GT.AND P1, PT, R6, RZ, PT ;  /* 0x000000ff0600720c */ /* 0x000fe20003f24270 */
[C---:B------:R-:W-:Y:S01]  /*9ff0*/  VIADD R21, R5.reuse, 0x1c ;  /* 0x0000001c05157836 */ /* 0x040fe20000000000 */
[----:B------:R-:W-:Y:S01]  /*a000*/  ISETP.GT.AND P0, PT, R230, 0x8, PT ;  /* 0x00000008e600780c */ /* 0x000fe20003f04270 */
[----:B------:R-:W-:Y:S01]  /*a010*/  VIADD R14, R5, 0x4 ;  /* 0x00000004050e7836 */ /* 0x000fe20000000000 */
[----:B------:R-:W-:-:S02]  /*a020*/  ISETP.GT.AND P3, PT, R6, 0x8, PT ;  /* 0x000000080600780c */ /* 0x000fc40003f64270 */
[----:B------:R-:W-:Y:S02]  /*a030*/  R2UR UR8, R9 ;  /* 0x00000000090872ca */ /* 0x000fe400000e0000 */
[----:B--2---:R-:W2:Y:S01]  /*a040*/  SHFL.IDX PT, R9, R17, R5, 0x1f ;  /* 0x00001f0511097589 */ /* 0x004ea200000e0000 */
[----:B-1----:R-:W-:Y:S02]  /*a050*/  IADD3 R13, -R13, 0x8, RZ ;  /* 0x000000080d0d7810 */ /* 0x002fe40007ffe1ff */
[----:B-----5:R-:W-:Y:S02]  /*a060*/  R2UR UR4, R10 ;  /* 0x000000000a0472ca */ /* 0x020fe400000e0000 */
[----:B------:R-:W1:Y:S11]  /*a070*/  LDC.64 R10, c[0x0][0x748] ;  /* 0x0001d200ff0a7b82 */ /* 0x000e760000000a00 */
[----:B------:R-:W-:Y:S01]  /*a080*/  HGMMA.64x128x16.F32 R24, gdesc[UR4], RZ, !UPT, gsb0 ;  /* 0x01e00000041879f0 */ /* 0x000fe2000c0008ff */
[----:B------:R-:W-:Y:S01]  /*a090*/  ULEA UR4, UR43, -UR40, 0x7 ;  /* 0x800000282b047291 */ /* 0x000fe2000f8e383f */
[----:B------:R-:W-:-:S05]  /*a0a0*/  ULDC UR5, c[0x0][0x744] ;  /* 0x0001d10000057ab9 */ /* 0x000fca0000000800 */
[----:B------:R-:W-:Y:S01]  /*a0b0*/  LEA R12, R3, UR4, 0x1 ;  /* 0x00000004030c7c11 */ /* 0x000fe2000f8e08ff */
[----:B------:R-:W-:-:S04]  /*a0c0*/  UIADD3 UR4, UR6, 0x2, URZ ;  /* 0x0000000206047890 */ /* 0x000fc8000fffe03f */
[----:B------:R-:W-:-:S03]  /*a0d0*/  IMAD.IADD R12, R6, 0x1, R12 ;  /* 0x00000001060c7824 */ /* 0x000fc600078e020c */
[----:B------:R-:W-:Y:S01]  /*a0e0*/  UMOV UR14, UR4 ;  /* 0x00000004000e7c82 */ /* 0x000fe20008000000 */
[----:B------:R-:W-:Y:S01]  /*a0f0*/  UIADD3 UR4, UR6, 0x4, URZ ;  /* 0x0000000406047890 */ /* 0x000fe2000fffe03f */
[C-C-:B-1----:R-:W-:Y:S01]  /*a100*/  IMAD.IADD R225, R10.reuse, 0x1, -R12.reuse ;  /* 0x000000010ae17824 */ /* 0x142fe200078e0a0c */
[----:B------:R-:W-:Y:S01]  /*a110*/  IADD3 R224, RZ, -R12, -R11 ;  /* 0x8000000cffe07210 */ /* 0x000fe20007ffe80b */
[--C-:B------:R-:W-:Y:S01]  /*a120*/  IMAD.IADD R222, R13, 0x1, -R12.reuse ;  /* 0x000000010dde7824 */ /* 0x100fe200078e0a0c */
[----:B------:R-:W-:Y:S01]  /*a130*/  IADD3 R218, R10, 0x8, -R12 ;  /* 0x000000080ada7810 */ /* 0x000fe20007ffe80c */
[----:B------:R-:W-:Y:S01]  /*a140*/  VIADD R13, R5, 0xc ;  /* 0x0000000c050d7836 */ /* 0x000fe20000000000 */
[----:B------:R-:W-:Y:S01]  /*a150*/  SEL R225, R225, 0x80, !P2 ;  /* 0x00000080e1e17807 */ /* 0x000fe20005000000 */
[----:B------:R-:W-:Y:S01]  /*a160*/  UIADD3 UR6, UR6, 0x6, URZ ;  /* 0x0000000606067890 */ /* 0x000fe2000fffe03f */
[----:B------:R-:W-:Y:S01]  /*a170*/  SEL R224, R224, 0x80, P1 ;  /* 0x00000080e0e07807 */ /* 0x000fe20000800000 */
[----:B------:R-:W-:Y:S01]  /*a180*/  SHFL.IDX PT, R11, R17, R14, 0x1f ;  /* 0x00001f0e110b7589 */ /* 0x000fe200000e0000 */
[----:B------:R-:W-:-:S02]  /*a190*/  SEL R218, R218, 0x80, !P0 ;  /* 0x00000080dada7807 */ /* 0x000fc40004000000 */
[----:B------:R-:W-:Y:S01]  /*a1a0*/  ISETP.GE.AND P1, PT, R225, RZ, PT ;  /* 0x000000ffe100720c */ /* 0x000fe20003f26270 */
[----:B------:R1:W5:Y:S01]  /*a1b0*/  SHFL.IDX PT, R10, R17, R13, 0x1f ;  /* 0x00001f0d110a7589 */ /* 0x00036200000e0000 */
[----:B------:R-:W-:Y:S02]  /*a1c0*/  SEL R222, R222, 0x80, P3 ;  /* 0x00000080dede7807 */ /* 0x000fe40001800000 */
[----:B------:R-:W-:Y:S02]  /*a1d0*/  ISETP.GE.AND P0, PT, R218, 0x1, PT ;  /* 0x00000001da00780c */ /* 0x000fe40003f06270 */
[----:B------:R-:W-:Y:S02]  /*a1e0*/  ISETP.GT.OR P1, PT, R224, RZ, !P1 ;  /* 0x000000ffe000720c */ /* 0x000fe40004f24670 */
[----:B------:R-:W-:Y:S02]  /*a1f0*/  ISETP.GT.OR P0, PT, R222, 0x1, !P0 ;  /* 0x00000001de00780c */ /* 0x000fe40004704670 */
[----:B------:R-:W-:Y:S01]  /*a200*/  FSEL R88, R88, -INF , !P1 ;  /* 0xff80000058587808 */ /* 0x000fe20004800000 */
[----:B-1----:R-:W-:Y:S01]  /*a210*/  VIADD R13, R5, 0x10 ;  /* 0x00000010050d7836 */ /* 0x002fe20000000000 */
[----:B------:R-:W-:-:S02]  /*a220*/  ISETP.GE.AND P1, PT, R225, 0x8, PT ;  /* 0x00000008e100780c */ /* 0x000fc40003f26270 */
[----:B------:R-:W-:Y:S01]  /*a230*/  FSEL R91, R91, -INF , !P0 ;  /* 0xff8000005b5b7808 */ /* 0x000fe20004000000 */
[----:B--2---:R-:W-:Y:S01]  /*a240*/  FFMA.FTZ R88, R88, UR5, -R9 ;  /* 0x0000000558587c23 */ /* 0x004fe20008010809 */
[----:B------:R-:W-:Y:S01]  /*a250*/  ISETP.GE.AND P0, PT, R218, 0x9, PT ;  /* 0x00000009da00780c */ /* 0x000fe20003f06270 */
[----:B------:R-:W1:Y:S01]  /*a260*/  SHFL.IDX PT, R18, R17, R13, 0x1f ;  /* 0x00001f0d11127589 */ /* 0x000e6200000e0000 */
[----:B------:R-:W-:Y:S01]  /*a270*/  ISETP.GT.OR P1, PT, R224, 0x8, !P1 ;  /* 0x00000008e000780c */ /* 0x000fe20004f24670 */
[----:B------:R2:W-:Y:S01]  /*a280*/  MUFU.EX2 R227, R88 ;  /* 0x0000005800e37308 */ /* 0x0005e20000000800 */
[----:B------:R-:W-:Y:S02]  /*a290*/  ISETP.GE.AND P3, PT, R218, RZ, PT ;  /* 0x000000ffda00720c */ /* 0x000fe40003f66270 */
[----:B------:R-:W-:Y:S02]  /*a2a0*/  ISETP.GT.OR P0, PT, R222, 0x9, !P0 ;  /* 0x00000009de00780c */ /* 0x000fe40004704670 */
[----:B------:R-:W-:-:S02]  /*a2b0*/  FSEL R92, R92, -INF , !P1 ;  /* 0xff8000005c5c7808 */ /* 0x000fc40004800000 */
[----:B------:R-:W-:Y:S02]  /*a2c0*/  ISETP.GE.AND P2, PT, R225, 0x1, PT ;  /* 0x00000001e100780c */ /* 0x000fe40003f46270 */
[----:B------:R-:W-:Y:S01]  /*a2d0*/  ISETP.GT.OR P3, PT, R222, RZ, !P3 ;  /* 0x000000ffde00720c */ /* 0x000fe20005f64670 */
[----:B--2---:R-:W-:Y:S01]  /*a2e0*/  SHFL.IDX PT, R88, R17, R21, 0x1f ;  /* 0x00001f1511587589 */ /* 0x004fe200000e0000 */
[----:B------:R-:W-:Y:S02]  /*a2f0*/  ISETP.GE.AND P1, PT, R218, 0x10, PT ;  /* 0x00000010da00780c */ /* 0x000fe40003f26270 */
[----:B------:R-:W-:Y:S02]  /*a300*/  FSEL R95, R95, -INF , !P0 ;  /* 0xff8000005f5f7808 */ /* 0x000fe40004000000 */
[----:B------:R-:W-:Y:S02]  /*a310*/  ISETP.GT.OR P2, PT, R224, 0x1, !P2 ;  /* 0x00000001e000780c */ /* 0x000fe40005744670 */
[----:B------:R-:W-:Y:S01]  /*a320*/  FSEL R90, R90, -INF , !P3 ;  /* 0xff8000005a5a7808 */ /* 0x000fe20005800000 */
[----:B-----5:R-:W-:Y:S01]  /*a330*/  FFMA.FTZ R14, R95, UR5, -R10 ;  /* 0x000000055f0e7c23 */ /* 0x020fe2000801080a */
[----:B------:R-:W-:-:S02]  /*a340*/  ISETP.GE.AND P0, PT, R225, 0x10, PT ;  /* 0x00000010e100780c */ /* 0x000fc40003f06270 */
[----:B------:R-:W-:Y:S01]  /*a350*/  ISETP.GT.OR P1, PT, R222, 0x10, !P1 ;  /* 0x00000010de00780c */ /* 0x000fe20004f24670 */
[----:B------:R-:W-:Y:S01]  /*a360*/  FFMA.FTZ R9, R90, UR5, -R9 ;  /* 0x000000055a097c23 */ /* 0x000fe20008010809 */
[----:B------:R-:W-:Y:S01]  /*a370*/  ISETP.GE.AND P3, PT, R218, 0x8, PT ;  /* 0x00000008da00780c */ /* 0x000fe20003f66270 */
[----:B------:R-:W-:Y:S01]  /*a380*/  VIADD R90, R5, 0x8 ;  /* 0x00000008055a7836 */ /* 0x000fe20000000000 */
[----:B------:R-:W-:Y:S01]  /*a390*/  FSEL R226, R89, -INF , !P2 ;  /* 0xff80000059e27808 */ /* 0x000fe20005000000 */
[----:B------:R-:W-:Y:S01]  /*a3a0*/  MUFU.EX2 R14, R14 ;  /* 0x0000000e000e7308 */ /* 0x000fe20000000800 */
[----:B------:R-:W-:Y:S01]  /*a3b0*/  ISETP.GT.OR P0, PT, R224, 0x10, !P0 ;  /* 0x00000010e000780c */ /* 0x000fe20004704670 */
[----:B---3--:R-:W-:Y:S01]  /*a3c0*/  SHFL.IDX PT, R89, R231, R5, 0x1f ;  /* 0x00001f05e7597589 */ /* 0x008fe200000e0000 */
[----:B------:R-:W-:Y:S01]  /*a3d0*/  FSEL R98, R98, -INF , !P1 ;  /* 0xff80000062627808 */ /* 0x000fe20004800000 */
[--C-:B------:R-:W-:Y:S01]  /*a3e0*/  FFMA.FTZ R226, R226, UR5, -R11.reuse ;  /* 0x00000005e2e27c23 */ /* 0x100fe2000801080b */
[----:B------:R-:W-:Y:S01]  /*a3f0*/  ISETP.GE.AND P2, PT, R225, 0x9, PT ;  /* 0x00000009e100780c */ /* 0x000fe20003f46270 */
[----:B------:R-:W2:Y:S01]  /*a400*/  SHFL.IDX PT, R12, R17, R90, 0x1f ;  /* 0x00001f5a110c7589 */ /* 0x000ea200000e0000 */
[----:B------:R-:W-:Y:S01]  /*a410*/  ISETP.GT.OR P3, PT, R222, 0x8, !P3 ;  /* 0x00000008de00780c */ /* 0x000fe20005f64670 */
[----:B------:R-:W-:Y:S01]  /*a420*/  FFMA.FTZ R11, R91, UR5, -R11 ;  /* 0x000000055b0b7c23 */ /* 0x000fe2000801080b */
[----:B------:R-:W-:Y:S01]  /*a430*/  ISETP.GE.AND P1, PT, R218, 0x11, PT ;  /* 0x00000011da00780c */ /* 0x000fe20003f26270 */
[----:B------:R-:W3:Y:S01]  /*a440*/  MUFU.EX2 R9, R9 ;  /* 0x0000000900097308 */ /* 0x000ee20000000800 */
[----:B------:R-:W-:Y:S01]  /*a450*/  FSEL R15, R96, -INF , !P0 ;  /* 0xff800000600f7808 */ /* 0x000fe20004000000 */
[----:B------:R-:W-:Y:S01]  /*a460*/  VIADD R96, R5, 0x14 ;  /* 0x0000001405607836 */ /* 0x000fe20000000000 */
[----:B------:R-:W-:-:S02]  /*a470*/  ISETP.GT.OR P2, PT, R224, 0x9, !P2 ;  /* 0x00000009e000780c */ /* 0x000fc40005744670 */
[----:B------:R-:W-:Y:S01]  /*a480*/  FSEL R94, R94, -INF , !P3 ;  /* 0xff8000005e5e7808 */ /* 0x000fe20005800000 */
[--C-:B-1----:R-:W-:Y:S01]  /*a490*/  FFMA.FTZ R15, R15, UR5, -R18.reuse ;  /* 0x000000050f0f7c23 */ /* 0x102fe20008010812 */
[----:B------:R-:W-:Y:S01]  /*a4a0*/  ISETP.GE.AND P0, PT, R225, 0x11, PT ;  /* 0x00000011e100780c */ /* 0x000fe20003f06270 */
[----:B------:R-:W-:Y:S01]  /*a4b0*/  FFMA.FTZ R18, R98, UR5, -R18 ;  /* 0x0000000562127c23 */ /* 0x000fe20008010812 */
[----:B------:R-:W-:Y:S01]  /*a4c0*/  ISETP.GT.OR P1, PT, R222, 0x11, !P1 ;  /* 0x00000011de00780c */ /* 0x000fe20004f24670 */
[----:B------:R-:W-:Y:S01]  /*a4d0*/  VIADD R98, R5, 0x18 ;  /* 0x0000001805627836 */ /* 0x000fe20000000000 */
[----:B------:R-:W-:Y:S01]  /*a4e0*/  ISETP.GE.AND P3, PT, R218, 0x18, PT ;  /* 0x00000018da00780c */ /* 0x000fe20003f66270 */
[----:B------:R-:W1:Y:S01]  /*a4f0*/  SHFL.IDX PT, R19, R17, R96, 0x1f ;  /* 0x00001f6011137589 */ /* 0x000e6200000e0000 */
[----:B------:R-:W-:Y:S01]  /*a500*/  FSEL R93, R93, -INF , !P2 ;  /* 0xff8000005d5d7808 */ /* 0x000fe20005000000 */
[----:B------:R-:W-:Y:S01]  /*a510*/  MUFU.EX2 R11, R11 ;  /* 0x0000000b000b7308 */ /* 0x000fe20000000800 */
[----:B------:R-:W-:Y:S01]  /*a520*/  ISETP.GT.OR P0, PT, R224, 0x11, !P0 ;  /* 0x00000011e000780c */ /* 0x000fe20004704670 */
[----:B------:R1:W5:Y:S01]  /*a530*/  SHFL.IDX PT, R20, R17, R98, 0x1f ;  /* 0x00001f6211147589 */ /* 0x00036200000e0000 */
[----:B------:R-:W-:Y:S01]  /*a540*/  FSEL R99, R99, -INF , !P1 ;  /* 0xff80000063637808 */ /* 0x000fe20004800000 */
[----:B------:R-:W-:Y:S01]  /*a550*/  FFMA.FTZ R13, R93, UR5, -R10 ;  /* 0x000000055d0d7c23 */ /* 0x000fe2000801080a */
[----:B------:R-:W-:Y:S01]  /*a560*/  ISETP.GE.AND P2, PT, R225, 0x18, PT ;  /* 0x00000018e100780c */ /* 0x000fe20003f46270 */
[----:B------:R-:W-:Y:S01]  /*a570*/  SHFL.IDX PT, R93, R231, R90, 0x1f ;  /* 0x00001f5ae75d7589 */ /* 0x000fe200000e0000 */
[----:B------:R-:W-:Y:S01]  /*a580*/  ISETP.GT.OR P1, PT, R222, 0x18, !P3 ;  /* 0x00000018de00780c */ /* 0x000fe20005f24670 */
[--C-:B--2---:R-:W-:Y:S01]  /*a590*/  FFMA.FTZ R92, R92, UR5, -R12.reuse ;  /* 0x000000055c5c7c23 */ /* 0x104fe2000801080c */
[----:B------:R-:W-:Y:S01]  /*a5a0*/  FSEL R97, R97, -INF , !P0 ;  /* 0xff80000061617808 */ /* 0x000fe20004000000 */
[----:B------:R-:W-:Y:S01]  /*a5b0*/  FFMA.FTZ R12, R94, UR5, -R12 ;  /* 0x000000055e0c7c23 */ /* 0x000fe2000801080c */
[----:B------:R-:W-:Y:S01]  /*a5c0*/  ISETP.GT.OR P0, PT, R224, 0x18, !P2 ;  /* 0x00000018e000780c */ /* 0x000fe20005704670 */
[----:B------:R-:W-:Y:S01]  /*a5d0*/  VIADD R94, R5, 0xc ;  /* 0x0000000c055e7836 */ /* 0x000fe20000000000 */
[----:B------:R-:W-:Y:S01]  /*a5e0*/  FSEL R102, R102, -INF , !P1 ;  /* 0xff80000066667808 */ /* 0x000fe20004800000 */
[----:B------:R2:W-:Y:S01]  /*a5f0*/  MUFU.EX2 R10, R92 ;  /* 0x0000005c000a7308 */ /* 0x0005e20000000800 */
[----:B------:R-:W-:-:S02]  /*a600*/  ISETP.GE.AND P1, PT, R225, 0x20, PT ;  /* 0x00000020e100780c */ /* 0x000fc40003f26270 */
[----:B------:R-:W-:Y:S01]  /*a610*/  FSEL R21, R100, -INF , !P0 ;  /* 0xff80000064157808 */ /* 0x000fe20004000000 */
[----:B------:R4:W-:Y:S01]  /*a620*/  SHFL.IDX PT, R95, R231, R94, 0x1f ;  /* 0x00001f5ee75f7589 */ /* 0x0009e200000e0000 */
[----:B------:R-:W-:Y:S02]  /*a630*/  ISETP.GE.AND P0, PT, R225, 0x19, PT ;  /* 0x00000019e100780c */ /* 0x000fe40003f06270 */
[C---:B------:R-:W-:Y:S01]  /*a640*/  ISETP.GT.OR P1, PT, R224.reuse, 0x20, !P1 ;  /* 0x00000020e000780c */ /* 0x040fe20004f24670 */
[--C-:B-1----:R-:W-:Y:S01]  /*a650*/  FFMA.FTZ R17, R97, UR5, -R19.reuse ;  /* 0x0000000561117c23 */ /* 0x102fe20008010813 */
[----:B------:R-:W-:Y:S01]  /*a660*/  ISETP.GT.OR P0, PT, R224, 0x19, !P0 ;  /* 0x00000019e000780c */ /* 0x000fe20004704670 */
[----:B------:R-:W-:Y:S01]  /*a670*/  FFMA.FTZ R19, R99, UR5, -R19 ;  /* 0x0000000563137c23 */ /* 0x000fe20008010813 */
[----:B------:R-:W-:Y:S01]  /*a680*/  FSEL R23, R104, -INF , !P1 ;  /* 0xff80000068177808 */ /* 0x000fe20004800000 */
[--C-:B-----5:R-:W-:Y:S01]  /*a690*/  FFMA.FTZ R21, R21, UR5, -R20.reuse ;  /* 0x0000000515157c23 */ /* 0x120fe20008010814 */
[C---:B------:R-:W-:Y:S01]  /*a6a0*/  ISETP.GE.AND P3, PT, R218.reuse, 0x20, PT ;  /* 0x00000020da00780c */ /* 0x040fe20003f66270 */
[----:B----4-:R-:W-:Y:S01]  /*a6b0*/  VIADD R94, R5, 0x10 ;  /* 0x00000010055e7836 */ /* 0x010fe20000000000 */
[----:B------:R-:W-:Y:S01]  /*a6c0*/  ISETP.GE.AND P1, PT, R218, 0x21, PT ;  /* 0x00000021da00780c */ /* 0x000fe20003f26270 */
[----:B------:R-:W-:Y:S01]  /*a6d0*/  FFMA.FTZ R20, R102, UR5, -R20 ;  /* 0x0000000566147c23 */ /* 0x000fe20008010814 */
[----:B------:R-:W-:Y:S01]  /*a6e0*/  FSEL R22, R101, -INF , !P0 ;  /* 0xff80000065167808 */ /* 0x000fe20004000000 */
[----:B------:R-:W-:Y:S01]  /*a6f0*/  VIADD R102, R5, 0x4 ;  /* 0x0000000405667836 */ /* 0x000fe20000000000 */
[C---:B------:R-:W-:Y:S01]  /*a700*/  ISETP.GT.OR P0, PT, R222.reuse, 0x20, !P3 ;  /* 0x00000020de00780c */ /* 0x040fe20005f04670 */
[----:B------:R-:W-:Y:S01]  /*a710*/  SHFL.IDX PT, R101, R231, R98, 0x1f ;  /* 0x00001f62e7657589 */ /* 0x000fe200000e0000 */
[----:B------:R-:W-:Y:S01]  /*a720*/  ISETP.GT.OR P1, PT, R222, 0x21, !P1 ;  /* 0x00000021de00780c */ /* 0x000fe20004f24670 */
[----:B------:R-:W-:Y:S01]  /*a730*/  FFMA.FTZ R22, R22, UR5, -R88 ;  /* 0x0000000516167c23 */ /* 0x000fe20008010858 */
[----:B------:R-:W-:-:S02]  /*a740*/  WARPGROUP.DEPBAR.LE gsb0, 0x0 ;  /* 0x00008000000079c5 */ /* 0x000fc40000010000 */
[----:B------:R-:W-:Y:S01]  /*a750*/  WARPGROUP.ARRIVE ;  /* 0x00000000000079c5 */ /* 0x000fe20000000000 */
[----:B------:R-:W-:Y:S01]  /*a760*/  ISETP.GE.AND P3, PT, R218, 0x28, PT ;  /* 0x00000028da00780c */ /* 0x000fe20003f66270 */
[----:B------:R-:W-:Y:S01]  /*a770*/  SHFL.IDX PT, R97, R231, R94, 0x1f ;  /* 0x00001f5ee7617589 */ /* 0x000fe200000e0000 */
[----:B------:R-:W-:Y:S01]  /*a780*/  FSEL R107, R107, -INF , !P1 ;  /* 0xff8000006b6b7808 */ /* 0x000fe20004800000 */
[----:B------:R-:W-:Y:S01]  /*a790*/  FFMA.FTZ R23, R23, UR5, -R89 ;  /* 0x0000000517177c23 */ /* 0x000fe20008010859 */
[----:B------:R-:W-:Y:S01]  /*a7a0*/  ISETP.GT.OR P1, PT, R222, 0x28, !P3 ;  /* 0x00000028de00780c */ /* 0x000fe20005f24670 */
[----:B------:R-:W-:Y:S01]  /*a7b0*/  HGMMA.64x128x16.F32 R24, gdesc[UR12], R24, gsb0 ;  /* 0x01e000000c1879f0 */ /* 0x000fe20008000818 */
[----:B------:R-:W-:Y:S01]  /*a7c0*/  R2UR UR12, R232 ;  /* 0x00000000e80c72ca */ /* 0x000fe200000e0000 */
[----:B------:R-:W-:Y:S01]  /*a7d0*/  UMOV UR14, UR4 ;  /* 0x00000004000e7c82 */ /* 0x000fe20008000000 */
[----:B------:R-:W-:Y:S01]  /*a7e0*/  R2UR UR13, R233 ;  /* 0x00000000e90d72ca */ /* 0x000fe200000e0000 */
[----:B------:R-:W-:Y:S01]  /*a7f0*/  UMOV UR15, 0x40000040 ;  /* 0x40000040000f7882 */ /* 0x000fe20000000000 */
[----:B------:R-:W-:Y:S01]  /*a800*/  FSEL R110, R110, -INF , !P1 ;  /* 0xff8000006e6e7808 */ /* 0x000fe20004800000 */
[----:B------:R-:W1:Y:S01]  /*a810*/  SHFL.IDX PT, R91, R231, R102, 0x1f ;  /* 0x00001f66e75b7589 */ /* 0x000e6200000e0000 */
[C---:B------:R-:W-:Y:S01]  /*a820*/  ISETP.GE.AND P1, PT, R218.reuse, 0x29, PT ;  /* 0x00000029da00780c */ /* 0x040fe20003f26270 */
[----:B------:R-:W4:Y:S01]  /*a830*/  MUFU.EX2 R12, R12 ;  /* 0x0000000c000c7308 */ /* 0x000f220000000800 */
[----:B------:R-:W-:Y:S01]  /*a840*/  ISETP.GE.AND P2, PT, R218, 0x19, PT ;  /* 0x00000019da00780c */ /* 0x000fe20003f46270 */
[----:B------:R-:W5:Y:S01]  /*a850*/  SHFL.IDX PT, R99, R231, R96, 0x1f ;  /* 0x00001f60e7637589 */ /* 0x000f6200000e0000 */
[----:B------:R-:W-:-:S02]  /*a860*/  ISETP.GT.OR P1, PT, R222, 0x29, !P1 ;  /* 0x00000029de00780c */ /* 0x000fc40004f24670 */
[----:B------:R-:W-:Y:S01]  /*a870*/  FSEL R106, R106, -INF , !P0 ;  /* 0xff8000006a6a7808 */ /* 0x000fe20004000000 */
[----:B------:R-:W-:Y:S01]  /*a880*/  SHFL.IDX PT, R104, R220, R5, 0x1f ;  /* 0x00001f05dc687589 */ /* 0x000fe200000e0000 */
[----:B------:R-:W-:Y:S01]  /*a890*/  ISETP.GT.OR P2, PT, R222, 0x19, !P2 ;  /* 0x00000019de00780c */ /* 0x000fe20005744670 */
[----:B------:R-:W4:Y:S01]  /*a8a0*/  MUFU.EX2 R20, R20 ;  /* 0x0000001400147308 */ /* 0x000f220000000800 */
[----:B------:R-:W-:Y:S01]  /*a8b0*/  ISETP.GE.AND P0, PT, R225, 0x21, PT ;  /* 0x00000021e100780c */ /* 0x000fe20003f06270 */
[----:B------:R-:W-:Y:S01]  /*a8c0*/  FFMA.FTZ R89, R106, UR5, -R89 ;  /* 0x000000056a597c23 */ /* 0x000fe20008010859 */
[----:B------:R-:W-:Y:S02]  /*a8d0*/  FSEL R111, R111, -INF , !P1 ;  /* 0xff8000006f6f7808 */ /* 0x000fe40004800000 */
[----:B------:R-:W-:Y:S02]  /*a8e0*/  ISETP.GE.AND P1, PT, R218, 0x30, PT ;  /* 0x00000030da00780c */ /* 0x000fe40003f26270 */
[----:B------:R-:W-:Y:S01]  /*a8f0*/  FSEL R103, R103, -INF , !P2 ;  /* 0xff80000067677808 */ /* 0x000fe20005000000 */
[----:B------:R-:W-:Y:S01]  /*a900*/  MUFU.EX2 R21, R21 ;  /* 0x0000001500157308 */ /* 0x000fe20000000800 */
[----:B------:R-:W-:-:S02]  /*a910*/  ISETP.GT.OR P0, PT, R224, 0x21, !P0 ;  /* 0x00000021e000780c */ /* 0x000fc40004704670 */
[----:B------:R-:W-:Y:S01]  /*a920*/  ISETP.GE.AND P2, PT, R225, 0x28, PT ;  /* 0x00000028e100780c */ /* 0x000fe20003f46270 */
[----:B------:R-:W-:Y:S01]  /*a930*/  FFMA.FTZ R88, R103, UR5, -R88 ;  /* 0x0000000567587c23 */ /* 0x000fe20008010858 */
[----:B------:R-:W-:Y:S01]  /*a940*/  ISETP.GT.OR P1, PT, R222, 0x30, !P1 ;  /* 0x00000030de00780c */ /* 0x000fe20004f24670 */
[----:B------:R-:W-:Y:S01]  /*a950*/  VIADD R103, R5, 0x1c ;  /* 0x0000001c05677836 */ /* 0x000fe20000000000 */
[----:B------:R-:W-:Y:S01]  /*a960*/  FSEL R90, R105, -INF , !P0 ;  /* 0xff800000695a7808 */ /* 0x000fe20004000000 */
[----:B------:R-:W-:Y:S01]  /*a970*/  MUFU.EX2 R22, R22 ;  /* 0x0000001600167308 */ /* 0x000fe20000000800 */
[----:B------:R-:W-:Y:S02]  /*a980*/  ISETP.GT.OR P0, PT, R224, 0x28, !P2 ;  /* 0x00000028e000780c */ /* 0x000fe40005704670 */
[----:B------:R-:W-:Y:S01]  /*a990*/  FSEL R114, R114, -INF , !P1 ;  /* 0xff80000072727808 */ /* 0x000fe20004800000 */
[----:B------:R-:W-:Y:S01]  /*a9a0*/  SHFL.IDX PT, R231, R231, R103, 0x1f ;  /* 0x00001f67e7e77589 */ /* 0x000fe200000e0000 */
[C---:B------:R-:W-:Y:S01]  /*a9b0*/  ISETP.GE.AND P1, PT, R225.reuse, 0x31, PT ;  /* 0x00000031e100780c */ /* 0x040fe20003f26270 */
[--C-:B-1----:R-:W-:Y:S01]  /*a9c0*/  FFMA.FTZ R90, R90, UR5, -R91.reuse ;  /* 0x000000055a5a7c23 */ /* 0x102fe2000801085b */
[----:B--2---:R-:W-:Y:S01]  /*a9d0*/  FSEL R92, R108, -INF , !P0 ;  /* 0xff8000006c5c7808 */ /* 0x004fe20004000000 */
[----:B------:R-:W1:Y:S01]  /*a9e0*/  SHFL.IDX PT, R103, R220, R102, 0x1f ;  /* 0x00001f66dc677589 */ /* 0x000e6200000e0000 */
[----:B------:R-:W-:Y:S01]  /*a9f0*/  ISETP.GE.AND P0, PT, R225, 0x29, PT ;  /* 0x00000029e100780c */ /* 0x000fe20003f06270 */
[----:B------:R-:W-:Y:S01]  /*aa00*/  FFMA.FTZ R91, R107, UR5, -R91 ;  /* 0x000000056b5b7c23 */ /* 0x000fe2000801085b */
[----:B------:R-:W-:Y:S01]  /*aa10*/  ISETP.GT.OR P1, PT, R224, 0x31, !P1 ;  /* 0x00000031e000780c */ /* 0x000fe20004f24670 */
[--C-:B------:R-:W-:Y:S01]  /*aa20*/  FFMA.FTZ R92, R92, UR5, -R93.reuse ;  /* 0x000000055c5c7c23 */ /* 0x100fe2000801085d */
[----:B------:R-:W-:Y:S01]  /*aa30*/  ISETP.GT.OR P0, PT, R224, 0x29, !P0 ;  /* 0x00000029e000780c */ /* 0x000fe20004704670 */
[----:B------:R-:W-:Y:S01]  /*aa40*/  FFMA.FTZ R93, R110, UR5, -R93 ;  /* 0x000000056e5d7c23 */ /* 0x000fe2000801085d */
[----:B------:R-:W-:Y:S01]  /*aa50*/  ISETP.GE.AND P2, PT, R225, 0x38, PT ;  /* 0x00000038e100780c */ /* 0x000fe20003f46270 */
[----:B------:R-:W2:Y:S01]  /*aa60*/  MUFU.EX2 R88, R88 ;  /* 0x0000005800587308 */ /* 0x000ea20000000800 */
[----:B------:R-:W-:-:S02]  /*aa70*/  FSEL R98, R113, -INF , !P1 ;  /* 0xff80000071627808 */ /* 0x000fc40004800000 */
[----:B------:R-:W-:Y:S02]  /*aa80*/  ISETP.GE.AND P3, PT, R218, 0x31, PT ;  /* 0x00000031da00780c */ /* 0x000fe40003f66270 */
[----:B------:R-:W-:Y:S01]  /*aa90*/  ISETP.GE.AND P1, PT, R225, 0x41, PT ;  /* 0x00000041e100780c */ /* 0x000fe20003f26270 */
[----:B-----5:R-:W-:Y:S01]  /*aaa0*/  FFMA.FTZ R98, R98, UR5, -R99 ;  /* 0x0000000562627c23 */ /* 0x020fe20008010863 */
[----:B------:R-:W-:Y:S01]  /*aab0*/  FSEL R94, R109, -INF , !P0 ;  /* 0xff8000006d5e7808 */ /* 0x000fe20004000000 */
[----:B------:R-:W-:Y:S01]  /*aac0*/  VIADD R109, R5, 0xc ;  /* 0x0000000c056d7836 */ /* 0x000fe20000000000 */
[----:B------:R-:W-:Y:S01]  /*aad0*/  ISETP.GT.OR P2, PT, R224, 0x38, !P2 ;  /* 0x00000038e000780c */ /* 0x000fe20005744670 */
[----:B------:R-:W-:Y:S01]  /*aae0*/  MUFU.EX2 R226, R226 ;  /* 0x000000e200e27308 */ /* 0x000fe20000000800 */
[----:B------:R-:W-:Y:S01]  /*aaf0*/  ISETP.GE.AND P0, PT, R225, 0x30, PT ;  /* 0x00000030e100780c */ /* 0x000fe20003f06270 */
[--C-:B------:R-:W-:Y:S01]  /*ab00*/  FFMA.FTZ R94, R94, UR5, -R95.reuse ;  /* 0x000000055e5e7c23 */ /* 0x100fe2000801085f */
[----:B------:R-:W-:Y:S01]  /*ab10*/  ISETP.GT.OR P3, PT, R222, 0x31, !P3 ;  /* 0x00000031de00780c */ /* 0x000fe20005f64670 */
[----:B------:R-:W-:Y:S01]  /*ab20*/  FFMA.FTZ R95, R111, UR5, -R95 ;  /* 0x000000056f5f7c23 */ /* 0x000fe2000801085f */
[----:B------:R-:W-:Y:S01]  /*ab30*/  ISETP.GT.OR P1, PT, R224, 0x41, !P1 ;  /* 0x00000041e000780c */ /* 0x000fe20004f24670 */
[----:B------:R5:W3:Y:S01]  /*ab40*/  SHFL.IDX PT, R111, R220, R109, 0x1f ;  /* 0x00001f6ddc6f7589 */ /* 0x000ae200000e0000 */
[----:B------:R-:W-:Y:S01]  /*ab50*/  FSEL R100, R116, -INF , !P2 ;  /* 0xff80000074647808 */ /* 0x000fe20005000000 */
[----:B------:R-:W-:Y:S01]  /*ab60*/  MUFU.EX2 R13, R13 ;  /* 0x0000000d000d7308 */ /* 0x000fe20000000800 */
[----:B------:R-:W-:-:S02]  /*ab70*/  ISETP.GT.OR P0, PT, R224, 0x30, !P0 ;  /* 0x00000030e000780c */ /* 0x000fc40004704670 */
[----:B------:R-:W-:Y:S01]  /*ab80*/  FSEL R115, R115, -INF , !P3 ;  /* 0xff80000073737808 */ /* 0x000fe20005800000 */
[----:B------:R-:W-:Y:S01]  /*ab90*/  FFMA.FTZ R100, R100, UR5, -R101 ;  /* 0x0000000564647c23 */ /* 0x000fe20008010865 */
[----:B------:R-:W-:Y:S02]  /*aba0*/  ISETP.GE.AND P2, PT, R225, 0x48, PT ;  /* 0x00000048e100780c */ /* 0x000fe40003f46270 */
[----:B------:R-:W-:Y:S01]  /*abb0*/  FSEL R121, R121, -INF , !P1 ;  /* 0xff80000079797808 */ /* 0x000fe20004800000 */
[----:B-----5:R-:W-:Y:S01]  /*abc0*/  VIADD R109, R5, 0x10 ;  /* 0x00000010056d7836 */ /* 0x020fe20000000000 */
[----:B------:R-:W-:Y:S01]  /*abd0*/  ISETP.GE.AND P3, PT, R225, 0x49, PT ;  /* 0x00000049e100780c */ /* 0x000fe20003f66270 */
[----:B------:R-:W-:Y:S01]  /*abe0*/  FFMA.FTZ R99, R115, UR5, -R99 ;  /* 0x0000000573637c23 */ /* 0x000fe20008010863 */
[----:B------:R-:W-:Y:S01]  /*abf0*/  ISETP.GE.AND P1, PT, R225, 0x59, PT ;  /* 0x00000059e100780c */ /* 0x000fe20003f26270 */
[----:B-1----:R-:W-:Y:S01]  /*ac00*/  FFMA.FTZ R106, R121, UR5, -R103 ;  /* 0x00000005796a7c23 */ /* 0x002fe20008010867 */
[----:B------:R-:W-:Y:S01]  /*ac10*/  FSEL R96, R112, -INF , !P0 ;  /* 0xff80000070607808 */ /* 0x000fe20004000000 */
[----:B------:R-:W-:Y:S01]  /*ac20*/  VIADD R112, R5, 0x8 ;  /* 0x0000000805707836 */ /* 0x000fe20000000000 */
[C---:B------:R-:W-:Y:S01]  /*ac30*/  ISETP.GT.OR P2, PT, R224.reuse, 0x48, !P2 ;  /* 0x00000048e000780c */ /* 0x040fe20005744670 */
[----:B------:R3:W-:Y:S01]  /*ac40*/  SHFL.IDX PT, R113, R220, R109, 0x1f ;  /* 0x00001f6ddc717589 */ /* 0x0007e200000e0000 */
[----:B------:R-:W-:Y:S01]  /*ac50*/  ISETP.GT.OR P3, PT, R224, 0x49, !P3 ;  /* 0x00000049e000780c */ /* 0x000fe20005f64670 */
[--C-:B------:R-:W-:Y:S01]  /*ac60*/  FFMA.FTZ R96, R96, UR5, -R97.reuse ;  /* 0x0000000560607c23 */ /* 0x100fe20008010861 */
[----:B------:R-:W-:Y:S01]  /*ac70*/  ISETP.GT.OR P1, PT, R224, 0x59, !P1 ;  /* 0x00000059e000780c */ /* 0x000fe20004f24670 */
[----:B------:R-:W1:Y:S01]  /*ac80*/  SHFL.IDX PT, R110, R220, R112, 0x1f ;  /* 0x00001f70dc6e7589 */ /* 0x000e6200000e0000 */
[----:B------:R-:W-:Y:S01]  /*ac90*/  FSEL R124, R124, -INF , !P2 ;  /* 0xff8000007c7c7808 */ /* 0x000fe20005000000 */
[----:B------:R-:W-:Y:S01]  /*aca0*/  FFMA.FTZ R97, R114, UR5, -R97 ;  /* 0x0000000572617c23 */ /* 0x000fe20008010861 */
[----:B------:R-:W-:Y:S01]  /*acb0*/  ISETP.GE.AND P2, PT, R225, 0x60, PT ;  /* 0x00000060e100780c */ /* 0x000fe20003f46270 */
[----:B------:R-:W-:Y:S01]  /*acc0*/  MUFU.EX2 R15, R15 ;  /* 0x0000000f000f7308 */ /* 0x000fe20000000800 */
[----:B------:R-:W-:-:S02]  /*acd0*/  FSEL R125, R125, -INF , !P3 ;  /* 0xff8000007d7d7808 */ /* 0x000fc40005800000 */
[----:B------:R-:W-:Y:S02]  /*ace0*/  FSEL R133, R133, -INF , !P1 ;  /* 0xff80000085857808 */ /* 0x000fe40004800000 */
[----:B------:R-:W-:Y:S01]  /*acf0*/  ISETP.GE.AND P3, PT, R225, 0x61, PT ;  /* 0x00000061e100780c */ /* 0x000fe20003f66270 */
[----:B---3--:R-:W-:Y:S01]  /*ad00*/  FFMA.FTZ R109, R125, UR5, -R111 ;  /* 0x000000057d6d7c23 */ /* 0x008fe2000801086f */
[----:B------:R-:W-:Y:S01]  /*ad10*/  ISETP.GE.AND P1, PT, R218, 0x39, PT ;  /* 0x00000039da00780c */ /* 0x000fe20003f26270 */
[----:B------:R-:W-:Y:S01]  /*ad20*/  MUFU.EX2 R18, R18 ;  /* 0x0000001200127308 */ /* 0x000fe20000000800 */
[C---:B------:R-:W-:Y:S02]  /*ad30*/  ISETP.GT.OR P2, PT, R224.reuse, 0x60, !P2 ;  /* 0x00000060e000780c */ /* 0x040fe40005744670 */
[----:B------:R-:W-:Y:S02]  /*ad40*/  ISETP.GT.OR P3, PT, R224, 0x61, !P3 ;  /* 0x00000061e000780c */ /* 0x000fe40005f64670 */
[----:B------:R-:W-:-:S02]  /*ad50*/  ISETP.GT.OR P1, PT, R222, 0x39, !P1 ;  /* 0x00000039de00780c */ /* 0x000fc40004f24670 */
[----:B------:R-:W-:Y:S01]  /*ad60*/  FSEL R136, R136, -INF , !P2 ;  /* 0xff80000088887808 */ /* 0x000fe20005000000 */
[----:B------:R-:W-:Y:S01]  /*ad70*/  MUFU.EX2 R109, R109 ;  /* 0x0000006d006d7308 */ /* 0x000fe20000000800 */
[----:B------:R-:W-:Y:S02]  /*ad80*/  ISETP.GE.AND P0, PT, R218, 0x38, PT ;  /* 0x00000038da00780c */ /* 0x000fe40003f06270 */
[C---:B------:R-:W-:Y:S01]  /*ad90*/  ISETP.GE.AND P5, PT, R225.reuse, 0x39, PT ;  /* 0x00000039e100780c */ /* 0x040fe20003fa6270 */
[----:B-1----:R-:W-:Y:S01]  /*ada0*/  FFMA.FTZ R108, R124, UR5, -R110 ;  /* 0x000000057c6c7c23 */ /* 0x002fe2000801086e */
[----:B------:R-:W-:Y:S02]  /*adb0*/  ISETP.GE.AND P4, PT, R225, 0x40, PT ;  /* 0x00000040e100780c */ /* 0x000fe40003f86270 */
[----:B------:R-:W-:Y:S01]  /*adc0*/  ISETP.GE.AND P2, PT, R218, 0x40, PT ;  /* 0x00000040da00780c */ /* 0x000fe20003f46270 */
[----:B------:R-:W-:Y:S01]  /*add0*/  MUFU.EX2 R17, R17 ;  /* 0x0000001100117308 */ /* 0x000fe20000000800 */
[----:B------:R-:W-:-:S02]  /*ade0*/  FSEL R137, R137, -INF , !P3 ;  /* 0xff80000089897808 */ /* 0x000fc40005800000 */
[----:B------:R-:W-:Y:S02]  /*adf0*/  FSEL R119, R119, -INF , !P1 ;  /* 0xff80000077777808 */ /* 0x000fe40004800000 */
[C---:B------:R-:W-:Y:S02]  /*ae00*/  ISETP.GE.AND P3, PT, R218.reuse, 0x41, PT ;  /* 0x00000041da00780c */ /* 0x040fe40003f66270 */
[----:B------:R-:W-:Y:S01]  /*ae10*/  ISETP.GE.AND P1, PT, R218, 0x48, PT ;  /* 0x00000048da00780c */ /* 0x000fe20003f26270 */
[----:B------:R-:W-:Y:S01]  /*ae20*/  FFMA.FTZ R119, R119, UR5, -R231 ;  /* 0x0000000577777c23 */ /* 0x000fe200080108e7 */
[----:B------:R-:W-:Y:S01]  /*ae30*/  ISETP.GT.OR P0, PT, R222, 0x38, !P0 ;  /* 0x00000038de00780c */ /* 0x000fe20004704670 */
[----:B------:R-:W-:Y:S01]  /*ae40*/  MUFU.EX2 R108, R108 ;  /* 0x0000006c006c7308 */ /* 0x000fe20000000800 */
[C---:B------:R-:W-:Y:S02]  /*ae50*/  ISETP.GT.OR P5, PT, R224.reuse, 0x39, !P5 ;  /* 0x00000039e000780c */ /* 0x040fe40006fa4670 */
[----:B------:R-:W-:-:S02]  /*ae60*/  ISETP.GT.OR P4, PT, R224, 0x40, !P4 ;  /* 0x00000040e000780c */ /* 0x000fc40006784670 */
[C---:B------:R-:W-:Y:S02]  /*ae70*/  ISETP.GT.OR P2, PT, R222.reuse, 0x40, !P2 ;  /* 0x00000040de00780c */ /* 0x040fe40005744670 */
[C---:B------:R-:W-:Y:S01]  /*ae80*/  ISETP.GT.OR P3, PT, R222.reuse, 0x41, !P3 ;  /* 0x00000041de00780c */ /* 0x040fe20005f64670 */
[----:B------:R-:W-:Y:S01]  /*ae90*/  MUFU.EX2 R19, R19 ;  /* 0x0000001300137308 */ /* 0x000fe20000000800 */
[----:B------:R-:W-:Y:S01]  /*aea0*/  ISETP.GT.OR P1, PT, R222, 0x48, !P1 ;  /* 0x00000048de00780c */ /* 0x000fe20004f24670 */
[----:B------:R-:W-:Y:S02]  /*aeb0*/  WARPGROUP.DEPBAR.LE gsb0, 0x0 ;  /* 0x00008000000079c5 */ /* 0x000fe40000010000 */
[----:B------:R-:W-:Y:S01]  /*aec0*/  WARPGROUP.ARRIVE ;  /* 0x00000000000079c5 */ /* 0x000fe20000000000 */
[----:B------:R-:W-:Y:S02]  /*aed0*/  FSEL R118, R118, -INF , !P0 ;  /* 0xff80000076767808 */ /* 0x000fe40004000000 */
[----:B------:R-:W-:Y:S01]  /*aee0*/  FSEL R117, R117, -INF , !P5 ;  /* 0xff80000075757808 */ /* 0x000fe20006800000 */
[----:B------:R-:W-:Y:S01]  /*aef0*/  MUFU.EX2 R106, R106 ;  /* 0x0000006a006a7308 */ /* 0x000fe20000000800 */
[----:B------:R-:W-:Y:S01]  /*af00*/  FSEL R120, R120, -INF , !P4 ;  /* 0xff80000078787808 */ /* 0x000fe20006000000 */
[----:B------:R-:W-:Y:S01]  /*af10*/  HGMMA.64x128x16.F32 R24, gdesc[UR12], R24, gsb0 ;  /* 0x01e000000c1879f0 */ /* 0x000fe20008000818 */
[----:B------:R-:W-:Y:S01]  /*af20*/  R2UR UR12, R228 ;  /* 0x00000000e40c72ca */ /* 0x000fe200000e0000 */
[----:B------:R-:W-:Y:S01]  /*af30*/  UMOV UR14, UR6 ;  /* 0x00000006000e7c82 */ /* 0x000fe20008000000 */
[----:B------:R-:W-:Y:S01]  /*af40*/  R2UR UR13, R229 ;  /* 0x00000000e50d72ca */ /* 0x000fe200000e0000 */
[----:B------:R-:W-:Y:S01]  /*af50*/  UMOV UR15, 0x40000040 ;  /* 0x40000040000f7882 */ /* 0x000fe20000000000 */
[----:B------:R-:W-:Y:S01]  /*af60*/  FSEL R105, R122, -INF , !P2 ;  /* 0xff8000007a697808 */ /* 0x000fe20005000000 */
[--C-:B------:R-:W-:Y:S01]  /*af70*/  FFMA.FTZ R120, R120, UR5, -R104.reuse ;  /* 0x0000000578787c23 */ /* 0x100fe20008010868 */
[----:B------:R-:W-:Y:S01]  /*af80*/  ISETP.GE.AND P0, PT, R225, 0x50, PT ;  /* 0x00000050e100780c */ /* 0x000fe20003f06270 */
[----:B------:R-:W-:Y:S01]  /*af90*/  FFMA.FTZ R102, R117, UR5, -R231 ;  /* 0x0000000575667c23 */ /* 0x000fe200080108e7 */
[----:B------:R-:W-:Y:S01]  /*afa0*/  ISETP.GE.AND P5, PT, R225, 0x51, PT ;  /* 0x00000051e100780c */ /* 0x000fe20003fa6270 */
[----:B------:R-:W-:Y:S01]  /*afb0*/  VIADD R231, R5, 0x14 ;  /* 0x0000001405e77836 */ /* 0x000fe20000000000 */
[C---:B------:R-:W-:Y:S01]  /*afc0*/  ISETP.GE.AND P4, PT, R225.reuse, 0x58, PT ;  /* 0x00000058e100780c */ /* 0x040fe20003f86270 */
[----:B------:R-:W-:Y:S01]  /*afd0*/  FFMA.FTZ R101, R118, UR5, -R101 ;  /* 0x0000000576657c23 */ /* 0x000fe20008010865 */
[----:B------:R-:W-:Y:S01]  /*afe0*/  ISETP.GE.AND P2, PT, R225, 0x71, PT ;  /* 0x00000071e100780c */ /* 0x000fe20003f46270 */
[----:B------:R-:W-:Y:S01]  /*aff0*/  FFMA.FTZ R105, R105, UR5, -R104 ;  /* 0x0000000569697c23 */ /* 0x000fe20008010868 */
[----:B------:R-:W-:Y:S01]  /*b000*/  FSEL R107, R123, -INF , !P3 ;  /* 0xff8000007b6b7808 */ /* 0x000fe20005800000 */
[----:B------:R-:W-:Y:S01]  /*b010*/  VIADD R123, R5, 0x4 ;  /* 0x00000004057b7836 */ /* 0x000fe20000000000 */
[----:B------:R-:W-:Y:S01]  /*b020*/  FSEL R126, R126, -INF , !P1 ;  /* 0xff8000007e7e7808 */ /* 0x000fe20004800000 */
[----:B------:R-:W-:Y:S01]  /*b030*/  MUFU.EX2 R104, R119 ;  /* 0x0000007700687308 */ /* 0x000fe20000000800 */
[----:B------:R-:W-:Y:S01]  /*b040*/  ISETP.GE.AND P3, PT, R225, 0x78, PT ;  /* 0x00000078e100780c */ /* 0x000fe20003f66270 */
[----:B------:R-:W-:Y:S01]  /*b050*/  FFMA.FTZ R107, R107, UR5, -R103 ;  /* 0x000000056b6b7c23 */ /* 0x000fe20008010867 */
[----:B------:R-:W-:Y:S01]  /*b060*/  ISETP.GE.AND P1, PT, R225, 0x79, PT ;  /* 0x00000079e100780c */ /* 0x000fe20003f26270 */
[----:B------:R-:W-:Y:S01]  /*b070*/  FFMA.FTZ R110, R126, UR5, -R110 ;  /* 0x000000057e6e7c23 */ /* 0x000fe2000801086e */
[----:B------:R-:W-:-:S02]  /*b080*/  ISETP.GT.OR P0, PT, R224, 0x50, !P0 ;  /* 0x00000050e000780c */ /* 0x000fc40004704670 */
[C---:B------:R-:W-:Y:S01]  /*b090*/  ISETP.GT.OR P5, PT, R224.reuse, 0x51, !P5 ;  /* 0x00000051e000780c */ /* 0x040fe20006fa4670 */
[----:B------:R1:W-:Y:S01]  /*b0a0*/  MUFU.EX2 R103, R120 ;  /* 0x0000007800677308 */ /* 0x0003e20000000800 */
[C---:B------:R-:W-:Y:S02]  /*b0b0*/  ISETP.GT.OR P4, PT, R224.reuse, 0x58, !P4 ;  /* 0x00000058e000780c */ /* 0x040fe40006784670 */
[C---:B------:R-:W-:Y:S02]  /*b0c0*/  ISETP.GT.OR P2, PT, R224.reuse, 0x71, !P2 ;  /* 0x00000071e000780c */ /* 0x040fe40005744670 */
[C---:B------:R-:W-:Y:S02]  /*b0d0*/  ISETP.GT.OR P3, PT, R224.reuse, 0x78, !P3 ;  /* 0x00000078e000780c */ /* 0x040fe40005f64670 */
[----:B------:R-:W-:Y:S01]  /*b0e0*/  ISETP.GT.OR P1, PT, R224, 0x79, !P1 ;  /* 0x00000079e000780c */ /* 0x000fe20004f24670 */
[----:B------:R-:W3:Y:S01]  /*b0f0*/  MUFU.EX2 R110, R110 ;  /* 0x0000006e006e7308 */ /* 0x000ee20000000800 */
[----:B------:R-:W-:-:S02]  /*b100*/  FSEL R128, R128, -INF , !P0 ;  /* 0xff80000080807808 */ /* 0x000fc40004000000 */
[----:B------:R-:W-:Y:S02]  /*b110*/  FSEL R129, R129, -INF , !P5 ;  /* 0xff80000081817808 */ /* 0x000fe40006800000 */
[----:B------:R-:W-:Y:S02]  /*b120*/  FSEL R132, R132, -INF , !P4 ;  /* 0xff80000084847808 */ /* 0x000fe40006000000 */
[----:B------:R-:W-:Y:S01]  /*b130*/  FSEL R124, R145, -INF , !P2 ;  /* 0xff800000917c7808 */ /* 0x000fe20005000000 */
[----:B------:R-:W-:Y:S01]  /*b140*/  MUFU.EX2 R105, R105 ;  /* 0x0000006900697308 */ /* 0x000fe20000000800 */
[C---:B------:R-:W-:Y:S02]  /*b150*/  ISETP.GE.AND P0, PT, R225.reuse, 0x68, PT ;  /* 0x00000068e100780c */ /* 0x040fe40003f06270 */
[C---:B------:R-:W-:Y:S02]  /*b160*/  ISETP.GE.AND P5, PT, R225.reuse, 0x69, PT ;  /* 0x00000069e100780c */ /* 0x040fe40003fa6270 */
[----:B------:R-:W-:Y:S01]  /*b170*/  ISETP.GE.AND P4, PT, R225, 0x70, PT ;  /* 0x00000070e100780c */ /* 0x000fe20003f86270 */
[----:B------:R-:W-:Y:S01]  /*b180*/  VIADD R225, R5, 0x1c ;  /* 0x0000001c05e17836 */ /* 0x000fe20000000000 */
[----:B------:R-:W-:Y:S01]  /*b190*/  ISETP.GE.AND P2, PT, R218, 0x58, PT ;  /* 0x00000058da00780c */ /* 0x000fe20003f46270 */
[----:B------:R-:W-:Y:S01]  /*b1a0*/  MUFU.EX2 R107, R107 ;  /* 0x0000006b006b7308 */ /* 0x000fe20000000800 */
[----:B------:R-:W-:-:S02]  /*b1b0*/  FSEL R122, R148, -INF , !P3 ;  /* 0xff800000947a7808 */ /* 0x000fc40005800000 */
[----:B-1----:R-:W-:Y:S01]  /*b1c0*/  FSEL R120, R149, -INF , !P1 ;  /* 0xff80000095787808 */ /* 0x002fe20004800000 */
[----:B------:R-:W-:Y:S01]  /*b1d0*/  SHFL.IDX PT, R148, R221, R5, 0x1f ;  /* 0x00001f05dd947589 */ /* 0x000fe200000e0000 */
[C---:B------:R-:W-:Y:S02]  /*b1e0*/  ISETP.GE.AND P3, PT, R218.reuse, 0x59, PT ;  /* 0x00000059da00780c */ /* 0x040fe40003f66270 */
[----:B------:R-:W-:Y:S01]  /*b1f0*/  ISETP.GE.AND P1, PT, R218, 0x60, PT ;  /* 0x00000060da00780c */ /* 0x000fe20003f26270 */
[----:B------:R-:W-:Y:S01]  /*b200*/  MUFU.EX2 R23, R23 ;  /* 0x0000001700177308 */ /* 0x000fe20000000800 */
[C---:B------:R-:W-:Y:S02]  /*b210*/  ISETP.GT.OR P0, PT, R224.reuse, 0x68, !P0 ;  /* 0x00000068e000780c */ /* 0x040fe40004704670 */
[C---:B------:R-:W-:Y:S02]  /*b220*/  ISETP.GT.OR P5, PT, R224.reuse, 0x69, !P5 ;  /* 0x00000069e000780c */ /* 0x040fe40006fa4670 */
[----:B------:R-:W-:Y:S01]  /*b230*/  ISETP.GT.OR P4, PT, R224, 0x70, !P4 ;  /* 0x00000070e000780c */ /* 0x000fe20006784670 */
[----:B------:R-:W-:Y:S01]  /*b240*/  VIADD R224, R5, 0x18 ;  /* 0x0000001805e07836 */ /* 0x000fe20000000000 */
[C---:B------:R-:W-:Y:S01]  /*b250*/  ISETP.GT.OR P2, PT, R222.reuse, 0x58, !P2 ;  /* 0x00000058de00780c */ /* 0x040fe20005744670 */
[----:B------:R-:W-:Y:S01]  /*b260*/  MUFU.EX2 R89, R89 ;  /* 0x0000005900597308 */ /* 0x000fe20000000800 */
[----:B------:R-:W-:-:S02]  /*b270*/  ISETP.GT.OR P3, PT, R222, 0x59, !P3 ;  /* 0x00000059de00780c */ /* 0x000fc40005f64670 */
[----:B------:R-:W-:Y:S02]  /*b280*/  ISETP.GT.OR P1, PT, R222, 0x60, !P1 ;  /* 0x00000060de00780c */ /* 0x000fe40004f24670 */
[----:B------:R-:W-:Y:S02]  /*b290*/  FSEL R117, R134, -INF , !P2 ;  /* 0xff80000086757808 */ /* 0x000fe40005000000 */
[----:B------:R-:W-:Y:S01]  /*b2a0*/  FSEL R134, R135, -INF , !P3 ;  /* 0xff80000087867808 */ /* 0x000fe20005800000 */
[----:B------:R-:W-:Y:S01]  /*b2b0*/  MUFU.EX2 R90, R90 ;  /* 0x0000005a005a7308 */ /* 0x000fe20000000800 */
[----:B------:R-:W-:Y:S01]  /*b2c0*/  FSEL R114, R138, -INF , !P1 ;  /* 0xff8000008a727808 */ /* 0x000fe20004800000 */
[----:B------:R-:W-:Y:S01]  /*b2d0*/  SHFL.IDX PT, R135, R220, R231, 0x1f ;  /* 0x00001fe7dc877589 */ /* 0x000fe200000e0000 */
[----:B------:R-:W-:Y:S02]  /*b2e0*/  FSEL R116, R141, -INF , !P5 ;  /* 0xff8000008d747808 */ /* 0x000fe40006800000 */
[----:B------:R-:W-:Y:S01]  /*b2f0*/  ISETP.GE.AND P5, PT, R218, 0x50, PT ;  /* 0x00000050da00780c */ /* 0x000fe20003fa6270 */
[----:B------:R-:W1:Y:S01]  /*b300*/  SHFL.IDX PT, R138, R220, R224, 0x1f ;  /* 0x00001fe0dc8a7589 */ /* 0x000e6200000e0000 */
[----:B------:R-:W-:Y:S01]  /*b310*/  FSEL R126, R144, -INF , !P4 ;  /* 0xff800000907e7808 */ /* 0x000fe20006000000 */
[----:B------:R-:W-:Y:S01]  /*b320*/  MUFU.EX2 R91, R91 ;  /* 0x0000005b005b7308 */ /* 0x000fe20000000800 */
[----:B------:R-:W-:Y:S01]  /*b330*/  ISETP.GE.AND P4, PT, R218, 0x51, PT ;  /* 0x00000051da00780c */ /* 0x000fe20003f86270 */
[----:B------:R-:W5:Y:S01]  /*b340*/  SHFL.IDX PT, R220, R220, R225, 0x1f ;  /* 0x00001fe1dcdc7589 */ /* 0x000f6200000e0000 */
[----:B------:R-:W-:-:S02]  /*b350*/  ISETP.GT.OR P5, PT, R222, 0x50, !P5 ;  /* 0x00000050de00780c */ /* 0x000fc40006fa4670 */
[----:B------:R-:W-:Y:S02]  /*b360*/  FSEL R140, R140, -INF , !P0 ;  /* 0xff8000008c8c7808 */ /* 0x000fe40004000000 */
[----:B------:R-:W-:Y:S01]  /*b370*/  ISETP.GT.OR P4, PT, R222, 0x51, !P4 ;  /* 0x00000051de00780c */ /* 0x000fe20006784670 */
[----:B------:R-:W-:Y:S01]  /*b380*/  MUFU.EX2 R92, R92 ;  /* 0x0000005c005c7308 */ /* 0x000fe20000000800 */
[----:B------:R-:W-:Y:S02]  /*b390*/  ISETP.GE.AND P0, PT, R218, 0x49, PT ;  /* 0x00000049da00780c */ /* 0x000fe40003f06270 */
[----:B------:R-:W-:Y:S02]  /*b3a0*/  FSEL R115, R130, -INF , !P5 ;  /* 0xff80000082737808 */ /* 0x000fe40006800000 */
[----:B------:R-:W-:Y:S01]  /*b3b0*/  FSEL R118, R131, -INF , !P4 ;  /* 0xff80000083767808 */ /* 0x000fe20006000000 */
[----:B------:R4:W-:Y:S01]  /*b3c0*/  SHFL.IDX PT, R130, R221, R112, 0x1f ;  /* 0x00001f70dd827589 */ /* 0x0009e200000e0000 */
[----:B------:R-:W-:Y:S01]  /*b3d0*/  ISETP.GT.OR P0, PT, R222, 0x49, !P0 ;  /* 0x00000049de00780c */ /* 0x000fe20004704670 */
[----:B------:R-:W-:Y:S01]  /*b3e0*/  MUFU.EX2 R93, R93 ;  /* 0x0000005d005d7308 */ /* 0x000fe20000000800 */
[----:B------:R-:W-:Y:S01]  /*b3f0*/  ISETP.GE.AND P3, PT, R218, 0x71, PT ;  /* 0x00000071da00780c */ /* 0x000fe20003f66270 */
[----:B------:R-:W2:Y:S01]  /*b400*/  SHFL.IDX PT, R131, R221, R123, 0x1f ;  /* 0x00001f7bdd837589 */ /* 0x000ea200000e0000 */
[----:B------:R-:W-:-:S02]  /*b410*/  FSEL R127, R127, -INF , !P0 ;  /* 0xff8000007f7f7808 */ /* 0x000fc40004000000 */
[----:B------:R-:W-:Y:S01]  /*b420*/  ISETP.GE.AND P0, PT, R218, 0x61, PT ;  /* 0x00000061da00780c */ /* 0x000fe20003f06270 */
[--C-:B-1----:R-:W-:Y:S01]  /*b430*/  FFMA.FTZ R145, R132, UR5, -R138.reuse ;  /* 0x0000000584917c23 */ /* 0x102fe2000801088a */
[----:B------:R-:W-:Y:S01]  /*b440*/  FFMA.FTZ R117, R117, UR5, -R138 ;  /* 0x0000000575757c23 */ /* 0x000fe2000801088a */
[--C-:B----4-:R-:W-:Y:S01]  /*b450*/  FFMA.FTZ R112, R128, UR5, -R113.reuse ;  /* 0x0000000580707c23 */ /* 0x110fe20008010871 */
[----:B------:R-:W-:Y:S01]  /*b460*/  FFMA.FTZ R113, R115, UR5, -R113 ;  /* 0x0000000573717c23 */ /* 0x000fe20008010871 */
[--C-:B------:R-:W-:Y:S01]  /*b470*/  FFMA.FTZ R115, R129, UR5, -R135.reuse ;  /* 0x0000000581737c23 */ /* 0x100fe20008010887 */
[----:B------:R-:W-:Y:S01]  /*b480*/  FFMA.FTZ R128, R118, UR5, -R135 ;  /* 0x0000000576807c23 */ /* 0x000fe20008010887 */
[----:B------:R-:W-:Y:S01]  /*b490*/  SHFL.IDX PT, R138, R221, R224, 0x1f ;  /* 0x00001fe0dd8a7589 */ /* 0x000fe200000e0000 */
[----:B------:R-:W-:Y:S01]  /*b4a0*/  ISETP.GT.OR P0, PT, R222, 0x61, !P0 ;  /* 0x00000061de00780c */ /* 0x000fe20004704670 */
[--C-:B-----5:R-:W-:Y:S01]  /*b4b0*/  FFMA.FTZ R118, R133, UR5, -R220.reuse ;  /* 0x0000000585767c23 */ /* 0x120fe200080108dc */
[----:B------:R-:W-:Y:S01]  /*b4c0*/  ISETP.GE.AND P1, PT, R218, 0x78, PT ;  /* 0x00000078da00780c */ /* 0x000fe20003f26270 */
[----:B------:R-:W1:Y:S01]  /*b4d0*/  SHFL.IDX PT, R135, R221, R231, 0x1f ;  /* 0x00001fe7dd877589 */ /* 0x000e6200000e0000 */
[----:B------:R-:W-:Y:S01]  /*b4e0*/  FSEL R141, R139, -INF , !P0 ;  /* 0xff8000008b8d7808 */ /* 0x000fe20004000000 */
[----:B------:R-:W-:Y:S01]  /*b4f0*/  FFMA.FTZ R134, R134, UR5, -R220 ;  /* 0x0000000586867c23 */ /* 0x000fe200080108dc */
[C---:B------:R-:W-:Y:S01]  /*b500*/  ISETP.GE.AND P0, PT, R218.reuse, 0x79, PT ;  /* 0x00000079da00780c */ /* 0x040fe20003f06270 */
[----:B------:R-:W-:Y:S01]  /*b510*/  VIADD R220, R5, 0x4 ;  /* 0x0000000405dc7836 */ /* 0x000fe20000000000 */
[----:B------:R-:W-:Y:S01]  /*b520*/  ISETP.GE.AND P5, PT, R218, 0x68, PT ;  /* 0x00000068da00780c */ /* 0x000fe20003fa6270 */
[----:B------:R-:W-:Y:S01]  /*b530*/  FFMA.FTZ R139, R136, UR5, -R148 ;  /* 0x00000005888b7c23 */ /* 0x000fe20008010894 */
[----:B------:R-:W-:Y:S01]  /*b540*/  ISETP.GT.OR P0, PT, R222, 0x79, !P0 ;  /* 0x00000079de00780c */ /* 0x000fe20004704670 */
[----:B------:R-:W-:Y:S01]  /*b550*/  FFMA.FTZ R111, R127, UR5, -R111 ;  /* 0x000000057f6f7c23 */ /* 0x000fe2000801086f */
[C---:B------:R-:W-:Y:S01]  /*b560*/  ISETP.GE.AND P4, PT, R218.reuse, 0x69, PT ;  /* 0x00000069da00780c */ /* 0x040fe20003f86270 */
[----:B--2---:R-:W-:Y:S01]  /*b570*/  FFMA.FTZ R141, R141, UR5, -R131 ;  /* 0x000000058d8d7c23 */ /* 0x004fe20008010883 */
[----:B------:R-:W-:Y:S01]  /*b580*/  ISETP.GE.AND P2, PT, R218, 0x70, PT ;  /* 0x00000070da00780c */ /* 0x000fe20003f46270 */
[----:B------:R-:W-:Y:S01]  /*b590*/  VIADD R218, R5, 0x10 ;  /* 0x0000001005da7836 */ /* 0x000fe20000000000 */
[----:B------:R-:W-:Y:S01]  /*b5a0*/  ISETP.GT.OR P3, PT, R222, 0x71, !P3 ;  /* 0x00000071de00780c */ /* 0x000fe20005f64670 */
[----:B------:R-:W-:Y:S01]  /*b5b0*/  FFMA.FTZ R132, R140, UR5, -R130 ;  /* 0x000000058c847c23 */ /* 0x000fe20008010882 */
[C---:B------:R-:W-:Y:S01]  /*b5c0*/  ISETP.GT.OR P1, PT, R222.reuse, 0x78, !P1 ;  /* 0x00000078de00780c */ /* 0x040fe20004f24670 */
[----:B------:R-:W2:Y:S01]  /*b5d0*/  MUFU.EX2 R111, R111 ;  /* 0x0000006f006f7308 */ /* 0x000ea20000000800 */
[----:B------:R-:W-:-:S02]  /*b5e0*/  ISETP.GT.OR P5, PT, R222, 0x68, !P5 ;  /* 0x00000068de00780c */ /* 0x000fc40006fa4670 */
[----:B------:R-:W-:Y:S01]  /*b5f0*/  FSEL R119, R151, -INF , !P0 ;  /* 0xff80000097777808 */ /* 0x000fe20004000000 */
[----:B------:R-:W-:Y:S02]  /*b600*/  WARPGROUP.DEPBAR.LE gsb0, 0x0 ;  /* 0x00008000000079c5 */ /* 0x000fe40000010000 */
[----:B------:R-:W-:Y:S01]  /*b610*/  WARPGROUP.ARRIVE ;  /* 0x00000000000079c5 */ /* 0x000fe20000000000 */
[C---:B------:R-:W-:Y:S01]  /*b620*/  ISETP.GT.OR P4, PT, R222.reuse, 0x69, !P4 ;  /* 0x00000069de00780c */ /* 0x040fe20006784670 */
[C---:B------:R-:W-:Y:S01]  /*b630*/  VIADD R151, R5.reuse, 0x8 ;  /* 0x0000000805977836 */ /* 0x040fe20000000000 */
[----:B------:R-:W-:Y:S01]  /*b640*/  ISETP.GT.OR P2, PT, R222, 0x70, !P2 ;  /* 0x00000070de00780c */ /* 0x000fe20005744670 */
[----:B------:R-:W-:Y:S01]  /*b650*/  VIADD R222, R5, 0xc ;  /* 0x0000000c05de7836 */ /* 0x000fe20000000000 */
[----:B------:R-:W-:Y:S01]  /*b660*/  FSEL R123, R147, -INF , !P3 ;  /* 0xff800000937b7808 */ /* 0x000fe20005800000 */
[----:B------:R-:W-:Y:S01]  /*b670*/  HGMMA.64x128x16.F32 R24, gdesc[UR12], R24, gsb0 ;  /* 0x01e000000c1879f0 */ /* 0x000fe20008000818 */
[----:B------:R-:W-:Y:S01]  /*b680*/  FSEL R121, R150, -INF , !P1 ;  /* 0xff80000096797808 */ /* 0x000fe20004800000 */
[----:B-1----:R-:W-:Y:S01]  /*b690*/  FFMA.FTZ R124, R124, UR5, -R135 ;  /* 0x000000057c7c7c23 */ /* 0x002fe20008010887 */
[----:B------:R-:W-:Y:S01]  /*b6a0*/  FSEL R144, R142, -INF , !P5 ;  /* 0xff8000008e907808 */ /* 0x000fe20006800000 */
[----:B------:R-:W-:Y:S01]  /*b6b0*/  FFMA.FTZ R142, R137, UR5, -R131 ;  /* 0x00000005898e7c23 */ /* 0x000fe20008010883 */
[----:B------:R-:W-:Y:S01]  /*b6c0*/  FSEL R127, R143, -INF , !P4 ;  /* 0xff8000008f7f7808 */ /* 0x000fe20006000000 */
[----:B------:R-:W1:Y:S01]  /*b6d0*/  SHFL.IDX PT, R147, R221, R222, 0x1f ;  /* 0x00001fdedd937589 */ /* 0x000e6200000e0000 */
[----:B------:R-:W-:Y:S01]  /*b6e0*/  FFMA.FTZ R123, R123, UR5, -R135 ;  /* 0x000000057b7b7c23 */ /* 0x000fe20008010887 */
[--C-:B------:R-:W-:Y:S01]  /*b6f0*/  FFMA.FTZ R122, R122, UR5, -R138.reuse ;  /* 0x000000057a7a7c23 */ /* 0x100fe2000801088a */
[----:B------:R-:W-:Y:S01]  /*b700*/  FFMA.FTZ R121, R121, UR5, -R138 ;  /* 0x0000000579797c23 */ /* 0x000fe2000801088a */
[----:B------:R-:W4:Y:S01]  /*b710*/  SHFL.IDX PT, R143, R221, R218, 0x1f ;  /* 0x00001fdadd8f7589 */ /* 0x000f2200000e0000 */
[----:B------:R-:W-:Y:S01]  /*b720*/  FSEL R125, R146, -INF , !P2 ;  /* 0xff800000927d7808 */ /* 0x000fe20005000000 */
[----:B------:R-:W-:Y:S01]  /*b730*/  FFMA.FTZ R146, R114, UR5, -R148 ;  /* 0x0000000572927c23 */ /* 0x000fe20008010894 */
[----:B------:R-:W-:Y:S01]  /*b740*/  FFMA.FTZ R130, R144, UR5, -R130 ;  /* 0x0000000590827c23 */ /* 0x000fe20008010882 */
[----:B------:R1:W-:Y:S01]  /*b750*/  MUFU.EX2 R114, R128 ;  /* 0x0000008000727308 */ /* 0x0003e20000000800 */
[----:B------:R-:W5:Y:S07]  /*b760*/  SHFL.IDX PT, R221, R221, R225, 0x1f ;  /* 0x00001fe1dddd7589 */ /* 0x000f6e00000e0000 */
[----:B------:R-:W2:Y:S01]  /*b770*/  MUFU.EX2 R112, R112 ;  /* 0x0000007000707308 */ /* 0x000ea20000000800 */
[--C-:B-1----:R-:W-:Y:S01]  /*b780*/  FFMA.FTZ R128, R116, UR5, -R147.reuse ;  /* 0x0000000574807c23 */ /* 0x102fe20008010893 */
[----:B------:R-:W-:-:S06]  /*b790*/  FFMA.FTZ R127, R127, UR5, -R147 ;  /* 0x000000057f7f7c23 */ /* 0x000fcc0008010893 */
[----:B------:R1:W-:Y:S01]  /*b7a0*/  MUFU.EX2 R116, R145 ;  /* 0x0000009100747308 */ /* 0x0003e20000000800 */
[--C-:B----4-:R-:W-:Y:S01]  /*b7b0*/  FFMA.FTZ R126, R126, UR5, -R143.reuse ;  /* 0x000000057e7e7c23 */ /* 0x110fe2000801088f */
[----:B------:R-:W-:Y:S01]  /*b7c0*/  FFMA.FTZ R125, R125, UR5, -R143 ;  /* 0x000000057d7d7c23 */ /* 0x000fe2000801088f */
[----:B-----5:R-:W-:-:S05]  /*b7d0*/  FFMA.FTZ R120, R120, UR5, -R221 ;  /* 0x0000000578787c23 */ /* 0x020fca00080108dd */
[----:B------:R-:W4:Y:S01]  /*b7e0*/  MUFU.EX2 R115, R115 ;  /* 0x0000007300737308 */ /* 0x000f220000000800 */
[----:B------:R-:W-:-:S07]  /*b7f0*/  FFMA.FTZ R119, R119, UR5, -R221 ;  /* 0x0000000577777c23 */ /* 0x000fce00080108dd */
        /* <DEDUP_REMOVED lines=12> */
[----:B------:R-:W5:Y:S05]  /*b8c0*/  LDS R223, [R223+0x400] ;  /* 0x00040000dfdf7984 */ /* 0x000f6a0000000800 */
[----:B------:R-:W-:Y:S01]  /*b8d0*/  MUFU.EX2 R117, R117 ;  /* 0x0000007500757308 */ /* 0x000fe20000000800 */
[----:B------:R-:W-:Y:S04]  /*b8e0*/  LDS R219, [R219+0x400] ;  /* 0x00040000dbdb7984 */ /* 0x000fe80000000800 */
[----:B------:R-:W-:Y:S04]  /*b8f0*/  LDS R217, [R217+0x400] ;  /* 0x00040000d9d97984 */ /* 0x000fe80000000800 */
[----:B------:R-:W-:Y:S04]  /*b900*/  LDS R216, [R216+0x400] ;  /* 0x00040000d8d87984 */ /* 0x000fe80000000800 */
[----:B-----5:R-:W5:Y:S04]  /*b910*/  SHFL.IDX PT, R129, R223, R5, 0x1f ;  /* 0x00001f05df817589 */ /* 0x020f6800000e0000 */
[----:B------:R-:W3:Y:S04]  /*b920*/  SHFL.IDX PT, R131, R223, R220, 0x1f ;  /* 0x00001fdcdf837589 */ /* 0x000ee800000e0000 */
[----:B------:R-:W2:Y:S04]  /*b930*/  SHFL.IDX PT, R136, R223, R151, 0x1f ;  /* 0x00001f97df887589 */ /* 0x000ea800000e0000 */
[----:B------:R-:W1:Y:S04]  /*b940*/  SHFL.IDX PT, R137, R223, R222, 0x1f ;  /* 0x00001fdedf897589 */ /* 0x000e6800000e0000 */
[----:B------:R-:W4:Y:S04]  /*b950*/  SHFL.IDX PT, R135, R223, R218, 0x1f ;  /* 0x00001fdadf877589 */ /* 0x000f2800000e0000 */
[----:B------:R-:W4:Y:S01]  /*b960*/  SHFL.IDX PT, R138, R223, R231, 0x1f ;  /* 0x00001fe7df8a7589 */ /* 0x000f2200000e0000 */
[--C-:B-----5:R-:W-:Y:S01]  /*b970*/  FADD.FTZ R24, R24, -R129.reuse ;  /* 0x8000008118187221 */ /* 0x120fe20000010000 */
[----:B------:R-:W-:-:S02]  /*b980*/  FADD.FTZ R26, R26, -R129 ;  /* 0x800000811a1a7221 */ /* 0x000fc40000010000 */
[----:B------:R-:W5:Y:S01]  /*b990*/  SHFL.IDX PT, R149, R219, R5, 0x1f ;  /* 0x00001f05db957589 */ /* 0x000f6200000e0000 */
[--C-:B---3--:R-:W-:Y:S01]  /*b9a0*/  FADD.FTZ R129, R25, -R131.reuse ;  /* 0x8000008319817221 */ /* 0x108fe20000010000 */
[----:B------:R-:W-:Y:S02]  /*b9b0*/  FADD.FTZ R131, R27, -R131 ;  /* 0x800000831b837221 */ /* 0x000fe40000010000 */
[----:B------:R-:W-:Y:S01]  /*b9c0*/  SHFL.IDX PT, R148, R219, R220, 0x1f ;  /* 0x00001fdcdb947589 */ /* 0x000fe200000e0000 */
[--C-:B--2---:R-:W-:Y:S01]  /*b9d0*/  FADD.FTZ R133, R28, -R136.reuse ;  /* 0x800000881c857221 */ /* 0x104fe20000010000 */
[----:B------:R-:W-:Y:S01]  /*b9e0*/  FADD.FTZ R25, R30, -R136 ;  /* 0x800000881e197221 */ /* 0x000fe20000010000 */
[----:B------:R4:W-:Y:S01]  /*b9f0*/  MUFU.EX2 R28, R134 ;  /* 0x00000086001c7308 */ /* 0x0009e20000000800 */
[----:B------:R-:W-:Y:S01]  /*ba00*/  SHFL.IDX PT, R147, R219, R151, 0x1f ;  /* 0x00001f97db937589 */ /* 0x000fe200000e0000 */
[--C-:B-1----:R-:W-:Y:S01]  /*ba10*/  FADD.FTZ R136, R29, -R137.reuse ;  /* 0x800000891d887221 */ /* 0x102fe20000010000 */
[----:B------:R-:W-:-:S02]  /*ba20*/  FADD.FTZ R27, R31, -R137 ;  /* 0x800000891f1b7221 */ /* 0x000fc40000010000 */
[----:B------:R-:W1:Y:S03]  /*ba30*/  SHFL.IDX PT, R145, R219, R222, 0x1f ;  /* 0x00001fdedb917589 */ /* 0x000e6600000e0000 */
[----:B------:R2:W-:Y:S01]  /*ba40*/  MUFU.EX2 R29, R139 ;  /* 0x0000008b001d7308 */ /* 0x0005e20000000800 */
[--C-:B----4-:R-:W-:Y:S01]  /*ba50*/  FADD.FTZ R134, R32, -R135.reuse ;  /* 0x8000008720867221 */ /* 0x110fe20000010000 */
[--C-:B------:R-:W-:Y:S01]  /*ba60*/  FADD.FTZ R137, R33, -R138.reuse ;  /* 0x8000008a21897221 */ /* 0x100fe20000010000 */
[----:B------:R-:W3:Y:S01]  /*ba70*/  SHFL.IDX PT, R32, R219, R218, 0x1f ;  /* 0x00001fdadb207589 */ /* 0x000ee200000e0000 */
[----:B------:R-:W-:Y:S01]  /*ba80*/  FADD.FTZ R135, R34, -R135 ;  /* 0x8000008722877221 */ /* 0x000fe20000010000 */
[----:B------:R-:W-:Y:S02]  /*ba90*/  FADD.FTZ R138, R35, -R138 ;  /* 0x8000008a238a7221 */ /* 0x000fe40000010000 */
[----:B------:R-:W4:Y:S01]  /*baa0*/  SHFL.IDX PT, R144, R219, R231, 0x1f ;  /* 0x00001fe7db907589 */ /* 0x000f2200000e0000 */
[----:B------:R-:W-:Y:S01]  /*bab0*/  MUFU.EX2 R30, R146 ;  /* 0x00000092001e7308 */ /* 0x000fe20000000800 */
[--C-:B-----5:R-:W-:Y:S01]  /*bac0*/  FADD.FTZ R40, R40, -R149.reuse ;  /* 0x8000009528287221 */ /* 0x120fe20000010000 */
[----:B------:R-:W-:Y:S01]  /*bad0*/  FADD.FTZ R42, R42, -R149 ;  /* 0x800000952a2a7221 */ /* 0x000fe20000010000 */
[----:B------:R-:W5:Y:S04]  /*bae0*/  SHFL.IDX PT, R143, R219, R224, 0x1f ;  /* 0x00001fe0db8f7589 */ /* 0x000f6800000e0000 */
[----:B------:R-:W2:Y:S01]  /*baf0*/  SHFL.IDX PT, R140, R223, R224, 0x1f ;  /* 0x00001fe0df8c7589 */ /* 0x000ea200000e0000 */
[----:B------:R-:W-:Y:S03]  /*bb00*/  MUFU.EX2 R31, R142 ;  /* 0x0000008e001f7308 */ /* 0x000fe60000000800 */
[----:B------:R-:W2:Y:S01]  /*bb10*/  SHFL.IDX PT, R150, R223, R225, 0x1f ;  /* 0x00001fe1df967589 */ /* 0x000ea200000e0000 */
[----:B------:R-:W-:Y:S01]  /*bb20*/  FMUL.FTZ R26, R9, R26 ;  /* 0x0000001a091a7220 */ /* 0x000fe20000410000 */
[--C-:B-1----:R-:W-:Y:S01]  /*bb30*/  FADD.FTZ R45, R45, -R145.reuse ;  /* 0x800000912d2d7221 */ /* 0x102fe20000010000 */
[----:B------:R-:W-:Y:S01]  /*bb40*/  FADD.FTZ R47, R47, -R145 ;  /* 0x800000912f2f7221 */ /* 0x000fe20000010000 */
[----:B------:R1:W2:Y:S01]  /*bb50*/  SHFL.IDX PT, R33, R219, R225, 0x1f ;  /* 0x00001fe1db217589 */ /* 0x0002a200000e0000 */
[----:B------:R-:W-:Y:S01]  /*bb60*/  FMUL.FTZ R25, R12, R25 ;  /* 0x000000190c197220 */ /* 0x000fe20000410000 */
[--C-:B------:R-:W-:Y:S01]  /*bb70*/  FADD.FTZ R41, R41, -R148.reuse ;  /* 0x8000009429297221 */ /* 0x100fe20000010000 */
[----:B------:R-:W-:Y:S01]  /*bb80*/  FADD.FTZ R43, R43, -R148 ;  /* 0x800000942b2b7221 */ /* 0x000fe20000010000 */
[----:B------:R-:W2:Y:S01]  /*bb90*/  SHFL.IDX PT, R145, R217, R151, 0x1f ;  /* 0x00001f97d9917589 */ /* 0x000ea200000e0000 */
[--C-:B---3--:R-:W-:Y:S01]  /*bba0*/  FADD.FTZ R48, R48, -R32.reuse ;  /* 0x8000002030307221 */ /* 0x108fe20000010000 */
[----:B------:R-:W-:Y:S01]  /*bbb0*/  FADD.FTZ R50, R50, -R32 ;  /* 0x8000002032327221 */ /* 0x000fe20000010000 */
[----:B------:R-:W-:Y:S01]  /*bbc0*/  MUFU.EX2 R125, R125 ;  /* 0x0000007d007d7308 */ /* 0x000fe20000000800 */
[--C-:B----4-:R-:W-:Y:S01]  /*bbd0*/  FADD.FTZ R49, R49, -R144.reuse ;  /* 0x8000009031317221 */ /* 0x110fe20000010000 */
[----:B------:R-:W-:Y:S01]  /*bbe0*/  FADD.FTZ R51, R51, -R144 ;  /* 0x8000009033337221 */ /* 0x000fe20000010000 */
[----:B-1----:R-:W3:Y:S01]  /*bbf0*/  LDL R219, [R1+0x2c] ;  /* 0x00002c0001db7983 */ /* 0x002ee20000100800 */
[----:B------:R-:W-:Y:S01]  /*bc00*/  FADD.FTZ R44, R44, -R147 ;  /* 0x800000932c2c7221 */ /* 0x000fe20000010000 */
[--C-:B-----5:R-:W-:Y:S01]  /*bc10*/  FADD.FTZ R52, R52, -R143.reuse ;  /* 0x8000008f34347221 */ /* 0x120fe20000010000 */
[----:B------:R-:W-:Y:S01]  /*bc20*/  FADD.FTZ R54, R54, -R143 ;  /* 0x8000008f36367221 */ /* 0x000fe20000010000 */
[----:B------:R-:W1:Y:S01]  /*bc30*/  SHFL.IDX PT, R34, R217, R5, 0x1f ;  /* 0x00001f05d9227589 */ /* 0x000e6200000e0000 */
[----:B------:R-:W-:Y:S01]  /*bc40*/  MUFU.EX2 R32, R141 ;  /* 0x0000008d00207308 */ /* 0x000fe20000000800 */
[--C-:B--2---:R-:W-:Y:S01]  /*bc50*/  FADD.FTZ R139, R36, -R140.reuse ;  /* 0x8000008c248b7221 */ /* 0x104fe20000010000 */
[----:B------:R-:W-:Y:S01]  /*bc60*/  FADD.FTZ R38, R38, -R140 ;  /* 0x8000008c26267221 */ /* 0x000fe20000010000 */
[----:B------:R-:W2:Y:S01]  /*bc70*/  SHFL.IDX PT, R35, R217, R220, 0x1f ;  /* 0x00001fdcd9237589 */ /* 0x000ea200000e0000 */
[----:B------:R-:W-:Y:S01]  /*bc80*/  FADD.FTZ R46, R46, -R147 ;  /* 0x800000932e2e7221 */ /* 0x000fe20000010000 */
[--C-:B------:R-:W-:Y:S01]  /*bc90*/  FADD.FTZ R140, R37, -R150.reuse ;  /* 0x80000096258c7221 */ /* 0x100fe20000010000 */
[----:B------:R-:W-:Y:S01]  /*bca0*/  FADD.FTZ R39, R39, -R150 ;  /* 0x8000009627277221 */ /* 0x000fe20000010000 */
[----:B------:R-:W4:Y:S01]  /*bcb0*/  SHFL.IDX PT, R36, R217, R222, 0x1f ;  /* 0x00001fded9247589 */ /* 0x000f2200000e0000 */
[--C-:B------:R-:W-:Y:S01]  /*bcc0*/  FADD.FTZ R53, R53, -R33.reuse ;  /* 0x8000002135357221 */ /* 0x100fe20000010000 */
[----:B------:R-:W-:-:S02]  /*bcd0*/  FADD.FTZ R55, R55, -R33 ;  /* 0x8000002137377221 */ /* 0x000fc40000010000 */
[----:B------:R-:W5:Y:S01]  /*bce0*/  SHFL.IDX PT, R144, R217, R218, 0x1f ;  /* 0x00001fdad9907589 */ /* 0x000f6200000e0000 */
[----:B------:R1:W5:Y:S01]  /*bcf0*/  MUFU.EX2 R33, R132 ;  /* 0x0000008400217308 */ /* 0x0003620000000800 */
[--C-:B------:R-:W-:Y:S01]  /*bd00*/  FADD.FTZ R60, R60, -R145.reuse ;  /* 0x800000913c3c7221 */ /* 0x100fe20000010000 */
[----:B------:R-:W-:Y:S01]  /*bd10*/  FADD.FTZ R62, R62, -R145 ;  /* 0x800000913e3e7221 */ /* 0x000fe20000010000 */
[----:B------:R-:W-:Y:S04]  /*bd20*/  SHFL.IDX PT, R37, R217, R224, 0x1f ;  /* 0x00001fe0d9257589 */ /* 0x000fe800000e0000 */
[----:B------:R-:W-:Y:S04]  /*bd30*/  SHFL.IDX PT, R143, R217, R225, 0x1f ;  /* 0x00001fe1d98f7589 */ /* 0x000fe800000e0000 */
[----:B-1----:R-:W-:Y:S01]  /*bd40*/  SHFL.IDX PT, R132, R217, R231, 0x1f ;  /* 0x00001fe7d9847589 */ /* 0x002fe200000e0000 */
[--C-:B------:R-:W-:Y:S01]  /*bd50*/  FADD.FTZ R56, R56, -R34.reuse ;  /* 0x8000002238387221 */ /* 0x100fe20000010000 */
[----:B------:R-:W-:-:S02]  /*bd60*/  FADD.FTZ R58, R58, -R34 ;  /* 0x800000223a3a7221 */ /* 0x000fc40000010000 */
[----:B------:R-:W-:Y:S01]  /*bd70*/  SHFL.IDX PT, R145, R216, R218, 0x1f ;  /* 0x00001fdad8917589 */ /* 0x000fe200000e0000 */
[--C-:B--2---:R-:W-:Y:S01]  /*bd80*/  FADD.FTZ R57, R57, -R35.reuse ;  /* 0x8000002339397221 */ /* 0x104fe20000010000 */
[----:B------:R-:W-:Y:S01]  /*bd90*/  FADD.FTZ R59, R59, -R35 ;  /* 0x800000233b3b7221 */ /* 0x000fe20000010000 */
[----:B------:R1:W-:Y:S01]  /*bda0*/  MUFU.EX2 R34, R130 ;  /* 0x0000008200227308 */ /* 0x0003e20000000800 */
[----:B------:R-:W2:Y:S01]  /*bdb0*/  SHFL.IDX PT, R217, R216, R224, 0x1f ;  /* 0x00001fe0d8d97589 */ /* 0x000ea200000e0000 */
[--C-:B----4-:R-:W-:Y:S01]  /*bdc0*/  FADD.FTZ R61, R61, -R36.reuse ;  /* 0x800000243d3d7221 */ /* 0x110fe20000010000 */
[----:B------:R-:W-:Y:S02]  /*bdd0*/  FADD.FTZ R63, R63, -R36 ;  /* 0x800000243f3f7221 */ /* 0x000fe40000010000 */
[----:B------:R-:W4:Y:S01]  /*bde0*/  SHFL.IDX PT, R218, R216, R225, 0x1f ;  /* 0x00001fe1d8da7589 */ /* 0x000f2200000e0000 */
[----:B-----5:R-:W-:-:S03]  /*bdf0*/  FADD.FTZ R64, R64, -R144 ;  /* 0x8000009040407221 */ /* 0x020fc60000010000 */
[----:B------:R2:W5:Y:S01]  /*be00*/  SHFL.IDX PT, R146, R216, R151, 0x1f ;  /* 0x00001f97d8927589 */ /* 0x00056200000e0000 */
[----:B------:R-:W5:Y:S03]  /*be10*/  MUFU.EX2 R35, R128 ;  /* 0x0000008000237308 */ /* 0x000f660000000800 */
[----:B------:R-:W5:Y:S04]  /*be20*/  SHFL.IDX PT, R149, R216, R222, 0x1f ;  /* 0x00001fded8957589 */ /* 0x000f6800000e0000 */
[----:B------:R-:W5:Y:S04]  /*be30*/  SHFL.IDX PT, R150, R216, R231, 0x1f ;  /* 0x00001fe7d8967589 */ /* 0x000f6800000e0000 */
[----:B------:R-:W5:Y:S04]  /*be40*/  SHFL.IDX PT, R141, R216, R5, 0x1f ;  /* 0x00001f05d88d7589 */ /* 0x000f6800000e0000 */
[----:B------:R1:W5:Y:S01]  /*be50*/  SHFL.IDX PT, R142, R216, R220, 0x1f ;  /* 0x00001fdcd88e7589 */ /* 0x00036200000e0000 */
[--C-:B--2---:R-:W-:Y:S01]  /*be60*/  FADD.FTZ R151, R84, -R217.reuse ;  /* 0x800000d954977221 */ /* 0x104fe20000010000 */
[----:B------:R2:W5:Y:S01]  /*be70*/  MUFU.EX2 R36, R127 ;  /* 0x0000007f00247308 */ /* 0x0005620000000800 */
[----:B------:R-:W-:Y:S01]  /*be80*/  FMUL.FTZ R38, R20, R38 ;  /* 0x0000002614267220 */ /* 0x000fe20000410000 */
[----:B------:R-:W-:Y:S01]  /*be90*/  FMUL.FTZ R39, R88, R39 ;  /* 0x0000002758277220 */ /* 0x000fe20000410000 */
[----:B------:R-:W-:Y:S01]  /*bea0*/  FADD.FTZ R66, R66, -R144 ;  /* 0x8000009042427221 */ /* 0x000fe20000010000 */
[----:B-1----:R-:W-:Y:S01]  /*beb0*/  FADD.FTZ R216, R86, -R217 ;  /* 0x800000d956d87221 */ /* 0x002fe20000010000 */
[----:B----4-:R-:W-:Y:S01]  /*bec0*/  FADD.FTZ R217, R85, -R218 ;  /* 0x800000da55d97221 */ /* 0x010fe20000010000 */
[----:B------:R-:W-:Y:S01]  /*bed0*/  FMUL.FTZ R85, R11, R131 ;  /* 0x000000830b557220 */ /* 0x000fe20000410000 */
[----:B------:R-:W-:-:S04]  /*bee0*/  FADD.FTZ R65, R65, -R132 ;  /* 0x8000008441417221 */ /* 0x000fc80000010000 */
[----:B------:R-:W-:Y:S01]  /*bef0*/  F2FP.F16.F32.PACK_AB R85, R85, R26 ;  /* 0x0000001a5555723e */ /* 0x000fe200000000ff */
[----:B------:R-:W-:Y:S01]  /*bf00*/  FMUL.FTZ R26, R14, R27 ;  /* 0x0000001b0e1a7220 */ /* 0x000fe20000410000 */
[----:B------:R-:W-:Y:S01]  /*bf10*/  FADD.FTZ R218, R87, -R218 ;  /* 0x800000da57da7221 */ /* 0x000fe20000010000 */
[----:B------:R-:W-:Y:S01]  /*bf20*/  FADD.FTZ R130, R67, -R132 ;  /* 0x8000008443827221 */ /* 0x000fe20000010000 */
[--C-:B------:R-:W-:Y:S01]  /*bf30*/  FADD.FTZ R132, R68, -R37.reuse ;  /* 0x8000002544847221 */ /* 0x100fe20000010000 */
[----:B------:R-:W-:Y:S01]  /*bf40*/  FADD.FTZ R67, R70, -R37 ;  /* 0x8000002546437221 */ /* 0x000fe20000010000 */
[----:B------:R-:W-:Y:S01]  /*bf50*/  F2FP.F16.F32.PACK_AB R87, R26, R25 ;  /* 0x000000191a57723e */ /* 0x000fe200000000ff */
[----:B------:R-:W-:Y:S01]  /*bf60*/  FMUL.FTZ R62, R110, R62 ;  /* 0x0000003e6e3e7220 */ /* 0x000fe20000410000 */
[----:B------:R-:W-:Y:S01]  /*bf70*/  FMUL.FTZ R63, R111, R63 ;  /* 0x0000003f6f3f7220 */ /* 0x000fe20000410000 */
[----:B------:R-:W-:Y:S01]  /*bf80*/  FMUL.FTZ R64, R112, R64 ;  /* 0x0000004070407220 */ /* 0x000fe20000410000 */
[----:B------:R-:W-:Y:S01]  /*bf90*/  FMUL.FTZ R25, R115, R65 ;  /* 0x0000004173197220 */ /* 0x000fe20000410000 */
[--C-:B------:R-:W-:Y:S01]  /*bfa0*/  FADD.FTZ R70, R69, -R143.reuse ;  /* 0x8000008f45467221 */ /* 0x100fe20000010000 */
[----:B--2---:R-:W-:Y:S01]  /*bfb0*/  FADD.FTZ R127, R71, -R143 ;  /* 0x8000008f477f7221 */ /* 0x004fe20000010000 */
[----:B------:R1:W2:Y:S01]  /*bfc0*/  MUFU.EX2 R37, R126 ;  /* 0x0000007e00257308 */ /* 0x0002a20000000800 */
[----:B-----5:R-:W-:Y:S01]  /*bfd0*/  FADD.FTZ R143, R76, -R146 ;  /* 0x800000924c8f7221 */ /* 0x020fe20000010000 */
[----:B------:R-:W-:Y:S01]  /*bfe0*/  FADD.FTZ R148, R77, -R149 ;  /* 0x800000954d947221 */ /* 0x000fe20000010000 */
[----:B------:R-:W-:-:S05]  /*bff0*/  F2FP.F16.F32.PACK_AB R71, R63, R62 ;  /* 0x0000003e3f47723e */ /* 0x000fca00000000ff */
[----:B------:R-:W4:Y:S01]  /*c000*/  MUFU.EX2 R124, R124 ;  /* 0x0000007c007c7308 */ /* 0x000f220000000800 */
[----:B------:R-:W-:Y:S01]  /*c010*/  F2FP.F16.F32.PACK_AB R64, R25, R64 ;  /* 0x000000401940723e */ /* 0x000fe200000000ff */
[----:B------:R-:W-:Y:S01]  /*c020*/  FADD.FTZ R146, R78, -R146 ;  /* 0x800000924e927221 */ /* 0x000fe20000010000 */
[----:B------:R-:W-:-:S05]  /*c030*/  FADD.FTZ R149, R79, -R149 ;  /* 0x800000954f957221 */ /* 0x000fca0000010000 */
[----:B------:R-:W5:Y:S01]  /*c040*/  MUFU.EX2 R123, R123 ;  /* 0x0000007b007b7308 */ /* 0x000f620000000800 */
[----:B------:R-:W-:Y:S01]  /*c050*/  FMUL.FTZ R62, R33, R143 ;  /* 0x0000008f213e7220 */ /* 0x000fe20000410000 */
[----:B------:R-:W-:-:S06]  /*c060*/  FMUL.FTZ R25, R35, R148 ;  /* 0x0000009423197220 */ /* 0x000fcc0000410000 */
[----:B------:R-:W5:Y:S01]  /*c070*/  MUFU.EX2 R122, R122 ;  /* 0x0000007a007a7308 */ /* 0x000f620000000800 */
[----:B------:R-:W-:Y:S01]  /*c080*/  FADD.FTZ R144, R80, -R145 ;  /* 0x8000009150907221 */ /* 0x000fe20000010000 */
[----:B------:R-:W-:-:S06]  /*c090*/  FADD.FTZ R147, R81, -R150 ;  /* 0x8000009651937221 */ /* 0x000fcc0000010000 */
[----:B------:R-:W5:Y:S01]  /*c0a0*/  MUFU.EX2 R121, R121 ;  /* 0x0000007900797308 */ /* 0x000f620000000800 */
[----:B------:R-:W-:-:S07]  /*c0b0*/  FADD.FTZ R145, R82, -R145 ;  /* 0x8000009152917221 */ /* 0x000fce0000010000 */
[----:B------:R-:W5:Y:S01]  /*c0c0*/  MUFU.EX2 R120, R120 ;  /* 0x0000007800787308 */ /* 0x000f620000000800 */
[----:B------:R-:W-:-:S07]  /*c0d0*/  FADD.FTZ R150, R83, -R150 ;  /* 0x8000009653967221 */ /* 0x000fce0000010000 */
[----:B------:R-:W5:Y:S01]  /*c0e0*/  MUFU.EX2 R119, R119 ;  /* 0x0000007700777308 */ /* 0x000f620000000800 */
[----:B------:R-:W-:Y:S01]  /*c0f0*/  FMUL.FTZ R82, R21, R139 ;  /* 0x0000008b15527220 */ /* 0x000fe20000410000 */
[----:B------:R-:W-:Y:S01]  /*c100*/  FMUL.FTZ R27, R22, R140 ;  /* 0x0000008c161b7220 */ /* 0x000fe20000410000 */
[----:B------:R-:W-:Y:S01]  /*c110*/  F2FP.F16.F32.PACK_AB R83, R39, R38 ;  /* 0x000000262753723e */ /* 0x000fe200000000ff */
[----:B------:R-:W-:Y:S01]  /*c120*/  FMUL.FTZ R63, R34, R146 ;  /* 0x00000092223f7220 */ /* 0x000fe20000410000 */
[----:B------:R-:W-:Y:S01]  /*c130*/  FMUL.FTZ R38, R36, R149 ;  /* 0x0000009524267220 */ /* 0x000fe20000410000 */
[--C-:B------:R-:W-:Y:S01]  /*c140*/  FADD.FTZ R128, R72, -R141.reuse ;  /* 0x8000008d48807221 */ /* 0x100fe20000010000 */
[----:B-1----:R-:W-:Y:S01]  /*c150*/  FADD.FTZ R126, R74, -R141 ;  /* 0x8000008d4a7e7221 */ /* 0x002fe20000010000 */
[----:B------:R-:W-:Y:S01]  /*c160*/  FMUL.FTZ R84, R227, R24 ;  /* 0x00000018e3547220 */ /* 0x000fe20000410000 */
[----:B------:R-:W-:Y:S01]  /*c170*/  FMUL.FTZ R129, R226, R129 ;  /* 0x00000081e2817220 */ /* 0x000fe20000410000 */
[----:B------:R-:W-:Y:S01]  /*c180*/  FMUL.FTZ R86, R10, R133 ;  /* 0x000000850a567220 */ /* 0x000fe20000410000 */
[----:B------:R-:W-:Y:S01]  /*c190*/  FMUL.FTZ R136, R13, R136 ;  /* 0x000000880d887220 */ /* 0x000fe20000410000 */
[----:B------:R-:W-:Y:S01]  /*c1a0*/  FMUL.FTZ R60, R108, R60 ;  /* 0x0000003c6c3c7220 */ /* 0x000fe20000410000 */
[----:B------:R-:W-:Y:S01]  /*c1b0*/  FMUL.FTZ R61, R109, R61 ;  /* 0x0000003d6d3d7220 */ /* 0x000fe20000410000 */
        /* <DEDUP_REMOVED lines=51> */
[----:B----4-:R-:W-:Y:S01]  /*c4f0*/  FMUL.FTZ R147, R124, R147 ;  /* 0x000000937c937220 */ /* 0x010fe20000410000 */
[----:B------:R-:W-:Y:S01]  /*c500*/  F2FP.F16.F32.PACK_AB R79, R47, R46 ;  /* 0x0000002e2f4f723e */ /* 0x000fe200000000ff */
[----:B-----5:R-:W-:Y:S01]  /*c510*/  FMUL.FTZ R150, R123, R150 ;  /* 0x000000967b967220 */ /* 0x020fe20000410000 */
[----:B------:R-:W-:Y:S01]  /*c520*/  FMUL.FTZ R58, R122, R151 ;  /* 0x000000977a3a7220 */ /* 0x000fe20000410000 */
[----:B------:R-:W-:Y:S01]  /*c530*/  FMUL.FTZ R59, R121, R216 ;  /* 0x000000d8793b7220 */ /* 0x000fe20000410000 */
[----:B------:R-:W-:Y:S01]  /*c540*/  FMUL.FTZ R217, R120, R217 ;  /* 0x000000d978d97220 */ /* 0x000fe20000410000 */
[----:B------:R-:W-:Y:S01]  /*c550*/  FMUL.FTZ R218, R119, R218 ;  /* 0x000000da77da7220 */ /* 0x000fe20000410000 */
[----:B------:R-:W-:Y:S01]  /*c560*/  F2FP.F16.F32.PACK_AB R72, R49, R48 ;  /* 0x000000303148723e */ /* 0x000fe200000000ff */
[----:B------:R-:W-:Y:S01]  /*c570*/  UMOV UR6, UR8 ;  /* 0x0000000800067c82 */ /* 0x000fe20008000000 */
[----:B------:R-:W-:Y:S01]  /*c580*/  F2FP.F16.F32.PACK_AB R73, R51, R50 ;  /* 0x000000323349723e */ /* 0x000fe200000000ff */
[----:B------:R-:W-:Y:S01]  /*c590*/  UMOV UR7, 0x40000040 ;  /* 0x4000004000077882 */ /* 0x000fe20000000000 */
[----:B------:R-:W-:Y:S01]  /*c5a0*/  F2FP.F16.F32.PACK_AB R74, R53, R52 ;  /* 0x00000034354a723e */ /* 0x000fe200000000ff */
[----:B------:R-:W-:Y:S01]  /*c5b0*/  UIADD3 UR4, UR8, 0x80, URZ ;  /* 0x0000008008047890 */ /* 0x000fe2000fffe03f */
[----:B------:R-:W-:Y:S01]  /*c5c0*/  F2FP.F16.F32.PACK_AB R75, R55, R54 ;  /* 0x00000036374b723e */ /* 0x000fe200000000ff */
[----:B------:R-:W2:Y:S01]  /*c5d0*/  LDL R39, [R1+0x18] ;  /* 0x0000180001277983 */ /* 0x000ea20000100800 */
        /* <DEDUP_REMOVED lines=11> */
[----:B------:R-:W-:Y:S01]  /*c690*/  F2FP.F16.F32.PACK_AB R27, R14, R12 ;  /* 0x0000000c0e1b723e */ /* 0x000fe200000000ff */
[----:B---3--:R-:W-:-:S04]  /*c6a0*/  IMAD R25, R0, 0x4000, R219 ;  /* 0x0000400000197824 */ /* 0x008fc800078e02db */
[----:B------:R-:W-:Y:S01]  /*c6b0*/  IMAD R38, R25, 0x2, R16 ;  /* 0x0000000219267824 */ /* 0x000fe200078e0210 */
[----:B------:R-:W-:-:S04]  /*c6c0*/  F2FP.F16.F32.PACK_AB R25, R11, R9 ;  /* 0x000000090b19723e */ /* 0x000fc800000000ff */
        /* <DEDUP_REMOVED lines=79> */
[----:B------:R-:W-:Y:S01]  /*cbc0*/  R2UR UR4, R16 ;  /* 0x00000000100472ca */ /* 0x000fe200000e0000 */
[----:B--2---:R-:W-:-:S05]  /*cbd0*/  IMAD R9, R0, 0x800, R39 ;  /* 0x0000080000097824 */ /* 0x004fca00078e0227 */
        /* <DEDUP_REMOVED lines=65> */
.L_x_1731:
        /* <DEDUP_REMOVED lines=70> */
.L_x_1732:
        /* <DEDUP_REMOVED lines=12> */
.L_x_1722:
        /* <DEDUP_REMOVED lines=34> */
.L_x_1690:
[----:B------:R-:W-:Y:S05]  /*d730*/  @P0 BRA `(.L_x_1734) ;  /* 0x0000001000a00947 */ /* 0x000fea0003800000 */
[----:B------:R-:W3:Y:S01]  /*d740*/  S2R R0, SR_TID.X ;  /* 0x0000000000007919 */ /* 0x000ee20000002100 */
[----:B------:R-:W4:Y:S01]  /*d750*/  S2UR UR5, SR_CgaCtaId ;  /* 0x00000000000579c3 */ /* 0x000f220000008800 */
[----:B------:R-:W-:Y:S01]  /*d760*/  UMOV UR4, 0x400 ;  /* 0x0000040000047882 */ /* 0x000fe20000000000 */
[----:B------:R-:W-:-:S06]  /*d770*/  F2FP.F16.F32.PACK_AB R184, R185, R184 ;  /* 0x000000b8b9b8723e */ /* 0x000fcc00000000ff */
[----:B------:R-:W-:Y:S01]  /*d780*/  BAR.SYNC.DEFER_BLOCKING 0x1, 0x100 ;  /* 0x0044000000007b1d */ /* 0x000fe20000010000 */
        /* <DEDUP_REMOVED lines=10> */
[----:B----4-:R-:W-:Y:S01]  /*d830*/  ULEA UR6, UR5, UR4, 0x18 ;  /* 0x0000000405067291 */ /* 0x010fe2000f8ec03f */
[----:B------:R-:W-:Y:S02]  /*d840*/  F2FP.F16.F32.PACK_AB R202, R205, R204 ;  /* 0x000000cccdca723e */ /* 0x000fe400000000ff */
[----:B------:R-:W-:Y:S01]  /*d850*/  F2FP.F16.F32.PACK_AB R203, R207, R206 ;  /* 0x000000cecfcb723e */ /* 0x000fe200000000ff */
[----:B------:R-:W-:Y:S01]  /*d860*/  ULDC.64 UR4, c[0x0][0x870] ;  /* 0x00021c0000047ab9 */ /* 0x000fe20000000a00 */
[----:B------:R-:W-:Y:S01]  /*d870*/  F2FP.F16.F32.PACK_AB R209, R211, R210 ;  /* 0x000000d2d3d1723e */ /* 0x000fe200000000ff */
[----:B---3--:R-:W-:Y:S01]  /*d880*/  VIADD R11, R0, 0xffffff80 ;  /* 0xffffff80000b7836 */ /* 0x008fe20000000000 */
[----:B------:R-:W-:-:S02]  /*d890*/  F2FP.F16.F32.PACK_AB R152, R153, R152 ;  /* 0x000000989998723e */ /* 0x000fc400000000ff */
[----:B------:R-:W-:Y:S02]  /*d8a0*/  F2FP.F16.F32.PACK_AB R210, R213, R212 ;  /* 0x000000d4d5d2723e */ /* 0x000fe400000000ff */
[----:B------:R-:W-:Y:S02]  /*d8b0*/  SHF.R.S32.HI R10, RZ, 0x1f, R11 ;  /* 0x0000001fff0a7819 */ /* 0x000fe4000001140b */
[----:B------:R-:W-:Y:S02]  /*d8c0*/  F2FP.F16.F32.PACK_AB R211, R215, R214 ;  /* 0x000000d6d7d3723e */ /* 0x000fe400000000ff */
[CC--:B------:R-:W-:Y:S02]  /*d8d0*/  LEA.HI R7, R10.reuse, R11.reuse, RZ, 0x4 ;  /* 0x0000000b0a077211 */ /* 0x0c0fe400078f20ff */
[----:B------:R-:W-:Y:S02]  /*d8e0*/  LEA.HI R4, R10, R11, RZ, 0x5 ;  /* 0x0000000b0a047211 */ /* 0x000fe400078f28ff */
[----:B------:R-:W-:-:S02]  /*d8f0*/  LOP3.LUT R0, R7, 0xfffffff0, RZ, 0xc0, !PT ;  /* 0xfffffff007007812 */ /* 0x000fc400078ec0ff */
[----:B------:R-:W-:Y:S02]  /*d900*/  SHF.R.U32.HI R7, RZ, 0x1, R7 ;  /* 0x00000001ff077819 */ /* 0x000fe40000011607 */
[----:B------:R-:W-:Y:S01]  /*d910*/  F2FP.F16.F32.PACK_AB R153, R155, R154 ;  /* 0x0000009a9b99723e */ /* 0x000fe200000000ff */
[----:B------:R-:W-:Y:S01]  /*d920*/  IMAD.IADD R0, R11, 0x1, -R0 ;  /* 0x000000010b007824 */ /* 0x000fe200078e0a00 */
[----:B------:R-:W-:Y:S02]  /*d930*/  F2FP.F16.F32.PACK_AB R160, R161, R160 ;  /* 0x000000a0a1a0723e */ /* 0x000fe400000000ff */
        /* <DEDUP_REMOVED lines=13> */
[----:B------:R-:W-:Y:S01]  /*da10*/  R2P PR, R5, 0x6 ;  /* 0x0000000605007804 */ /* 0x000fe20000000000 */
[----:B------:R-:W-:Y:S01]  /*da20*/  IMAD.MOV.U32 R5, RZ, RZ, 0x40 ;  /* 0x00000040ff057424 */ /* 0x000fe200078e00ff */
[----:B------:R-:W-:Y:S02]  /*da30*/  F2FP.F16.F32.PACK_AB R169, R171, R170 ;  /* 0x000000aaaba9723e */ /* 0x000fe400000000ff */
[----:B------:R-:W-:Y:S02]  /*da40*/  LOP3.LUT R0, R0, 0x1c0, RZ, 0xc0, !PT ;  /* 0x000001c000007812 */ /* 0x000fe400078ec0ff */
[----:B------:R-:W-:Y:S02]  /*da50*/  SEL R5, R5, 0xffffffc0, !P2 ;  /* 0xffffffc005057807 */ /* 0x000fe40005000000 */
[----:B------:R-:W-:-:S02]  /*da60*/  LOP3.LUT R7, R0, 0x8, R7, 0xf8, !PT ;  /* 0x0000000800077812 */ /* 0x000fc400078ef807 */
[----:B--2---:R-:W-:Y:S01]  /*da70*/  SHF.R.U32.HI R2, RZ, 0x3, R0 ;  /* 0x00000003ff027819 */ /* 0x004fe20000011600 */
[----:B------:R-:W-:Y:S01]  /*da80*/  IMAD.SHL.U32 R0, R4, 0x20, RZ ;  /* 0x0000002004007824 */ /* 0x000fe200078e00ff */
[----:B------:R-:W-:Y:S02]  /*da90*/  F2FP.F16.F32.PACK_AB R176, R177, R176 ;  /* 0x000000b0b1b0723e */ /* 0x000fe400000000ff */
[----:B------:R-:W-:Y:S02]  /*daa0*/  LOP3.LUT R2, R7, R2, RZ, 0x3c, !PT ;  /* 0x0000000207027212 */ /* 0x000fe400078e3cff */
[----:B------:R-:W-:Y:S02]  /*dab0*/  LOP3.LUT R0, R0, 0x7ffffc00, RZ, 0xc0, !PT ;  /* 0x7ffffc0000007812 */ /* 0x000fe400078ec0ff */
[----:B------:R-:W-:Y:S02]  /*dac0*/  F2FP.F16.F32.PACK_AB R170, R173, R172 ;  /* 0x000000acadaa723e */ /* 0x000fe400000000ff */
[----:B------:R-:W-:Y:S01]  /*dad0*/  IADD3 R0, R2, R3, R0 ;  /* 0x0000000302007210 */ /* 0x000fe20007ffe000 */
[----:B------:R-:W-:Y:S01]  /*dae0*/  IMAD.MOV.U32 R3, RZ, RZ, 0x20 ;  /* 0x00000020ff037424 */ /* 0x000fe200078e00ff */
[----:B------:R-:W-:-:S02]  /*daf0*/  F2FP.F16.F32.PACK_AB R171, R175, R174 ;  /* 0x000000aeafab723e */ /* 0x000fc400000000ff */
[----:B------:R-:W-:Y:S02]  /*db00*/  LEA R0, R0, UR6, 0x1 ;  /* 0x0000000600007c11 */ /* 0x000fe4000f8e08ff */
[----:B------:R-:W-:Y:S02]  /*db10*/  SEL R3, R3, 0xffffffe0, !P1 ;  /* 0xffffffe003037807 */ /* 0x000fe40004800000 */
[--C-:B------:R-:W-:Y:S01]  /*db20*/  IADD3 R6, R5, 0x4000, R0.reuse ;  /* 0x0000400005067810 */ /* 0x100fe20007ffe000 */
[----:B------:R-:W-:Y:S01]  /*db30*/  STSM.16.M88.4 [R0+0x4000], R184 ;  /* 0x004000b800007844 */ /* 0x000fe20000000200 */
[----:B------:R-:W-:Y:S02]  /*db40*/  IADD3 R2, R3, 0x4000, R0 ;  /* 0x0000400003027810 */ /* 0x000fe40007ffe000 */
[----:B------:R-:W-:Y:S01]  /*db50*/  F2FP.F16.F32.PACK_AB R177, R179, R178 ;  /* 0x000000b2b3b1723e */ /* 0x000fe200000000ff */
[----:B------:R-:W-:Y:S01]  /*db60*/  IMAD.IADD R3, R3, 0x1, R6 ;  /* 0x0000000103037824 */ /* 0x000fe200078e0206 */
[----:B------:R-:W-:Y:S01]  /*db70*/  F2FP.F16.F32.PACK_AB R178, R181, R180 ;  /* 0x000000b4b5b2723e */ /* 0x000fe200000000ff */
[----:B------:R-:W-:Y:S01]  /*db80*/  STSM.16.M88.4 [R2], R192 ;  /* 0x000000c002007844 */ /* 0x000fe20000000200 */
[----:B------:R-:W-:-:S02]  /*db90*/  F2FP.F16.F32.PACK_AB R179, R183, R182 ;  /* 0x000000b6b7b3723e */ /* 0x000fc400000000ff */
[----:B------:R-:W-:Y:S01]  /*dba0*/  ISETP.NE.U32.AND P4, PT, RZ, UR4, PT ;  /* 0x00000004ff007c0c */ /* 0x000fe2000bf85070 */
[----:B------:R-:W-:Y:S03]  /*dbb0*/  STSM.16.M88.4 [R6], R200 ;  /* 0x000000c806007844 */ /* 0x000fe60000000200 */
[----:B------:R-:W-:Y:S01]  /*dbc0*/  ISETP.NE.AND.EX P4, PT, RZ, UR5, PT, P4 ;  /* 0x00000005ff007c0c */ /* 0x000fe2000bf85340 */
[----:B------:R-:W-:Y:S01]  /*dbd0*/  STSM.16.M88.4 [R3], R208 ;  /* 0x000000d003007844 */ /* 0x000fe20000000200 */
[----:B------:R-:W-:Y:S02]  /*dbe0*/  ULDC.64 UR4, c[0x0][0x870] ;  /* 0x00021c0000047ab9 */ /* 0x000fe40000000a00 */
[----:B------:R-:W-:Y:S01]  /*dbf0*/  UIMAD.WIDE UR4, UR37, 0x4, UR4 ;  /* 0x00000004250478a5 */ /* 0x000fe2000f8e0204 */
[----:B------:R-:W-:Y:S04]  /*dc00*/  STSM.16.M88.4 [R0], R152 ;  /* 0x0000009800007844 */ /* 0x000fe80000000200 */
[----:B------:R-:W-:Y:S01]  /*dc10*/  STSM.16.M88.4 [R2+-0x4000], R160 ;  /* 0xffc000a002007844 */ /* 0x000fe20000000200 */
[----:B------:R-:W-:-:S02]  /*dc20*/  IMAD.U32 R4, RZ, RZ, UR4 ;  /* 0x00000004ff047e24 */ /* 0x000fc4000f8e00ff */
[----:B------:R-:W-:Y:S01]  /*dc30*/  IMAD.U32 R5, RZ, RZ, UR5 ;  /* 0x00000005ff057e24 */ /* 0x000fe2000f8e00ff */
[----:B------:R2:W-:Y:S01]  /*dc40*/  STSM.16.M88.4 [R6+-0x4000], R168 ;  /* 0xffc000a806007844 */ /* 0x0005e20000000200 */
[----:B------:R-:W-:-:S03]  /*dc50*/  ULDC.64 UR4, c[0x0][0x878] ;  /* 0x00021e0000047ab9 */ /* 0x000fc60000000a00 */
[----:B------:R3:W-:Y:S01]  /*dc60*/  STSM.16.M88.4 [R3+-0x4000], R176 ;  /* 0xffc000b003007844 */ /* 0x0007e20000000200 */
[----:B------:R-:W-:Y:S06]  /*dc70*/  BAR.SYNC.DEFER_BLOCKING 0x1, 0x100 ;  /* 0x0044000000007b1d */ /* 0x000fec0000010000 */
[----:B------:R-:W4:Y:S01]  /*dc80*/  @P4 LDG.E R7, desc[UR38][R4.64] ;  /* 0x0000002604074981 */ /* 0x000f22000c1e1900 */
[----:B------:R-:W-:Y:S01]  /*dc90*/  UISETP.NE.U32.AND UP0, UPT, UR4, URZ, UPT ;  /* 0x0000003f0400728c */ /* 0x000fe2000bf05070 */
[----:B------:R-:W-:Y:S01]  /*dca0*/  LEA.HI R19, R10, R11, RZ, 0x3 ;  /* 0x0000000b0a137211 */ /* 0x000fe200078f18ff */
[----:B------:R-:W-:-:S02]  /*dcb0*/  ULDC UR7, c[0x0][0x808] ;  /* 0x0002020000077ab9 */ /* 0x000fc40000000800 */
[----:B------:R-:W-:Y:S01]  /*dcc0*/  UISETP.NE.AND.EX UP0, UPT, UR5, URZ, UPT, UP0 ;  /* 0x0000003f0500728c */ /* 0x000fe2000bf05300 */
[----:B--2---:R-:W-:Y:S01]  /*dcd0*/  LOP3.LUT R6, R19, 0x1ffffff8, RZ, 0xc0, !PT ;  /* 0x1ffffff813067812 */ /* 0x004fe200078ec0ff */
[----:B------:R-:W2:Y:S01]  /*dce0*/  S2R R27, SR_CTAID.X ;  /* 0x00000000001b7919 */ /* 0x000ea20000002500 */
[----:B------:R-:W-:Y:S01]  /*dcf0*/  SHF.R.S32.HI R19, RZ, 0x3, R19 ;  /* 0x00000003ff137819 */ /* 0x000fe20000011413 */
[----:B------:R-:W-:Y:S01]  /*dd00*/  IMAD.U32 R0, RZ, RZ, UR7 ;  /* 0x00000007ff007e24 */ /* 0x000fe2000f8e00ff */
[----:B------:R-:W2:Y:S01]  /*dd10*/  S2R R31, SR_CTAID.Y ;  /* 0x00000000001f7919 */ /* 0x000ea20000002600 */
[----:B------:R-:W-:Y:S01]  /*dd20*/  IMAD.IADD R6, R11, 0x1, -R6 ;  /* 0x000000010b067824 */ /* 0x000fe200078e0a06 */
[----:B------:R-:W-:Y:S01]  /*dd30*/  PLOP3.LUT P0, PT, PT, PT, UP0, 0x80, 0x0 ;  /* 0x000000000000781c */ /* 0x000fe20003f0f008 */
[----:B-1----:R-:W-:-:S03]  /*dd40*/  IMAD.SHL.U32 R8, R19, 0x40, RZ ;  /* 0x0000004013087824 */ /* 0x002fc600078e00ff */
[----:B------:R-:W-:Y:S01]  /*dd50*/  @UP0 ULDC.64 UR4, c[0x0][0x878] ;  /* 0x00021e0000040ab9 */ /* 0x000fe20000000a00 */
[----:B------:R-:W-:Y:S01]  /*dd60*/  IMAD.SHL.U32 R20, R6, 0x8, RZ ;  /* 0x0000000806147824 */ /* 0x000fe200078e00ff */
[----:B------:R-:W-:Y:S01]  /*dd70*/  @UP0 UIMAD.WIDE UR4, UR37, 0x4, UR4 ;  /* 0x00000004250408a5 */ /* 0x000fe2000f8e0204 */
[----:B------:R-:W-:Y:S02]  /*dd80*/  LOP3.LUT R9, R8, 0x1c0, RZ, 0xc0, !PT ;  /* 0x000001c008097812 */ /* 0x000fe400078ec0ff */
[----:B------:R-:W-:Y:S02]  /*dd90*/  LEA.HI R8, R10, R11, RZ, 0x6 ;  /* 0x0000000b0a087211 */ /* 0x000fe400078f30ff */
[----:B------:R-:W-:Y:S01]  /*dda0*/  LOP3.LUT R6, R9, 0x38, R20, 0xf8, !PT ;  /* 0x0000003809067812 */ /* 0x000fe200078ef814 */
[----:B------:R-:W-:Y:S01]  /*ddb0*/  IMAD.U32 R2, RZ, RZ, UR4 ;  /* 0x00000004ff027e24 */ /* 0x000fe2000f8e00ff */
[----:B------:R-:W-:Y:S01]  /*ddc0*/  SHF.R.U32.HI R9, RZ, 0x3, R9 ;  /* 0x00000003ff097819 */ /* 0x000fe20000011609 */
[----:B---3--:R-:W-:-:S02]  /*ddd0*/  IMAD.U32 R3, RZ, RZ, UR5 ;  /* 0x00000005ff037e24 */ /* 0x008fc4000f8e00ff */
[----:B------:R-:W-:Y:S01]  /*dde0*/  IMAD.SHL.U32 R8, R8, 0x8, RZ ;  /* 0x0000000808087824 */ /* 0x000fe200078e00ff */
[----:B------:R-:W-:Y:S02]  /*ddf0*/  LOP3.LUT R9, R6, R9, RZ, 0x3c, !PT ;  /* 0x0000000906097212 */ /* 0x000fe400078e3cff */
[----:B------:R1:W5:Y:S02]  /*de00*/  @P0 LDG.E R0, desc[UR38][R2.64] ;  /* 0x0000002602000981 */ /* 0x000364000c1e1900 */
[----:B------:R-:W-:Y:S02]  /*de10*/  LOP3.LUT R8, R9, 0x7ffffe00, R8, 0xf8, !PT ;  /* 0x7ffffe0009087812 */ /* 0x000fe400078ef808 */
[----:B-1----:R-:W-:Y:S02]  /*de20*/  CS2R R2, SRZ ;  /* 0x0000000000027805 */ /* 0x002fe4000001ff00 */
[--C-:B----4-:R-:W-:Y:S01]  /*de30*/  @P4 SHF.R.S32.HI R3, RZ, 0x1f, R7.reuse ;  /* 0x0000001fff034819 */ /* 0x110fe20000011407 */
[----:B------:R-:W-:Y:S01]  /*de40*/  @P4 IMAD.MOV.U32 R2, RZ, RZ, R7 ;  /* 0x000000ffff024224 */ /* 0x000fe200078e0007 */
[----:B--2---:R-:W-:Y:S06]  /*de50*/  @P0 BRA `(.L_x_1735) ;  /* 0x0000000000100947 */ /* 0x004fec0003800000 */
[----:B------:R-:W-:Y:S05]  /*de60*/  @!P4 BRA `(.L_x_1735) ;  /* 0x00000000000cc947 */ /* 0x000fea0003800000 */
[----:B------:R-:W2:Y:S04]  /*de70*/  LDG.E R7, desc[UR38][R4.64] ;  /* 0x0000002604077981 */ /* 0x000ea8000c1e1900 */
[----:B-----5:R-:W2:Y:S02]  /*de80*/  LDG.E R0, desc[UR38][R4.64+0x4] ;  /* 0x0000042604007981 */ /* 0x020ea4000c1e1900 */
[----:B--2---:R-:W-:-:S07]  /*de90*/  IMAD.IADD R0, R0, 0x1, -R7 ;  /* 0x0000000100007824 */ /* 0x004fce00078e0a07 */
.L_x_1735:
[----:B------:R-:W-:Y:S01]  /*dea0*/  LEA R30, R8, UR6, 0x1 ;  /* 0x00000006081e7c11 */ /* 0x000fe2000f8e08ff */
[----:B------:R-:W1:Y:S01]  /*deb0*/  LDC R33, c[0x0][0x83c] ;  /* 0x00020f00ff217b82 */ /* 0x000e620000000800 */
[----:B------:R-:W-:Y:S01]  /*dec0*/  SHF.R.S32.HI R32, RZ, 0x1f, R31 ;  /* 0x0000001fff207819 */ /* 0x000fe2000001141f */
[----:B-----5:R-:W-:Y:S01]  /*ded0*/  IMAD R0, R27, -0x80, R0 ;  /* 0xffffff801b007824 */ /* 0x020fe200078e0200 */
[--C-:B------:R-:W-:Y:S01]  /*dee0*/  SHF.R.S32.HI R21, RZ, 0x1f, R20.reuse ;  /* 0x0000001fff157819 */ /* 0x100fe20000011414 */
[----:B------:R2:W3:Y:S01]  /*def0*/  LDS.128 R12, [R30+0x1000] ;  /* 0x001000001e0c7984 */ /* 0x0004e20000000c00 */
[----:B------:R-:W-:Y:S01]  /*df00*/  ULDC.64 UR4, c[0x0][0x850] ;  /* 0x0002140000047ab9 */ /* 0x000fe20000000a00 */
[----:B------:R-:W-:Y:S01]  /*df10*/  IADD3 R2, P0, R19, R2, RZ ;  /* 0x0000000213027210 */ /* 0x000fe20007f1e0ff */
[----:B------:R-:W-:Y:S01]  /*df20*/  IMAD R18, R32, UR4, RZ ;  /* 0x0000000420127c24 */ /* 0x000fe2000f8e02ff */
[----:B------:R2:W4:Y:S01]  /*df30*/  LDS.128 R8, [R30+0x2000] ;  /* 0x002000001e087984 */ /* 0x0005220000000c00 */
[----:B------:R-:W-:Y:S01]  /*df40*/  IMAD.WIDE.U32 R16, R31, UR4, R20 ;  /* 0x000000041f107c25 */ /* 0x000fe2000f8e0014 */
[----:B------:R-:W-:Y:S01]  /*df50*/  USHF.R.S32.HI UR4, URZ, 0x1f, UR37 ;  /* 0x0000001f3f047899 */ /* 0x000fe20008011425 */
[----:B------:R-:W-:Y:S01]  /*df60*/  VIMNMX R22, R0, 0x80, PT ;  /* 0x0000008000167848 */ /* 0x000fe20003fe0100 */
[----:B------:R2:W2:Y:S01]  /*df70*/  LDS.128 R4, [R30+0x3000] ;  /* 0x003000001e047984 */ /* 0x0004a20000000c00 */
[----:B------:R-:W2:Y:S01]  /*df80*/  LDC R35, c[0x0][0x80c] ;  /* 0x00020300ff237b82 */ /* 0x000ea20000000800 */
[C---:B------:R-:W-:Y:S01]  /*df90*/  VIADD R0, R19.reuse, 0x20 ;  /* 0x0000002013007836 */ /* 0x040fe20000000000 */
[-C--:B------:R-:W-:Y:S01]  /*dfa0*/  ISETP.GE.AND P3, PT, R19, R22.reuse, PT ;  /* 0x000000161300720c */ /* 0x080fe20003f66270 */
[----:B------:R-:W-:Y:S01]  /*dfb0*/  IMAD.U32 R34, RZ, RZ, UR4 ;  /* 0x00000004ff227e24 */ /* 0x000fe2000f8e00ff */
[----:B------:R-:W-:Y:S01]  /*dfc0*/  SEL R37, RZ, UR37, P4 ;  /* 0x00000025ff257c07 */ /* 0x000fe2000a000000 */
[----:B------:R-:W-:Y:S01]  /*dfd0*/  IMAD R23, R31, UR5, R18 ;  /* 0x000000051f177c24 */ /* 0x000fe2000f8e0212 */
[----:B------:R-:W-:Y:S01]  /*dfe0*/  ULDC.64 UR4, c[0x0][0x858] ;  /* 0x0002160000047ab9 */ /* 0x000fe20000000a00 */
[----:B------:R-:W-:Y:S01]  /*dff0*/  VIADD R18, R19, 0x40 ;  /* 0x0000004013127836 */ /* 0x000fe20000000000 */
[----:B------:R-:W-:Y:S01]  /*e000*/  SEL R34, R34, RZ, !P4 ;  /* 0x000000ff22227207 */ /* 0x000fe20006000000 */
[----:B------:R-:W-:Y:S01]  /*e010*/  IMAD.IADD R17, R17, 0x1, R23 ;  /* 0x0000000111117824 */ /* 0x000fe200078e0217 */
[-C--:B------:R-:W-:Y:S01]  /*e020*/  ISETP.GE.AND P2, PT, R0, R22.reuse, PT ;  /* 0x000000160000720c */ /* 0x080fe20003f46270 */
[----:B------:R-:W-:Y:S01]  /*e030*/  BSSY B0, `(.L_x_1736) ;  /* 0x0000019000007945 */ /* 0x000fe20003800000 */
[----:B-1----:R-:W-:Y:S01]  /*e040*/  ISETP.GE.OR P6, PT, R20, R33, P3 ;  /* 0x000000211400720c */ /* 0x002fe20001fc6670 */
[----:B------:R-:W-:Y:S01]  /*e050*/  IMAD R0, R34, UR4, RZ ;  /* 0x0000000422007c24 */ /* 0x000fe2000f8e02ff */
[C---:B------:R-:W-:Y:S01]  /*e060*/  LEA.HI.X.SX32 R3, R19.reuse, R3, 0x1, P0 ;  /* 0x0000000313037211 */ /* 0x040fe200000f0eff */
[----:B------:R-:W-:Y:S01]  /*e070*/  VIADD R19, R19, 0x60 ;  /* 0x0000006013137836 */ /* 0x000fe20000000000 */
[-C--:B------:R-:W-:Y:S01]  /*e080*/  ISETP.GE.AND P1, PT, R18, R22.reuse, PT ;  /* 0x000000161200720c */ /* 0x080fe20003f26270 */
[C---:B------:R-:W-:Y:S01]  /*e090*/  IMAD R23, R37.reuse, UR5, R0 ;  /* 0x0000000525177c24 */ /* 0x040fe2000f8e0200 */
[----:B------:R-:W-:Y:S01]  /*e0a0*/  ISETP.GE.OR P5, PT, R20, R33, P2 ;  /* 0x000000211400720c */ /* 0x000fe200017a6670 */
[----:B------:R-:W-:Y:S01]  /*e0b0*/  IMAD.WIDE.U32 R28, R37, UR4, R16 ;  /* 0x00000004251c7c25 */ /* 0x000fe2000f8e0010 */
[----:B------:R-:W-:-:S02]  /*e0c0*/  ISETP.GE.AND P0, PT, R19, R22, PT ;  /* 0x000000161300720c */ /* 0x000fc40003f06270 */
[----:B------:R-:W-:Y:S01]  /*e0d0*/  ISETP.GE.OR P4, PT, R20, R33, P1 ;  /* 0x000000211400720c */ /* 0x000fe20000f86670 */
[----:B------:R-:W-:-:S04]  /*e0e0*/  IMAD.WIDE R26, R27, 0x80, R2 ;  /* 0x000000801b1a7825 */ /* 0x000fc800078e0202 */
[----:B------:R-:W-:Y:S01]  /*e0f0*/  IMAD.IADD R23, R29, 0x1, R23 ;  /* 0x000000011d177824 */ /* 0x000fe200078e0217 */
[----:B--234-:R-:W-:Y:S07]  /*e100*/  @P6 BRA `(.L_x_1737) ;  /* 0x00000000002c6947 */ /* 0x01cfee0003800000 */
[----:B------:R-:W1:Y:S01]  /*e110*/  LDS.128 R16, [R30+0x4000] ;  /* 0x004000001e107984 */ /* 0x000e620000000c00 */
        /* <DEDUP_REMOVED lines=10> */
.L_x_1737:
[----:B------:R-:W-:Y:S05]  /*e1c0*/  BSYNC B0 ;  /* 0x0000000000007941 */ /* 0x000fea0003800000 */
.L_x_1736:
[----:B-1----:R1:W2:Y:S01]  /*e1d0*/  LDS.128 R16, [R30+0x5000] ;  /* 0x005000001e107984 */ /* 0x0022a20000000c00 */
[----:B------:R-:W-:Y:S01]  /*e1e0*/  BSSY B0, `(.L_x_1738) ;  /* 0x0000010000007945 */ /* 0x000fe20003800000 */
[----:B------:R-:W-:-:S03]  /*e1f0*/  ISETP.GE.OR P6, PT, R20, R33, P0 ;  /* 0x000000211400720c */ /* 0x000fc600007c6670 */
        /* <DEDUP_REMOVED lines=13> */
[----:B--2---:R3:W-:Y:S02]  /*e2d0*/  STG.E.128 desc[UR38][R24.64], R16 ;  /* 0x0000001018007986 */ /* 0x0047e4000c101d26 */
.L_x_1739:
[----:B------:R-:W-:Y:S05]  /*e2e0*/  BSYNC B0 ;  /* 0x0000000000007941 */ /* 0x000fea0003800000 */
.L_x_1738:
[----:B--23--:R2:W3:Y:S01]  /*e2f0*/  LDS.128 R16, [R30+0x6000] ;  /* 0x006000001e107984 */ /* 0x00c4e20000000c00 */
        /* <DEDUP_REMOVED lines=15> */
.L_x_1741:
[----:B------:R-:W-:Y:S05]  /*e3f0*/  BSYNC B0 ;  /* 0x0000000000007941 */ /* 0x000fea0003800000 */
.L_x_1740:
[----:B---34-:R3:W4:Y:S01]  /*e400*/  LDS.128 R16, [R30+0x7000] ;  /* 0x007000001e107984 */ /* 0x0187220000000c00 */
        /* <DEDUP_REMOVED lines=15> */
.L_x_1743:
[----:B------:R-:W-:Y:S05]  /*e500*/  BSYNC B0 ;  /* 0x0000000000007941 */ /* 0x000fea0003800000 */
.L_x_1742:
[----:B----4-:R4:W1:Y:S01]  /*e510*/  LDS.128 R16, [R30] ;  /* 0x000000001e107984 */ /* 0x0108620000000c00 */
[----:B------:R-:W-:Y:S01]  /*e520*/  ULDC.64 UR4, c[0x0][0x820] ;  /* 0x0002080000047ab9 */ /* 0x000fe20000000a00 */
[-C--:B------:R-:W-:Y:S01]  /*e530*/  ISETP.GE.OR P3, PT, R20, R35.reuse, P3 ;  /* 0x000000231400720c */ /* 0x080fe20001f66670 */
        /* <DEDUP_REMOVED lines=10> */
[C---:B------:R-:W-:Y:S02]  /*e5e0*/  IMAD R21, R37.reuse, UR5, R0 ;  /* 0x0000000525157c24 */ /* 0x040fe4000f8e0200 */
        /* <DEDUP_REMOVED lines=13> */
.L_x_1745:
[----:B------:R-:W-:Y:S05]  /*e6c0*/  BSYNC B0 ;  /* 0x0000000000007941 */ /* 0x000fea0003800000 */
.L_x_1744:
        /* <DEDUP_REMOVED lines=14> */
[----:B------:R1:W-:Y:S02]  /*e7b0*/  STG.E.128 desc[UR38][R16.64], R12 ;  /* 0x0000000c10007986 */ /* 0x0003e4000c101d26 */
.L_x_1747:
[----:B------:R-:W-:Y:S05]  /*e7c0*/  BSYNC B0 ;  /* 0x0000000000007941 */ /* 0x000fea0003800000 */
.L_x_1746:
        /* <DEDUP_REMOVED lines=15> */
.L_x_1749:
[----:B------:R-:W-:Y:S05]  /*e8c0*/  BSYNC B0 ;  /* 0x0000000000007941 */ /* 0x000fea0003800000 */
.L_x_1748:
        /* <DEDUP_REMOVED lines=15> */
.L_x_1734:
[----:B------:R-:W-:Y:S01]  /*e9c0*/  ULDC.64 UR4, c[0x0][0x870] ;  /* 0x00021c0000047ab9 */ /* 0x000fe20000000a00 */
[----:B------:R-:W-:Y:S01]  /*e9d0*/  ULDC.64 UR6, c[0x0][0x870] ;  /* 0x00021c0000067ab9 */ /* 0x000fe20000000a00 */
[----:B------:R-:W-:Y:S01]  /*e9e0*/  UIMAD.WIDE UR4, UR37, 0x4, UR4 ;  /* 0x00000004250478a5 */ /* 0x000fe2000f8e0204 */
[----:B------:R-:W-:-:S04]  /*e9f0*/  ISETP.NE.U32.AND P0, PT, RZ, UR6, PT ;  /* 0x00000006ff007c0c */ /* 0x000fc8000bf05070 */
[----:B------:R-:W-:Y:S01]  /*ea00*/  ISETP.NE.AND.EX P4, PT, RZ, UR7, PT, P0 ;  /* 0x00000007ff007c0c */ /* 0x000fe2000bf85300 */
[----:B------:R-:W-:Y:S02]  /*ea10*/  IMAD.U32 R4, RZ, RZ, UR4 ;  /* 0x00000004ff047e24 */ /* 0x000fe4000f8e00ff */
[----:B------:R-:W-:Y:S01]  /*ea20*/  IMAD.U32 R5, RZ, RZ, UR5 ;  /* 0x00000005ff057e24 */ /* 0x000fe2000f8e00ff */
[----:B------:R-:W-:Y:S02]  /*ea30*/  ULDC.64 UR4, c[0x0][0x878] ;  /* 0x00021e0000047ab9 */ /* 0x000fe40000000a00 */
[----:B------:R-:W-:-:S04]  /*ea40*/  UISETP.NE.U32.AND UP0, UPT, UR4, URZ, UPT ;  /* 0x0000003f0400728c */ /* 0x000fc8000bf05070 */
[----:B------:R-:W-:Y:S01]  /*ea50*/  UISETP.NE.AND.EX UP0, UPT, UR5, URZ, UPT, UP0 ;  /* 0x0000003f0500728c */ /* 0x000fe2000bf05300 */
[----:B------:R-:W-:Y:S02]  /*ea60*/  ULDC UR6, c[0x0][0x808] ;  /* 0x0002020000067ab9 */ /* 0x000fe40000000800 */
[----:B--2---:R-:W2:Y:S01]  /*ea70*/  @P4 LDG.E R9, desc[UR38][R4.64] ;  /* 0x0000002604094981 */ /* 0x004ea2000c1e1900 */
[----:B------:R-:W-:Y:S02]  /*ea80*/  IMAD.U32 R0, RZ, RZ, UR6 ;  /* 0x00000006ff007e24 */ /* 0x000fe4000f8e00ff */
[----:B------:R-:W-:-:S05]  /*ea90*/  PLOP3.LUT P0, PT, PT, PT, UP0, 0x80, 0x0 ;  /* 0x000000000000781c */ /* 0x000fca0003f0f008 */
[----:B------:R-:W-:Y:S02]  /*eaa0*/  @UP0 ULDC.64 UR4, c[0x0][0x878] ;  /* 0x00021e0000040ab9 */ /* 0x000fe40000000a00 */
[----:B------:R-:W-:-:S06]  /*eab0*/  @UP0 UIMAD.WIDE UR4, UR37, 0x4, UR4 ;  /* 0x00000004250408a5 */ /* 0x000fcc000f8e0204 */
[----:B------:R-:W-:Y:S02]  /*eac0*/  IMAD.U32 R6, RZ, RZ, UR4 ;  /* 0x00000004ff067e24 */ /* 0x000fe4000f8e00ff */
[----:B------:R-:W-:-:S05]  /*ead0*/  IMAD.U32 R7, RZ, RZ, UR5 ;  /* 0x00000005ff077e24 */ /* 0x000fca000f8e00ff */
[----:B------:R3:W5:Y:S01]  /*eae0*/  @P0 LDG.E R0, desc[UR38][R6.64] ;  /* 0x0000002606000981 */ /* 0x000762000c1e1900 */
[----:B------:R-:W1:Y:S01]  /*eaf0*/  S2R R2, SR_TID.X ;  /* 0x0000000000027919 */ /* 0x000e620000002100 */
[----:B------:R-:W4:Y:S01]  /*eb00*/  S2R R15, SR_CTAID.X ;  /* 0x00000000000f7919 */ /* 0x000f220000002500 */
[----:B------:R-:W2:Y:S01]  /*eb10*/  S2R R19, SR_CTAID.Y ;  /* 0x0000000000137919 */ /* 0x000ea20000002600 */
[----:B-1----:R-:W-:-:S05]  /*eb20*/  VIADD R8, R2, 0xffffff80 ;  /* 0xffffff8002087836 */ /* 0x002fca0000000000 */
[----:B------:R-:W-:-:S04]  /*eb30*/  SHF.R.S32.HI R3, RZ, 0x1f, R8 ;  /* 0x0000001fff037819 */ /* 0x000fc80000011408 */
[----:B------:R-:W-:Y:S02]  /*eb40*/  LEA.HI R10, R3, R8, RZ, 0x3 ;  /* 0x00000008030a7211 */ /* 0x000fe400078f18ff */
[----:B------:R-:W-:Y:S02]  /*eb50*/  CS2R R2, SRZ ;  /* 0x0000000000027805 */ /* 0x000fe4000001ff00 */
[----:B------:R-:W-:-:S05]  /*eb60*/  LOP3.LUT R11, R10, 0x1ffffff8, RZ, 0xc0, !PT ;  /* 0x1ffffff80a0b7812 */ /* 0x000fca00078ec0ff */
[----:B------:R-:W-:Y:S01]  /*eb70*/  IMAD.IADD R11, R8, 0x1, -R11 ;  /* 0x00000001080b7824 */ /* 0x000fe200078e0a0b */
[--C-:B--2---:R-:W-:Y:S01]  /*eb80*/  @P4 SHF.R.S32.HI R3, RZ, 0x1f, R9.reuse ;  /* 0x0000001fff034819 */ /* 0x104fe20000011409 */
[----:B------:R-:W-:Y:S01]  /*eb90*/  @P4 IMAD.MOV.U32 R2, RZ, RZ, R9 ;  /* 0x000000ffff024224 */ /* 0x000fe200078e0009 */
[----:B---34-:R-:W-:Y:S06]  /*eba0*/  @P0 BRA `(.L_x_1750) ;  /* 0x0000000000100947 */ /* 0x018fec0003800000 */
[----:B------:R-:W-:Y:S05]  /*ebb0*/  @!P4 BRA `(.L_x_1750) ;  /* 0x00000000000cc947 */ /* 0x000fea0003800000 */
[----:B------:R-:W2:Y:S04]  /*ebc0*/  LDG.E R7, desc[UR38][R4.64] ;  /* 0x0000002604077981 */ /* 0x000ea8000c1e1900 */
[----:B-----5:R-:W2:Y:S02]  /*ebd0*/  LDG.E R0, desc[UR38][R4.64+0x4] ;  /* 0x0000042604007981 */ /* 0x020ea4000c1e1900 */
[----:B--2---:R-:W-:-:S07]  /*ebe0*/  IMAD.IADD R0, R0, 0x1, -R7 ;  /* 0x0000000100007824 */ /* 0x004fce00078e0a07 */
.L_x_1750:
[----:B------:R-:W1:Y:S01]  /*ebf0*/  LDC R21, c[0x0][0x80c] ;  /* 0x00020300ff157b82 */ /* 0x000e620000000800 */
[----:B------:R-:W-:Y:S01]  /*ec00*/  SHF.R.S32.HI R7, RZ, 0x3, R10 ;  /* 0x00000003ff077819 */ /* 0x000fe2000001140a */
[----:B------:R-:W-:Y:S01]  /*ec10*/  IMAD.SHL.U32 R10, R11, 0x8, RZ ;  /* 0x000000080b0a7824 */ /* 0x000fe200078e00ff */
[----:B------:R-:W-:Y:S01]  /*ec20*/  SHF.R.S32.HI R14, RZ, 0x1f, R19 ;  /* 0x0000001fff0e7819 */ /* 0x000fe20000011413 */
[----:B------:R-:W-:Y:S01]  /*ec30*/  ULDC.64 UR4, c[0x0][0x820] ;  /* 0x0002080000047ab9 */ /* 0x000fe20000000a00 */
[----:B-----5:R-:W-:Y:S01]  /*ec40*/  IMAD R0, R15, -0x80, R0 ;  /* 0xffffff800f007824 */ /* 0x020fe200078e0200 */
[C---:B------:R-:W-:Y:S01]  /*ec50*/  IADD3 R2, P0, R7.reuse, R2, RZ ;  /* 0x0000000207027210 */ /* 0x040fe20007f1e0ff */
[C---:B------:R-:W-:Y:S01]  /*ec60*/  VIADD R13, R7.reuse, 0x20 ;  /* 0x00000020070d7836 */ /* 0x040fe20000000000 */
[--C-:B------:R-:W-:Y:S01]  /*ec70*/  SHF.R.S32.HI R11, RZ, 0x1f, R10.reuse ;  /* 0x0000001fff0b7819 */ /* 0x100fe2000001140a */
[----:B------:R-:W-:Y:S01]  /*ec80*/  IMAD R6, R14, UR4, RZ ;  /* 0x000000040e067c24 */ /* 0x000fe2000f8e02ff */
[----:B------:R-:W2:Y:S01]  /*ec90*/  LDC R23, c[0x0][0x83c] ;  /* 0x00020f00ff177b82 */ /* 0x000ea20000000800 */
[CC--:B------:R-:W-:Y:S01]  /*eca0*/  ISETP.GE.AND P3, PT, R7.reuse, R0.reuse, PT ;  /* 0x000000000700720c */ /* 0x0c0fe20003f66270 */
[C---:B------:R-:W-:Y:S01]  /*ecb0*/  VIADD R17, R7.reuse, 0x40 ;  /* 0x0000004007117836 */ /* 0x040fe20000000000 */
[----:B------:R-:W-:Y:S01]  /*ecc0*/  LEA.HI.X.SX32 R3, R7, R3, 0x1, P0 ;  /* 0x0000000307037211 */ /* 0x000fe200000f0eff */
[----:B------:R-:W-:Y:S01]  /*ecd0*/  IMAD.WIDE.U32 R4, R19, UR4, R10 ;  /* 0x0000000413047c25 */ /* 0x000fe2000f8e000a */
[----:B------:R-:W-:Y:S01]  /*ece0*/  USHF.R.S32.HI UR4, URZ, 0x1f, UR37 ;  /* 0x0000001f3f047899 */ /* 0x000fe20008011425 */
[-C--:B------:R-:W-:Y:S01]  /*ecf0*/  ISETP.GE.AND P2, PT, R13, R0.reuse, PT ;  /* 0x000000000d00720c */ /* 0x080fe20003f46270 */
[----:B------:R-:W-:Y:S01]  /*ed00*/  BSSY B0, `(.L_x_1751) ;  /* 0x000001d000007945 */ /* 0x000fe20003800000 */
[----:B------:R-:W-:Y:S01]  /*ed10*/  VIADD R7, R7, 0x60 ;  /* 0x0000006007077836 */ /* 0x000fe20000000000 */
[-C--:B------:R-:W-:Y:S01]  /*ed20*/  ISETP.GE.AND P1, PT, R17, R0.reuse, PT ;  /* 0x000000001100720c */ /* 0x080fe20003f26270 */
[----:B------:R-:W-:Y:S01]  /*ed30*/  IMAD R9, R19, UR5, R6 ;  /* 0x0000000513097c24 */ /* 0x000fe2000f8e0206 */
[----:B------:R-:W-:Y:S01]  /*ed40*/  SEL R17, RZ, UR37, P4 ;  /* 0x00000025ff117c07 */ /* 0x000fe2000a000000 */
[----:B------:R-:W-:Y:S01]  /*ed50*/  IMAD.U32 R12, RZ, RZ, UR4 ;  /* 0x00000004ff0c7e24 */ /* 0x000fe2000f8e00ff */
[----:B------:R-:W-:Y:S01]  /*ed60*/  ULDC.64 UR4, c[0x0][0x828] ;  /* 0x00020a0000047ab9 */ /* 0x000fe20000000a00 */
[----:B-1----:R-:W-:Y:S01]  /*ed70*/  ISETP.GE.OR P6, PT, R10, R21, P3 ;  /* 0x000000150a00720c */ /* 0x002fe20001fc6670 */
[----:B------:R-:W-:Y:S01]  /*ed80*/  IMAD.IADD R5, R5, 0x1, R9 ;  /* 0x0000000105057824 */ /* 0x000fe200078e0209 */
[----:B------:R-:W-:Y:S01]  /*ed90*/  ISETP.GE.AND P0, PT, R7, R0, PT ;  /* 0x000000000700720c */ /* 0x000fe20003f06270 */
[----:B------:R-:W-:Y:S01]  /*eda0*/  IMAD.WIDE R6, R15, 0x80, R2 ;  /* 0x000000800f067825 */ /* 0x000fe200078e0202 */
[----:B------:R-:W-:-:S02]  /*edb0*/  SEL R12, R12, RZ, !P4 ;  /* 0x000000ff0c0c7207 */ /* 0x000fc40006000000 */
[CC--:B------:R-:W-:Y:S01]  /*edc0*/  ISETP.GE.OR P5, PT, R10.reuse, R21.reuse, P2 ;  /* 0x000000150a00720c */ /* 0x0c0fe200017a6670 */
[----:B------:R-:W-:Y:S01]  /*edd0*/  IMAD.WIDE.U32 R8, R17, UR4, R4 ;  /* 0x0000000411087c25 */ /* 0x000fe2000f8e0004 */
[----:B------:R-:W-:-:S03]  /*ede0*/  ISETP.GE.OR P4, PT, R10, R21, P1 ;  /* 0x000000150a00720c */ /* 0x000fc60000f86670 */
[----:B------:R-:W-:-:S04]  /*edf0*/  IMAD R0, R12, UR4, RZ ;  /* 0x000000040c007c24 */ /* 0x000fc8000f8e02ff */
[----:B------:R-:W-:-:S04]  /*ee00*/  IMAD R13, R17, UR5, R0 ;  /* 0x00000005110d7c24 */ /* 0x000fc8000f8e0200 */
[----:B------:R-:W-:Y:S01]  /*ee10*/  IMAD.IADD R5, R9, 0x1, R13 ;  /* 0x0000000109057824 */ /* 0x000fe200078e020d */
[----:B--2---:R-:W-:Y:S06]  /*ee20*/  @P6 BRA `(.L_x_1752) ;  /* 0x0000000000286947 */ /* 0x004fec0003800000 */
        /* <DEDUP_REMOVED lines=10> */
.L_x_1752:
[----:B------:R-:W-:Y:S05]  /*eed0*/  BSYNC B0 ;  /* 0x0000000000007941 */ /* 0x000fea0003800000 */
.L_x_1751:
        /* <DEDUP_REMOVED lines=16> */
.L_x_1754:
[----:B------:R-:W-:Y:S05]  /*efe0*/  BSYNC B0 ;  /* 0x0000000000007941 */ /* 0x000fea0003800000 */
.L_x_1753:
        /* <DEDUP_REMOVED lines=11> */
[----:B--2---:R-:W-:Y:S01]  /*f0a0*/  LEA R20, P4, R2, UR4, 0x1 ;  /* 0x0000000402147c11 */ /* 0x004fe2000f8808ff */
[----:B------:R-:W-:-:S05]  /*f0b0*/  IMAD.IADD R3, R3, 0x1, R13 ;  /* 0x0000000103037824 */ /* 0x000fca00078e020d */
[----:B------:R-:W-:-:S05]  /*f0c0*/  LEA.HI.X R21, R2, UR5, R3, 0x1, P4 ;  /* 0x0000000502157c11 */ /* 0x000fca000a0f0c03 */
[----:B------:R3:W-:Y:S02]  /*f0d0*/  STG.E.128 desc[UR38][R20.64], RZ ;  /* 0x000000ff14007986 */ /* 0x0007e4000c101d26 */
.L_x_1756:
[----:B------:R-:W-:Y:S05]  /*f0e0*/  BSYNC B0 ;  /* 0x0000000000007941 */ /* 0x000fea0003800000 */
.L_x_1755:
        /* <DEDUP_REMOVED lines=15> */
.L_x_1758:
[----:B------:R-:W-:Y:S05]  /*f1e0*/  BSYNC B0 ;  /* 0x0000000000007941 */ /* 0x000fea0003800000 */
.L_x_1757:
        /* <DEDUP_REMOVED lines=26> */
.L_x_1760:
[----:B------:R-:W-:Y:S05]  /*f390*/  BSYNC B0 ;  /* 0x0000000000007941 */ /* 0x000fea0003800000 */
.L_x_1759:
        /* <DEDUP_REMOVED lines=15> */
.L_x_1762:
[----:B------:R-:W-:Y:S05]  /*f490*/  BSYNC B0 ;  /* 0x0000000000007941 */ /* 0x000fea0003800000 */
.L_x_1761:
        /* <DEDUP_REMOVED lines=15> */
.L_x_1764:
[----:B------:R-:W-:Y:S05]  /*f590*/  BSYNC B0 ;  /* 0x0000000000007941 */ /* 0x000fea0003800000 */
.L_x_1763:
        /* <DEDUP_REMOVED lines=15> */
.L_x_1679:
[----:B------:R-:W-:-:S08]  /*f690*/  NOP ;  /* 0x0000000000007918 */ /* 0x000fd00000000000 */
[----:B------:R-:W1:-:S00]  /*f6a0*/  USETMAXREG.DEALLOC.CTAPOOL 0x18 ;  /* 0x00000018000079c8 */ /* 0x000e4000080e0500 */
        /* <DEDUP_REMOVED lines=19> */
.L_x_1766:
        /* <DEDUP_REMOVED lines=13> */
.L_x_1768:
[----:B------:R-:W-:-:S05]  /*f8b0*/  ULDC UR4, c[0x0][0x8bc] ;  /* 0x00022f0000047ab9 */ /* 0x000fca0000000800 */
.L_x_1767:
[----:B-1----:R-:W-:-:S04]  /*f8c0*/  USHF.L.U32 UR11, UR14, 0x7, URZ ;  /* 0x000000070e0b7899 */ /* 0x002fc8000800063f */
[----:B------:R-:W-:-:S04]  /*f8d0*/  UISETP.GE.AND UP0, UPT, UR11, UR4, UPT ;  /* 0x000000040b00728c */ /* 0x000fc8000bf06270 */
[----:B--2---:R-:W-:-:S06]  /*f8e0*/  USEL UR12, UR12, 0xffffffff, !UP0 ;  /* 0xffffffff0c0c7887 */ /* 0x004fcc000c000000 */
[----:B------:R-:W-:-:S13]  /*f8f0*/  ISETP.LE.AND P0, PT, RZ, UR12, PT ;  /* 0x0000000cff007c0c */ /* 0x000fda000bf03270 */
[----:B------:R-:W-:Y:S05]  /*f900*/  @!P0 BRA `(.L_x_1684) ;  /* 0x0000003400248947 */ /* 0x000fea0003800000 */
[----:B------:R-:W-:Y:S01]  /*f910*/  ULDC.64 UR4, c[0x0][0x770] ;  /* 0x0001dc0000047ab9 */ /* 0x000fe20000000a00 */
[----:B------:R-:W1:Y:S01]  /*f920*/  S2UR UR13, SR_CTAID.Y ;  /* 0x00000000000d79c3 */ /* 0x000e620000002600 */
[----:B------:R-:W-:Y:S01]  /*f930*/  UISETP.NE.U32.AND UP0, UPT, UR4, URZ, UPT ;  /* 0x0000003f0400728c */ /* 0x000fe2000bf05070 */
[----:B------:R-:W-:-:S03]  /*f940*/  ULDC.64 UR8, c[0x0][0x788] ;  /* 0x0001e20000087ab9 */ /* 0x000fc60000000a00 */
        /* <DEDUP_REMOVED lines=8> */
[----:B------:R-:W-:-:S04]  /*f9d0*/  UISETP.NE.U32.AND UP1, UPT, UR4, URZ, UPT ;  /* 0x0000003f0400728c */ /* 0x000fc8000bf25070 */
[----:B------:R-:W-:-:S06]  /*f9e0*/  UISETP.NE.AND.EX UP1, UPT, UR5, URZ, UPT, UP1 ;  /* 0x0000003f0500728c */ /* 0x000fcc000bf25310 */
[----:B------:R-:W-:-:S05]  /*f9f0*/  PLOP3.LUT P2, PT, PT, PT, UP1, 0x80, 0x0 ;  /* 0x000000000000781c */ /* 0x000fca0003f4f018 */
[----:B------:R-:W-:Y:S02]  /*fa00*/  @UP1 ULDC.64 UR4, c[0x0][0x780] ;  /* 0x0001e00000041ab9 */ /* 0x000fe40000000a00 */
[----:B------:R-:W-:-:S06]  /*fa10*/  @UP1 UIMAD.WIDE UR4, UR12, 0x4, UR4 ;  /* 0x000000040c0418a5 */ /* 0x000fcc000f8e0204 */
[----:B------:R-:W-:Y:S02]  /*fa20*/  IMAD.U32 R4, RZ, RZ, UR4 ;  /* 0x00000004ff047e24 */ /* 0x000fe4000f8e00ff */
[----:B------:R-:W-:-:S05]  /*fa30*/  IMAD.U32 R5, RZ, RZ, UR5 ;  /* 0x00000005ff057e24 */ /* 0x000fca000f8e00ff */
[----:B------:R-:W3:Y:S01]  /*fa40*/  @P2 LDG.E R4, desc[UR38][R4.64] ;  /* 0x0000002604042981 */ /* 0x000ee2000c1e1900 */
[----:B------:R-:W-:Y:S01]  /*fa50*/  PLOP3.LUT P0, PT, PT, PT, UP0, 0x80, 0x0 ;  /* 0x000000000000781c */ /* 0x000fe20003f0f008 */
[----:B-1----:R-:W-:-:S12]  /*fa60*/  USHF.R.S32.HI UR16, URZ, 0x1f, UR13 ;  /* 0x0000001f3f107899 */ /* 0x002fd8000801140d */
[----:B--2---:R-:W-:Y:S02]  /*fa70*/  @P0 R2UR UR4, R0 ;  /* 0x00000000000402ca */ /* 0x004fe400000e0000 */
[----:B------:R-:W-:Y:S01]  /*fa80*/  ISETP.NE.U32.AND P0, PT, RZ, UR8, PT ;  /* 0x00000008ff007c0c */ /* 0x000fe2000bf05070 */
[----:B------:R-:W-:-:S03]  /*fa90*/  ULDC UR8, c[0x0][0x280] ;  /* 0x0000a00000087ab9 */ /* 0x000fc60000000800 */
[----:B------:R-:W-:-:S07]  /*faa0*/  ISETP.NE.AND.EX P0, PT, RZ, UR9, PT, P0 ;  /* 0x00000009ff007c0c */ /* 0x000fce000bf05300 */
[----:B------:R-:W-:-:S04]  /*fab0*/  @UP0 ULEA UR4, UR12, UR4, 0x7 ;  /* 0x000000040c040291 */ /* 0x000fc8000f8e383f */
[----:B------:R-:W-:-:S04]  /*fac0*/  @UP0 USHF.R.S32.HI UR5, URZ, 0x1f, UR4 ;  /* 0x0000001f3f050899 */ /* 0x000fc80008011404 */
[----:B------:R-:W-:-:S04]  /*fad0*/  @UP0 ULEA.HI UR5, UR5, UR4, URZ, 0x7 ;  /* 0x0000000405050291 */ /* 0x000fc8000f8f383f */
[----:B------:R-:W-:-:S04]  /*fae0*/  @UP0 USHF.L.U32 UR5, UR5, 0x6, URZ ;  /* 0x0000000605050899 */ /* 0x000fc8000800063f */
[----:B------:R-:W-:Y:S01]  /*faf0*/  @UP0 ULOP3.LUT UR7, UR5, 0xffffe000, URZ, 0xc0, !UPT ;  /* 0xffffe00005070892 */ /* 0x000fe2000f8ec03f */
[----:B---3--:R-:W-:-:S03]  /*fb00*/  @P2 R2UR UR8, R4 ;  /* 0x00000000040822ca */ /* 0x008fc600000e0000 */
[----:B------:R-:W-:Y:S01]  /*fb10*/  @UP0 USHF.R.S32.HI UR9, URZ, 0x1f, UR7 ;  /* 0x0000001f3f090899 */ /* 0x000fe20008011407 */
[----:B------:R-:W-:Y:S11]  /*fb20*/  @P2 BRA `(.L_x_1769) ;  /* 0x0000000000142947 */ /* 0x000ff60003800000 */
[----:B------:R-:W-:Y:S05]  /*fb30*/  @!P1 BRA `(.L_x_1769) ;  /* 0x0000000000109947 */ /* 0x000fea0003800000 */
[----:B------:R-:W2:Y:S04]  /*fb40*/  LDG.E R5, desc[UR38][R2.64] ;  /* 0x0000002602057981 */ /* 0x000ea8000c1e1900 */
[----:B------:R-:W2:Y:S02]  /*fb50*/  LDG.E R0, desc[UR38][R2.64+0x4] ;  /* 0x0000042602007981 */ /* 0x000ea4000c1e1900 */
[----:B--2---:R-:W-:-:S05]  /*fb60*/  IMAD.IADD R0, R0, 0x1, -R5 ;  /* 0x0000000100007824 */ /* 0x004fca00078e0a05 */
[----:B------:R-:W-:-:S15]  /*fb70*/  R2UR UR8, R0 ;  /* 0x00000000000872ca */ /* 0x000fde00000e0000 */
.L_x_1769:
[----:B------:R-:W-:Y:S01]  /*fb80*/  UMOV UR4, URZ ;  /* 0x0000003f00047c82 */ /* 0x000fe20008000000 */
[----:B------:R-:W-:Y:S01]  /*fb90*/  UMOV UR5, URZ ;  /* 0x0000003f00057c82 */ /* 0x000fe20008000000 */
[----:B------:R-:W-:Y:S01]  /*fba0*/  ULDC UR6, c[0x0][0x290] ;  /* 0x0000a40000067ab9 */ /* 0x000fe20000000800 */
[----:B------:R-:W-:Y:S01]  /*fbb0*/  @UP0 UMOV UR4, UR7 ;  /* 0x0000000700040c82 */ /* 0x000fe20008000000 */
[----:B------:R-:W-:Y:S01]  /*fbc0*/  @UP0 UMOV UR5, UR9 ;  /* 0x0000000900050c82 */ /* 0x000fe20008000000 */
        /* <DEDUP_REMOVED lines=8> */
.L_x_1770:
        /* <DEDUP_REMOVED lines=9> */
[----:B------:R-:W2:Y:S02]  /*fce0*/  LDG.E R5, desc[UR38][R2.64+0x4] ;  /* 0x0000042602057981 */ /* 0x000ea4000c1e1900 */
[----:B--2---:R-:W-:-:S05]  /*fcf0*/  IMAD.IADD R0, R5, 0x1, -R0 ;  /* 0x0000000105007824 */ /* 0x004fca00078e0a00 */
[----:B------:R-:W-:-:S15]  /*fd00*/  R2UR UR6, R0 ;  /* 0x00000000000672ca */ /* 0x000fde00000e0000 */
.L_x_1771:
[----:B------:R-:W-:Y:S01]  /*fd10*/  UIADD3 UR7, -UR6, UR8, UR11 ;  /* 0x0000000806077290 */ /* 0x000fe2000fffe10b */
[----:B------:R-:W-:Y:S01]  /*fd20*/  ISETP.LE.AND P0, PT, RZ, UR14, PT ;  /* 0x0000000eff007c0c */ /* 0x000fe2000bf03270 */
[----:B------:R-:W-:Y:S02]  /*fd30*/  ULDC UR9, c[0x0][0x74c] ;  /* 0x0001d30000097ab9 */ /* 0x000fe40000000800 */
[----:B------:R-:W-:Y:S02]  /*fd40*/  UIADD3 UR9, UR7, -UR9, URZ ;  /* 0x8000000907097290 */ /* 0x000fe4000fffe03f */
        /* <DEDUP_REMOVED lines=10> */
[----:B------:R-:W-:Y:S07]  /*fdf0*/  @!P0 BRA `(.L_x_1772) ;  /* 0x00000000001c8947 */ /* 0x000fee0003800000 */
[----:B------:R-:W-:Y:S01]  /*fe00*/  UIADD3 UR8, UR11, 0xff, UR8 ;  /* 0x000000ff0b087890 */ /* 0x000fe2000fffe008 */
[----:B------:R-:W-:-:S03]  /*fe10*/  ULDC UR9, c[0x0][0x748] ;  /* 0x0001d20000097ab9 */ /* 0x000fc60000000800 */
[----:B------:R-:W-:-:S04]  /*fe20*/  UIADD3 UR8, UR8, UR9, -UR6 ;  /* 0x0000000908087290 */ /* 0x000fc8000fffe806 */
[----:B------:R-:W-:-:S04]  /*fe30*/  USHF.R.S32.HI UR6, URZ, 0x1f, UR8 ;  /* 0x0000001f3f067899 */ /* 0x000fc80008011408 */
[----:B------:R-:W-:-:S04]  /*fe40*/  ULEA.HI UR6, UR6, UR8, URZ, 0x7 ;  /* 0x0000000806067291 */ /* 0x000fc8000f8f383f */
[----:B------:R-:W-:-:S06]  /*fe50*/  USHF.R.S32.HI UR6, URZ, 0x7, UR6 ;  /* 0x000000073f067899 */ /* 0x000fcc0008011406 */
[----:B------:R-:W-:-:S07]  /*fe60*/  VIMNMX R2, R2, UR6, PT ;  /* 0x0000000602027c48 */ /* 0x000fce000bfe0100 */
.L_x_1772:
[----:B------:R-:W-:-:S13]  /*fe70*/  ISETP.GT.AND P0, PT, R2, UR7, PT ;  /* 0x0000000702007c0c */ /* 0x000fda000bf04270 */
[----:B------:R-:W-:Y:S05]  /*fe80*/  @!P0 BRA `(.L_x_1684) ;  /* 0x0000002c00c48947 */ /* 0x000fea0003800000 */
[----:B------:R-:W-:Y:S01]  /*fe90*/  ULDC.64 UR14, c[0x0][0x2d8] ;  /* 0x0000b600000e7ab9 */ /* 0x000fe20000000a00 */
[----:B------:R-:W-:Y:S01]  /*fea0*/  VIADD R0, R2, -UR7 ;  /* 0x8000000702007c36 */ /* 0x000fe20008000000 */
[----:B------:R-:W-:Y:S02]  /*feb0*/  UIMAD UR10, UR16, UR14, URZ ;  /* 0x0000000e100a72a4 */ /* 0x000fe4000f8e023f */
[----:B------:R-:W-:Y:S02]  /*fec0*/  UIMAD.WIDE.U32 UR8, UR13, UR14, URZ ;  /* 0x0000000e0d0872a5 */ /* 0x000fe4000f8e003f */
[----:B------:R-:W-:Y:S01]  /*fed0*/  USHF.R.S32.HI UR6, URZ, 0x1f, UR12 ;  /* 0x0000001f3f067899 */ /* 0x000fe2000801140c */
[----:B------:R-:W-:Y:S01]  /*fee0*/  LOP3.LUT R0, R0, 0x1, RZ, 0xc0, !PT ;  /* 0x0000000100007812 */ /* 0x000fe200078ec0ff */
[----:B------:R-:W-:Y:S02]  /*fef0*/  UIMAD UR13, UR13, UR15, UR10 ;  /* 0x0000000f0d0d72a4 */ /* 0x000fe4000f8e020a */
[----:B------:R-:W-:Y:S01]  /*ff00*/  UIADD3 UR10, UP1, UR4, UR8, URZ ;  /* 0x00000008040a7290 */ /* 0x000fe2000ff3e03f */
[----:B------:R-:W-:Y:S01]  /*ff10*/  ISETP.NE.U32.AND P1, PT, R0, 0x1, PT ;  /* 0x000000010000780c */ /* 0x000fe20003f25070 */
[----:B------:R-:W-:-:S02]  /*ff20*/  UIADD3 UR13, UR9, UR13, URZ ;  /* 0x0000000d090d7290 */ /* 0x000fc4000fffe03f */
[----:B------:R-:W-:Y:S01]  /*ff30*/  USEL UR6, UR6, URZ, !UP0 ;  /* 0x0000003f06067287 */ /* 0x000fe2000c000000 */
[----:B------:R-:W-:Y:S01]  /*ff40*/  ULDC.64 UR26, c[0x0][0x2e0] ;  /* 0x0000b800001a7ab9 */ /* 0x000fe20000000a00 */
[----:B------:R-:W-:Y:S02]  /*ff50*/  USEL UR12, UR12, URZ, !UP0 ;  /* 0x0000003f0c0c7287 */ /* 0x000fe4000c000000 */
[----:B------:R-:W-:Y:S02]  /*ff60*/  UIADD3.X UR11, UR5, UR13, URZ, UP1, !UPT ;  /* 0x0000000d050b7290 */ /* 0x000fe40008ffe43f */
[----:B------:R-:W-:Y:S02]  /*ff70*/  UIMAD UR14, UR6, UR26, URZ ;  /* 0x0000001a060e72a4 */ /* 0x000fe4000f8e023f */
[----:B------:R-:W-:Y:S02]  /*ff80*/  UIMAD.WIDE.U32 UR10, UR12, UR26, UR10 ;  /* 0x0000001a0c0a72a5 */ /* 0x000fe4000f8e000a */
[----:B------:R-:W-:Y:S01]  /*ff90*/  UIMAD UR14, UR12, UR27, UR14 ;  /* 0x0000001b0c0e72a4 */ /* 0x000fe2000f8e020e */
[----:B------:R-:W-:-:S03]  /*ffa0*/  ELECT P0, URZ, PT ;  /* 0x00000000003f782f */ /* 0x000fc60003800000 */
        /* <DEDUP_REMOVED lines=20> */
.L_x_1775:
[----:B------:R-:W-:Y:S05]  /*100f0*/  BSYNC B0 ;  /* 0x0000000000007941 */ /* 0x000fea0003800000 */
.L_x_1774:
        /* <DEDUP_REMOVED lines=19> */
.L_x_1777:
[----:B------:R-:W-:Y:S05]  /*10230*/  BSYNC B0 ;  /* 0x0000000000007941 */ /* 0x000fea0003800000 */
.L_x_1776:
[----:B------:R-:W-:Y:S06]  /*10240*/  BAR.ARV 0xa, 0xa0 ;  /* 0x0282800000007b1d */ /* 0x000fec0000002000 */
[----:B------:R-:W-:Y:S04]  /*10250*/  BSSY B0, `(.L_x_1778) ;  /* 0x0000003000007945 */ /* 0x000fe80003800000 */
[----:B------:R-:W-:Y:S05]  /*10260*/  @!P0 BRA `(.L_x_1779) ;  /* 0x0000000000048947 */ /* 0x000fea0003800000 */
[----:B------:R-:W-:-:S04]  /*10270*/  DEPBAR.LE SB0, 0x0 ;  /* 0x000080000000791a */ /* 0x000fc80000000000 */
.L_x_1779:
[----:B------:R-:W-:Y:S05]  /*10280*/  BSYNC B0 ;  /* 0x0000000000007941 */ /* 0x000fea0003800000 */
.L_x_1778:
[----:B------:R-:W-:Y:S06]  /*10290*/  BAR.ARV 0xb, 0xa0 ;  /* 0x02c2800000007b1d */ /* 0x000fec0000002000 */
[----:B------:R-:W-:Y:S01]  /*102a0*/  UIADD3 UR15, UR7, 0x1, URZ ;  /* 0x00000001070f7890 */ /* 0x000fe2000fffe03f */
[----:B------:R-:W-:Y:S11]  /*102b0*/  BRA `(.L_x_1780) ;  /* 0x0000000000047947 */ /* 0x000ff60003800000 */
.L_x_1773:
[----:B------:R-:W-:-:S05]  /*102c0*/  UMOV UR15, UR7 ;  /* 0x00000007000f7c82 */ /* 0x000fca0008000000 */
.L_x_1780:
[----:B------:R-:W-:-:S06]  /*102d0*/  UIADD3 UR6, UR7, 0x1, URZ ;  /* 0x0000000107067890 */ /* 0x000fcc000fffe03f */
[----:B------:R-:W-:-:S13]  /*102e0*/  ISETP.NE.AND P1, PT, R2, UR6, PT ;  /* 0x0000000602007c0c */ /* 0x000fda000bf25270 */
[----:B------:R-:W-:Y:S05]  /*102f0*/  @!P1 BRA `(.L_x_1684) ;  /* 0x0000002800a89947 */ /* 0x000fea0003800000 */
[----:B------:R-:W-:Y:S01]  /*10300*/  UMOV UR16, UR8 ;  /* 0x0000000800107c82 */ /* 0x000fe20008000000 */
[----:B------:R-:W-:Y:S01]  /*10310*/  UMOV UR17, UR13 ;  /* 0x0000000d00117c82 */ /* 0x000fe20008000000 */
[----:B------:R-:W-:Y:S01]  /*10320*/  ULDC.64 UR18, c[0x0][0x2c0] ;  /* 0x0000b00000127ab9 */ /* 0x000fe20000000a00 */
[----:B------:R-:W-:Y:S01]  /*10330*/  UIMAD.WIDE.U32 UR16, UR12, UR26, UR16 ;  /* 0x0000001a0c1072a5 */ /* 0x000fe2000f8e0010 */
[----:B------:R-:W-:Y:S01]  /*10340*/  UMOV UR6, URZ ;  /* 0x0000003f00067c82 */ /* 0x000fe20008000000 */
[----:B------:R-:W-:Y:S02]  /*10350*/  ULDC.64 UR30, c[0x0][0x2c0] ;  /* 0x0000b000001e7ab9 */ /* 0x000fe40000000a00 */
[----:B------:R-:W-:-:S04]  /*10360*/  UIADD3 UR25, UP0, UR4, UR16, URZ ;  /* 0x0000001004197290 */ /* 0x000fc8000ff1e03f */
[----:B------:R-:W-:Y:S02]  /*10370*/  UIADD3.X UR16, UR5, UR14, UR17, UP0, !UPT ;  /* 0x0000000e05107290 */ /* 0x000fe400087fe411 */
[----:B------:R-:W-:Y:S02]  /*10380*/  ULEA UR24, UP0, UR25, UR18, 0x2 ;  /* 0x0000001219187291 */ /* 0x000fe4000f80103f */
[----:B------:R-:W-:Y:S02]  /*10390*/  USHF.L.U32 UR18, UR15, 0xd, URZ ;  /* 0x0000000d0f127899 */ /* 0x000fe4000800063f */
        /* <DEDUP_REMOVED lines=8> */
.L_x_1793:
        /* <DEDUP_REMOVED lines=9> */
[----:B------:R-:W-:Y:S01]  /*104b0*/  UMOV UR28, 0x400 ;  /* 0x00000400001c7882 */ /* 0x000fe20000000000 */
[----:B------:R-:W-:Y:S02]  /*104c0*/  UMOV UR42, 0x0 ;  /* 0x00000000002a7882 */ /* 0x000fe40000000000 */
[----:B------:R-:W-:Y:S02]  /*104d0*/  ULEA.HI.X.SX32 UR41, UR19, UR27, 0x1, UP0 ;  /* 0x0000001b13297291 */ /* 0x000fe400080f0e3f */
[----:B------:R-:W-:Y:S01]  /*104e0*/  ULEA UR40, UP0, UR37, UR30, 0x2 ;  /* 0x0000001e25287291 */ /* 0x000fe2000f80103f */
[----:B------:R-:W-:-:S03]  /*104f0*/  UMOV UR43, 0x14f00000 ;  /* 0x14f00000002b7882 */ /* 0x000fc60000000000 */
[----:B------:R-:W-:Y:S02]  /*10500*/  ULEA.HI.X UR41, UR37, UR31, UR41, 0x2, UP0 ;  /* 0x0000001f25297291 */ /* 0x000fe400080f1429 */
[----:B-1----:R-:W-:-:S03]  /*10510*/  ULEA UR28, UR29, UR28, 0x18 ;  /* 0x0000001c1d1c7291 */ /* 0x002fc6000f8ec03f */
[----:B------:R-:W-:Y:S01]  /*10520*/  UMOV UR29, 0x400 ;  /* 0x00000400001d7882 */ /* 0x000fe20000000000 */
[----:B------:R-:W-:-:S09]  /*10530*/  UIADD3 UR28, UR28, 0x8000, URZ ;  /* 0x000080001c1c7890 */ /* 0x000fd2000fffe03f */
[----:B------:R1:W-:Y:S02]  /*10540*/  UBLKRED.G.S.ADD.F32.RN [UR40], [UR28], UR29, desc[UR42] ;  /* 0x00002a281c0073bb */ /* 0x0003e400080a141d */
[----:B-1----:R0:W-:Y:S02]  /*10550*/  UTMACMDFLUSH ;  /* 0x00000000000079b7 */ /* 0x0021e40000000000 */
.L_x_1782:
[----:B------:R-:W-:Y:S05]  /*10560*/  BSYNC B0 ;  /* 0x0000000000007941 */ /* 0x000fea0003800000 */
.L_x_1781:
        /* <DEDUP_REMOVED lines=13> */
.L_x_1784:
[----:B------:R-:W-:Y:S05]  /*10640*/  BSYNC B0 ;  /* 0x0000000000007941 */ /* 0x000fea0003800000 */
.L_x_1783:
[----:B------:R-:W-:Y:S06]  /*10650*/  BAR.ARV 0xa, 0xa0 ;  /* 0x0282800000007b1d */ /* 0x000fec0000002000 */
[----:B------:R-:W-:Y:S04]  /*10660*/  BSSY B0, `(.L_x_1785) ;  /* 0x0000003000007945 */ /* 0x000fe80003800000 */
[----:B------:R-:W-:Y:S05]  /*10670*/  @!P0 BRA `(.L_x_1786) ;  /* 0x0000000000048947 */ /* 0x000fea0003800000 */
[----:B------:R-:W-:-:S04]  /*10680*/  DEPBAR.LE SB0, 0x0 ;  /* 0x000080000000791a */ /* 0x000fc80000000000 */
.L_x_1786:
[----:B------:R-:W-:Y:S05]  /*10690*/  BSYNC B0 ;  /* 0x0000000000007941 */ /* 0x000fea0003800000 */
.L_x_1785:
        /* <DEDUP_REMOVED lines=13> */
.L_x_1788:
[----:B------:R-:W-:Y:S05]  /*10770*/  BSYNC B0 ;  /* 0x0000000000007941 */ /* 0x000fea0003800000 */
.L_x_1787:
        /* <DEDUP_REMOVED lines=13> */
.L_x_1790:
[----:B------:R-:W-:Y:S05]  /*10850*/  BSYNC B0 ;  /* 0x0000000000007941 */ /* 0x000fea0003800000 */
.L_x_1789:
[----:B------:R-:W-:Y:S01]  /*10860*/  UIADD3 UR15, UR15, 0x2, URZ ;  /* 0x000000020f0f7890 */ /* 0x000fe2000fffe03f */
[----:B------:R-:W-:Y:S06]  /*10870*/  BAR.ARV 0xa, 0xa0 ;  /* 0x0282800000007b1d */ /* 0x000fec0000002000 */
[----:B------:R-:W-:Y:S01]  /*10880*/  BSSY B0, `(.L_x_1791) ;  /* 0x0000004000007945 */ /* 0x000fe20003800000 */
[----:B------:R-:W-:-:S03]  /*10890*/  ISETP.LE.AND P1, PT, R2, UR15, PT ;  /* 0x0000000f02007c0c */ /* 0x000fc6000bf23270 */
[----:B------:R-:W-:Y:S10]  /*108a0*/  @!P0 BRA `(.L_x_1792) ;  /* 0x0000000000048947 */ /* 0x000ff40003800000 */
[----:B------:R-:W-:-:S04]  /*108b0*/  DEPBAR.LE SB0, 0x0 ;  /* 0x000080000000791a */ /* 0x000fc80000000000 */
.L_x_1792:
[----:B------:R-:W-:Y:S05]  /*108c0*/  BSYNC B0 ;  /* 0x0000000000007941 */ /* 0x000fea0003800000 */
.L_x_1791:
[----:B------:R-:W-:Y:S06]  /*108d0*/  BAR.ARV 0xb, 0xa0 ;  /* 0x02c2800000007b1d */ /* 0x000fec0000002000 */
[----:B------:R-:W-:Y:S02]  /*108e0*/  UIADD3 UR19, UR19, 0x4000, URZ ;  /* 0x0000400013137890 */ /* 0x000fe4000fffe03f */
[----:B------:R-:W-:Y:S01]  /*108f0*/  UIADD3 UR6, UR6, 0x4000, URZ ;  /* 0x0000400006067890 */ /* 0x000fe2000fffe03f */
[----:B------:R-:W-:Y:S11]  /*10900*/  @!P1 BRA `(.L_x_1793) ;  /* 0xfffffff800c49947 */ /* 0x000ff6000383ffff */
[----:B------:R-:W-:Y:S05]  /*10910*/  BRA `(.L_x_1684) ;  /* 0x0000002400207947 */ /* 0x000fea0003800000 */
.L_x_1765:
[----:B------:R-:W-:Y:S01]  /*10920*/  ULDC.64 UR4, c[0x0][0x8d8] ;  /* 0x0002360000047ab9 */ /* 0x000fe20000000a00 */
[----:B------:R-:W1:Y:S01]  /*10930*/  S2UR UR21, SR_CTAID.X ;  /* 0x00000000001579c3 */ /* 0x000e620000002500 */
[----:B------:R-:W-:-:S04]  /*10940*/  ISETP.NE.U32.AND P0, PT, RZ, UR4, PT ;  /* 0x00000004ff007c0c */ /* 0x000fc8000bf05070 */
[----:B------:R-:W-:-:S03]  /*10950*/  ISETP.NE.AND.EX P0, PT, RZ, UR5, PT, P0 ;  /* 0x00000005ff007c0c */ /* 0x000fc6000bf05300 */
[----:B------:R-:W2:Y:S08]  /*10960*/  S2UR UR13, SR_CTAID.Z ;  /* 0x00000000000d79c3 */ /* 0x000eb00000002700 */
[----:B------:R-:W3:Y:S02]  /*10970*/  S2UR UR20, SR_CTAID.Y ;  /* 0x00000000001479c3 */ /* 0x000ee40000002600 */
        /* <DEDUP_REMOVED lines=8> */
.L_x_1794:
        /* <DEDUP_REMOVED lines=9> */
[----:B------:R-:W4:Y:S01]  /*10a90*/  LDG.E R4, desc[UR38][R2.64+0x4] ;  /* 0x0000042602047981 */ /* 0x000f22000c1e1900 */
[----:B--2---:R-:W-:Y:S02]  /*10aa0*/  R2UR UR4, R0 ;  /* 0x00000000000472ca */ /* 0x004fe400000e0000 */
[----:B----4-:R-:W-:-:S13]  /*10ab0*/  R2UR UR5, R4 ;  /* 0x00000000040572ca */ /* 0x010fda00000e0000 */
[----:B------:R-:W-:Y:S01]  /*10ac0*/  UIADD3 UR4, -UR4, UR5, URZ ;  /* 0x0000000504047290 */ /* 0x000fe2000fffe13f */
[----:B------:R-:W-:Y:S11]  /*10ad0*/  BRA `(.L_x_1795) ;  /* 0x0000000000047947 */ /* 0x000ff60003800000 */
.L_x_1796:
[----:B------:R-:W-:-:S05]  /*10ae0*/  ULDC UR4, c[0x0][0x8bc] ;  /* 0x00022f0000047ab9 */ /* 0x000fca0000000800 */
.L_x_1795:
[----:B-1----:R-:W-:Y:S01]  /*10af0*/  USHF.L.U32 UR8, UR21, 0x7, URZ ;  /* 0x0000000715087899 */ /* 0x002fe2000800063f */
[----:B------:R-:W-:Y:S02]  /*10b00*/  IMAD.MOV.U32 R10, RZ, RZ, 0x1 ;  /* 0x00000001ff0a7424 */ /* 0x000fe400078e00ff */
[----:B------:R-:W-:Y:S01]  /*10b10*/  IMAD.MOV.U32 R0, RZ, RZ, RZ ;  /* 0x000000ffff007224 */ /* 0x000fe200078e00ff */
[----:B------:R-:W-:-:S04]  /*10b20*/  UISETP.GE.AND UP0, UPT, UR8, UR4, UPT ;  /* 0x000000040800728c */ /* 0x000fc8000bf06270 */
[----:B--2---:R-:W-:-:S06]  /*10b30*/  USEL UR13, UR13, 0xffffffff, !UP0 ;  /* 0xffffffff0d0d7887 */ /* 0x004fcc000c000000 */
[----:B------:R-:W-:-:S13]  /*10b40*/  ISETP.LE.AND P0, PT, RZ, UR13, PT ;  /* 0x0000000dff007c0c */ /* 0x000fda000bf03270 */
[----:B------:R-:W-:Y:S05]  /*10b50*/  @!P0 BRA `(.L_x_1797) ;  /* 0x0000001c00fc8947 */ /* 0x000fea0003800000 */
[----:B------:R-:W-:Y:S01]  /*10b60*/  ULDC.64 UR18, c[0x0][0x770] ;  /* 0x0001dc0000127ab9 */ /* 0x000fe20000000a00 */
[----:B------:R-:W-:Y:S01]  /*10b70*/  ULDC.64 UR14, c[0x0][0x770] ;  /* 0x0001dc00000e7ab9 */ /* 0x000fe20000000a00 */
[----:B------:R-:W-:Y:S02]  /*10b80*/  UISETP.NE.U32.AND UP1, UPT, UR18, URZ, UPT ;  /* 0x0000003f1200728c */ /* 0x000fe4000bf25070 */
[----:B------:R-:W-:Y:S02]  /*10b90*/  UIMAD.WIDE UR14, UR13, 0x4, UR14 ;  /* 0x000000040d0e78a5 */ /* 0x000fe4000f8e020e */
[----:B------:R-:W-:Y:S01]  /*10ba0*/  UISETP.NE.AND.EX UP1, UPT, UR19, URZ, UPT, UP1 ;  /* 0x0000003f1300728c */ /* 0x000fe2000bf25310 */
[----:B------:R-:W-:Y:S01]  /*10bb0*/  ULDC.64 UR4, c[0x0][0x778] ;  /* 0x0001de0000047ab9 */ /* 0x000fe20000000a00 */
[----:B------:R-:W-:Y:S02]  /*10bc0*/  ULDC.64 UR6, c[0x0][0x780] ;  /* 0x0001e00000067ab9 */ /* 0x000fe40000000a00 */
[----:B------:R-:W-:Y:S01]  /*10bd0*/  IMAD.U32 R2, RZ, RZ, UR14 ;  /* 0x0000000eff027e24 */ /* 0x000fe2000f8e00ff */
[----:B------:R-:W-:Y:S01]  /*10be0*/  ULDC.64 UR16, c[0x0][0x778] ;  /* 0x0001de0000107ab9 */ /* 0x000fe20000000a00 */
[----:B------:R-:W-:Y:S01]  /*10bf0*/  PLOP3.LUT P1, PT, PT, PT, UP1, 0x80, 0x0 ;  /* 0x000000000000781c */ /* 0x000fe20003f2f018 */
[----:B------:R-:W-:Y:S01]  /*10c00*/  IMAD.U32 R3, RZ, RZ, UR15 ;  /* 0x0000000fff037e24 */ /* 0x000fe2000f8e00ff */
[----:B------:R-:W-:-:S02]  /*10c10*/  UISETP.NE.U32.AND UP0, UPT, UR4, URZ, UPT ;  /* 0x0000003f0400728c */ /* 0x000fc4000bf05070 */
[----:B------:R-:W-:Y:S02]  /*10c20*/  UISETP.NE.U32.AND UP2, UPT, UR6, URZ, UPT ;  /* 0x0000003f0600728c */ /* 0x000fe4000bf45070 */
[----:B------:R-:W-:Y:S02]  /*10c30*/  UISETP.NE.AND.EX UP0, UPT, UR5, URZ, UPT, UP0 ;  /* 0x0000003f0500728c */ /* 0x000fe4000bf05300 */
[----:B------:R-:W-:Y:S01]  /*10c40*/  UISETP.NE.AND.EX UP2, UPT, UR7, URZ, UPT, UP2 ;  /* 0x0000003f0700728c */ /* 0x000fe2000bf45320 */
[----:B------:R-:W-:-:S04]  /*10c50*/  ULDC.64 UR22, c[0x0][0x788] ;  /* 0x0001e20000167ab9 */ /* 0x000fc80000000a00 */
[----:B------:R-:W2:Y:S01]  /*10c60*/  @P1 LDG.E R6, desc[UR38][R2.64] ;  /* 0x0000002602061981 */ /* 0x000ea2000c1e1900 */
[----:B------:R-:W-:Y:S01]  /*10c70*/  PLOP3.LUT P2, PT, PT, PT, UP0, 0x80, 0x0 ;  /* 0x000000000000781c */ /* 0x000fe20003f4f008 */
[----:B------:R-:W-:Y:S01]  /*10c80*/  UIMAD.WIDE UR16, UR13, 0x4, UR16 ;  /* 0x000000040d1078a5 */ /* 0x000fe2000f8e0210 */
[----:B------:R-:W-:Y:S01]  /*10c90*/  PLOP3.LUT P3, PT, PT, PT, UP2, 0x80, 0x0 ;  /* 0x000000000000781c */ /* 0x000fe20003f6f028 */
[----:B------:R1:W4:Y:S02]  /*10ca0*/  @P1 LDG.E R0, desc[UR38][R2.64] ;  /* 0x0000002602001981 */ /* 0x000324000c1e1900 */
[----:B------:R-:W-:Y:S02]  /*10cb0*/  @UP2 ULDC.64 UR4, c[0x0][0x780] ;  /* 0x0001e00000042ab9 */ /* 0x000fe40000000a00 */
[----:B------:R-:W-:Y:S01]  /*10cc0*/  @UP2 UIMAD.WIDE UR4, UR13, 0x4, UR4 ;  /* 0x000000040d0428a5 */ /* 0x000fe2000f8e0204 */
[----:B-1----:R-:W-:Y:S02]  /*10cd0*/  IMAD.U32 R2, RZ, RZ, UR16 ;  /* 0x00000010ff027e24 */ /* 0x002fe4000f8e00ff */
[----:B------:R-:W-:-:S05]  /*10ce0*/  IMAD.U32 R3, RZ, RZ, UR17 ;  /* 0x00000011ff037e24 */ /* 0x000fca000f8e00ff */
[----:B------:R1:W5:Y:S02]  /*10cf0*/  @P2 LDG.E R4, desc[UR38][R2.64] ;  /* 0x0000002602042981 */ /* 0x000364000c1e1900 */
[----:B-1----:R-:W-:Y:S02]  /*10d00*/  IMAD.U32 R2, RZ, RZ, UR4 ;  /* 0x00000004ff027e24 */ /* 0x002fe4000f8e00ff */
[----:B------:R-:W-:-:S05]  /*10d10*/  IMAD.U32 R3, RZ, RZ, UR5 ;  /* 0x00000005ff037e24 */ /* 0x000fca000f8e00ff */
[----:B------:R-:W3:Y:S01]  /*10d20*/  @P3 LDG.E R5, desc[UR38][R2.64] ;  /* 0x0000002602053981 */ /* 0x000ee2000c1e1900 */
[----:B------:R-:W-:Y:S01]  /*10d30*/  ISETP.NE.U32.AND P0, PT, RZ, UR22, PT ;  /* 0x00000016ff007c0c */ /* 0x000fe2000bf05070 */
[----:B------:R-:W-:Y:S01]  /*10d40*/  UMOV UR7, URZ ;  /* 0x0000003f00077c82 */ /* 0x000fe20008000000 */
[----:B------:R-:W-:Y:S01]  /*10d50*/  UMOV UR11, URZ ;  /* 0x0000003f000b7c82 */ /* 0x000fe20008000000 */
[----:B------:R-:W-:Y:S01]  /*10d60*/  ULDC UR9, c[0x0][0x280] ;  /* 0x0000a00000097ab9 */ /* 0x000fe20000000800 */
[----:B------:R-:W-:Y:S02]  /*10d70*/  ISETP.NE.AND.EX P0, PT, RZ, UR23, PT, P0 ;  /* 0x00000017ff007c0c */ /* 0x000fe4000bf05300 */
[----:B--2---:R-:W-:Y:S02]  /*10d80*/  @P1 R2UR UR4, R6 ;  /* 0x00000000060412ca */ /* 0x004fe400000e0000 */
[----:B----4-:R-:W-:-:S11]  /*10d90*/  @P1 R2UR UR7, R0 ;  /* 0x00000000000712ca */ /* 0x010fd600000e0000 */
[----:B------:R-:W-:-:S04]  /*10da0*/  @UP1 ULEA UR4, UR13, UR4, 0x7 ;  /* 0x000000040d041291 */ /* 0x000fc8000f8e383f */
[----:B------:R-:W-:-:S04]  /*10db0*/  @UP1 USHF.R.S32.HI UR5, URZ, 0x1f, UR4 ;  /* 0x0000001f3f051899 */ /* 0x000fc80008011404 */
[----:B------:R-:W-:Y:S01]  /*10dc0*/  @UP1 ULEA.HI UR5, UR5, UR4, URZ, 0x7 ;  /* 0x0000000405051291 */ /* 0x000fe2000f8f383f */
[----:B-----5:R-:W-:-:S03]  /*10dd0*/  @P2 R2UR UR11, R4 ;  /* 0x00000000040b22ca */ /* 0x020fc600000e0000 */
[----:B------:R-:W-:-:S04]  /*10de0*/  @UP1 ULOP3.LUT UR6, UR5, 0xffffff80, URZ, 0xc0, !UPT ;  /* 0xffffff8005061892 */ /* 0x000fc8000f8ec03f */
[----:B------:R-:W-:Y:S01]  /*10df0*/  @UP1 USHF.R.S32.HI UR12, URZ, 0x1f, UR6 ;  /* 0x0000001f3f0c1899 */ /* 0x000fe20008011406 */
[----:B---3--:R-:W-:Y:S01]  /*10e00*/  @P3 R2UR UR9, R5 ;  /* 0x00000000050932ca */ /* 0x008fe200000e0000 */
[----:B------:R-:W-:-:S14]  /*10e10*/  @P3 BRA `(.L_x_1798) ;  /* 0x0000000000203947 */ /* 0x000fdc0003800000 */
[----:B------:R-:W-:Y:S05]  /*10e20*/  @!P1 BRA `(.L_x_1798) ;  /* 0x00000000001c9947 */ /* 0x000fea0003800000 */
[----:B------:R-:W-:Y:S02]  /*10e30*/  IMAD.U32 R2, RZ, RZ, UR14 ;  /* 0x0000000eff027e24 */ /* 0x000fe4000f8e00ff */
[----:B------:R-:W-:-:S05]  /*10e40*/  IMAD.U32 R3, RZ, RZ, UR15 ;  /* 0x0000000fff037e24 */ /* 0x000fca000f8e00ff */
[----:B------:R-:W2:Y:S04]  /*10e50*/  LDG.E R0, desc[UR38][R2.64] ;  /* 0x0000002602007981 */ /* 0x000ea8000c1e1900 */
[----:B------:R-:W3:Y:S01]  /*10e60*/  LDG.E R4, desc[UR38][R2.64+0x4] ;  /* 0x0000042602047981 */ /* 0x000ee2000c1e1900 */
[----:B--2---:R-:W-:Y:S02]  /*10e70*/  R2UR UR4, R0 ;  /* 0x00000000000472ca */ /* 0x004fe400000e0000 */
[----:B---3--:R-:W-:-:S13]  /*10e80*/  R2UR UR9, R4 ;  /* 0x00000000040972ca */ /* 0x008fda00000e0000 */
[----:B------:R-:W-:-:S12]  /*10e90*/  UIADD3 UR9, -UR4, UR9, URZ ;  /* 0x0000000904097290 */ /* 0x000fd8000fffe13f */
.L_x_1798:
        /* <DEDUP_REMOVED lines=13> */
.L_x_1799:
        /* <DEDUP_REMOVED lines=8> */
.L_x_1800:
        /* <DEDUP_REMOVED lines=9> */
[----:B------:R-:W-:-:S04]  /*11080*/  ULEA.HI UR6, UR12, UR6, URZ, 0x7 ;  /* 0x000000060c067291 */ /* 0x000fc8000f8f383f */
[----:B------:R-:W-:Y:S01]  /*11090*/  VIMNMX R4, RZ, UR14, !PT ;  /* 0x0000000eff047c48 */ /* 0x000fe2000ffe0100 */
[----:B------:R-:W-:Y:S01]  /*110a0*/  USHF.R.S32.HI UR6, URZ, 0x7, UR6 ;  /* 0x000000073f067899 */ /* 0x000fe20008011406 */
[----:B------:R-:W-:Y:S11]  /*110b0*/  @!P0 BRA `(.L_x_1801) ;  /* 0x0000000000208947 */ /* 0x000ff60003800000 */
[----:B------:R-:W-:Y:S01]  /*110c0*/  UIADD3 UR9, UR8, 0xff, UR9 ;  /* 0x000000ff08097890 */ /* 0x000fe2000fffe009 */
[----:B------:R-:W-:-:S03]  /*110d0*/  ULDC UR12, c[0x0][0x748] ;  /* 0x0001d200000c7ab9 */ /* 0x000fc60000000800 */
[----:B------:R-:W-:-:S04]  /*110e0*/  UIADD3 UR9, UR9, UR12, -UR10 ;  /* 0x0000000c09097290 */ /* 0x000fc8000fffe80a */
[----:B------:R-:W-:-:S04]  /*110f0*/  USHF.R.S32.HI UR10, URZ, 0x1f, UR9 ;  /* 0x0000001f3f0a7899 */ /* 0x000fc80008011409 */
[----:B------:R-:W-:-:S04]  /*11100*/  ULEA.HI UR10, UR10, UR9, URZ, 0x7 ;  /* 0x000000090a0a7291 */ /* 0x000fc8000f8f383f */
[----:B------:R-:W-:-:S04]  /*11110*/  USHF.R.S32.HI UR10, URZ, 0x7, UR10 ;  /* 0x000000073f0a7899 */ /* 0x000fc8000801140a */
[----:B------:R-:W-:-:S04]  /*11120*/  UISETP.LT.AND UP1, UPT, UR6, UR10, UPT ;  /* 0x0000000a0600728c */ /* 0x000fc8000bf21270 */
[----:B------:R-:W-:-:S12]  /*11130*/  USEL UR6, UR6, UR10, UP1 ;  /* 0x0000000a06067287 */ /* 0x000fd80008800000 */
.L_x_1801:
[----:B------:R-:W-:Y:S01]  /*11140*/  ISETP.LT.AND P0, PT, R4, UR6, PT ;  /* 0x0000000604007c0c */ /* 0x000fe2000bf01270 */
[----:B------:R-:W-:-:S12]  /*11150*/  IMAD.MOV.U32 R0, RZ, RZ, RZ ;  /* 0x000000ffff007224 */ /* 0x000fd800078e00ff */
[----:B------:R-:W-:Y:S05]  /*11160*/  @!P0 BRA `(.L_x_1797) ;  /* 0x0000001800788947 */ /* 0x000fea0003800000 */
[----:B------:R-:W-:Y:S01]  /*11170*/  USHF.R.S32.HI UR10, URZ, 0x1f, UR20 ;  /* 0x0000001f3f0a7899 */ /* 0x000fe20008011414 */
[----:B------:R-:W-:Y:S01]  /*11180*/  BSSY B0, `(.L_x_1797) ;  /* 0x000019c000007945 */ /* 0x000fe20003800000 */
[----:B------:R-:W-:Y:S01]  /*11190*/  ULDC.64 UR16, c[0x0][0x718] ;  /* 0x0001c60000107ab9 */ /* 0x000fe20000000a00 */
[----:B------:R-:W-:Y:S01]  /*111a0*/  UISETP.NE.U32.AND UP1, UPT, UR18, URZ, UPT ;  /* 0x0000003f1200728c */ /* 0x000fe2000bf25070 */
[----:B------:R-:W-:Y:S01]  /*111b0*/  IMAD.MOV.U32 R0, RZ, RZ, RZ ;  /* 0x000000ffff007224 */ /* 0x000fe200078e00ff */
[----:B------:R-:W-:Y:S01]  /*111c0*/  UIMAD UR9, UR10, UR16, URZ ;  /* 0x000000100a0972a4 */ /* 0x000fe2000f8e023f */
[----:B------:R-:W-:Y:S01]  /*111d0*/  ULDC UR12, c[0x0][0x2e8] ;  /* 0x0000ba00000c7ab9 */ /* 0x000fe20000000800 */
[----:B------:R-:W-:Y:S01]  /*111e0*/  UMOV UR14, UR4 ;  /* 0x00000004000e7c82 */ /* 0x000fe20008000000 */
[----:B------:R-:W-:Y:S01]  /*111f0*/  UMOV UR15, UR5 ;  /* 0x00000005000f7c82 */ /* 0x000fe20008000000 */
[----:B------:R-:W-:Y:S02]  /*11200*/  UIMAD UR22, UR20, UR17, UR9 ;  /* 0x00000011141672a4 */ /* 0x000fe4000f8e0209 */
[----:B------:R-:W-:-:S02]  /*11210*/  UISETP.NE.AND.EX UP1, UPT, UR19, URZ, UPT, UP1 ;  /* 0x0000003f1300728c */ /* 0x000fc4000bf25310 */
[----:B------:R-:W-:Y:S02]  /*11220*/  USHF.R.S32.HI UR9, URZ, 0x1f, UR13 ;  /* 0x0000001f3f097899 */ /* 0x000fe4000801140d */
[----:B------:R-:W-:Y:S02]  /*11230*/  UISETP.NE.AND UP2, UPT, UR12, 0x1, UPT ;  /* 0x000000010c00788c */ /* 0x000fe4000bf45270 */
[----:B------:R-:W-:Y:S01]  /*11240*/  UIMAD.WIDE.U32 UR4, UR20, UR16, UR14 ;  /* 0x00000010140472a5 */ /* 0x000fe2000f8e000e */
[----:B------:R-:W-:Y:S01]  /*11250*/  ULDC.64 UR18, c[0x0][0x730] ;  /* 0x0001cc0000127ab9 */ /* 0x000fe20000000a00 */
[----:B------:R-:W-:Y:S02]  /*11260*/  USEL UR9, UR9, URZ, !UP1 ;  /* 0x0000003f09097287 */ /* 0x000fe4000c800000 */
[----:B------:R-:W-:Y:S01]  /*11270*/  UIMAD UR10, UR10, UR18, URZ ;  /* 0x000000120a0a72a4 */ /* 0x000fe2000f8e023f */
[----:B------:R-:W-:Y:S01]  /*11280*/  ELECT P0, URZ, PT ;  /* 0x00000000003f782f */ /* 0x000fe20003800000 */
[----:B------:R-:W-:Y:S01]  /*11290*/  ULDC.64 UR16, c[0x0][0x720] ;  /* 0x0001c80000107ab9 */ /* 0x000fe20000000a00 */
[----:B------:R-:W-:-:S02]  /*112a0*/  USEL UR21, UR13, URZ, !UP1 ;  /* 0x0000003f0d157287 */ /* 0x000fc4000c800000 */
[----:B------:R-:W-:Y:S02]  /*112b0*/  UIADD3 UR23, UR5, UR22, URZ ;  /* 0x0000001605177290 */ /* 0x000fe4000fffe03f */
[----:B------:R-:W-:Y:S01]  /*112c0*/  UIMAD UR5, UR9, UR16, URZ ;  /* 0x00000010090572a4 */ /* 0x000fe2000f8e023f */
[----:B------:R-:W-:Y:S01]  /*112d0*/  UMOV UR22, UR4 ;  /* 0x0000000400167c82 */ /* 0x000fe20008000000 */
[----:B------:R-:W-:Y:S02]  /*112e0*/  UIMAD.WIDE.U32 UR14, UR20, UR18, UR14 ;  /* 0x00000012140e72a5 */ /* 0x000fe4000f8e000e */
[----:B------:R-:W-:Y:S02]  /*112f0*/  UIMAD UR10, UR20, UR19, UR10 ;  /* 0x00000013140a72a4 */ /* 0x000fe4000f8e020a */
[----:B------:R-:W-:Y:S01]  /*11300*/  UIMAD.WIDE.U32 UR22, UR16, UR21, UR22 ;  /* 0x00000015101672a5 */ /* 0x000fe2000f8e0016 */
[----:B------:R-:W-:Y:S02]  /*11310*/  ULDC.64 UR18, c[0x0][0x738] ;  /* 0x0001ce0000127ab9 */ /* 0x000fe40000000a00 */
[----:B------:R-:W-:Y:S01]  /*11320*/  @UP2 ULDC UR16, c[0x0][0x2ec] ;  /* 0x0000bb0000102ab9 */ /* 0x000fe20000000800 */
[----:B------:R-:W-:-:S02]  /*11330*/  UIMAD UR5, UR17, UR21, UR5 ;  /* 0x00000015110572a4 */ /* 0x000fc4000f8e0205 */
[----:B------:R-:W-:Y:S02]  /*11340*/  UIADD3 UR15, UR15, UR10, URZ ;  /* 0x0000000a0f0f7290 */ /* 0x000fe4000fffe03f */
[----:B------:R-:W-:Y:S02]  /*11350*/  UIMAD UR9, UR9, UR18, URZ ;  /* 0x00000012090972a4 */ /* 0x000fe4000f8e023f */
[----:B------:R-:W-:Y:S02]  /*11360*/  UIMAD.WIDE.U32 UR16, UR20, UR16, URZ ;  /* 0x00000010141072a5 */ /* 0x000fe4000f8e003f */
[----:B------:R-:W-:Y:S01]  /*11370*/  UIADD3 UR11, UR8, UR11, URZ ;  /* 0x0000000b080b7290 */ /* 0x000fe2000fffe03f */
[----:B------:R-:W-:Y:S02]  /*11380*/  UMOV UR12, UR20 ;  /* 0x00000014000c7c82 */ /* 0x000fe40008000000 */
[----:B------:R-:W-:Y:S01]  /*11390*/  @UP2 ULDC UR8, c[0x0][0x2f0] ;  /* 0x0000bc0000082ab9 */ /* 0x000fe20000000800 */
[----:B------:R-:W-:-:S02]  /*113a0*/  UIMAD UR4, UR19, UR21, UR9 ;  /* 0x00000015130472a4 */ /* 0x000fc4000f8e0209 */
[----:B------:R-:W-:Y:S02]  /*113b0*/  UIMAD.WIDE.U32 UR14, UR18, UR21, UR14 ;  /* 0x00000015120e72a5 */ /* 0x000fe4000f8e000e */
[----:B------:R-:W-:Y:S02]  /*113c0*/  USEL UR13, UR13, URZ, !UP0 ;  /* 0x0000003f0d0d7287 */ /* 0x000fe4000c000000 */
        /* <DEDUP_REMOVED lines=9> */
.L_x_1831:
        /* <DEDUP_REMOVED lines=15> */
.L_x_1804:
[----:B------:R-:W-:Y:S01]  /*11550*/  R2UR UR19, R4 ;  /* 0x00000000041372ca */ /* 0x000fe200000e0000 */
[----:B------:R-:W2:Y:S01]  /*11560*/  LDC.64 R12, c[0x0][0x198] ;  /* 0x00006600ff0c7b82 */ /* 0x000ea20000000a00 */
        /* <DEDUP_REMOVED lines=10> */
[----:B------:R-:W-:Y:S01]  /*11610*/  UMOV UR27, UR11 ;  /* 0x0000000b001b7c82 */ /* 0x000fe20008000000 */
[----:B------:R-:W-:Y:S01]  /*11620*/  USHF.L.U32 UR19, UR19, 0x7, URZ ;  /* 0x0000000713137899 */ /* 0x000fe2000800063f */
[----:B------:R-:W-:Y:S01]  /*11630*/  IMAD.MOV.U32 R16, RZ, RZ, RZ ;  /* 0x000000ffff107224 */ /* 0x000fe200078e00ff */
[----:B------:R-:W-:Y:S01]  /*11640*/  UMOV UR28, UR12 ;  /* 0x0000000c001c7c82 */ /* 0x000fe20008000000 */
[----:B------:R-:W-:Y:S01]  /*11650*/  UMOV UR29, UR13 ;  /* 0x0000000d001d7c82 */ /* 0x000fe20008000000 */
[----:B------:R-:W-:-:S02]  /*11660*/  UIADD3 UR8, UP0, UR19, UR22, URZ ;  /* 0x0000001613087290 */ /* 0x000fc4000ff1e03f */
[----:B------:R-:W-:Y:S01]  /*11670*/  IMAD.U32 R3, RZ, RZ, UR19 ;  /* 0x00000013ff037e24 */ /* 0x000fe2000f8e00ff */
[----:B------:R-:W-:Y:S01]  /*11680*/  UIADD3 UR19, UR19, UR7, URZ ;  /* 0x0000000713137290 */ /* 0x000fe2000fffe03f */
[----:B------:R-:W-:Y:S02]  /*11690*/  UMOV UR26, UR18 ;  /* 0x00000012001a7c82 */ /* 0x000fe40008000000 */
[----:B------:R-:W-:Y:S01]  /*116a0*/  PLOP3.LUT P1, PT, PT, PT, UP0, 0x80, 0x0 ;  /* 0x000000000000781c */ /* 0x000fe20003f2f008 */
[----:B-1----:R-:W-:Y:S01]  /*116b0*/  IMAD.U32 R0, RZ, RZ, UR8 ;  /* 0x00000008ff007e24 */ /* 0x002fe2000f8e00ff */
[----:B------:R-:W-:Y:S01]  /*116c0*/  R2UR UR8, R15 ;  /* 0x000000000f0872ca */ /* 0x000fe200000e0000 */
[----:B--2---:R-:W-:Y:S01]  /*116d0*/  IMAD.MOV.U32 R7, RZ, RZ, R12 ;  /* 0x000000ffff077224 */ /* 0x004fe200078e000c */
[----:B------:R-:W-:Y:S01]  /*116e0*/  LEA.HI.X.SX32 R3, R3, R14, 0x1, P1 ;  /* 0x0000000e03037211 */ /* 0x000fe200008f0eff */
[----:B------:R-:W-:Y:S01]  /*116f0*/  IMAD.MOV.U32 R6, RZ, RZ, R13 ;  /* 0x000000ffff067224 */ /* 0x000fe200078e000d */
[----:B------:R-:W-:-:S04]  /*11700*/  LEA R2, P1, R0, R9, 0x2 ;  /* 0x0000000900027211 */ /* 0x000fc800078210ff */
[----:B------:R-:W-:Y:S02]  /*11710*/  LEA.HI.X R0, R0, R8, R3, 0x2, P1 ;  /* 0x0000000800007211 */ /* 0x000fe400008f1403 */
[----:B------:R-:W-:Y:S02]  /*11720*/  R2UR UR30, R2 ;  /* 0x00000000021e72ca */ /* 0x000fe400000e0000 */
[----:B------:R-:W-:Y:S01]  /*11730*/  R2UR UR31, R0 ;  /* 0x00000000001f72ca */ /* 0x000fe200000e0000 */
[----:B------:R-:W-:Y:S01]  /*11740*/  UIADD3 UR16, UR8, 0x10000, URZ ;  /* 0x0001000008107890 */ /* 0x000fe2000fffe03f */
[C---:B------:R-:W-:Y:S01]  /*11750*/  IADD3 R0, P1, R7.reuse, 0x2f0, RZ ;  /* 0x000002f007007810 */ /* 0x040fe20007f3e0ff */
[----:B------:R-:W-:Y:S02]  /*11760*/  UIADD3 UR17, UR8, 0x30c10, URZ ;  /* 0x00030c1008117890 */ /* 0x000fe4000fffe03f */
[----:B------:R-:W-:Y:S01]  /*11770*/  UIADD3 UR42, UR8, 0x20000, URZ ;  /* 0x00020000082a7890 */ /* 0x000fe2000fffe03f */
[----:B------:R-:W-:Y:S01]  /*11780*/  R2UR UR44, R0 ;  /* 0x00000000002c72ca */ /* 0x000fe200000e0000 */
[----:B------:R-:W-:Y:S01]  /*11790*/  UIADD3 UR9, UR8, 0x30c00, URZ ;  /* 0x00030c0008097890 */ /* 0x000fe2000fffe03f */
[----:B------:R-:W-:Y:S01]  /*117a0*/  IADD3 R0, P2, R7, 0x3f0, RZ ;  /* 0x000003f007007810 */ /* 0x000fe20007f5e0ff */
[----:B------:R-:W-:Y:S01]  /*117b0*/  UIADD3 UR24, UR8, 0x4000, URZ ;  /* 0x0000400008187890 */ /* 0x000fe2000fffe03f */
[----:B------:R-:W-:-:S02]  /*117c0*/  UMOV UR43, UR17 ;  /* 0x00000011002b7c82 */ /* 0x000fc40008000000 */
[----:B------:R-:W-:Y:S01]  /*117d0*/  R2UR UR46, R0 ;  /* 0x00000000002e72ca */ /* 0x000fe200000e0000 */
[----:B------:R-:W-:Y:S01]  /*117e0*/  IMAD.X R0, RZ, RZ, R6, P1 ;  /* 0x000000ffff007224 */ /* 0x000fe200008e0606 */
[----:B------:R-:W-:Y:S01]  /*117f0*/  IADD3 R2, P1, R7, 0xf0, RZ ;  /* 0x000000f007027810 */ /* 0x000fe20007f3e0ff */
[----:B------:R-:W-:-:S03]  /*11800*/  UMOV UR25, UR9 ;  /* 0x0000000900197c82 */ /* 0x000fc60008000000 */
[----:B------:R-:W-:Y:S01]  /*11810*/  R2UR UR32, R2 ;  /* 0x00000000022072ca */ /* 0x000fe200000e0000 */
[--C-:B------:R-:W-:Y:S01]  /*11820*/  IMAD.X R3, RZ, RZ, R6.reuse, P1 ;  /* 0x000000ffff037224 */ /* 0x100fe200008e0606 */
[----:B------:R-:W-:Y:S01]  /*11830*/  R2UR UR45, R0 ;  /* 0x00000000002d72ca */ /* 0x000fe200000e0000 */
[----:B------:R-:W-:-:S03]  /*11840*/  IMAD.X R0, RZ, RZ, R6, P2 ;  /* 0x000000ffff007224 */ /* 0x000fc600010e0606 */
[----:B------:R-:W-:Y:S02]  /*11850*/  R2UR UR33, R3 ;  /* 0x00000000032172ca */ /* 0x000fe400000e0000 */
[----:B------:R-:W-:Y:S01]  /*11860*/  R2UR UR47, R0 ;  /* 0x00000000002f72ca */ /* 0x000fe200000e0000 */
[----:B------:R-:W-:-:S10]  /*11870*/  IMAD.MOV.U32 R0, RZ, RZ, 0x8000 ;  /* 0x00008000ff007424 */ /* 0x000fd400078e00ff */
[----:B------:R1:W-:Y:S01]  /*11880*/  UTMALDG.4D [UR16], [UR32], desc[UR34] ;  /* 0x00002210200075b4 */ /* 0x0003e20008019000 */
[----:B------:R1:W-:Y:S01]  /*11890*/  UBLKCP.S.G [UR42], [UR30], UR37 ;  /* 0x0000002a1e0073ba */ /* 0x0003e20008000225 */
[----:B------:R2:W-:Y:S01]  /*118a0*/  SYNCS.ARRIVE.TRANS64 RZ, [R15+URZ+0x30c00], R0 ;  /* 0x030c00000fff79a7 */ /* 0x0005e2000800003f */
[----:B------:R1:W-:Y:S01]  /*118b0*/  UTMALDG.4D [UR8], [UR44], desc[UR40] ;  /* 0x000028082c0075b4 */ /* 0x0003e20008019000 */
[----:B--2---:R-:W-:-:S04]  /*118c0*/  IMAD.U32 R0, RZ, RZ, UR6 ;  /* 0x00000006ff007e24 */ /* 0x004fc8000f8e00ff */
[----:B------:R-:W-:Y:S01]  /*118d0*/  VIADD R5, R0, 0xffffffff ;  /* 0xffffffff00057836 */ /* 0x000fe20000000000 */
[----:B------:R1:W-:Y:S04]  /*118e0*/  UTMALDG.4D [UR24], [UR46], desc[UR40] ;  /* 0x000028182e0075b4 */ /* 0x0003e80008019000 */
[----:B------:R-:W-:Y:S01]  /*118f0*/  ISETP.GE.AND P1, PT, R4, R5, PT ;  /* 0x000000050400720c */ /* 0x000fe20003f26270 */
[----:B------:R1:W-:-:S12]  /*11900*/  STL [R1+0x4], R5 ;  /* 0x0000040501007387 */ /* 0x0003d80000100800 */
[----:B-1----:R-:W-:Y:S05]  /*11910*/  @P1 BRA `(.L_x_1805) ;  /* 0x0000000c00c81947 */ /* 0x002fea0003800000 */
[----:B------:R-:W-:Y:S01]  /*11920*/  R2UR UR8, R4 ;  /* 0x00000000040872ca */ /* 0x000fe200000e0000 */
[----:B------:R-:W-:Y:S01]  /*11930*/  UIADD3 UR9, UR6, -0x2, URZ ;  /* 0xfffffffe06097890 */ /* 0x000fe2000fffe03f */
[----:B------:R-:W-:-:S05]  /*11940*/  IMAD.MOV.U32 R10, RZ, RZ, 0x1 ;  /* 0x00000001ff0a7424 */ /* 0x000fca00078e00ff */
[----:B------:R-:W-:-:S06]  /*11950*/  ISETP.NE.AND P1, PT, R4, UR9, PT ;  /* 0x0000000904007c0c */ /* 0x000fcc000bf25270 */
[----:B------:R-:W-:-:S04]  /*11960*/  ULOP3.LUT UR8, URZ, UR8, URZ, 0x33, !UPT ;  /* 0x000000083f087292 */ /* 0x000fc8000f8e333f */
[----:B------:R-:W-:-:S06]  /*11970*/  UIADD3 UR8, UR8, UR6, URZ ;  /* 0x0000000608087290 */ /* 0x000fcc000fffe03f */
[----:B------:R-:W-:-:S05]  /*11980*/  IMAD.U32 R0, RZ, RZ, UR8 ;  /* 0x00000008ff007e24 */ /* 0x000fca000f8e00ff */
[----:B------:R-:W-:Y:S01]  /*11990*/  LOP3.LUT R5, R0, 0x1, RZ, 0xc0, !PT ;  /* 0x0000000100057812 */ /* 0x000fe200078ec0ff */
[----:B------:R-:W-:-:S04]  /*119a0*/  IMAD.MOV.U32 R0, RZ, RZ, R4 ;  /* 0x000000ffff007224 */ /* 0x000fc800078e0004 */
[----:B------:R1:W-:Y:S01]  /*119b0*/  STL [R1+0x8], R5 ;  /* 0x0000080501007387 */ /* 0x0003e20000100800 */
[----:B------:R-:W-:Y:S05]  /*119c0*/  @!P1 BRA `(.L_x_1806) ;  /* 0x0000000800689947 */ /* 0x000fea0003800000 */
[----:B------:R-:W-:Y:S01]  /*119d0*/  R2UR UR9, R5 ;  /* 0x00000000050972ca */ /* 0x000fe200000e0000 */
[----:B------:R-:W-:Y:S02]  /*119e0*/  IMAD.MOV.U32 R0, RZ, RZ, R4 ;  /* 0x000000ffff007224 */ /* 0x000fe400078e0004 */
[----:B------:R-:W-:-:S10]  /*119f0*/  IMAD.MOV.U32 R10, RZ, RZ, 0x1 ;  /* 0x00000001ff0a7424 */ /* 0x000fd400078e00ff */
[----:B------:R-:W-:-:S06]  /*11a00*/  UIADD3 UR8, UR8, -UR9, URZ ;  /* 0x8000000908087290 */ /* 0x000fcc000fffe03f */
[----:B------:R-:W-:-:S07]  /*11a10*/  IMAD.U32 R17, RZ, RZ, UR8 ;  /* 0x00000008ff117e24 */ /* 0x000fce000f8e00ff */
.L_x_1815:
[----:B-123--:R-:W-:-:S04]  /*11a20*/  SHF.L.U32 R18, R10, 0x1f, RZ ;  /* 0x0000001f0a127819 */ /* 0x00efc800000006ff */
[----:B------:R-:W2:Y:S02]  /*11a30*/  SYNCS.PHASECHK.TRANS64.TRYWAIT P1, [R15+URZ+0x30c40], R18 ;  /* 0x030c40120f0075a7 */ /* 0x000ea4000802017f */
[----:B--2---:R-:W-:Y:S05]  /*11a40*/  @!P1 BRA `(.L_x_1807) ;  /* 0x00000014009c9947 */ /* 0x004fea0003800000 */
.L_x_1832:
[----:B------:R-:W-:Y:S05]  /*11a50*/  @P0 BRA `(.L_x_1808) ;  /* 0x00000000001c0947 */ /* 0x000fea0003800000 */
[----:B------:R-:W3:Y:S02]  /*11a60*/  S2R R2, SR_TID.X ;  /* 0x0000000000027919 */ /* 0x000ee40000002100 */
[----:B---3--:R-:W-:Y:S01]  /*11a70*/  LOP3.LUT R3, R2, 0x1f, RZ, 0xc0, !PT ;  /* 0x0000001f02037812 */ /* 0x008fe200078ec0ff */
[----:B------:R-:W-:-:S03]  /*11a80*/  IMAD.MOV.U32 R2, RZ, RZ, 0x4200 ;  /* 0x00004200ff027424 */ /* 0x000fc600078e00ff */
[----:B------:R-:W-:Y:S01]  /*11a90*/  ISETP.NE.AND P1, PT, R3, RZ, PT ;  /* 0x000000ff0300720c */ /* 0x000fe20003f25270 */
[----:B------:R3:W-:-:S12]  /*11aa0*/  SYNCS.ARRIVE.TRANS64 RZ, [R15+URZ+0x30c30], R2 ;  /* 0x030c30020fff79a7 */ /* 0x0007d8000800003f */
[----:B---3--:R-:W-:Y:S05]  /*11ab0*/  @!P1 BRA `(.L_x_1808) ;  /* 0x0000000000049947 */ /* 0x008fea0003800000 */
[----:B------:R-:W-:Y:S01]  /*11ac0*/  BPT.TRAP 0x1 ;  /* 0x000000040000795c */ /* 0x000fe20000300000 */
.L_x_1808:
[----:B------:R-:W3:Y:S01]  /*11ad0*/  LDC.64 R12, c[0x0][0x728] ;  /* 0x0001ca00ff0c7b82 */ /* 0x000ee20000000a00 */
[----:B------:R-:W-:Y:S01]  /*11ae0*/  IMAD.SHL.U32 R19, R0, 0x80, RZ ;  /* 0x0000008000137824 */ /* 0x000fe200078e00ff */
[----:B------:R-:W-:Y:S01]  /*11af0*/  R2UR UR8, R15 ;  /* 0x000000000f0872ca */ /* 0x000fe200000e0000 */
[----:B------:R-:W-:Y:S01]  /*11b00*/  UMOV UR28, 0x0 ;  /* 0x00000000001c7882 */ /* 0x000fe20000000000 */
[----:B------:R-:W-:Y:S01]  /*11b10*/  UMOV UR29, 0x14f00000 ;  /* 0x14f00000001d7882 */ /* 0x000fe20000000000 */
[----:B------:R-:W-:Y:S01]  /*11b20*/  UMOV UR18, URZ ;  /* 0x0000003f00127c82 */ /* 0x000fe20008000000 */
[C---:B------:R-:W-:Y:S01]  /*11b30*/  IADD3 R2, P1, R19.reuse, UR14, RZ ;  /* 0x0000000e13027c10 */ /* 0x040fe2000ff3e0ff */
[----:B------:R-:W-:Y:S01]  /*11b40*/  UMOV UR10, 0x20 ;  /* 0x00000020000a7882 */ /* 0x000fe20000000000 */
[----:B-1----:R-:W1:Y:S01]  /*11b50*/  LDC.64 R4, c[0x0][0x198] ;  /* 0x00006600ff047b82 */ /* 0x002e620000000a00 */
[----:B------:R-:W-:-:S06]  /*11b60*/  R2UR UR19, R19 ;  /* 0x00000000131372ca */ /* 0x000fcc00000e0000 */
[----:B------:R-:W-:Y:S02]  /*11b70*/  UIADD3 UR16, UR8, 0x18000, URZ ;  /* 0x0001800008107890 */ /* 0x000fe4000fffe03f */
[----:B------:R-:W-:Y:S02]  /*11b80*/  UIADD3 UR17, UR8, 0x30c30, URZ ;  /* 0x00030c3008117890 */ /* 0x000fe4000fffe03f */
[----:B------:R-:W-:-:S03]  /*11b90*/  UIADD3 UR8, UR8, 0x20400, URZ ;  /* 0x0002040008087890 */ /* 0x000fc6000fffe03f */
[----:B------:R-:W-:Y:S01]  /*11ba0*/  UIADD3 UR19, UR19, UR7, URZ ;  /* 0x0000000713137290 */ /* 0x000fe2000fffe03f */
[----:B---3--:R-:W-:Y:S01]  /*11bb0*/  LEA R3, P2, R2, R12, 0x2 ;  /* 0x0000000c02037211 */ /* 0x008fe200078410ff */
[----:B------:R-:W-:-:S03]  /*11bc0*/  UMOV UR9, UR17 ;  /* 0x0000001100097c82 */ /* 0x000fc60008000000 */
[----:B------:R-:W-:Y:S02]  /*11bd0*/  R2UR UR24, R3 ;  /* 0x00000000031872ca */ /* 0x000fe400000e0000 */
[----:B------:R-:W-:Y:S01]  /*11be0*/  LEA.HI.X.SX32 R3, R19, R11, 0x1, P1 ;  /* 0x0000000b13037211 */ /* 0x000fe200008f0eff */
[----:B-1----:R-:W-:Y:S02]  /*11bf0*/  IMAD.MOV.U32 R7, RZ, RZ, R4 ;  /* 0x000000ffff077224 */ /* 0x002fe400078e0004 */
        /* <DEDUP_REMOVED lines=10> */
[----:B-1-3--:R-:W-:Y:S05]  /*11ca0*/  @!P1 BRA `(.L_x_1809) ;  /* 0x0000001400189947 */ /* 0x00afea0003800000 */
.L_x_1833:
        /* <DEDUP_REMOVED lines=8> */
.L_x_1810:
[----:B------:R-:W-:Y:S01]  /*11d30*/  VIADD R19, R19, 0x80 ;  /* 0x0000008013137836 */ /* 0x000fe20000000000 */
[----:B------:R-:W-:Y:S01]  /*11d40*/  ULDC.64 UR8, c[0x0][0x700] ;  /* 0x0001c00000087ab9 */ /* 0x000fe20000000a00 */
[----:B------:R-:W-:Y:S01]  /*11d50*/  R2UR UR26, R15 ;  /* 0x000000000f1a72ca */ /* 0x000fe200000e0000 */
[----:B------:R-:W-:Y:S01]  /*11d60*/  IMAD.U32 R9, RZ, RZ, UR8 ;  /* 0x00000008ff097e24 */ /* 0x000fe2000f8e00ff */
[----:B------:R-:W-:Y:S01]  /*11d70*/  UMOV UR24, 0x0 ;  /* 0x0000000000187882 */ /* 0x000fe20000000000 */
[C---:B------:R-:W-:Y:S01]  /*11d80*/  IADD3 R2, P1, R19.reuse, UR22, RZ ;  /* 0x0000001613027c10 */ /* 0x040fe2000ff3e0ff */
[----:B------:R-:W-:Y:S01]  /*11d90*/  IMAD.U32 R8, RZ, RZ, UR9 ;  /* 0x00000009ff087e24 */ /* 0x000fe2000f8e00ff */
[----:B------:R-:W-:Y:S01]  /*11da0*/  SHF.R.S32.HI R20, RZ, 0x1f, R19 ;  /* 0x0000001fff147819 */ /* 0x000fe20000011413 */
[----:B------:R-:W-:Y:S01]  /*11db0*/  VIADD R21, R19, UR7 ;  /* 0x0000000713157c36 */ /* 0x000fe20008000000 */
[----:B------:R-:W-:Y:S01]  /*11dc0*/  LEA R3, P2, R2, R9, 0x2 ;  /* 0x0000000902037211 */ /* 0x000fe200078410ff */
[----:B------:R-:W-:Y:S01]  /*11dd0*/  UMOV UR25, 0x14f00000 ;  /* 0x14f0000000197882 */ /* 0x000fe20000000000 */
[----:B------:R-:W-:Y:S01]  /*11de0*/  UMOV UR18, URZ ;  /* 0x0000003f00127c82 */ /* 0x000fe20008000000 */
[----:B------:R-:W-:Y:S01]  /*11df0*/  UMOV UR10, 0x20 ;  /* 0x00000020000a7882 */ /* 0x000fe20000000000 */
[----:B------:R-:W-:Y:S01]  /*11e00*/  R2UR UR28, R3 ;  /* 0x00000000031c72ca */ /* 0x000fe200000e0000 */
[----:B------:R-:W-:Y:S01]  /*11e10*/  IMAD.X R3, R20, 0x1, R14, P1 ;  /* 0x0000000114037824 */ /* 0x000fe200008e060e */
[----:B------:R-:W-:Y:S01]  /*11e20*/  R2UR UR19, R21 ;  /* 0x00000000151372ca */ /* 0x000fe200000e0000 */
[----:B------:R-:W-:-:S02]  /*11e30*/  UIADD3 UR16, UR26, 0x14000, URZ ;  /* 0x000140001a107890 */ /* 0x000fc4000fffe03f */
[----:B------:R-:W-:Y:S01]  /*11e40*/  UIADD3 UR17, UR26, 0x30c18, URZ ;  /* 0x00030c181a117890 */ /* 0x000fe2000fffe03f */
[----:B------:R-:W-:Y:S01]  /*11e50*/  LEA.HI.X R3, R2, R8, R3, 0x2, P2 ;  /* 0x0000000802037211 */ /* 0x000fe200010f1403 */
[----:B------:R-:W-:Y:S01]  /*11e60*/  UIADD3 UR26, UR26, 0x20200, URZ ;  /* 0x000202001a1a7890 */ /* 0x000fe2000fffe03f */
[----:B------:R-:W-:Y:S02]  /*11e70*/  IADD3 R2, P1, R7, 0xf0, RZ ;  /* 0x000000f007027810 */ /* 0x000fe40007f3e0ff */
[----:B------:R-:W-:Y:S02]  /*11e80*/  R2UR UR29, R3 ;  /* 0x00000000031d72ca */ /* 0x000fe400000e0000 */
[----:B------:R-:W-:Y:S01]  /*11e90*/  R2UR UR8, R2 ;  /* 0x00000000020872ca */ /* 0x000fe200000e0000 */
[----:B------:R-:W-:Y:S01]  /*11ea0*/  IMAD.X R3, RZ, RZ, R6, P1 ;  /* 0x000000ffff037224 */ /* 0x000fe200008e0606 */
[----:B------:R-:W-:-:S04]  /*11eb0*/  UMOV UR27, UR17 ;  /* 0x00000011001b7c82 */ /* 0x000fc80008000000 */
[----:B------:R-:W-:-:S13]  /*11ec0*/  R2UR UR9, R3 ;  /* 0x00000000030972ca */ /* 0x000fda00000e0000 */
[----:B------:R3:W-:Y:S01]  /*11ed0*/  UTMALDG.4D [UR16], [UR8], desc[UR24] ;  /* 0x00001810080075b4 */ /* 0x0007e20008019000 */
[----:B------:R3:W-:Y:S01]  /*11ee0*/  UBLKCP.S.G [UR26], [UR28], UR10 ;  /* 0x0000001a1c0073ba */ /* 0x0007e2000800020a */
[----:B------:R-:W4:Y:S02]  /*11ef0*/  SYNCS.PHASECHK.TRANS64.TRYWAIT P1, [R15+URZ+0x30c48], R18 ;  /* 0x030c48120f0075a7 */ /* 0x000f24000802017f */
[----:B---34-:R-:W-:Y:S05]  /*11f00*/  @!P1 BRA `(.L_x_1811) ;  /* 0x0000001000949947 */ /* 0x018fea0003800000 */
.L_x_1834:
[----:B------:R-:W-:Y:S05]  /*11f10*/  @P0 BRA `(.L_x_1812) ;  /* 0x00000000001c0947 */ /* 0x000fea0003800000 */
[----:B-123--:R-:W-:-:S04]  /*11f20*/  IMAD.MOV.U32 R18, RZ, RZ, 0x4200 ;  /* 0x00004200ff127424 */ /* 0x00efc800078e00ff */
[----:B------:R1:W-:Y:S02]  /*11f30*/  SYNCS.ARRIVE.TRANS64 RZ, [R15+URZ+0x30c38], R18 ;  /* 0x030c38120fff79a7 */ /* 0x0003e4000800003f */
[----:B-1----:R-:W1:Y:S02]  /*11f40*/  S2R R18, SR_TID.X ;  /* 0x0000000000127919 */ /* 0x002e640000002100 */
[----:B-1----:R-:W-:-:S04]  /*11f50*/  LOP3.LUT R18, R18, 0x1f, RZ, 0xc0, !PT ;  /* 0x0000001f12127812 */ /* 0x002fc800078ec0ff */
[----:B------:R-:W-:-:S13]  /*11f60*/  ISETP.NE.AND P1, PT, R18, RZ, PT ;  /* 0x000000ff1200720c */ /* 0x000fda0003f25270 */
[----:B------:R-:W-:Y:S05]  /*11f70*/  @!P1 BRA `(.L_x_1812) ;  /* 0x0000000000049947 */ /* 0x000fea0003800000 */
[----:B------:R-:W-:Y:S01]  /*11f80*/  BPT.TRAP 0x1 ;  /* 0x000000040000795c */ /* 0x000fe20000300000 */
.L_x_1812:
[----:B------:R-:W-:Y:S01]  /*11f90*/  IADD3 R19, P1, R19, UR14, RZ ;  /* 0x0000000e13137c10 */ /* 0x000fe2000ff3e0ff */
[----:B------:R-:W-:Y:S01]  /*11fa0*/  UMOV UR24, 0x0 ;  /* 0x0000000000187882 */ /* 0x000fe20000000000 */
[----:B------:R-:W-:Y:S01]  /*11fb0*/  R2UR UR26, R15 ;  /* 0x000000000f1a72ca */ /* 0x000fe200000e0000 */
[----:B------:R-:W-:Y:S01]  /*11fc0*/  UMOV UR25, 0x14f00000 ;  /* 0x14f0000000197882 */ /* 0x000fe20000000000 */
[----:B------:R-:W-:Y:S01]  /*11fd0*/  R2UR UR19, R21 ;  /* 0x00000000151372ca */ /* 0x000fe200000e0000 */
[----:B------:R-:W-:Y:S01]  /*11fe0*/  IMAD.X R20, R20, 0x1, R11, P1 ;  /* 0x0000000114147824 */ /* 0x000fe200008e060b */
[C---:B------:R-:W-:Y:S01]  /*11ff0*/  LEA R12, P1, R19.reuse, R12, 0x2 ;  /* 0x0000000c130c7211 */ /* 0x040fe200078210ff */
        /* <DEDUP_REMOVED lines=15> */
[----:B------:R-:W5:Y:S02]  /*120f0*/  SYNCS.PHASECHK.TRANS64.TRYWAIT P1, [R15+URZ+0x30c20], R4 ;  /* 0x030c20040f0075a7 */ /* 0x000f64000802017f */
[----:B----45:R-:W-:Y:S05]  /*12100*/  @!P1 BRA `(.L_x_1813) ;  /* 0x0000001000289947 */ /* 0x030fea0003800000 */
.L_x_1836:
[----:B------:R-:W-:Y:S05]  /*12110*/  @P0 BRA `(.L_x_1814) ;  /* 0x00000000001c0947 */ /* 0x000fea0003800000 */
[----:B------:R-:W5:Y:S01]  /*12120*/  S2R R5, SR_TID.X ;  /* 0x0000000000057919 */ /* 0x000f620000002100 */
[----:B----4-:R-:W-:-:S04]  /*12130*/  IMAD.MOV.U32 R4, RZ, RZ, 0x4200 ;  /* 0x00004200ff047424 */ /* 0x010fc800078e00ff */
[----:B------:R4:W-:Y:S01]  /*12140*/  SYNCS.ARRIVE.TRANS64 RZ, [R15+URZ+0x30c10], R4 ;  /* 0x030c10040fff79a7 */ /* 0x0009e2000800003f */
[----:B-----5:R-:W-:-:S04]  /*12150*/  LOP3.LUT R5, R5, 0x1f, RZ, 0xc0, !PT ;  /* 0x0000001f05057812 */ /* 0x020fc800078ec0ff */
[----:B------:R-:W-:-:S13]  /*12160*/  ISETP.NE.AND P1, PT, R5, RZ, PT ;  /* 0x000000ff0500720c */ /* 0x000fda0003f25270 */
[----:B----4-:R-:W-:Y:S05]  /*12170*/  @!P1 BRA `(.L_x_1814) ;  /* 0x0000000000049947 */ /* 0x010fea0003800000 */
[----:B------:R-:W-:Y:S01]  /*12180*/  BPT.TRAP 0x1 ;  /* 0x000000040000795c */ /* 0x000fe20000300000 */
.L_x_1814:
        /* <DEDUP_REMOVED lines=8> */
[----:B------:R-:W-:Y:S02]  /*12210*/  UIADD3 UR10, UR10, 0x2, URZ ;  /* 0x000000020a0a7890 */ /* 0x000fe4000fffe03f */
[----:B------:R-:W-:Y:S02]  /*12220*/  UIADD3 UR16, UR26, 0x10000, URZ ;  /* 0x000100001a107890 */ /* 0x000fe4000fffe03f */
[----:B------:R-:W-:Y:S02]  /*12230*/  USHF.L.U32 UR19, UR10, 0x7, URZ ;  /* 0x000000070a137899 */ /* 0x000fe4000800063f */
[----:B------:R-:W-:Y:S02]  /*12240*/  UIADD3 UR17, UR26, 0x30c10, URZ ;  /* 0x00030c101a117890 */ /* 0x000fe4000fffe03f */
[----:B------:R-:W-:Y:S02]  /*12250*/  UIADD3 UR8, UP0, UR19, UR22, URZ ;  /* 0x0000001613087290 */ /* 0x000fe4000ff1e03f */
[----:B------:R-:W-:Y:S01]  /*12260*/  IMAD.U32 R5, RZ, RZ, UR19 ;  /* 0x00000013ff057e24 */ /* 0x000fe2000f8e00ff */
[----:B------:R-:W-:-:S02]  /*12270*/  UIADD3 UR19, UR19, UR7, URZ ;  /* 0x0000000713137290 */ /* 0x000fc4000fffe03f */
[----:B------:R-:W-:Y:S01]  /*12280*/  UIADD3 UR26, UR26, 0x20000, URZ ;  /* 0x000200001a1a7890 */ /* 0x000fe2000fffe03f */
[----:B------:R-:W-:Y:S01]  /*12290*/  IMAD.U32 R0, RZ, RZ, UR8 ;  /* 0x00000008ff007e24 */ /* 0x000fe2000f8e00ff */
[----:B------:R-:W-:Y:S01]  /*122a0*/  PLOP3.LUT P2, PT, PT, PT, UP0, 0x80, 0x0 ;  /* 0x000000000000781c */ /* 0x000fe20003f4f008 */
[----:B------:R-:W-:Y:S01]  /*122b0*/  UMOV UR27, UR17 ;  /* 0x00000011001b7c82 */ /* 0x000fe20008000000 */
[----:B------:R-:W-:Y:S02]  /*122c0*/  R2UR UR8, R2 ;  /* 0x00000000020872ca */ /* 0x000fe400000e0000 */
[----:B----4-:R-:W-:Y:S02]  /*122d0*/  LEA R4, P1, R0, R9, 0x2 ;  /* 0x0000000900047211 */ /* 0x010fe400078210ff */
[----:B------:R-:W-:Y:S02]  /*122e0*/  LEA.HI.X.SX32 R5, R5, R14, 0x1, P2 ;  /* 0x0000000e05057211 */ /* 0x000fe400010f0eff */
[----:B------:R-:W-:-:S02]  /*122f0*/  R2UR UR30, R4 ;  /* 0x00000000041e72ca */ /* 0x000fc400000e0000 */
[----:B------:R-:W-:Y:S02]  /*12300*/  LEA.HI.X R0, R0, R8, R5, 0x2, P1 ;  /* 0x0000000800007211 */ /* 0x000fe400008f1405 */
[----:B------:R-:W-:Y:S02]  /*12310*/  ISETP.NE.AND P1, PT, R17, RZ, PT ;  /* 0x000000ff1100720c */ /* 0x000fe40003f25270 */
[----:B------:R-:W-:Y:S01]  /*12320*/  R2UR UR31, R0 ;  /* 0x00000000001f72ca */ /* 0x000fe200000e0000 */
[----:B------:R4:W-:Y:S01]  /*12330*/  UTMALDG.4D [UR16], [UR8], desc[UR24] ;  /* 0x00001810080075b4 */ /* 0x0009e20008019000 */
[----:B------:R-:W-:-:S11]  /*12340*/  IMAD.U32 R0, RZ, RZ, UR10 ;  /* 0x0000000aff007e24 */ /* 0x000fd6000f8e00ff */
[----:B------:R4:W-:Y:S02]  /*12350*/  UBLKCP.S.G [UR26], [UR30], UR28 ;  /* 0x0000001a1e0073ba */ /* 0x0009e4000800021c */
[----:B----4-:R-:W-:Y:S05]  /*12360*/  @P1 BRA `(.L_x_1815) ;  /* 0xfffffff400ac1947 */ /* 0x010fea000383ffff */
.L_x_1806:
[----:B------:R-:W4:Y:S02]  /*12370*/  LDL.LU R4, [R1+0x8] ;  /* 0x0000080001047983 */ /* 0x000f240000300800 */
[----:B----4-:R-:W-:Y:S02]  /*12380*/  ISETP.NE.AND P1, PT, R4, RZ, PT ;  /* 0x000000ff0400720c */ /* 0x010fe40003f25270 */
[----:B------:R4:W5:Y:S11]  /*12390*/  LDL R4, [R1+0x4] ;  /* 0x0000040001047983 */ /* 0x0009760000100800 */
[----:B----4-:R-:W-:Y:S05]  /*123a0*/  @!P1 BRA `(.L_x_1805) ;  /* 0x0000000400249947 */ /* 0x010fea0003800000 */
[----:B------:R-:W-:-:S04]  /*123b0*/  SHF.L.U32 R12, R10, 0x1f, RZ ;  /* 0x0000001f0a0c7819 */ /* 0x000fc800000006ff */
[----:B------:R-:W4:Y:S02]  /*123c0*/  SYNCS.PHASECHK.TRANS64.TRYWAIT P1, [R15+URZ+0x30c40], R12 ;  /* 0x030c400c0f0075a7 */ /* 0x000f24000802017f */
[----:B----4-:R-:W-:Y:S05]  /*123d0*/  @!P1 BRA `(.L_x_1816) ;  /* 0x0000000c008c9947 */ /* 0x010fea0003800000 */
.L_x_1837:
[----:B------:R-:W-:Y:S05]  /*123e0*/  @P0 BRA `(.L_x_1817) ;  /* 0x00000000001c0947 */ /* 0x000fea0003800000 */
[----:B-----5:R-:W1:Y:S02]  /*123f0*/  S2R R4, SR_TID.X ;  /* 0x0000000000047919 */ /* 0x020e640000002100 */
[----:B-1----:R-:W-:Y:S01]  /*12400*/  LOP3.LUT R5, R4, 0x1f, RZ, 0xc0, !PT ;  /* 0x0000001f04057812 */ /* 0x002fe200078ec0ff */
[----:B------:R-:W-:-:S03]  /*12410*/  IMAD.MOV.U32 R4, RZ, RZ, 0x4200 ;  /* 0x00004200ff047424 */ /* 0x000fc600078e00ff */
[----:B------:R-:W-:Y:S01]  /*12420*/  ISETP.NE.AND P1, PT, R5, RZ, PT ;  /* 0x000000ff0500720c */ /* 0x000fe20003f25270 */
[----:B------:R1:W-:-:S12]  /*12430*/  SYNCS.ARRIVE.TRANS64 RZ, [R15+URZ+0x30c30], R4 ;  /* 0x030c30040fff79a7 */ /* 0x0003d8000800003f */
[----:B-1----:R-:W-:Y:S05]  /*12440*/  @!P1 BRA `(.L_x_1817) ;  /* 0x0000000000049947 */ /* 0x002fea0003800000 */
[----:B------:R-:W-:Y:S01]  /*12450*/  BPT.TRAP 0x1 ;  /* 0x000000040000795c */ /* 0x000fe20000300000 */
.L_x_1817:
[----:B-1---5:R-:W1:Y:S01]  /*12460*/  LDC.64 R4, c[0x0][0x728] ;  /* 0x0001ca00ff047b82 */ /* 0x022e620000000a00 */
        /* <DEDUP_REMOVED lines=10> */
[----:B------:R-:W-:Y:S02]  /*12510*/  UIADD3 UR26, UR26, 0x20400, URZ ;  /* 0x000204001a1a7890 */ /* 0x000fe4000fffe03f */
[----:B------:R-:W-:Y:S01]  /*12520*/  UIADD3 UR19, UR19, UR7, URZ ;  /* 0x0000000713137290 */ /* 0x000fe2000fffe03f */
[----:B-1----:R-:W-:Y:S02]  /*12530*/  LEA R4, P2, R13, R4, 0x2 ;  /* 0x000000040d047211 */ /* 0x002fe400078410ff */
        /* <DEDUP_REMOVED lines=13> */
.L_x_1838:
[----:B------:R-:W-:Y:S05]  /*12610*/  @P0 BRA `(.L_x_1819) ;  /* 0x00000000001c0947 */ /* 0x000fea0003800000 */
[----:B------:R-:W2:Y:S02]  /*12620*/  S2R R4, SR_TID.X ;  /* 0x0000000000047919 */ /* 0x000ea40000002100 */
[----:B--2---:R-:W-:Y:S01]  /*12630*/  LOP3.LUT R5, R4, 0x1f, RZ, 0xc0, !PT ;  /* 0x0000001f04057812 */ /* 0x004fe200078ec0ff */
[----:B------:R-:W-:-:S03]  /*12640*/  IMAD.MOV.U32 R4, RZ, RZ, 0x4200 ;  /* 0x00004200ff047424 */ /* 0x000fc600078e00ff */
[----:B------:R-:W-:Y:S01]  /*12650*/  ISETP.NE.AND P0, PT, R5, RZ, PT ;  /* 0x000000ff0500720c */ /* 0x000fe20003f05270 */
[----:B------:R2:W-:-:S12]  /*12660*/  SYNCS.ARRIVE.TRANS64 RZ, [R15+URZ+0x30c18], R4 ;  /* 0x030c18040fff79a7 */ /* 0x0005d8000800003f */
[----:B--2---:R-:W-:Y:S05]  /*12670*/  @!P0 BRA `(.L_x_1819) ;  /* 0x0000000000048947 */ /* 0x004fea0003800000 */
[----:B------:R-:W-:Y:S01]  /*12680*/  BPT.TRAP 0x1 ;  /* 0x000000040000795c */ /* 0x000fe20000300000 */
.L_x_1819:
[----:B------:R2:W5:Y:S01]  /*12690*/  LDL.LU R4, [R1+0x4] ;  /* 0x0000040001047983 */ /* 0x0005620000300800 */
[----:B------:R-:W-:Y:S01]  /*126a0*/  R2UR UR19, R0 ;  /* 0x00000000001372ca */ /* 0x000fe200000e0000 */
[----:B------:R-:W-:Y:S01]  /*126b0*/  UMOV UR24, 0x0 ;  /* 0x0000000000187882 */ /* 0x000fe20000000000 */
[----:B------:R-:W-:Y:S01]  /*126c0*/  R2UR UR26, R15 ;  /* 0x000000000f1a72ca */ /* 0x000fe200000e0000 */
[----:B------:R-:W-:Y:S01]  /*126d0*/  UMOV UR25, 0x14f00000 ;  /* 0x14f0000000197882 */ /* 0x000fe20000000000 */
[----:B------:R-:W-:Y:S01]  /*126e0*/  R2UR UR9, R3 ;  /* 0x00000000030972ca */ /* 0x000fe200000e0000 */
[----:B------:R-:W-:Y:S01]  /*126f0*/  UMOV UR18, URZ ;  /* 0x0000003f00127c82 */ /* 0x000fe20008000000 */
[----:B------:R-:W-:-:S07]  /*12700*/  UMOV UR10, 0x20 ;  /* 0x00000020000a7882 */ /* 0x000fce0000000000 */
[----:B------:R-:W-:Y:S02]  /*12710*/  UIADD3 UR19, UR19, 0x80, URZ ;  /* 0x0000008013137890 */ /* 0x000fe4000fffe03f */
[----:B------:R-:W-:Y:S02]  /*12720*/  UIADD3 UR16, UR26, 0x14000, URZ ;  /* 0x000140001a107890 */ /* 0x000fe4000fffe03f */
[----:B------:R-:W-:Y:S02]  /*12730*/  UIADD3 UR8, UP0, UR19, UR22, URZ ;  /* 0x0000001613087290 */ /* 0x000fe4000ff1e03f */
[----:B------:R-:W-:Y:S01]  /*12740*/  IMAD.U32 R5, RZ, RZ, UR19 ;  /* 0x00000013ff057e24 */ /* 0x000fe2000f8e00ff */
[----:B------:R-:W-:Y:S02]  /*12750*/  UIADD3 UR17, UR26, 0x30c18, URZ ;  /* 0x00030c181a117890 */ /* 0x000fe4000fffe03f */
[----:B------:R-:W-:Y:S01]  /*12760*/  UIADD3 UR19, UR19, UR7, URZ ;  /* 0x0000000713137290 */ /* 0x000fe2000fffe03f */
[----:B------:R-:W-:Y:S01]  /*12770*/  PLOP3.LUT P0, PT, PT, PT, UP0, 0x80, 0x0 ;  /* 0x000000000000781c */ /* 0x000fe20003f0f008 */
[----:B------:R-:W-:Y:S01]  /*12780*/  IMAD.U32 R0, RZ, RZ, UR8 ;  /* 0x00000008ff007e24 */ /* 0x000fe2000f8e00ff */
[----:B------:R-:W-:Y:S01]  /*12790*/  R2UR UR8, R2 ;  /* 0x00000000020872ca */ /* 0x000fe200000e0000 */
[----:B------:R-:W-:Y:S01]  /*127a0*/  UIADD3 UR26, UR26, 0x20200, URZ ;  /* 0x000202001a1a7890 */ /* 0x000fe2000fffe03f */
[----:B------:R-:W-:Y:S01]  /*127b0*/  LEA.HI.X.SX32 R5, R5, R14, 0x1, P0 ;  /* 0x0000000e05057211 */ /* 0x000fe200000f0eff */
[----:B------:R-:W-:Y:S01]  /*127c0*/  UMOV UR27, UR17 ;  /* 0x00000011001b7c82 */ /* 0x000fe20008000000 */
[----:B------:R-:W-:-:S04]  /*127d0*/  LEA R9, P0, R0, R9, 0x2 ;  /* 0x0000000900097211 */ /* 0x000fc800078010ff */
[----:B------:R-:W-:Y:S02]  /*127e0*/  LEA.HI.X R8, R0, R8, R5, 0x2, P0 ;  /* 0x0000000800087211 */ /* 0x000fe400000f1405 */
[----:B------:R-:W-:Y:S02]  /*127f0*/  R2UR UR28, R9 ;  /* 0x00000000091c72ca */ /* 0x000fe400000e0000 */
[----:B------:R-:W-:Y:S01]  /*12800*/  R2UR UR29, R8 ;  /* 0x00000000081d72ca */ /* 0x000fe200000e0000 */
[----:B------:R2:W-:-:S12]  /*12810*/  UTMALDG.4D [UR16], [UR8], desc[UR24] ;  /* 0x00001810080075b4 */ /* 0x0005d80008019000 */
[----:B------:R2:W-:Y:S02]  /*12820*/  UBLKCP.S.G [UR26], [UR28], UR10 ;  /* 0x0000001a1c0073ba */ /* 0x0005e4000800020a */
[----:B--2---:R-:W-:-:S07]  /*12830*/  IMAD.MOV.U32 R16, RZ, RZ, 0x1 ;  /* 0x00000001ff107424 */ /* 0x004fce00078e00ff */
.L_x_1805:
[----:B------:R-:W1:Y:S01]  /*12840*/  S2R R0, SR_TID.X ;  /* 0x0000000000007919 */ /* 0x000e620000002100 */
[----:B------:R-:W-:Y:S01]  /*12850*/  IMAD R3, R16, 0x8, R15 ;  /* 0x0000000810037824 */ /* 0x000fe200078e020f */
[----:B-1----:R-:W-:Y:S02]  /*12860*/  LOP3.LUT R2, R0, 0x7f, RZ, 0xc0, !PT ;  /* 0x0000007f00027812 */ /* 0x002fe400078ec0ff */
[----:B------:R-:W-:Y:S02]  /*12870*/  SHF.L.U32 R0, R10, 0x1f, RZ ;  /* 0x0000001f0a007819 */ /* 0x000fe400000006ff */
[----:B------:R-:W-:Y:S02]  /*12880*/  ISETP.NE.AND P1, PT, R2, RZ, PT ;  /* 0x000000ff0200720c */ /* 0x000fe40003f25270 */
[----:B------:R-:W1:Y:S02]  /*12890*/  SYNCS.PHASECHK.TRANS64.TRYWAIT P0, [R3+URZ+0x30c40], R0 ;  /* 0x030c4000030075a7 */ /* 0x000e64000800017f */
[----:B-1----:R-:W-:Y:S09]  /*128a0*/  @!P0 BRA `(.L_x_1820) ;  /* 0x0000000800808947 */ /* 0x002ff20003800000 */
.L_x_1839:
[----:B------:R-:W-:Y:S05]  /*128b0*/  @P1 BRA `(.L_x_1821) ;  /* 0x0000000000181947 */ /* 0x000fea0003800000 */
[----:B------:R-:W1:Y:S01]  /*128c0*/  S2R R2, SR_TID.X ;  /* 0x0000000000027919 */ /* 0x000e620000002100 */
[----:B------:R-:W-:-:S04]  /*128d0*/  IMAD.MOV.U32 R0, RZ, RZ, 0x4200 ;  /* 0x00004200ff007424 */ /* 0x000fc800078e00ff */
[----:B------:R1:W-:Y:S02]  /*128e0*/  SYNCS.ARRIVE.TRANS64 RZ, [R3+URZ+0x30c30], R0 ;  /* 0x030c300003ff79a7 */ /* 0x0003e4000800003f */
[----:B-1----:R-:W-:-:S13]  /*128f0*/  LOP3.LUT P0, RZ, R2, 0x1f, RZ, 0xc0, !PT ;  /* 0x0000001f02ff7812 */ /* 0x002fda000780c0ff */
[----:B------:R-:W-:Y:S05]  /*12900*/  @!P0 BRA `(.L_x_1821) ;  /* 0x0000000000048947 */ /* 0x000fea0003800000 */
[----:B------:R-:W-:Y:S01]  /*12910*/  BPT.TRAP 0x1 ;  /* 0x000000040000795c */ /* 0x000fe20000300000 */
.L_x_1821:
[----:B-----5:R-:W-:Y:S01]  /*12920*/  R2UR UR19, R4 ;  /* 0x00000000041372ca */ /* 0x020fe200000e0000 */
[C-C-:B------:R-:W-:Y:S01]  /*12930*/  IMAD R0, R16.reuse, 0x4000, R15.reuse ;  /* 0x0000400010007824 */ /* 0x140fe200078e020f */
[----:B------:R-:W-:Y:S01]  /*12940*/  R2UR UR9, R11 ;  /* 0x000000000b0972ca */ /* 0x000fe200000e0000 */
[----:B--234-:R-:W-:Y:S01]  /*12950*/  IMAD R15, R16, 0x200, R15 ;  /* 0x00000200100f7824 */ /* 0x01cfe200078e020f */
[----:B------:R-:W-:Y:S01]  /*12960*/  IADD3 R7, P0, R7, 0x1f0, RZ ;  /* 0x000001f007077810 */ /* 0x000fe20007f1e0ff */
[----:B------:R-:W-:Y:S01]  /*12970*/  ULDC.64 UR26, c[0x0][0x728] ;  /* 0x0001ca00001a7ab9 */ /* 0x000fe20000000a00 */
[----:B------:R-:W-:Y:S02]  /*12980*/  R2UR UR17, R3 ;  /* 0x00000000031172ca */ /* 0x000fe400000e0000 */
        /* <DEDUP_REMOVED lines=11> */
[----:B------:R-:W-:Y:S01]  /*12a40*/  ULEA.HI.X.SX32 UR9, UR19, UR9, 0x1, UP0 ;  /* 0x0000000913097291 */ /* 0x000fe200080f0e3f */
[----:B------:R-:W-:Y:S01]  /*12a50*/  SEL R0, R0, RZ, P0 ;  /* 0x000000ff00007207 */ /* 0x000fe20000000000 */
[----:B------:R-:W-:Y:S01]  /*12a60*/  ULEA UR8, UP0, UR18, UR26, 0x2 ;  /* 0x0000001a12087291 */ /* 0x000fe2000f80103f */
[----:B------:R-:W-:Y:S01]  /*12a70*/  LOP3.LUT R10, R10, R3, RZ, 0x3c, !PT ;  /* 0x000000030a0a7212 */ /* 0x000fe200078e3cff */
[----:B------:R-:W-:Y:S02]  /*12a80*/  UIADD3 UR19, UR19, UR7, URZ ;  /* 0x0000000713137290 */ /* 0x000fe4000fffe03f */
[----:B------:R-:W-:-:S02]  /*12a90*/  UIADD3 UR16, UR16, 0x18000, URZ ;  /* 0x0001800010107890 */ /* 0x000fc4000fffe03f */
[----:B------:R-:W-:Y:S02]  /*12aa0*/  ULEA.HI.X UR9, UR18, UR27, UR9, 0x2, UP0 ;  /* 0x0000001b12097291 */ /* 0x000fe400080f1409 */
[----:B------:R-:W-:Y:S01]  /*12ab0*/  UIADD3 UR28, UR10, 0x20400, URZ ;  /* 0x000204000a1c7890 */ /* 0x000fe2000fffe03f */
[----:B------:R-:W-:Y:S01]  /*12ac0*/  UMOV UR26, 0x0 ;  /* 0x00000000001a7882 */ /* 0x000fe20000000000 */
[----:B------:R-:W-:Y:S01]  /*12ad0*/  UMOV UR27, 0x14f00000 ;  /* 0x14f00000001b7882 */ /* 0x000fe20000000000 */
[----:B------:R-:W-:Y:S01]  /*12ae0*/  UMOV UR18, URZ ;  /* 0x0000003f00127c82 */ /* 0x000fe20008000000 */
[----:B------:R-:W-:Y:S01]  /*12af0*/  UMOV UR29, UR17 ;  /* 0x00000011001d7c82 */ /* 0x000fe20008000000 */
[----:B------:R-:W-:Y:S01]  /*12b00*/  UMOV UR10, 0x20 ;  /* 0x00000020000a7882 */ /* 0x000fe20000000000 */
[----:B------:R1:W-:Y:S03]  /*12b10*/  UTMALDG.4D [UR16], [UR24], desc[UR26] ;  /* 0x00001a10180075b4 */ /* 0x0003e60008019000 */
[----:B------:R1:W-:Y:S02]  /*12b20*/  UBLKCP.S.G [UR28], [UR8], UR10 ;  /* 0x0000001c080073ba */ /* 0x0003e4000800020a */
[----:B-1----:R-:W-:Y:S01]  /*12b30*/  NOP ;  /* 0x0000000000007918 */ /* 0x002fe20000000000 */
.L_x_1802:
[----:B------:R-:W-:Y:S05]  /*12b40*/  BSYNC B0 ;  /* 0x0000000000007941 */ /* 0x000fea0003800000 */
.L_x_1797:
[----:B------:R-:W-:-:S03]  /*12b50*/  UMOV UR8, 0xffffffff ;  /* 0xffffffff00087882 */ /* 0x000fc60000000000 */
[----:B------:R-:W-:Y:S05]  /*12b60*/  BRA.DIV UR8, `(.L_x_1822) ;  /* 0x0000000608e47947 */ /* 0x000fea000b800000 */
[----:B------:R-:W-:-:S13]  /*12b70*/  ELECT P6, URZ, PT ;  /* 0x00000000003f782f */ /* 0x000fda00038c0000 */
.L_x_1842:
[----:B------:R-:W-:Y:S05]  /*12b80*/  @!P6 BRA `(.L_x_1684) ;  /* 0x000000000084e947 */ /* 0x000fea0003800000 */
[----:B------:R-:W-:-:S06]  /*12b90*/  ULOP3.LUT UR8, UR36, 0x2, URZ, 0xfc, !UPT ;  /* 0x0000000224087892 */ /* 0x000fcc000f8efc3f */
[----:B------:R-:W-:-:S05]  /*12ba0*/  IMAD.U32 R2, RZ, RZ, UR8 ;  /* 0x00000008ff027e24 */ /* 0x000fca000f8e00ff */
[----:B------:R-:W-:-:S13]  /*12bb0*/  ISETP.NE.AND P2, PT, R2, 0x3, PT ;  /* 0x000000030200780c */ /* 0x000fda0003f45270 */
[----:B------:R-:W-:Y:S05]  /*12bc0*/  @!P2 BRA `(.L_x_1823) ;  /* 0x000000000004a947 */ /* 0x000fea0003800000 */
[----:B---3--:R-:W-:Y:S01]  /*12bd0*/  BPT.TRAP 0x1 ;  /* 0x000000040000795c */ /* 0x008fe20000300000 */
.L_x_1823:
        /* <DEDUP_REMOVED lines=15> */
.L_x_1843:
[----:B------:R-:W2:Y:S02]  /*12cd0*/  SYNCS.PHASECHK.TRANS64.TRYWAIT P0, [R3+URZ], R2 ;  /* 0x00000002030075a7 */ /* 0x000ea4000800017f */
[----:B--2---:R-:W-:Y:S05]  /*12ce0*/  @!P0 BRA `(.L_x_1825) ;  /* 0x0000000400b88947 */ /* 0x004fea0003800000 */
.L_x_1844:
[----:B------:R-:W-:Y:S05]  /*12cf0*/  @!P2 BRA `(.L_x_1826) ;  /* 0x000000000004a947 */ /* 0x000fea0003800000 */
[----:B---3--:R-:W-:Y:S01]  /*12d00*/  BPT.TRAP 0x1 ;  /* 0x000000040000795c */ /* 0x008fe20000300000 */
.L_x_1826:
[----:B--2---:R-:W-:-:S04]  /*12d10*/  VIADD R3, R8, 0x30c40 ;  /* 0x00030c4008037836 */ /* 0x004fc80000000000 */
[----:B------:R-:W-:-:S04]  /*12d20*/  IMAD R5, R0, 0x8, R3 ;  /* 0x0000000800057824 */ /* 0x000fc800078e0203 */
[----:B------:R-:W2:Y:S02]  /*12d30*/  SYNCS.PHASECHK.TRANS64.TRYWAIT P0, [R5+URZ], R4 ;  /* 0x00000004050075a7 */ /* 0x000ea4000800017f */
[----:B--2---:R-:W-:Y:S05]  /*12d40*/  @!P0 BRA `(.L_x_1827) ;  /* 0x0000000400b48947 */ /* 0x004fea0003800000 */
.L_x_1845:
[----:B------:R-:W-:-:S07]  /*12d50*/  IMAD R3, R6, 0x8, R3 ;  /* 0x0000000806037824 */ /* 0x000fce00078e0203 */
.L_x_1828:
[----:B----4-:R4:W1:Y:S02]  /*12d60*/  SYNCS.PHASECHK.TRANS64.TRYWAIT P0, [R3+URZ], R2 ;  /* 0x00000002030075a7 */ /* 0x010864000800017f */
[----:B-1----:R-:W-:Y:S05]  /*12d70*/  @!P0 NANOSLEEP.SYNCS 0x989680 ;  /* 0x009896800000895d */ /* 0x002fea0003900000 */
[----:B------:R-:W1:Y:S02]  /*12d80*/  @!P0 SYNCS.PHASECHK.TRANS64 P0, [R3+URZ], R2 ;  /* 0x00000002030085a7 */ /* 0x000e64000800007f */
[----:B-1----:R-:W-:Y:S05]  /*12d90*/  @!P0 BRA `(.L_x_1828) ;  /* 0xfffffffc00f08947 */ /* 0x002fea000383ffff */
.L_x_1684:
[----:B---3--:R-:W-:Y:S05]  /*12da0*/  BSYNC B6 ;  /* 0x0000000000067941 */ /* 0x008fea0003800000 */
.L_x_1678:
[----:B------:R-:W-:Y:S05]  /*12db0*/  EXIT ;  /* 0x000000000000794d */ /* 0x000fea0003800000 */
.L_x_1695:
[----:B------:R-:W-:Y:S02]  /*12dc0*/  IMAD.MOV.U32 R13, RZ, RZ, R10 ;  /* 0x000000ffff0d7224 */ /* 0x000fe400078e000a */
[----:B------:R-:W-:Y:S02]  /*12dd0*/  IMAD.MOV.U32 R12, RZ, RZ, RZ ;  /* 0x000000ffff0c7224 */ /* 0x000fe400078e00ff */
[----:B------:R-:W-:Y:S02]  /*12de0*/  IMAD.MOV.U32 R11, RZ, RZ, 0x1f ;  /* 0x0000001fff0b7424 */ /* 0x000fe400078e00ff */
[----:B------:R-:W-:-:S07]  /*12df0*/  IMAD.MOV.U32 R15, RZ, RZ, -0x1 ;  /* 0xffffffffff0f7424 */ /* 0x000fce00078e00ff */
[----:B------:R-:W-:Y:S05]  /*12e00*/  WARPSYNC.COLLECTIVE R15, `(.L_x_1829) ;  /* 0x000000000f087348 */ /* 0x000fea0003c00000 */
[----:B------:R1:W2:Y:S02]  /*12e10*/  SHFL.IDX P6, R14, R13, R12, R11 ;  /* 0x0000000c0d0e7389 */ /* 0x0002a400000c000b */
[----:B-12---:R-:W-:Y:S01]  /*12e20*/  ENDCOLLECTIVE ;  /* 0x000000000000791b */ /* 0x006fe20003800000 */
.L_x_1829:
[----:B------:R-:W-:Y:S05]  /*12e30*/  BRA `(.L_x_1830) ;  /* 0xfffffee400787947 */ /* 0x000fea000383ffff */
.L_x_1697:
[----:B--2---:R2:W3:Y:S02]  /*12e40*/  SYNCS.PHASECHK.TRANS64.TRYWAIT P0, [R16+URZ+0x30c00], R11 ;  /* 0x030c000b100075a7 */ /* 0x0044e4000800017f */
[----:B---3--:R-:W-:Y:S05]  /*12e50*/  @!P0 NANOSLEEP.SYNCS 0x989680 ;  /* 0x009896800000895d */ /* 0x008fea0003900000 */
[----:B------:R-:W3:Y:S02]  /*12e60*/  @!P0 SYNCS.PHASECHK.TRANS64 P0, [R16+URZ+0x30c00], R11 ;  /* 0x030c000b100085a7 */ /* 0x000ee4000800007f */
[----:B---3--:R-:W-:Y:S05]  /*12e70*/  @!P0 BRA `(.L_x_1697) ;  /* 0xfffffffc00f08947 */ /* 0x008fea000383ffff */
[----:B------:R-:W-:Y:S05]  /*12e80*/  BRA `(.L_x_1696) ;  /* 0xfffffee400c07947 */ /* 0x000fea000383ffff */
.L_x_1702:
[----:B--2---:R2:W3:Y:S02]  /*12e90*/  SYNCS.PHASECHK.TRANS64.TRYWAIT P0, [R8+URZ+0x30c10], R23 ;  /* 0x030c1017080075a7 */ /* 0x0044e4000800017f */
[----:B---3--:R-:W-:Y:S05]  /*12ea0*/  @!P0 NANOSLEEP.SYNCS 0x989680 ;  /* 0x009896800000895d */ /* 0x008fea0003900000 */
[----:B------:R-:W3:Y:S02]  /*12eb0*/  @!P0 SYNCS.PHASECHK.TRANS64 P0, [R8+URZ+0x30c10], R23 ;  /* 0x030c1017080085a7 */ /* 0x000ee4000800007f */
[----:B---3--:R-:W-:Y:S05]  /*12ec0*/  @!P0 BRA `(.L_x_1702) ;  /* 0xfffffffc00f08947 */ /* 0x008fea000383ffff */
[----:B------:R-:W-:Y:S05]  /*12ed0*/  BRA `(.L_x_1701) ;  /* 0xfffffeec00e47947 */ /* 0x000fea000383ffff */
.L_x_1706:
[----:B------:R1:W1:Y:S02]  /*12ee0*/  SYNCS.PHASECHK.TRANS64.TRYWAIT P0, [R8+URZ+0x30c30], R23 ;  /* 0x030c3017080075a7 */ /* 0x000264000800017f */
[----:B-1----:R-:W-:Y:S05]  /*12ef0*/  @!P0 NANOSLEEP.SYNCS 0x989680 ;  /* 0x009896800000895d */ /* 0x002fea0003900000 */
[----:B------:R-:W1:Y:S02]  /*12f00*/  @!P0 SYNCS.PHASECHK.TRANS64 P0, [R8+URZ+0x30c30], R23 ;  /* 0x030c3017080085a7 */ /* 0x000e64000800007f */
[----:B-1----:R-:W-:Y:S05]  /*12f10*/  @!P0 BRA `(.L_x_1706) ;  /* 0xfffffffc00f08947 */ /* 0x002fea000383ffff */
[----:B------:R-:W-:Y:S05]  /*12f20*/  BRA `(.L_x_1705) ;  /* 0xfffffef000e47947 */ /* 0x000fea000383ffff */
.L_x_1714:
[----:B--2---:R2:W3:Y:S02]  /*12f30*/  SYNCS.PHASECHK.TRANS64.TRYWAIT P1, [R7+URZ+0x30c10], R20 ;  /* 0x030c1014070075a7 */ /* 0x0044e4000802017f */
[----:B---3--:R-:W-:Y:S05]  /*12f40*/  @!P1 NANOSLEEP.SYNCS 0x989680 ;  /* 0x009896800000995d */ /* 0x008fea0003900000 */
[----:B------:R-:W3:Y:S02]  /*12f50*/  @!P1 SYNCS.PHASECHK.TRANS64 P1, [R7+URZ+0x30c10], R20 ;  /* 0x030c1014070095a7 */ /* 0x000ee4000802007f */
[----:B---3--:R-:W-:Y:S05]  /*12f60*/  @!P1 BRA `(.L_x_1714) ;  /* 0xfffffffc00f09947 */ /* 0x008fea000383ffff */
[----:B------:R-:W-:Y:S05]  /*12f70*/  BRA `(.L_x_1713) ;  /* 0xffffff30005c7947 */ /* 0x000fea000383ffff */
.L_x_1718:
[----:B------:R1:W1:Y:S02]  /*12f80*/  SYNCS.PHASECHK.TRANS64.TRYWAIT P1, [R7+URZ+0x30c30], R20 ;  /* 0x030c3014070075a7 */ /* 0x000264000802017f */
[----:B-1----:R-:W-:Y:S05]  /*12f90*/  @!P1 NANOSLEEP.SYNCS 0x989680 ;  /* 0x009896800000995d */ /* 0x002fea0003900000 */
[----:B------:R-:W1:Y:S02]  /*12fa0*/  @!P1 SYNCS.PHASECHK.TRANS64 P1, [R7+URZ+0x30c30], R20 ;  /* 0x030c3014070095a7 */ /* 0x000e64000802007f */
[----:B-1----:R-:W-:Y:S05]  /*12fb0*/  @!P1 BRA `(.L_x_1718) ;  /* 0xfffffffc00f09947 */ /* 0x002fea000383ffff */
[----:B------:R-:W-:Y:S05]  /*12fc0*/  BRA `(.L_x_1717) ;  /* 0xffffff3400707947 */ /* 0x000fea000383ffff */
.L_x_1726:
[----:B-1----:R1:W3:Y:S02]  /*12fd0*/  SYNCS.PHASECHK.TRANS64.TRYWAIT P0, [R7+URZ+0x30c10], R20 ;  /* 0x030c1014070075a7 */ /* 0x0022e4000800017f */
[----:B---3--:R-:W-:Y:S05]  /*12fe0*/  @!P0 NANOSLEEP.SYNCS 0x989680 ;  /* 0x009896800000895d */ /* 0x008fea0003900000 */
[----:B------:R-:W3:Y:S02]  /*12ff0*/  @!P0 SYNCS.PHASECHK.TRANS64 P0, [R7+URZ+0x30c10], R20 ;  /* 0x030c1014070085a7 */ /* 0x000ee4000800007f */
[----:B---3--:R-:W-:Y:S05]  /*13000*/  @!P0 BRA `(.L_x_1726) ;  /* 0xfffffffc00f08947 */ /* 0x008fea000383ffff */
[----:B------:R-:W-:Y:S05]  /*13010*/  BRA `(.L_x_1725) ;  /* 0xffffff6800a07947 */ /* 0x000fea000383ffff */
.L_x_1730:
[----:B------:R1:W1:Y:S02]  /*13020*/  SYNCS.PHASECHK.TRANS64.TRYWAIT P0, [R7+URZ+0x30c30], R20 ;  /* 0x030c3014070075a7 */ /* 0x000264000800017f */
[----:B-1----:R-:W-:Y:S05]  /*13030*/  @!P0 NANOSLEEP.SYNCS 0x989680 ;  /* 0x009896800000895d */ /* 0x002fea0003900000 */
[----:B------:R-:W1:Y:S02]  /*13040*/  @!P0 SYNCS.PHASECHK.TRANS64 P0, [R7+URZ+0x30c30], R20 ;  /* 0x030c3014070085a7 */ /* 0x000e64000800007f */
[----:B-1----:R-:W-:Y:S05]  /*13050*/  @!P0 BRA `(.L_x_1730) ;  /* 0xfffffffc00f08947 */ /* 0x002fea000383ffff */
[----:B------:R-:W-:Y:S05]  /*13060*/  BRA `(.L_x_1729) ;  /* 0xffffff6c00b07947 */ /* 0x000fea000383ffff */
.L_x_1803:
[----:B-1----:R1:W2:Y:S02]  /*13070*/  SYNCS.PHASECHK.TRANS64.TRYWAIT P0, [R15+URZ+0x30c20], R0 ;  /* 0x030c20000f0075a7 */ /* 0x0022a4000800017f */
[----:B--2---:R-:W-:Y:S05]  /*13080*/  @!P0 NANOSLEEP.SYNCS 0x989680 ;  /* 0x009896800000895d */ /* 0x004fea0003900000 */
[----:B------:R-:W2:Y:S02]  /*13090*/  @!P0 SYNCS.PHASECHK.TRANS64 P0, [R15+URZ+0x30c20], R0 ;  /* 0x030c20000f0085a7 */ /* 0x000ea4000800007f */
[----:B--2---:R-:W-:Y:S05]  /*130a0*/  @!P0 BRA `(.L_x_1803) ;  /* 0xfffffffc00f08947 */ /* 0x004fea000383ffff */
[----:B------:R-:W-:Y:S05]  /*130b0*/  BRA `(.L_x_1831) ;  /* 0xffffffe000e87947 */ /* 0x000fea000383ffff */
.L_x_1807:
[----:B--2---:R2:W3:Y:S02]  /*130c0*/  SYNCS.PHASECHK.TRANS64.TRYWAIT P1, [R15+URZ+0x30c40], R18 ;  /* 0x030c40120f0075a7 */ /* 0x0044e4000802017f */
[----:B---3--:R-:W-:Y:S05]  /*130d0*/  @!P1 NANOSLEEP.SYNCS 0x989680 ;  /* 0x009896800000995d */ /* 0x008fea0003900000 */
[----:B------:R-:W3:Y:S02]  /*130e0*/  @!P1 SYNCS.PHASECHK.TRANS64 P1, [R15+URZ+0x30c40], R18 ;  /* 0x030c40120f0095a7 */ /* 0x000ee4000802007f */
[----:B---3--:R-:W-:Y:S05]  /*130f0*/  @!P1 BRA `(.L_x_1807) ;  /* 0xfffffffc00f09947 */ /* 0x008fea000383ffff */
[----:B------:R-:W-:Y:S05]  /*13100*/  BRA `(.L_x_1832) ;  /* 0xffffffe800507947 */ /* 0x000fea000383ffff */
.L_x_1809:
[----:B-1----:R1:W3:Y:S02]  /*13110*/  SYNCS.PHASECHK.TRANS64.TRYWAIT P1, [R15+URZ+0x30c28], R18 ;  /* 0x030c28120f0075a7 */ /* 0x0022e4000802017f */
[----:B---3--:R-:W-:Y:S05]  /*13120*/  @!P1 NANOSLEEP.SYNCS 0x989680 ;  /* 0x009896800000995d */ /* 0x008fea0003900000 */
[----:B------:R-:W3:Y:S02]  /*13130*/  @!P1 SYNCS.PHASECHK.TRANS64 P1, [R15+URZ+0x30c28], R18 ;  /* 0x030c28120f0095a7 */ /* 0x000ee4000802007f */
[----:B---3--:R-:W-:Y:S05]  /*13140*/  @!P1 BRA `(.L_x_1809) ;  /* 0xfffffffc00f09947 */ /* 0x008fea000383ffff */
[----:B------:R-:W-:Y:S05]  /*13150*/  BRA `(.L_x_1833) ;  /* 0xffffffe800d47947 */ /* 0x000fea000383ffff */
.L_x_1811:
[----:B---3--:R3:W4:Y:S02]  /*13160*/  SYNCS.PHASECHK.TRANS64.TRYWAIT P1, [R15+URZ+0x30c48], R18 ;  /* 0x030c48120f0075a7 */ /* 0x008724000802017f */
[----:B----4-:R-:W-:Y:S05]  /*13170*/  @!P1 NANOSLEEP.SYNCS 0x989680 ;  /* 0x009896800000995d */ /* 0x010fea0003900000 */
[----:B------:R-:W4:Y:S02]  /*13180*/  @!P1 SYNCS.PHASECHK.TRANS64 P1, [R15+URZ+0x30c48], R18 ;  /* 0x030c48120f0095a7 */ /* 0x000f24000802007f */
[----:B----4-:R-:W-:Y:S05]  /*13190*/  @!P1 BRA `(.L_x_1811) ;  /* 0xfffffffc00f09947 */ /* 0x010fea000383ffff */
[----:B------:R-:W-:Y:S05]  /*131a0*/  BRA `(.L_x_1834) ;  /* 0xffffffec00587947 */ /* 0x000fea000383ffff */
.L_x_1813:
[----:B------:R-:W-:-:S07]  /*131b0*/  SHF.L.U32 R4, R10, 0x1f, RZ ;  /* 0x0000001f0a047819 */ /* 0x000fce00000006ff */
.L_x_1835:
[----:B----4-:R4:W1:Y:S02]  /*131c0*/  SYNCS.PHASECHK.TRANS64.TRYWAIT P1, [R15+URZ+0x30c20], R4 ;  /* 0x030c20040f0075a7 */ /* 0x010864000802017f */
[----:B-1----:R-:W-:Y:S05]  /*131d0*/  @!P1 NANOSLEEP.SYNCS 0x989680 ;  /* 0x009896800000995d */ /* 0x002fea0003900000 */
[----:B------:R-:W1:Y:S02]  /*131e0*/  @!P1 SYNCS.PHASECHK.TRANS64 P1, [R15+URZ+0x30c20], R4 ;  /* 0x030c20040f0095a7 */ /* 0x000e64000802007f */
[----:B-1----:R-:W-:Y:S05]  /*131f0*/  @!P1 BRA `(.L_x_1835) ;  /* 0xfffffffc00f09947 */ /* 0x002fea000383ffff */
[----:B------:R-:W-:Y:S05]  /*13200*/  BRA `(.L_x_1836) ;  /* 0xffffffec00c07947 */ /* 0x000fea000383ffff */
.L_x_1816:
[----:B----4-:R4:W1:Y:S02]  /*13210*/  SYNCS.PHASECHK.TRANS64.TRYWAIT P1, [R15+URZ+0x30c40], R12 ;  /* 0x030c400c0f0075a7 */ /* 0x010864000802017f */
[----:B-1----:R-:W-:Y:S05]  /*13220*/  @!P1 NANOSLEEP.SYNCS 0x989680 ;  /* 0x009896800000995d */ /* 0x002fea0003900000 */
[----:B------:R-:W1:Y:S02]  /*13230*/  @!P1 SYNCS.PHASECHK.TRANS64 P1, [R15+URZ+0x30c40], R12 ;  /* 0x030c400c0f0095a7 */ /* 0x000e64000802007f */
[----:B-1----:R-:W-:Y:S05]  /*13240*/  @!P1 BRA `(.L_x_1816) ;  /* 0xfffffffc00f09947 */ /* 0x002fea000383ffff */
[----:B------:R-:W-:Y:S05]  /*13250*/  BRA `(.L_x_1837) ;  /* 0xfffffff000607947 */ /* 0x000fea000383ffff */
.L_x_1818:
[----:B-1----:R1:W2:Y:S02]  /*13260*/  SYNCS.PHASECHK.TRANS64.TRYWAIT P1, [R15+URZ+0x30c28], R12 ;  /* 0x030c280c0f0075a7 */ /* 0x0022a4000802017f */
[----:B--2---:R-:W-:Y:S05]  /*13270*/  @!P1 NANOSLEEP.SYNCS 0x989680 ;  /* 0x009896800000995d */ /* 0x004fea0003900000 */
[----:B------:R-:W2:Y:S02]  /*13280*/  @!P1 SYNCS.PHASECHK.TRANS64 P1, [R15+URZ+0x30c28], R12 ;  /* 0x030c280c0f0095a7 */ /* 0x000ea4000802007f */
[----:B--2---:R-:W-:Y:S05]  /*13290*/  @!P1 BRA `(.L_x_1818) ;  /* 0xfffffffc00f09947 */ /* 0x004fea000383ffff */
[----:B------:R-:W-:Y:S05]  /*132a0*/  BRA `(.L_x_1838) ;  /* 0xfffffff000d87947 */ /* 0x000fea000383ffff */
.L_x_1820:
[----:B------:R1:W1:Y:S02]  /*132b0*/  SYNCS.PHASECHK.TRANS64.TRYWAIT P0, [R3+URZ+0x30c40], R0 ;  /* 0x030c4000030075a7 */ /* 0x000264000800017f */
[----:B-1----:R-:W-:Y:S05]  /*132c0*/  @!P0 NANOSLEEP.SYNCS 0x989680 ;  /* 0x009896800000895d */ /* 0x002fea0003900000 */
[----:B------:R-:W1:Y:S02]  /*132d0*/  @!P0 SYNCS.PHASECHK.TRANS64 P0, [R3+URZ+0x30c40], R0 ;  /* 0x030c4000030085a7 */ /* 0x000e64000800007f */
[----:B-1----:R-:W-:Y:S05]  /*132e0*/  @!P0 BRA `(.L_x_1820) ;  /* 0xfffffffc00f08947 */ /* 0x002fea000383ffff */
[----:B------:R-:W-:Y:S05]  /*132f0*/  BRA `(.L_x_1839) ;  /* 0xfffffff4006c7947 */ /* 0x000fea000383ffff */
.L_x_1822:
[----:B------:R-:W-:Y:S01]  /*13300*/  BSSY B0, `(.L_x_1840) ;  /* 0x0000006000007945 */ /* 0x000fe20003800000 */
[----:B------:R-:W-:-:S07]  /*13310*/  IMAD.MOV.U32 R15, RZ, RZ, -0x1 ;  /* 0xffffffffff0f7424 */ /* 0x000fce00078e00ff */
[----:B---3--:R-:W-:Y:S05]  /*13320*/  WARPSYNC.COLLECTIVE R15, `(.L_x_1841) ;  /* 0x000000000f0c7348 */ /* 0x008fea0003c00000 */
[----:B------:R-:W-:Y:S02]  /*13330*/  ELECT P6, UR62, PT ;  /* 0x00000000003e782f */ /* 0x000fe400038c0000 */
[----:B------:R-:W-:Y:S01]  /*13340*/  MOV R14, UR62 ;  /* 0x0000003e000e7c02 */ /* 0x000fe20008000f00 */
[----:B---3--:R-:W-:Y:S10]  /*13350*/  ENDCOLLECTIVE ;  /* 0x000000000000791b */ /* 0x008ff40003800000 */
.L_x_1841:
[----:B------:R-:W-:Y:S05]  /*13360*/  BSYNC B0 ;  /* 0x0000000000007941 */ /* 0x000fea0003800000 */
.L_x_1840:
[----:B------:R-:W-:Y:S05]  /*13370*/  BRA `(.L_x_1842) ;  /* 0xfffffff800007947 */ /* 0x000fea000383ffff */
.L_x_1824:
[----:B-1----:R1:W2:Y:S02]  /*13380*/  SYNCS.PHASECHK.TRANS64.TRYWAIT P0, [R7+URZ], R4 ;  /* 0x00000004070075a7 */ /* 0x0022a4000800017f */
[----:B--2---:R-:W-:Y:S05]  /*13390*/  @!P0 NANOSLEEP.SYNCS 0x989680 ;  /* 0x009896800000895d */ /* 0x004fea0003900000 */
[----:B------:R-:W2:Y:S02]  /*133a0*/  @!P0 SYNCS.PHASECHK.TRANS64 P0, [R7+URZ], R4 ;  /* 0x00000004070085a7 */ /* 0x000ea4000800007f */
[----:B--2---:R-:W-:Y:S05]  /*133b0*/  @!P0 BRA `(.L_x_1824) ;  /* 0xfffffffc00f08947 */ /* 0x004fea000383ffff */
[----:B------:R-:W-:Y:S05]  /*133c0*/  BRA `(.L_x_1843) ;  /* 0xfffffff800407947 */ /* 0x000fea000383ffff */
.L_x_1825:
[----:B--2---:R2:W4:Y:S02]  /*133d0*/  SYNCS.PHASECHK.TRANS64.TRYWAIT P0, [R3+URZ], R2 ;  /* 0x00000002030075a7 */ /* 0x004524000800017f */
[----:B----4-:R-:W-:Y:S05]  /*133e0*/  @!P0 NANOSLEEP.SYNCS 0x989680 ;  /* 0x009896800000895d */ /* 0x010fea0003900000 */
[----:B------:R-:W4:Y:S02]  /*133f0*/  @!P0 SYNCS.PHASECHK.TRANS64 P0, [R3+URZ], R2 ;  /* 0x00000002030085a7 */ /* 0x000f24000800007f */
[----:B----4-:R-:W-:Y:S05]  /*13400*/  @!P0 BRA `(.L_x_1825) ;  /* 0xfffffffc00f08947 */ /* 0x010fea000383ffff */
[----:B------:R-:W-:Y:S05]  /*13410*/  BRA `(.L_x_1844) ;  /* 0xfffffff800347947 */ /* 0x000fea000383ffff */
.L_x_1827:
[----:B--2---:R2:W4:Y:S02]  /*13420*/  SYNCS.PHASECHK.TRANS64.TRYWAIT P0, [R5+URZ], R4 ;  /* 0x00000004050075a7 */ /* 0x004524000800017f */
[----:B----4-:R-:W-:Y:S05]  /*13430*/  @!P0 NANOSLEEP.SYNCS 0x989680 ;  /* 0x009896800000895d */ /* 0x010fea0003900000 */
[----:B------:R-:W4:Y:S02]  /*13440*/  @!P0 SYNCS.PHASECHK.TRANS64 P0, [R5+URZ], R4 ;  /* 0x00000004050085a7 */ /* 0x000f24000800007f */
[----:B----4-:R-:W-:Y:S05]  /*13450*/  @!P0 BRA `(.L_x_1827) ;  /* 0xfffffffc00f08947 */ /* 0x010fea000383ffff */
[----:B------:R-:W-:Y:S05]  /*13460*/  BRA `(.L_x_1845) ;  /* 0xfffffff800387947 */ /* 0x000fea000383ffff */
.L_x_1846:
        /* <DEDUP_REMOVED lines=9> */
.L_x_3705:


//--------------------- .text._ZN7cutlass13device_kernelIN5flash11enable_sm90INS1_16FlashAttnBwdSm90INS1_25CollectiveMainloopBwdSm90ILi2ELi2ELi2EN4cute5tupleIJNS5_1CILi1EEES8_S8_EEENS6_IJNS7_ILi128EEESA_NS7_ILi64EEEEEENS_6half_tEfNS_4arch4Sm90ELb0ELb1ELb0ELb1ELb1ELb1ELb0ELb0ELi2ELi1ELi2ELi2ELb0EEENS1_21CollectiveEpilogueBwdISC_SD_SF_Li256ELb1ELb0ELi1EEENS1_19SingleTileSchedulerILb1ELb0ELb0ELi128EEEEEEEEEvNT_6ParamsE --------------------------
	.section	.text._ZN7cutlass13device_kernelIN5flash11enable_sm90INS1_16FlashAttnBwdSm90INS1_25CollectiveMainloopBwdSm90ILi2ELi2ELi2EN4cute5tupleIJNS5_1CILi1EEES8_S8_EEENS6_IJNS7_ILi128EEESA_NS7_ILi64EEEEEENS_6half_tEfNS_4arch4Sm90ELb0ELb1ELb0ELb1ELb1ELb1ELb0ELb0ELi2ELi1ELi2ELi2ELb0EEENS1_21CollectiveEpilogueBwdISC_SD_SF_Li256ELb1ELb0ELi1EEENS1_19SingleTileSchedulerILb1ELb0ELb0ELi128EEEEEEEEEvNT_6ParamsE,"ax",@progbits
	.align	128
.text._ZN7cutlass13device_kernelIN5flash11enable_sm90INS1_16FlashAttnBwdSm90INS1_25CollectiveMainloopBwdSm90ILi2ELi2ELi2EN4cute5tupleIJNS5_1CILi1EEES8_S8_EEENS6_IJNS7_ILi128EEESA_NS7_ILi64EEEEEENS_6half_tEfNS_4arch4Sm90ELb0ELb1ELb0ELb1ELb1ELb1ELb0ELb0ELi2ELi1ELi2ELi2ELb0EEENS1_21CollectiveEpilogueBwdISC_SD_SF_Li256ELb1ELb0ELi1EEENS1_19SingleTileSchedulerILb1ELb0ELb0ELi128EEEEEEEEEvNT_6ParamsE:
        .type           _ZN7cutlass13device_kernelIN5flash11enable_sm90INS1_16FlashAttnBwdSm90INS1_25CollectiveMainloopBwdSm90ILi2ELi2ELi2EN4cute5tupleIJNS5_1CILi1EEES8_S8_EEENS6_IJNS7_ILi128EEESA_NS7_ILi64EEEEEENS_6half_tEfNS_4arch4Sm90ELb0ELb1ELb0ELb1ELb1ELb1ELb0ELb0ELi2ELi1ELi2ELi2ELb0EEENS1_21CollectiveEpilogueBwdISC_SD_SF_Li256ELb1ELb0ELi1EEENS1_19SingleTileSchedulerILb1ELb0ELb0ELi128EEEEEEEEEvNT_6ParamsE,@function
        .size           _ZN7cutlass13device_kernelIN5flash11enable_sm90INS1_16FlashAttnBwdSm90INS1_25CollectiveMainloopBwdSm90ILi2ELi2ELi2EN4cute5tupleIJNS5_1CILi1EEES8_S8_EEENS6_IJNS7_ILi128EEESA_NS7_ILi64EEEEEENS_6half_tEfNS_4arch4Sm90ELb0ELb1ELb0ELb1ELb1ELb1ELb0ELb0ELi2ELi1ELi2ELi2ELb0EEENS1_21CollectiveEpilogueBwdISC_SD_SF_Li256ELb1ELb0ELi1EEENS1_19SingleTileSchedulerILb1ELb0ELb0ELi128EEEEEEEEEvNT_6ParamsE,(.L_x_3706 - _ZN7cutlass13device_kernelIN5flash11enable_sm90INS1_16FlashAttnBwdSm90INS1_25CollectiveMainloopBwdSm90ILi2ELi2ELi2EN4cute5tupleIJNS5_1CILi1EEES8_S8_EEENS6_IJNS7_ILi128EEESA_NS7_ILi64EEEEEENS_6half_tEfNS_4arch4Sm90ELb0ELb1ELb0ELb1ELb1ELb1ELb0ELb0ELi2ELi1ELi2ELi2ELb0EEENS1_21CollectiveEpilogueBwdISC_SD_SF_Li256ELb1ELb0ELi1EEENS1_19SingleTileSchedulerILb1ELb0ELb0ELi128EEEEEEEEEvNT_6ParamsE)
        .other          _ZN7cutlass13device_kernelIN5flash11enable_sm90INS1_16FlashAttnBwdSm90INS1_25CollectiveMainloopBwdSm90ILi2ELi2ELi2EN4cute5tupleIJNS5_1CILi1EEES8_S8_EEENS6_IJNS7_ILi128EEESA_NS7_ILi64EEEEEENS_6half_tEfNS_4arch4Sm90ELb0ELb1ELb0ELb1ELb1ELb1ELb0ELb0ELi2ELi1ELi2ELi2ELb0EEENS1_21CollectiveEpilogueBwdISC_SD_SF_Li256ELb1ELb0ELi1EEENS1_19SingleTileSchedulerILb1ELb0ELb0ELi128EEEEEEEEEvNT_6ParamsE,@"STO_CUDA_ENTRY STV_DEFAULT"
_ZN7cutlass13device_kernelIN5flash11enable_sm90INS1_16FlashAttnBwdSm90INS1_25CollectiveMainloopBwdSm90ILi2ELi2ELi2EN4cute5tupleIJNS5_1CILi1EEES8_S8_EEENS6_IJNS7_ILi128EEESA_NS7_ILi64EEEEEENS_6half_tEfNS_4arch4Sm90ELb0ELb1ELb0ELb1ELb1ELb1ELb0ELb0ELi2ELi1ELi2ELi2ELb0EEENS1_21CollectiveEpilogueBwdISC_SD_SF_Li256ELb1ELb0ELi1EEENS1_19SingleTileSchedulerILb1ELb0ELb0ELi128EEEEEEEEEvNT_6ParamsE:
        /* <DEDUP_REMOVED lines=24> */
.L_x_1848:
[----:B------:R-:W-:Y:S05]  /*0180*/  BSYNC B0 ;  /* 0x0000000000007941 */ /* 0x000fea0003800000 */
.L_x_1847:
        /* <DEDUP_REMOVED lines=37> */
.L_x_1849:
        /* <DEDUP_REMOVED lines=22> */
.L_x_1850:
[----:B------:R-:W-:Y:S01]  /*0540*/  PLOP3.LUT P0, PT, PT, PT, UP0, 0x80, 0x0 ;  /* 0x000000000000781c */ /* 0x000fe20003f0f008 */
[----:B------:R-:W-:Y:S01]  /*0550*/  NOP ;  /* 0x0000000000007918 */ /* 0x000fe20000000000 */
[----:B------:R-:W-:Y:S01]  /*0560*/  ULDC.64 UR38, c[0x0][0x208] ;  /* 0x0000820000267ab9 */ /* 0x000fe20000000a00 */
[----:B------:R-:W-:Y:S01]  /*0570*/  BSSY B6, `(.L_x_1851) ;  /* 0x0001374000067945 */ /* 0x000fe20003800000 */
[----:B-12-4-:R-:W-:Y:S09]  /*0580*/  BAR.SYNC.DEFER_BLOCKING 0x0 ;  /* 0x0000000000007b1d */ /* 0x016ff20000010000 */
[----:B------:R-:W-:Y:S05]  /*0590*/  @!P0 BRA `(.L_x_1852) ;  /* 0x000000f0003c8947 */ /* 0x000fea0003800000 */
.L_x_1853:
        /* <DEDUP_REMOVED lines=24> */
.L_x_1854:
        /* <DEDUP_REMOVED lines=14> */
.L_x_1856:
[----:B------:R-:W-:-:S05]  /*0800*/  ULDC UR4, c[0x0][0x8bc] ;  /* 0x00022f0000047ab9 */ /* 0x000fca0000000800 */
.L_x_1855:
        /* <DEDUP_REMOVED lines=19> */
.L_x_1858:
        /* <DEDUP_REMOVED lines=14> */
.L_x_1859:
        /* <DEDUP_REMOVED lines=11> */
.L_x_1860:
        /* <DEDUP_REMOVED lines=13> */
.L_x_1861:
        /* <DEDUP_REMOVED lines=50> */
.L_x_1862:
        /* <DEDUP_REMOVED lines=28> */
.L_x_1865:
        /* <DEDUP_REMOVED lines=15> */
.L_x_1864:
        /* <DEDUP_REMOVED lines=22> */
.L_x_1867:
        /* <DEDUP_REMOVED lines=15> */
.L_x_1866:
[----:B------:R-:W-:Y:S01]  /*13c0*/  SHF.R.S32.HI R6, RZ, 0x1f, R17 ;  /* 0x0000001fff067819 */ /* 0x000fe20000011411 */
[----:B------:R-:W-:-:S03]  /*13d0*/  UMOV UR4, 0xffffffff ;  /* 0xffffffff00047882 */ /* 0x000fc60000000000 */
[----:B------:R-:W-:-:S04]  /*13e0*/  LEA.HI R0, R6, R17, RZ, 0x7 ;  /* 0x0000001106007211 */ /* 0x000fc800078f38ff */
[----:B------:R-:W-:Y:S01]  /*13f0*/  SHF.R.S32.HI R10, RZ, 0x7, R0 ;  /* 0x00000007ff0a7819 */ /* 0x000fe20000011400 */
[----:B------:R-:W-:Y:S06]  /*1400*/  BRA.DIV UR4, `(.L_x_1868) ;  /* 0x0000012a04307947 */ /* 0x000fec000b800000 */
[----:B------:R1:W2:Y:S02]  /*1410*/  SHFL.IDX PT, R14, R10, RZ, 0x1f ;  /* 0x00001fff0a0e7589 */ /* 0x0002a400000e0000 */
.L_x_2031:
        /* <DEDUP_REMOVED lines=23> */
.L_x_1869:
        /* <DEDUP_REMOVED lines=126> */
.L_x_1882:
[----:B------:R-:W-:-:S06]  /*1d70*/  ULOP3.LUT UR4, UR36, 0x1, URZ, 0xfc, !UPT ;  /* 0x0000000124047892 */ /* 0x000fcc000f8efc3f */
[----:B-1----:R-:W-:-:S05]  /*1d80*/  IMAD.U32 R8, RZ, RZ, UR4 ;  /* 0x00000004ff087e24 */ /* 0x002fca000f8e00ff */
[----:B------:R-:W-:-:S13]  /*1d90*/  ISETP.NE.AND P6, PT, R8, 0x3, PT ;  /* 0x000000030800780c */ /* 0x000fda0003fc5270 */
[----:B------:R-:W-:Y:S05]  /*1da0*/  @!P6 BRA `(.L_x_1872) ;  /* 0x000000000004e947 */ /* 0x000fea0003800000 */
[----:B------:R-:W-:Y:S01]  /*1db0*/  BPT.TRAP 0x1 ;  /* 0x000000040000795c */ /* 0x000fe20000300000 */
.L_x_1872:
[----:B------:R-:W-:Y:S01]  /*1dc0*/  IMAD R8, R0, 0x8, R16 ;  /* 0x0000000800087824 */ /* 0x000fe200078e0210 */
[----:B------:R-:W-:-:S04]  /*1dd0*/  SHF.L.U32 R23, R4, 0x1f, RZ ;  /* 0x0000001f04177819 */ /* 0x000fc800000006ff */
[----:B------:R1:W2:Y:S01]  /*1de0*/  SYNCS.PHASECHK.TRANS64.TRYWAIT P0, [R8+URZ+0x30c10], R23 ;  /* 0x030c1017080075a7 */ /* 0x0002a2000800017f */
[----:B------:R-:W-:Y:S05]  /*1df0*/  @!P6 BRA `(.L_x_1873) ;  /* 0x000000000004e947 */ /* 0x000fea0003800000 */
[----:B------:R-:W-:Y:S01]  /*1e00*/  BPT.TRAP 0x1 ;  /* 0x000000040000795c */ /* 0x000fe20000300000 */
.L_x_1873:
[----:B------:R-:W-:-:S05]  /*1e10*/  VIADD R9, R16, 0x10000 ;  /* 0x0001000010097836 */ /* 0x000fca0000000000 */
[----:B------:R-:W-:-:S04]  /*1e20*/  SHF.R.U32.HI R9, RZ, 0x4, R9 ;  /* 0x00000004ff097819 */ /* 0x000fc80000011609 */
[----:B------:R-:W-:Y:S01]  /*1e30*/  LOP3.LUT R9, R9, 0x3fff, RZ, 0xc0, !PT ;  /* 0x00003fff09097812 */ /* 0x000fe200078ec0ff */
[----:B--2---:R-:W-:Y:S06]  /*1e40*/  @P0 BRA `(.L_x_1874) ;  /* 0x0000000000080947 */ /* 0x004fec0003800000 */
[----:B------:R-:W2:Y:S02]  /*1e50*/  SYNCS.PHASECHK.TRANS64.TRYWAIT P0, [R8+URZ+0x30c10], R23 ;  /* 0x030c1017080075a7 */ /* 0x000ea4000800017f */
[----:B--2---:R-:W-:Y:S05]  /*1e60*/  @!P0 BRA `(.L_x_1875) ;  /* 0x0000011c00cc8947 */ /* 0x004fea0003800000 */
.L_x_1874:
        /* <DEDUP_REMOVED lines=60> */
.L_x_1876:
[----:B------:R1:W1:Y:S01]  /*2230*/  SYNCS.PHASECHK.TRANS64.TRYWAIT P0, [R8+URZ+0x30c30], R23 ;  /* 0x030c3017080075a7 */ /* 0x000262000800017f */
[----:B------:R-:W-:Y:S05]  /*2240*/  @!P6 BRA `(.L_x_1877) ;  /* 0x000000000004e947 */ /* 0x000fea0003800000 */
[----:B------:R-:W-:Y:S01]  /*2250*/  BPT.TRAP 0x1 ;  /* 0x000000040000795c */ /* 0x000fe20000300000 */
.L_x_1877:
[----:B------:R-:W2:Y:S01]  /*2260*/  LDC.64 R24, c[0x0][0x748] ;  /* 0x0001d200ff187b82 */ /* 0x000ea20000000a00 */
[----:B------:R-:W-:-:S05]  /*2270*/  VIADD R13, R16, 0x18000 ;  /* 0x00018000100d7836 */ /* 0x000fca0000000000 */
[----:B------:R-:W-:Y:S01]  /*2280*/  SHF.R.U32.HI R13, RZ, 0x4, R13 ;  /* 0x00000004ff0d7819 */ /* 0x000fe2000001160d */
[----:B-1----:R-:W-:Y:S06]  /*2290*/  @P0 BRA `(.L_x_1878) ;  /* 0x0000000000080947 */ /* 0x002fec0003800000 */
[----:B------:R-:W1:Y:S02]  /*22a0*/  SYNCS.PHASECHK.TRANS64.TRYWAIT P0, [R8+URZ+0x30c30], R23 ;  /* 0x030c3017080075a7 */ /* 0x000e64000800017f */
[----:B-1----:R-:W-:Y:S05]  /*22b0*/  @!P0 BRA `(.L_x_1879) ;  /* 0x0000011800cc8947 */ /* 0x002fea0003800000 */
.L_x_1878:
        /* <DEDUP_REMOVED lines=769> */
.L_x_1880:
        /* <DEDUP_REMOVED lines=68> */
.L_x_1881:
        /* <DEDUP_REMOVED lines=11> */
.L_x_1871:
        /* <DEDUP_REMOVED lines=130> */
.L_x_1894:
[----:B------:R-:W-:-:S05]  /*5fe0*/  IMAD.U32 R7, RZ, RZ, UR36 ;  /* 0x00000024ff077e24 */ /* 0x000fca000f8e00ff */
[----:B------:R-:W-:-:S04]  /*5ff0*/  LOP3.LUT R7, R7, 0x1, RZ, 0xfc, !PT ;  /* 0x0000000107077812 */ /* 0x000fc800078efcff */
[----:B------:R-:W-:-:S13]  /*6000*/  ISETP.NE.AND P0, PT, R7, 0x3, PT ;  /* 0x000000030700780c */ /* 0x000fda0003f05270 */
[----:B------:R-:W-:Y:S05]  /*6010*/  @!P0 BRA `(.L_x_1884) ;  /* 0x0000000000048947 */ /* 0x000fea0003800000 */
[----:B------:R-:W-:Y:S01]  /*6020*/  BPT.TRAP 0x1 ;  /* 0x000000040000795c */ /* 0x000fe20000300000 */
.L_x_1884:
[----:B------:R-:W-:Y:S01]  /*6030*/  IMAD R7, R0, 0x8, R16 ;  /* 0x0000000800077824 */ /* 0x000fe200078e0210 */
[----:B------:R-:W-:-:S04]  /*6040*/  SHF.L.U32 R20, R4, 0x1f, RZ ;  /* 0x0000001f04147819 */ /* 0x000fc800000006ff */
[----:B------:R1:W3:Y:S01]  /*6050*/  SYNCS.PHASECHK.TRANS64.TRYWAIT P1, [R7+URZ+0x30c10], R20 ;  /* 0x030c1014070075a7 */ /* 0x0002e2000802017f */
[----:B------:R-:W-:Y:S05]  /*6060*/  @!P0 BRA `(.L_x_1885) ;  /* 0x0000000000048947 */ /* 0x000fea0003800000 */
[----:B------:R-:W-:Y:S01]  /*6070*/  BPT.TRAP 0x1 ;  /* 0x000000040000795c */ /* 0x000fe20000300000 */
.L_x_1885:
[----:B--2---:R-:W-:-:S05]  /*6080*/  VIADD R8, R16, 0x10000 ;  /* 0x0001000010087836 */ /* 0x004fca0000000000 */
[----:B------:R-:W-:-:S04]  /*6090*/  SHF.R.U32.HI R8, RZ, 0x4, R8 ;  /* 0x00000004ff087819 */ /* 0x000fc80000011608 */
[----:B------:R-:W-:-:S04]  /*60a0*/  LOP3.LUT R8, R8, 0x3fff, RZ, 0xc0, !PT ;  /* 0x00003fff08087812 */ /* 0x000fc800078ec0ff */
[----:B------:R-:W-:Y:S01]  /*60b0*/  LOP3.LUT R9, R8, 0x10000, RZ, 0xfc, !PT ;  /* 0x0001000008097812 */ /* 0x000fe200078efcff */
[----:B---3--:R-:W-:Y:S06]  /*60c0*/  @P1 BRA `(.L_x_1886) ;  /* 0x0000000000081947 */ /* 0x008fec0003800000 */
[----:B------:R-:W2:Y:S02]  /*60d0*/  SYNCS.PHASECHK.TRANS64.TRYWAIT P1, [R7+URZ+0x30c10], R20 ;  /* 0x030c1014070075a7 */ /* 0x000ea4000802017f */
[----:B--2---:R-:W-:Y:S05]  /*60e0*/  @!P1 BRA `(.L_x_1887) ;  /* 0x000000dc00549947 */ /* 0x004fea0003800000 */
.L_x_1886:
        /* <DEDUP_REMOVED lines=63> */
.L_x_1888:
[----:B------:R1:W1:Y:S01]  /*64e0*/  SYNCS.PHASECHK.TRANS64.TRYWAIT P1, [R7+URZ+0x30c30], R20 ;  /* 0x030c3014070075a7 */ /* 0x000262000802017f */
[----:B------:R-:W-:Y:S05]  /*64f0*/  @!P0 BRA `(.L_x_1889) ;  /* 0x0000000000048947 */ /* 0x000fea0003800000 */
[----:B------:R-:W-:Y:S01]  /*6500*/  BPT.TRAP 0x1 ;  /* 0x000000040000795c */ /* 0x000fe20000300000 */
.L_x_1889:
        /* <DEDUP_REMOVED lines=8> */
.L_x_1890:
        /* <DEDUP_REMOVED lines=629> */
.L_x_1892:
        /* <DEDUP_REMOVED lines=70> */
.L_x_1893:
        /* <DEDUP_REMOVED lines=12> */
.L_x_1883:
        /* <DEDUP_REMOVED lines=121> */
.L_x_1906:
[----:B------:R-:W-:-:S05]  /*9990*/  IMAD.U32 R7, RZ, RZ, UR36 ;  /* 0x00000024ff077e24 */ /* 0x000fca000f8e00ff */
[----:B------:R-:W-:-:S04]  /*99a0*/  LOP3.LUT R7, R7, 0x1, RZ, 0xfc, !PT ;  /* 0x0000000107077812 */ /* 0x000fc800078efcff */
[----:B------:R-:W-:-:S13]  /*99b0*/  ISETP.NE.AND P6, PT, R7, 0x3, PT ;  /* 0x000000030700780c */ /* 0x000fda0003fc5270 */
[----:B--2---:R-:W-:Y:S05]  /*99c0*/  @!P6 BRA `(.L_x_1896) ;  /* 0x000000000004e947 */ /* 0x004fea0003800000 */
[----:B------:R-:W-:Y:S01]  /*99d0*/  BPT.TRAP 0x1 ;  /* 0x000000040000795c */ /* 0x000fe20000300000 */
.L_x_1896:
[----:B------:R-:W-:Y:S01]  /*99e0*/  IMAD R7, R0, 0x8, R16 ;  /* 0x0000000800077824 */ /* 0x000fe200078e0210 */
[----:B------:R-:W-:-:S04]  /*99f0*/  SHF.L.U32 R20, R4, 0x1f, RZ ;  /* 0x0000001f04147819 */ /* 0x000fc800000006ff */
[----:B------:R2:W3:Y:S01]  /*9a00*/  SYNCS.PHASECHK.TRANS64.TRYWAIT P0, [R7+URZ+0x30c10], R20 ;  /* 0x030c1014070075a7 */ /* 0x0004e2000800017f */
[----:B------:R-:W-:Y:S05]  /*9a10*/  @!P6 BRA `(.L_x_1897) ;  /* 0x000000000004e947 */ /* 0x000fea0003800000 */
[----:B------:R-:W-:Y:S01]  /*9a20*/  BPT.TRAP 0x1 ;  /* 0x000000040000795c */ /* 0x000fe20000300000 */
.L_x_1897:
[----:B-1----:R-:W-:-:S05]  /*9a30*/  VIADD R8, R16, 0x10000 ;  /* 0x0001000010087836 */ /* 0x002fca0000000000 */
[----:B------:R-:W-:-:S04]  /*9a40*/  SHF.R.U32.HI R8, RZ, 0x4, R8 ;  /* 0x00000004ff087819 */ /* 0x000fc80000011608 */
[----:B------:R-:W-:-:S04]  /*9a50*/  LOP3.LUT R8, R8, 0x3fff, RZ, 0xc0, !PT ;  /* 0x00003fff08087812 */ /* 0x000fc800078ec0ff */
[----:B------:R-:W-:Y:S01]  /*9a60*/  LOP3.LUT R9, R8, 0x10000, RZ, 0xfc, !PT ;  /* 0x0001000008097812 */ /* 0x000fe200078efcff */
[----:B---3--:R-:W-:Y:S06]  /*9a70*/  @P0 BRA `(.L_x_1898) ;  /* 0x0000000000080947 */ /* 0x008fec0003800000 */
[----:B------:R-:W1:Y:S02]  /*9a80*/  SYNCS.PHASECHK.TRANS64.TRYWAIT P0, [R7+URZ+0x30c10], R20 ;  /* 0x030c1014070075a7 */ /* 0x000e64000800017f */
[----:B-1----:R-:W-:Y:S05]  /*9a90*/  @!P0 BRA `(.L_x_1899) ;  /* 0x000000a400108947 */ /* 0x002fea0003800000 */
.L_x_1898:
        /* <DEDUP_REMOVED lines=62> */
.L_x_1900:
[----:B------:R1:W1:Y:S01]  /*9e80*/  SYNCS.PHASECHK.TRANS64.TRYWAIT P0, [R7+URZ+0x30c30], R20 ;  /* 0x030c3014070075a7 */ /* 0x000262000800017f */
[----:B------:R-:W-:Y:S05]  /*9e90*/  @!P6 BRA `(.L_x_1901) ;  /* 0x000000000004e947 */ /* 0x000fea0003800000 */
[----:B------:R-:W-:Y:S01]  /*9ea0*/  BPT.TRAP 0x1 ;  /* 0x000000040000795c */ /* 0x000fe20000300000 */
.L_x_1901:
        /* <DEDUP_REMOVED lines=8> */
.L_x_1902:
        /* <DEDUP_REMOVED lines=780> */
.L_x_1904:
        /* <DEDUP_REMOVED lines=70> */
.L_x_1905:
        /* <DEDUP_REMOVED lines=12> */
.L_x_1895:
        /* <DEDUP_REMOVED lines=34> */
.L_x_1863:
        /* <DEDUP_REMOVED lines=119> */
.L_x_1908:
        /* <DEDUP_REMOVED lines=50> */
.L_x_1910:
[----:B------:R-:W-:Y:S05]  /*e1c0*/  BSYNC B0 ;  /* 0x0000000000007941 */ /* 0x000fea0003800000 */
.L_x_1909:
        /* <DEDUP_REMOVED lines=17> */
.L_x_1912:
[----:B------:R-:W-:Y:S05]  /*e2e0*/  BSYNC B0 ;  /* 0x0000000000007941 */ /* 0x000fea0003800000 */
.L_x_1911:
        /* <DEDUP_REMOVED lines=16> */
.L_x_1914:
[----:B------:R-:W-:Y:S05]  /*e3f0*/  BSYNC B0 ;  /* 0x0000000000007941 */ /* 0x000fea0003800000 */
.L_x_1913:
        /* <DEDUP_REMOVED lines=16> */
.L_x_1916:
[----:B------:R-:W-:Y:S05]  /*e500*/  BSYNC B0 ;  /* 0x0000000000007941 */ /* 0x000fea0003800000 */
.L_x_1915:
        /* <DEDUP_REMOVED lines=27> */
.L_x_1918:
[----:B------:R-:W-:Y:S05]  /*e6c0*/  BSYNC B0 ;  /* 0x0000000000007941 */ /* 0x000fea0003800000 */
.L_x_1917:
        /* <DEDUP_REMOVED lines=15> */
.L_x_1920:
[----:B------:R-:W-:Y:S05]  /*e7c0*/  BSYNC B0 ;  /* 0x0000000000007941 */ /* 0x000fea0003800000 */
.L_x_1919:
        /* <DEDUP_REMOVED lines=15> */
.L_x_1922:
[----:B------:R-:W-:Y:S05]  /*e8c0*/  BSYNC B0 ;  /* 0x0000000000007941 */ /* 0x000fea0003800000 */
.L_x_1921:
        /* <DEDUP_REMOVED lines=15> */
.L_x_1907:
        /* <DEDUP_REMOVED lines=35> */
.L_x_1923:
        /* <DEDUP_REMOVED lines=46> */
.L_x_1925:
[----:B------:R-:W-:Y:S05]  /*eed0*/  BSYNC B0 ;  /* 0x0000000000007941 */ /* 0x000fea0003800000 */
.L_x_1924:
        /* <DEDUP_REMOVED lines=16> */
.L_x_1927:
[----:B------:R-:W-:Y:S05]  /*efe0*/  BSYNC B0 ;  /* 0x0000000000007941 */ /* 0x000fea0003800000 */
.L_x_1926:
        /* <DEDUP_REMOVED lines=15> */
.L_x_1929:
[----:B------:R-:W-:Y:S05]  /*f0e0*/  BSYNC B0 ;  /* 0x0000000000007941 */ /* 0x000fea0003800000 */
.L_x_1928:
        /* <DEDUP_REMOVED lines=15> */
.L_x_1931:
[----:B------:R-:W-:Y:S05]  /*f1e0*/  BSYNC B0 ;  /* 0x0000000000007941 */ /* 0x000fea0003800000 */
.L_x_1930:
        /* <DEDUP_REMOVED lines=26> */
.L_x_1933:
[----:B------:R-:W-:Y:S05]  /*f390*/  BSYNC B0 ;  /* 0x0000000000007941 */ /* 0x000fea0003800000 */
.L_x_1932:
        /* <DEDUP_REMOVED lines=15> */
.L_x_1935:
[----:B------:R-:W-:Y:S05]  /*f490*/  BSYNC B0 ;  /* 0x0000000000007941 */ /* 0x000fea0003800000 */
.L_x_1934:
        /* <DEDUP_REMOVED lines=15> */
.L_x_1937:
[----:B------:R-:W-:Y:S05]  /*f590*/  BSYNC B0 ;  /* 0x0000000000007941 */ /* 0x000fea0003800000 */
.L_x_1936:
        /* <DEDUP_REMOVED lines=15> */
.L_x_1852:
        /* <DEDUP_REMOVED lines=21> */
.L_x_1939:
        /* <DEDUP_REMOVED lines=13> */
.L_x_1941:
[----:B------:R-:W-:-:S05]  /*f8b0*/  ULDC UR4, c[0x0][0x8bc] ;  /* 0x00022f0000047ab9 */ /* 0x000fca0000000800 */
.L_x_1940:
        /* <DEDUP_REMOVED lines=26> */
[----:B------:R-:W-:Y:S01]  /*fa60*/  ULDC UR10, c[0x0][0x280] ;  /* 0x0000a000000a7ab9 */ /* 0x000fe20000000800 */
[----:B-1----:R-:W-:-:S11]  /*fa70*/  USHF.R.S32.HI UR17, URZ, 0x1f, UR7 ;  /* 0x0000001f3f117899 */ /* 0x002fd60008011407 */
[----:B--2---:R-:W-:Y:S02]  /*fa80*/  @P0 R2UR UR4, R0 ;  /* 0x00000000000402ca */ /* 0x004fe400000e0000 */
[----:B------:R-:W-:-:S04]  /*fa90*/  ISETP.NE.U32.AND P0, PT, RZ, UR8, PT ;  /* 0x00000008ff007c0c */ /* 0x000fc8000bf05070 */
        /* <DEDUP_REMOVED lines=14> */
.L_x_1942:
        /* <DEDUP_REMOVED lines=13> */
.L_x_1943:
        /* <DEDUP_REMOVED lines=12> */
.L_x_1944:
[----:B------:R-:W-:Y:S01]  /*fd10*/  UIADD3 UR8, -UR11, UR10, UR6 ;  /* 0x0000000a0b087290 */ /* 0x000fe2000fffe106 */
[----:B------:R-:W-:Y:S01]  /*fd20*/  ISETP.LE.AND P0, PT, RZ, UR22, PT ;  /* 0x00000016ff007c0c */ /* 0x000fe2000bf03270 */
[----:B------:R-:W-:Y:S01]  /*fd30*/  ULDC UR9, c[0x0][0x74c] ;  /* 0x0001d30000097ab9 */ /* 0x000fe20000000800 */
[----:B------:R-:W-:Y:S02]  /*fd40*/  USHF.R.S32.HI UR13, URZ, 0x1f, UR16 ;  /* 0x0000001f3f0d7899 */ /* 0x000fe40008011410 */
[----:B------:R-:W-:Y:S02]  /*fd50*/  UIADD3 UR9, UR8, -UR9, URZ ;  /* 0x8000000908097290 */ /* 0x000fe4000fffe03f */
[----:B------:R-:W-:Y:S02]  /*fd60*/  UIADD3 UR8, UR10, 0x7f, URZ ;  /* 0x0000007f0a087890 */ /* 0x000fe4000fffe03f */
[----:B------:R-:W-:Y:S01]  /*fd70*/  USHF.R.S32.HI UR12, URZ, 0x1f, UR9 ;  /* 0x0000001f3f0c7899 */ /* 0x000fe20008011409 */
[----:B------:R-:W-:Y:S01]  /*fd80*/  ULDC UR15, c[0x0][0x288] ;  /* 0x0000a200000f7ab9 */ /* 0x000fe20000000800 */
[----:B------:R-:W-:-:S02]  /*fd90*/  USEL UR20, UR13, URZ, !UP0 ;  /* 0x0000003f0d147287 */ /* 0x000fc4000c000000 */
[----:B------:R-:W-:Y:S02]  /*fda0*/  ULEA.HI UR12, UR12, UR9, URZ, 0x7 ;  /* 0x000000090c0c7291 */ /* 0x000fe4000f8f383f */
[----:B------:R-:W-:Y:S02]  /*fdb0*/  USHF.R.S32.HI UR9, URZ, 0x1f, UR8 ;  /* 0x0000001f3f097899 */ /* 0x000fe40008011408 */
[----:B------:R-:W-:Y:S02]  /*fdc0*/  USHF.R.S32.HI UR12, URZ, 0x7, UR12 ;  /* 0x000000073f0c7899 */ /* 0x000fe4000801140c */
[----:B------:R-:W-:Y:S02]  /*fdd0*/  ULEA.HI UR8, UR9, UR8, URZ, 0x7 ;  /* 0x0000000809087291 */ /* 0x000fe4000f8f383f */
[----:B------:R-:W-:Y:S02]  /*fde0*/  UIMAD UR13, UR16, UR15, URZ ;  /* 0x0000000f100d72a4 */ /* 0x000fe4000f8e023f */
[----:B------:R-:W-:-:S02]  /*fdf0*/  UISETP.LT.AND UP1, UPT, URZ, UR12, UPT ;  /* 0x0000000c3f00728c */ /* 0x000fc4000bf21270 */
[----:B------:R-:W-:Y:S02]  /*fe00*/  USHF.R.S32.HI UR8, URZ, 0x7, UR8 ;  /* 0x000000073f087899 */ /* 0x000fe40008011408 */
[----:B------:R-:W-:Y:S02]  /*fe10*/  USEL UR14, UR16, URZ, !UP0 ;  /* 0x0000003f100e7287 */ /* 0x000fe4000c000000 */
[----:B------:R-:W-:Y:S02]  /*fe20*/  UIADD3 UR23, UP0, UR13, UR7, URZ ;  /* 0x000000070d177290 */ /* 0x000fe4000ff1e03f */
[----:B------:R-:W-:Y:S01]  /*fe30*/  USEL UR9, URZ, UR12, !UP1 ;  /* 0x0000000c3f097287 */ /* 0x000fe2000c800000 */
[----:B------:R-:W-:Y:S01]  /*fe40*/  IMAD.U32 R9, RZ, RZ, UR8 ;  /* 0x00000008ff097e24 */ /* 0x000fe2000f8e00ff */
[----:B------:R-:W-:Y:S10]  /*fe50*/  @!P0 BRA `(.L_x_1945) ;  /* 0x0000000000248947 */ /* 0x000ff40003800000 */
[----:B------:R-:W-:-:S03]  /*fe60*/  UIADD3 UR6, UR6, 0xff, UR10 ;  /* 0x000000ff06067890 */ /* 0x000fc6000fffe00a */
[----:B------:R-:W-:Y:S02]  /*fe70*/  ULDC UR10, c[0x0][0x748] ;  /* 0x0001d200000a7ab9 */ /* 0x000fe40000000800 */
[----:B------:R-:W-:-:S04]  /*fe80*/  UIADD3 UR6, UR6, UR10, -UR11 ;  /* 0x0000000a06067290 */ /* 0x000fc8000fffe80b */
[----:B------:R-:W-:-:S04]  /*fe90*/  USHF.R.S32.HI UR10, URZ, 0x1f, UR6 ;  /* 0x0000001f3f0a7899 */ /* 0x000fc80008011406 */
[----:B------:R-:W-:-:S04]  /*fea0*/  ULEA.HI UR10, UR10, UR6, URZ, 0x7 ;  /* 0x000000060a0a7291 */ /* 0x000fc8000f8f383f */
[----:B------:R-:W-:-:S04]  /*feb0*/  USHF.R.S32.HI UR10, URZ, 0x7, UR10 ;  /* 0x000000073f0a7899 */ /* 0x000fc8000801140a */
[----:B------:R-:W-:-:S04]  /*fec0*/  UISETP.LT.AND UP1, UPT, UR8, UR10, UPT ;  /* 0x0000000a0800728c */ /* 0x000fc8000bf21270 */
[----:B------:R-:W-:-:S06]  /*fed0*/  USEL UR10, UR8, UR10, UP1 ;  /* 0x0000000a080a7287 */ /* 0x000fcc0008800000 */
[----:B------:R-:W-:-:S07]  /*fee0*/  IMAD.U32 R9, RZ, RZ, UR10 ;  /* 0x0000000aff097e24 */ /* 0x000fce000f8e00ff */
.L_x_1945:
[----:B------:R-:W-:Y:S02]  /*fef0*/  ISETP.GT.AND P1, PT, R9, UR9, PT ;  /* 0x0000000909007c0c */ /* 0x000fe4000bf24270 */
[----:B------:R-:W-:Y:S01]  /*ff00*/  ELECT P0, URZ, PT ;  /* 0x00000000003f782f */ /* 0x000fe20003800000 */
[----:B------:R-:W-:-:S10]  /*ff10*/  ULEA.HI.X.SX32 UR10, UR13, UR17, 0x1, UP0 ;  /* 0x000000110d0a7291 */ /* 0x000fd400080f0e3f */
[----:B------:R-:W-:Y:S05]  /*ff20*/  @!P1 BRA `(.L_x_1946) ;  /* 0x0000001000849947 */ /* 0x000fea0003800000 */
[----:B------:R-:W1:Y:S01]  /*ff30*/  S2R R2, SR_TID.X ;  /* 0x0000000000027919 */ /* 0x000e620000002100 */
[----:B------:R-:W-:Y:S01]  /*ff40*/  ULDC.64 UR18, c[0x0][0x2d8] ;  /* 0x0000b60000127ab9 */ /* 0x000fe20000000a00 */
[----:B------:R-:W-:Y:S01]  /*ff50*/  VIADD R0, R9, -UR9 ;  /* 0x8000000909007c36 */ /* 0x000fe20008000000 */
[----:B------:R-:W-:Y:S02]  /*ff60*/  UIMAD UR6, UR17, UR18, URZ ;  /* 0x00000012110672a4 */ /* 0x000fe4000f8e023f */
[----:B------:R-:W-:Y:S02]  /*ff70*/  UIMAD.WIDE.U32 UR12, UR7, UR18, URZ ;  /* 0x00000012070c72a5 */ /* 0x000fe4000f8e003f */
[----:B------:R-:W-:Y:S01]  /*ff80*/  UIMAD UR19, UR7, UR19, UR6 ;  /* 0x00000013071372a4 */ /* 0x000fe2000f8e0206 */
[----:B------:R-:W-:Y:S01]  /*ff90*/  LOP3.LUT R0, R0, 0x1, RZ, 0xc0, !PT ;  /* 0x0000000100007812 */ /* 0x000fe200078ec0ff */
[----:B------:R-:W-:Y:S02]  /*ffa0*/  UIADD3 UR6, UP0, UR4, UR12, URZ ;  /* 0x0000000c04067290 */ /* 0x000fe4000ff1e03f */
[----:B------:R-:W-:Y:S01]  /*ffb0*/  UIADD3 UR19, UR13, UR19, URZ ;  /* 0x000000130d137290 */ /* 0x000fe2000fffe03f */
[----:B------:R-:W-:Y:S01]  /*ffc0*/  ISETP.NE.U32.AND P1, PT, R0, 0x1, PT ;  /* 0x000000010000780c */ /* 0x000fe20003f25070 */
[----:B------:R-:W-:Y:S01]  /*ffd0*/  ULDC.64 UR16, c[0x0][0x2e0] ;  /* 0x0000b80000107ab9 */ /* 0x000fe20000000a00 */
[----:B------:R-:W-:Y:S01]  /*ffe0*/  ULDC UR18, c[0x0][0x760] ;  /* 0x0001d80000127ab9 */ /* 0x000fe20000000800 */
[----:B------:R-:W-:-:S02]  /*fff0*/  UIADD3.X UR7, UR5, UR19, URZ, UP0, !UPT ;  /* 0x0000001305077290 */ /* 0x000fc400087fe43f */
[----:B------:R-:W-:Y:S02]  /*10000*/  UIMAD UR11, UR20, UR16, URZ ;  /* 0x00000010140b72a4 */ /* 0x000fe4000f8e023f */
[----:B------:R-:W-:Y:S02]  /*10010*/  UIMAD.WIDE.U32 UR6, UR14, UR16, UR6 ;  /* 0x000000100e0672a5 */ /* 0x000fe4000f8e0006 */
[----:B------:R-:W-:Y:S02]  /*10020*/  UIMAD UR17, UR14, UR17, UR11 ;  /* 0x000000110e1172a4 */ /* 0x000fe4000f8e020b */
[----:B------:R-:W-:Y:S02]  /*10030*/  UIMAD UR11, UR15, UR18, URZ ;  /* 0x000000120f0b72a4 */ /* 0x000fe4000f8e023f */
[----:B------:R-:W-:Y:S01]  /*10040*/  UIADD3 UR24, UR7, UR17, URZ ;  /* 0x0000001107187290 */ /* 0x000fe2000fffe03f */
[----:B-1----:R-:W-:Y:S01]  /*10050*/  LOP3.LUT R10, R2, 0x1f, RZ, 0xc0, !PT ;  /* 0x0000001f020a7812 */ /* 0x002fe200078ec0ff */
[----:B------:R-:W-:Y:S10]  /*10060*/  @P1 BRA `(.L_x_1947) ;  /* 0x00000004006c1947 */ /* 0x000ff40003800000 */
        /* <DEDUP_REMOVED lines=11> */
.L_x_1950:
[----:B------:R-:W2:Y:S04]  /*10120*/  LDG.E.STRONG.GPU R0, desc[UR38][R2.64] ;  /* 0x0000002602007981 */ /* 0x000ea8000c1ef900 */
[----:B--2---:R-:W-:Y:S01]  /*10130*/  CCTL.IVALL ;  /* 0x00000000ff00798f */ /* 0x004fe20002000000 */
[----:B------:R-:W-:Y:S05]  /*10140*/  YIELD ;  /* 0x0000000000007946 */ /* 0x000fea0003800000 */
[----:B------:R-:W-:-:S13]  /*10150*/  ISETP.NE.AND P1, PT, R0, UR22, PT ;  /* 0x0000001600007c0c */ /* 0x000fda000bf25270 */
[----:B------:R-:W-:Y:S05]  /*10160*/  @P1 BRA `(.L_x_1950) ;  /* 0xfffffffc00ec1947 */ /* 0x000fea000383ffff */
.L_x_1949:
[----:B------:R-:W-:Y:S05]  /*10170*/  BSYNC B0 ;  /* 0x0000000000007941 */ /* 0x000fea0003800000 */
.L_x_1948:
[----:B------:R-:W-:-:S03]  /*10180*/  UMOV UR15, 0xffffffff ;  /* 0xffffffff000f7882 */ /* 0x000fc60000000000 */
[----:B------:R-:W-:Y:S05]  /*10190*/  BRA.DIV UR15, `(.L_x_1951) ;  /* 0x0000003e0f787947 */ /* 0x000fea000b800000 */
[----:B------:R-:W-:Y:S01]  /*101a0*/  NOP ;  /* 0x0000000000007918 */ /* 0x000fe20000000000 */
.L_x_2034:
        /* <DEDUP_REMOVED lines=22> */
.L_x_1953:
[----:B------:R-:W-:Y:S05]  /*10310*/  BSYNC B0 ;  /* 0x0000000000007941 */ /* 0x000fea0003800000 */
.L_x_1952:
        /* <DEDUP_REMOVED lines=20> */
.L_x_1955:
[----:B------:R-:W-:Y:S05]  /*10460*/  BSYNC B0 ;  /* 0x0000000000007941 */ /* 0x000fea0003800000 */
.L_x_1954:
[----:B------:R-:W-:Y:S06]  /*10470*/  BAR.ARV 0xa, 0xa0 ;  /* 0x0282800000007b1d */ /* 0x000fec0000002000 */
[----:B------:R-:W-:Y:S04]  /*10480*/  BSSY B0, `(.L_x_1956) ;  /* 0x0000003000007945 */ /* 0x000fe80003800000 */
[----:B------:R-:W-:Y:S05]  /*10490*/  @!P0 BRA `(.L_x_1957) ;  /* 0x0000000000048947 */ /* 0x000fea0003800000 */
[----:B------:R-:W-:-:S04]  /*104a0*/  DEPBAR.LE SB0, 0x0 ;  /* 0x000080000000791a */ /* 0x000fc80000000000 */
.L_x_1957:
[----:B------:R-:W-:Y:S05]  /*104b0*/  BSYNC B0 ;  /* 0x0000000000007941 */ /* 0x000fea0003800000 */
.L_x_1956:
        /* <DEDUP_REMOVED lines=19> */
.L_x_1959:
[----:B------:R-:W-:Y:S05]  /*105f0*/  BSYNC B0 ;  /* 0x0000000000007941 */ /* 0x000fea0003800000 */
.L_x_1958:
[----:B------:R-:W-:Y:S01]  /*10600*/  UIADD3 UR15, UR9, 0x1, URZ ;  /* 0x00000001090f7890 */ /* 0x000fe2000fffe03f */
[----:B------:R-:W-:Y:S11]  /*10610*/  BRA `(.L_x_1960) ;  /* 0x0000000000047947 */ /* 0x000ff60003800000 */
.L_x_1947:
[----:B------:R-:W-:-:S05]  /*10620*/  UMOV UR15, UR9 ;  /* 0x00000009000f7c82 */ /* 0x000fca0008000000 */
.L_x_1960:
[----:B------:R-:W-:-:S06]  /*10630*/  UIADD3 UR9, UR9, 0x1, URZ ;  /* 0x0000000109097890 */ /* 0x000fcc000fffe03f */
[----:B------:R-:W-:Y:S01]  /*10640*/  ISETP.NE.AND P1, PT, R9, UR9, PT ;  /* 0x0000000909007c0c */ /* 0x000fe2000bf25270 */
[----:B------:R-:W-:-:S12]  /*10650*/  UMOV UR9, UR15 ;  /* 0x0000000f00097c82 */ /* 0x000fd80008000000 */
[----:B------:R-:W-:Y:S05]  /*10660*/  @!P1 BRA `(.L_x_1946) ;  /* 0x0000000800b49947 */ /* 0x000fea0003800000 */
[----:B------:R-:W-:Y:S01]  /*10670*/  UMOV UR18, UR12 ;  /* 0x0000000c00127c82 */ /* 0x000fe20008000000 */
[----:B------:R-:W-:Y:S01]  /*10680*/  UMOV UR9, UR15 ;  /* 0x0000000f00097c82 */ /* 0x000fe20008000000 */
[----:B------:R-:W-:-:S03]  /*10690*/  UIMAD.WIDE.U32 UR12, UR14, UR16, UR18 ;  /* 0x000000100e0c72a5 */ /* 0x000fc6000f8e0012 */
[----:B------:R-:W-:Y:S01]  /*106a0*/  ULDC.64 UR18, c[0x0][0x2c0] ;  /* 0x0000b00000127ab9 */ /* 0x000fe20000000a00 */
[----:B------:R-:W-:-:S04]  /*106b0*/  UIADD3 UR4, UP0, UR4, UR12, URZ ;  /* 0x0000000c04047290 */ /* 0x000fc8000ff1e03f */
[----:B------:R-:W-:Y:S02]  /*106c0*/  UIADD3.X UR5, UR5, UR17, UR13, UP0, !UPT ;  /* 0x0000001105057290 */ /* 0x000fe400087fe40d */
[----:B------:R-:W-:-:S04]  /*106d0*/  ULEA UR14, UP0, UR4, UR18, 0x2 ;  /* 0x00000012040e7291 */ /* 0x000fc8000f80103f */
[----:B------:R-:W-:Y:S02]  /*106e0*/  ULEA.HI.X UR5, UR4, UR19, UR5, 0x2, UP0 ;  /* 0x0000001304057291 */ /* 0x000fe400080f1405 */
[----:B------:R-:W-:Y:S01]  /*106f0*/  UIADD3 UR14, UP0, UR14, 0x4000, URZ ;  /* 0x000040000e0e7890 */ /* 0x000fe2000ff1e03f */
[----:B------:R-:W-:-:S03]  /*10700*/  UMOV UR4, URZ ;  /* 0x0000003f00047c82 */ /* 0x000fc60008000000 */
[----:B------:R-:W-:-:S12]  /*10710*/  UIADD3.X UR5, URZ, UR5, URZ, UP0, !UPT ;  /* 0x000000053f057290 */ /* 0x000fd800087fe43f */
.L_x_1985:
        /* <DEDUP_REMOVED lines=11> */
.L_x_1963:
[----:B------:R-:W2:Y:S04]  /*107d0*/  LDG.E.STRONG.GPU R0, desc[UR38][R2.64] ;  /* 0x0000002602007981 */ /* 0x000ea8000c1ef900 */
[----:B--2---:R-:W-:Y:S01]  /*107e0*/  CCTL.IVALL ;  /* 0x00000000ff00798f */ /* 0x004fe20002000000 */
[----:B------:R-:W-:Y:S05]  /*107f0*/  YIELD ;  /* 0x0000000000007946 */ /* 0x000fea0003800000 */
[----:B------:R-:W-:-:S13]  /*10800*/  ISETP.NE.AND P1, PT, R0, UR22, PT ;  /* 0x0000001600007c0c */ /* 0x000fda000bf25270 */
[----:B------:R-:W-:Y:S05]  /*10810*/  @P1 BRA `(.L_x_1963) ;  /* 0xfffffffc00ec1947 */ /* 0x000fea000383ffff */
.L_x_1962:
[----:B------:R-:W-:Y:S05]  /*10820*/  BSYNC B0 ;  /* 0x0000000000007941 */ /* 0x000fea0003800000 */
.L_x_1961:
[----:B------:R-:W-:-:S03]  /*10830*/  UMOV UR16, 0xffffffff ;  /* 0xffffffff00107882 */ /* 0x000fc60000000000 */
[----:B------:R-:W-:Y:S05]  /*10840*/  BRA.DIV UR16, `(.L_x_1964) ;  /* 0x0000003610e87947 */ /* 0x000fea000b800000 */
[----:B------:R-:W-:Y:S01]  /*10850*/  NOP ;  /* 0x0000000000007918 */ /* 0x000fe20000000000 */
.L_x_2037:
        /* <DEDUP_REMOVED lines=8> */
[----:B------:R-:W-:Y:S01]  /*108e0*/  UIADD3 UR25, UP0, UR16, UR6, URZ ;  /* 0x0000000610197290 */ /* 0x000fe2000ff1e03f */
[----:B------:R-:W-:Y:S01]  /*108f0*/  UMOV UR26, 0x0 ;  /* 0x00000000001a7882 */ /* 0x000fe20000000000 */
[----:B------:R-:W-:Y:S01]  /*10900*/  UMOV UR27, 0x14f00000 ;  /* 0x14f00000001b7882 */ /* 0x000fe20000000000 */
[----:B-1----:R-:W-:Y:S02]  /*10910*/  ULEA UR18, UR18, UR17, 0x18 ;  /* 0x0000001112127291 */ /* 0x002fe4000f8ec03f */
[----:B------:R-:W-:-:S02]  /*10920*/  ULEA.HI.X.SX32 UR17, UR16, UR24, 0x1, UP0 ;  /* 0x0000001810117291 */ /* 0x000fc400080f0e3f */
[----:B------:R-:W-:Y:S02]  /*10930*/  ULEA UR16, UP0, UR25, UR20, 0x2 ;  /* 0x0000001419107291 */ /* 0x000fe4000f80103f */
[----:B------:R-:W-:Y:S02]  /*10940*/  UIADD3 UR18, UR18, 0x8000, URZ ;  /* 0x0000800012127890 */ /* 0x000fe4000fffe03f */
[----:B------:R-:W-:Y:S01]  /*10950*/  ULEA.HI.X UR17, UR25, UR21, UR17, 0x2, UP0 ;  /* 0x0000001519117291 */ /* 0x000fe200080f1411 */
[----:B------:R-:W-:-:S08]  /*10960*/  UMOV UR20, 0x400 ;  /* 0x0000040000147882 */ /* 0x000fd00000000000 */
[----:B------:R1:W-:Y:S02]  /*10970*/  UBLKRED.G.S.ADD.F32.RN [UR16], [UR18], UR20, desc[UR26] ;  /* 0x00001a10120073bb */ /* 0x0003e400080a1414 */
[----:B-1----:R0:W-:Y:S02]  /*10980*/  UTMACMDFLUSH ;  /* 0x00000000000079b7 */ /* 0x0021e40000000000 */
.L_x_1966:
[----:B------:R-:W-:Y:S05]  /*10990*/  BSYNC B0 ;  /* 0x0000000000007941 */ /* 0x000fea0003800000 */
.L_x_1965:
[----:B------:R-:W-:Y:S01]  /*109a0*/  ULEA UR18, UR15, UR4, 0xd ;  /* 0x000000040f127291 */ /* 0x000fe2000f8e683f */
[----:B------:R-:W-:Y:S06]  /*109b0*/  BAR.SYNC.DEFER_BLOCKING 0xe, 0xa0 ;  /* 0x0382800000007b1d */ /* 0x000fec0000010000 */
[----:B------:R-:W-:Y:S01]  /*109c0*/  UMOV UR16, UR14 ;  /* 0x0000000e00107c82 */ /* 0x000fe20008000000 */
[----:B------:R-:W-:Y:S01]  /*109d0*/  UMOV UR17, UR5 ;  /* 0x0000000500117c82 */ /* 0x000fe20008000000 */
[----:B------:R-:W-:Y:S01]  /*109e0*/  BSSY B0, `(.L_x_1967) ;  /* 0x000000d000007945 */ /* 0x000fe20003800000 */
[----:B------:R-:W-:-:S03]  /*109f0*/  UIMAD.WIDE UR16, UR18, 0x4, UR16 ;  /* 0x00000004121078a5 */ /* 0x000fc6000f8e0210 */
[----:B------:R-:W-:Y:S09]  /*10a00*/  @!P0 BRA `(.L_x_1968) ;  /* 0x0000000000288947 */ /* 0x000ff20003800000 */
        /* <DEDUP_REMOVED lines=10> */
.L_x_1968:
[----:B------:R-:W-:Y:S05]  /*10ab0*/  BSYNC B0 ;  /* 0x0000000000007941 */ /* 0x000fea0003800000 */
.L_x_1967:
[----:B------:R-:W-:Y:S06]  /*10ac0*/  BAR.ARV 0xa, 0xa0 ;  /* 0x0282800000007b1d */ /* 0x000fec0000002000 */
[----:B------:R-:W-:Y:S04]  /*10ad0*/  BSSY B0, `(.L_x_1969) ;  /* 0x0000003000007945 */ /* 0x000fe80003800000 */
[----:B------:R-:W-:Y:S05]  /*10ae0*/  @!P0 BRA `(.L_x_1970) ;  /* 0x0000000000048947 */ /* 0x000fea0003800000 */
[----:B------:R-:W-:-:S04]  /*10af0*/  DEPBAR.LE SB0, 0x0 ;  /* 0x000080000000791a */ /* 0x000fc80000000000 */
.L_x_1970:
[----:B------:R-:W-:Y:S05]  /*10b00*/  BSYNC B0 ;  /* 0x0000000000007941 */ /* 0x000fea0003800000 */
.L_x_1969:
        /* <DEDUP_REMOVED lines=19> */
.L_x_1972:
[----:B------:R-:W-:Y:S05]  /*10c40*/  BSYNC B0 ;  /* 0x0000000000007941 */ /* 0x000fea0003800000 */
.L_x_1971:
        /* <DEDUP_REMOVED lines=9> */
.L_x_1975:
[----:B------:R-:W2:Y:S04]  /*10ce0*/  LDG.E.STRONG.GPU R0, desc[UR38][R2.64] ;  /* 0x0000002602007981 */ /* 0x000ea8000c1ef900 */
[----:B--2---:R-:W-:Y:S01]  /*10cf0*/  CCTL.IVALL ;  /* 0x00000000ff00798f */ /* 0x004fe20002000000 */
[----:B------:R-:W-:Y:S05]  /*10d00*/  YIELD ;  /* 0x0000000000007946 */ /* 0x000fea0003800000 */
[----:B------:R-:W-:-:S13]  /*10d10*/  ISETP.NE.AND P1, PT, R0, UR22, PT ;  /* 0x0000001600007c0c */ /* 0x000fda000bf25270 */
[----:B------:R-:W-:Y:S05]  /*10d20*/  @P1 BRA `(.L_x_1975) ;  /* 0xfffffffc00ec1947 */ /* 0x000fea000383ffff */
.L_x_1974:
[----:B------:R-:W-:Y:S05]  /*10d30*/  BSYNC B0 ;  /* 0x0000000000007941 */ /* 0x000fea0003800000 */
.L_x_1973:
[----:B------:R-:W-:-:S03]  /*10d40*/  UMOV UR12, 0xffffffff ;  /* 0xffffffff000c7882 */ /* 0x000fc60000000000 */
[----:B------:R-:W-:Y:S05]  /*10d50*/  BRA.DIV UR12, `(.L_x_1976) ;  /* 0x000000320cc07947 */ /* 0x000fea000b800000 */
[----:B------:R-:W-:Y:S01]  /*10d60*/  NOP ;  /* 0x0000000000007918 */ /* 0x000fe20000000000 */
.L_x_2040:
        /* <DEDUP_REMOVED lines=15> */
.L_x_1978:
[----:B------:R-:W-:Y:S05]  /*10e60*/  BSYNC B0 ;  /* 0x0000000000007941 */ /* 0x000fea0003800000 */
.L_x_1977:
        /* <DEDUP_REMOVED lines=15> */
.L_x_1980:
[----:B------:R-:W-:Y:S05]  /*10f60*/  BSYNC B0 ;  /* 0x0000000000007941 */ /* 0x000fea0003800000 */
.L_x_1979:
[----:B------:R-:W-:Y:S06]  /*10f70*/  BAR.ARV 0xa, 0xa0 ;  /* 0x0282800000007b1d */ /* 0x000fec0000002000 */
[----:B------:R-:W-:Y:S04]  /*10f80*/  BSSY B0, `(.L_x_1981) ;  /* 0x0000003000007945 */ /* 0x000fe80003800000 */
[----:B------:R-:W-:Y:S05]  /*10f90*/  @!P0 BRA `(.L_x_1982) ;  /* 0x0000000000048947 */ /* 0x000fea0003800000 */
[----:B------:R-:W-:-:S04]  /*10fa0*/  DEPBAR.LE SB0, 0x0 ;  /* 0x000080000000791a */ /* 0x000fc80000000000 */
.L_x_1982:
[----:B------:R-:W-:Y:S05]  /*10fb0*/  BSYNC B0 ;  /* 0x0000000000007941 */ /* 0x000fea0003800000 */
.L_x_1981:
        /* <DEDUP_REMOVED lines=19> */
.L_x_1984:
[----:B------:R-:W-:Y:S05]  /*110f0*/  BSYNC B0 ;  /* 0x0000000000007941 */ /* 0x000fea0003800000 */
.L_x_1983:
[----:B------:R-:W-:Y:S02]  /*11100*/  UIADD3 UR9, UR9, 0x2, URZ ;  /* 0x0000000209097890 */ /* 0x000fe4000fffe03f */
[----:B------:R-:W-:-:S04]  /*11110*/  UIADD3 UR4, UR4, 0x4000, URZ ;  /* 0x0000400004047890 */ /* 0x000fc8000fffe03f */
[----:B------:R-:W-:-:S13]  /*11120*/  ISETP.LE.AND P1, PT, R9, UR9, PT ;  /* 0x0000000909007c0c */ /* 0x000fda000bf23270 */
[----:B------:R-:W-:Y:S05]  /*11130*/  @!P1 BRA `(.L_x_1985) ;  /* 0xfffffff400789947 */ /* 0x000fea000383ffff */
.L_x_1946:
        /* <DEDUP_REMOVED lines=41> */
.L_x_1988:
[----:B------:R-:W-:Y:S05]  /*113d0*/  BSYNC B0 ;  /* 0x0000000000007941 */ /* 0x000fea0003800000 */
.L_x_1987:
[----:B------:R-:W-:Y:S05]  /*113e0*/  BRA `(.L_x_1989) ;  /* 0x0000000000047947 */ /* 0x000fea0003800000 */
.L_x_1986:
[----:B------:R-:W-:-:S05]  /*113f0*/  UMOV UR4, UR9 ;  /* 0x0000000900047c82 */ /* 0x000fca0008000000 */
.L_x_1989:
        /* <DEDUP_REMOVED lines=11> */
.L_x_1994:
        /* <DEDUP_REMOVED lines=24> */
.L_x_1991:
[----:B------:R-:W-:Y:S05]  /*11630*/  BSYNC B0 ;  /* 0x0000000000007941 */ /* 0x000fea0003800000 */
.L_x_1990:
        /* <DEDUP_REMOVED lines=24> */
.L_x_1993:
[----:B------:R-:W-:Y:S05]  /*117c0*/  BSYNC B0 ;  /* 0x0000000000007941 */ /* 0x000fea0003800000 */
.L_x_1992:
[----:B------:R-:W-:Y:S02]  /*117d0*/  UIADD3 UR7, UR7, 0x2, URZ ;  /* 0x0000000207077890 */ /* 0x000fe4000fffe03f */
[----:B------:R-:W-:Y:S02]  /*117e0*/  ULEA UR5, UR19, UR5, 0x1 ;  /* 0x0000000513057291 */ /* 0x000fe4000f8e083f */
[----:B------:R-:W-:Y:S02]  /*117f0*/  ULEA UR6, UR19, UR6, 0x1 ;  /* 0x0000000613067291 */ /* 0x000fe4000f8e083f */
[----:B------:R-:W-:-:S13]  /*11800*/  ISETP.NE.AND P0, PT, RZ, UR7, PT ;  /* 0x00000007ff007c0c */ /* 0x000fda000bf05270 */
[----:B------:R-:W-:Y:S05]  /*11810*/  @!P0 BRA `(.L_x_1857) ;  /* 0x0000002400248947 */ /* 0x000fea0003800000 */
[----:B------:R-:W-:Y:S05]  /*11820*/  BRA `(.L_x_1994) ;  /* 0xfffffffc00207947 */ /* 0x000fea000383ffff */
.L_x_1938:
        /* <DEDUP_REMOVED lines=14> */
.L_x_1995:
        /* <DEDUP_REMOVED lines=14> */
.L_x_1997:
[----:B------:R-:W-:-:S05]  /*119f0*/  ULDC UR4, c[0x0][0x8bc] ;  /* 0x00022f0000047ab9 */ /* 0x000fca0000000800 */
.L_x_1996:
        /* <DEDUP_REMOVED lines=59> */
.L_x_1999:
        /* <DEDUP_REMOVED lines=13> */
.L_x_2000:
        /* <DEDUP_REMOVED lines=8> */
.L_x_2001:
        /* <DEDUP_REMOVED lines=21> */
.L_x_2002:
        /* <DEDUP_REMOVED lines=50> */
.L_x_2041:
        /* <DEDUP_REMOVED lines=15> */
.L_x_2005:
        /* <DEDUP_REMOVED lines=77> */
.L_x_2016:
[----:B-123--:R-:W-:-:S04]  /*12930*/  SHF.L.U32 R18, R10, 0x1f, RZ ;  /* 0x0000001f0a127819 */ /* 0x00efc800000006ff */
[----:B------:R-:W2:Y:S02]  /*12940*/  SYNCS.PHASECHK.TRANS64.TRYWAIT P1, [R15+URZ+0x30c40], R18 ;  /* 0x030c40120f0075a7 */ /* 0x000ea4000802017f */
[----:B--2---:R-:W-:Y:S05]  /*12950*/  @!P1 BRA `(.L_x_2008) ;  /* 0x0000001400f09947 */ /* 0x004fea0003800000 */
.L_x_2042:
        /* <DEDUP_REMOVED lines=8> */
.L_x_2009:
        /* <DEDUP_REMOVED lines=30> */
.L_x_2043:
        /* <DEDUP_REMOVED lines=8> */
.L_x_2011:
        /* <DEDUP_REMOVED lines=30> */
.L_x_2044:
        /* <DEDUP_REMOVED lines=8> */
.L_x_2013:
        /* <DEDUP_REMOVED lines=24> */
.L_x_2046:
        /* <DEDUP_REMOVED lines=8> */
.L_x_2015:
        /* <DEDUP_REMOVED lines=30> */
.L_x_2007:
[----:B------:R-:W4:Y:S02]  /*13280*/  LDL.LU R4, [R1+0x8] ;  /* 0x0000080001047983 */ /* 0x000f240000300800 */
[----:B----4-:R-:W-:Y:S02]  /*13290*/  ISETP.NE.AND P1, PT, R4, RZ, PT ;  /* 0x000000ff0400720c */ /* 0x010fe40003f25270 */
[----:B------:R4:W5:Y:S11]  /*132a0*/  LDL R4, [R1+0x4] ;  /* 0x0000040001047983 */ /* 0x0009760000100800 */
[----:B----4-:R-:W-:Y:S05]  /*132b0*/  @!P1 BRA `(.L_x_2006) ;  /* 0x0000000400249947 */ /* 0x010fea0003800000 */
[----:B------:R-:W-:-:S04]  /*132c0*/  SHF.L.U32 R12, R10, 0x1f, RZ ;  /* 0x0000001f0a0c7819 */ /* 0x000fc800000006ff */
[----:B------:R-:W4:Y:S02]  /*132d0*/  SYNCS.PHASECHK.TRANS64.TRYWAIT P1, [R15+URZ+0x30c40], R12 ;  /* 0x030c400c0f0075a7 */ /* 0x000f24000802017f */
[----:B----4-:R-:W-:Y:S05]  /*132e0*/  @!P1 BRA `(.L_x_2017) ;  /* 0x0000000c00e09947 */ /* 0x010fea0003800000 */
.L_x_2047:
        /* <DEDUP_REMOVED lines=8> */
.L_x_2018:
        /* <DEDUP_REMOVED lines=27> */
.L_x_2048:
        /* <DEDUP_REMOVED lines=8> */
.L_x_2020:
        /* <DEDUP_REMOVED lines=27> */
.L_x_2006:
[----:B------:R-:W1:Y:S01]  /*13750*/  S2R R0, SR_TID.X ;  /* 0x0000000000007919 */ /* 0x000e620000002100 */
[----:B------:R-:W-:Y:S01]  /*13760*/  IMAD R3, R16, 0x8, R15 ;  /* 0x0000000810037824 */ /* 0x000fe200078e020f */
[----:B-1----:R-:W-:Y:S02]  /*13770*/  LOP3.LUT R2, R0, 0x7f, RZ, 0xc0, !PT ;  /* 0x0000007f00027812 */ /* 0x002fe400078ec0ff */
[----:B------:R-:W-:Y:S02]  /*13780*/  SHF.L.U32 R0, R10, 0x1f, RZ ;  /* 0x0000001f0a007819 */ /* 0x000fe400000006ff */
[----:B------:R-:W-:Y:S02]  /*13790*/  ISETP.NE.AND P1, PT, R2, RZ, PT ;  /* 0x000000ff0200720c */ /* 0x000fe40003f25270 */
[----:B------:R-:W1:Y:S02]  /*137a0*/  SYNCS.PHASECHK.TRANS64.TRYWAIT P0, [R3+URZ+0x30c40], R0 ;  /* 0x030c4000030075a7 */ /* 0x000e64000800017f */
[----:B-1----:R-:W-:Y:S09]  /*137b0*/  @!P0 BRA `(.L_x_2021) ;  /* 0x0000000800d48947 */ /* 0x002ff20003800000 */
.L_x_2049:
[----:B------:R-:W-:Y:S05]  /*137c0*/  @P1 BRA `(.L_x_2022) ;  /* 0x0000000000181947 */ /* 0x000fea0003800000 */
[----:B------:R-:W1:Y:S01]  /*137d0*/  S2R R2, SR_TID.X ;  /* 0x0000000000027919 */ /* 0x000e620000002100 */
[----:B------:R-:W-:-:S04]  /*137e0*/  IMAD.MOV.U32 R0, RZ, RZ, 0x4200 ;  /* 0x00004200ff007424 */ /* 0x000fc800078e00ff */
[----:B------:R1:W-:Y:S02]  /*137f0*/  SYNCS.ARRIVE.TRANS64 RZ, [R3+URZ+0x30c30], R0 ;  /* 0x030c300003ff79a7 */ /* 0x0003e4000800003f */
[----:B-1----:R-:W-:-:S13]  /*13800*/  LOP3.LUT P0, RZ, R2, 0x1f, RZ, 0xc0, !PT ;  /* 0x0000001f02ff7812 */ /* 0x002fda000780c0ff */
[----:B------:R-:W-:Y:S05]  /*13810*/  @!P0 BRA `(.L_x_2022) ;  /* 0x0000000000048947 */ /* 0x000fea0003800000 */
[----:B------:R-:W-:Y:S01]  /*13820*/  BPT.TRAP 0x1 ;  /* 0x000000040000795c */ /* 0x000fe20000300000 */
.L_x_2022:
        /* <DEDUP_REMOVED lines=34> */
.L_x_2003:
[----:B------:R-:W-:Y:S05]  /*13a50*/  BSYNC B0 ;  /* 0x0000000000007941 */ /* 0x000fea0003800000 */
.L_x_1998:
[----:B------:R-:W-:-:S03]  /*13a60*/  UMOV UR8, 0xffffffff ;  /* 0xffffffff00087882 */ /* 0x000fc60000000000 */
[----:B------:R-:W-:Y:S05]  /*13a70*/  BRA.DIV UR8, `(.L_x_2023) ;  /* 0x0000000a08387947 */ /* 0x000fea000b800000 */
[----:B------:R-:W-:-:S13]  /*13a80*/  ELECT P6, URZ, PT ;  /* 0x00000000003f782f */ /* 0x000fda00038c0000 */
.L_x_2052:
[----:B------:R-:W-:Y:S05]  /*13a90*/  @!P6 BRA `(.L_x_1857) ;  /* 0x000000000084e947 */ /* 0x000fea0003800000 */
[----:B------:R-:W-:-:S06]  /*13aa0*/  ULOP3.LUT UR8, UR36, 0x2, URZ, 0xfc, !UPT ;  /* 0x0000000224087892 */ /* 0x000fcc000f8efc3f */
[----:B------:R-:W-:-:S05]  /*13ab0*/  IMAD.U32 R2, RZ, RZ, UR8 ;  /* 0x00000008ff027e24 */ /* 0x000fca000f8e00ff */
[----:B------:R-:W-:-:S13]  /*13ac0*/  ISETP.NE.AND P2, PT, R2, 0x3, PT ;  /* 0x000000030200780c */ /* 0x000fda0003f45270 */
[----:B------:R-:W-:Y:S05]  /*13ad0*/  @!P2 BRA `(.L_x_2024) ;  /* 0x000000000004a947 */ /* 0x000fea0003800000 */
[----:B---3--:R-:W-:Y:S01]  /*13ae0*/  BPT.TRAP 0x1 ;  /* 0x000000040000795c */ /* 0x008fe20000300000 */
.L_x_2024:
        /* <DEDUP_REMOVED lines=15> */
.L_x_2053:
[----:B------:R-:W2:Y:S02]  /*13be0*/  SYNCS.PHASECHK.TRANS64.TRYWAIT P0, [R3+URZ], R2 ;  /* 0x00000002030075a7 */ /* 0x000ea4000800017f */
[----:B--2---:R-:W-:Y:S05]  /*13bf0*/  @!P0 BRA `(.L_x_2026) ;  /* 0x00000008000c8947 */ /* 0x004fea0003800000 */
.L_x_2054:
[----:B------:R-:W-:Y:S05]  /*13c00*/  @!P2 BRA `(.L_x_2027) ;  /* 0x000000000004a947 */ /* 0x000fea0003800000 */
[----:B---3--:R-:W-:Y:S01]  /*13c10*/  BPT.TRAP 0x1 ;  /* 0x000000040000795c */ /* 0x008fe20000300000 */
.L_x_2027:
[----:B--2---:R-:W-:-:S04]  /*13c20*/  VIADD R3, R8, 0x30c40 ;  /* 0x00030c4008037836 */ /* 0x004fc80000000000 */
[----:B------:R-:W-:-:S04]  /*13c30*/  IMAD R5, R0, 0x8, R3 ;  /* 0x0000000800057824 */ /* 0x000fc800078e0203 */
[----:B------:R-:W2:Y:S02]  /*13c40*/  SYNCS.PHASECHK.TRANS64.TRYWAIT P0, [R5+URZ], R4 ;  /* 0x00000004050075a7 */ /* 0x000ea4000800017f */
[----:B--2---:R-:W-:Y:S05]  /*13c50*/  @!P0 BRA `(.L_x_2028) ;  /* 0x0000000800088947 */ /* 0x004fea0003800000 */
.L_x_2055:
[----:B------:R-:W-:-:S07]  /*13c60*/  IMAD R3, R6, 0x8, R3 ;  /* 0x0000000806037824 */ /* 0x000fce00078e0203 */
.L_x_2029:
[----:B----4-:R4:W1:Y:S02]  /*13c70*/  SYNCS.PHASECHK.TRANS64.TRYWAIT P0, [R3+URZ], R2 ;  /* 0x00000002030075a7 */ /* 0x010864000800017f */
[----:B-1----:R-:W-:Y:S05]  /*13c80*/  @!P0 NANOSLEEP.SYNCS 0x989680 ;  /* 0x009896800000895d */ /* 0x002fea0003900000 */
[----:B------:R-:W1:Y:S02]  /*13c90*/  @!P0 SYNCS.PHASECHK.TRANS64 P0, [R3+URZ], R2 ;  /* 0x00000002030085a7 */ /* 0x000e64000800007f */
[----:B-1----:R-:W-:Y:S05]  /*13ca0*/  @!P0 BRA `(.L_x_2029) ;  /* 0xfffffffc00f08947 */ /* 0x002fea000383ffff */
.L_x_1857:
[----:B---3--:R-:W-:Y:S05]  /*13cb0*/  BSYNC B6 ;  /* 0x0000000000067941 */ /* 0x008fea0003800000 */
.L_x_1851:
[----:B------:R-:W-:Y:S05]  /*13cc0*/  EXIT ;  /* 0x000000000000794d */ /* 0x000fea0003800000 */
.L_x_1868:
[----:B------:R-:W-:Y:S02]  /*13cd0*/  IMAD.MOV.U32 R13, RZ, RZ, R10 ;  /* 0x000000ffff0d7224 */ /* 0x000fe400078e000a */
[----:B------:R-:W-:Y:S02]  /*13ce0*/  IMAD.MOV.U32 R12, RZ, RZ, RZ ;  /* 0x000000ffff0c7224 */ /* 0x000fe400078e00ff */
[----:B------:R-:W-:Y:S02]  /*13cf0*/  IMAD.MOV.U32 R11, RZ, RZ, 0x1f ;  /* 0x0000001fff0b7424 */ /* 0x000fe400078e00ff */
[----:B------:R-:W-:-:S07]  /*13d00*/  IMAD.MOV.U32 R15, RZ, RZ, -0x1 ;  /* 0xffffffffff0f7424 */ /* 0x000fce00078e00ff */
[----:B------:R-:W-:Y:S05]  /*13d10*/  WARPSYNC.COLLECTIVE R15, `(.L_x_2030) ;  /* 0x000000000f087348 */ /* 0x000fea0003c00000 */
[----:B------:R1:W2:Y:S02]  /*13d20*/  SHFL.IDX P6, R14, R13, R12, R11 ;  /* 0x0000000c0d0e7389 */ /* 0x0002a400000c000b */
[----:B-12---:R-:W-:Y:S01]  /*13d30*/  ENDCOLLECTIVE ;  /* 0x000000000000791b */ /* 0x006fe20003800000 */
.L_x_2030:
[----:B------:R-:W-:Y:S05]  /*13d40*/  BRA `(.L_x_2031) ;  /* 0xfffffed400b47947 */ /* 0x000fea000383ffff */
.L_x_1870:
[----:B--2---:R2:W3:Y:S02]  /*13d50*/  SYNCS.PHASECHK.TRANS64.TRYWAIT P0, [R16+URZ+0x30c00], R11 ;  /* 0x030c000b100075a7 */ /* 0x0044e4000800017f */
[----:B---3--:R-:W-:Y:S05]  /*13d60*/  @!P0 NANOSLEEP.SYNCS 0x989680 ;  /* 0x009896800000895d */ /* 0x008fea0003900000 */
[----:B------:R-:W3:Y:S02]  /*13d70*/  @!P0 SYNCS.PHASECHK.TRANS64 P0, [R16+URZ+0x30c00], R11 ;  /* 0x030c000b100085a7 */ /* 0x000ee4000800007f */
[----:B---3--:R-:W-:Y:S05]  /*13d80*/  @!P0 BRA `(.L_x_1870) ;  /* 0xfffffffc00f08947 */ /* 0x008fea000383ffff */
[----:B------:R-:W-:Y:S05]  /*13d90*/  BRA `(.L_x_1869) ;  /* 0xfffffed400fc7947 */ /* 0x000fea000383ffff */
.L_x_1875:
[----:B--2---:R2:W3:Y:S02]  /*13da0*/  SYNCS.PHASECHK.TRANS64.TRYWAIT P0, [R8+URZ+0x30c10], R23 ;  /* 0x030c1017080075a7 */ /* 0x0044e4000800017f */
[----:B---3--:R-:W-:Y:S05]  /*13db0*/  @!P0 NANOSLEEP.SYNCS 0x989680 ;  /* 0x009896800000895d */ /* 0x008fea0003900000 */
[----:B------:R-:W3:Y:S02]  /*13dc0*/  @!P0 SYNCS.PHASECHK.TRANS64 P0, [R8+URZ+0x30c10], R23 ;  /* 0x030c1017080085a7 */ /* 0x000ee4000800007f */
[----:B---3--:R-:W-:Y:S05]  /*13dd0*/  @!P0 BRA `(.L_x_1875) ;  /* 0xfffffffc00f08947 */ /* 0x008fea000383ffff */
[----:B------:R-:W-:Y:S05]  /*13de0*/  BRA `(.L_x_1874) ;  /* 0xfffffee000207947 */ /* 0x000fea000383ffff */
.L_x_1879:
[----:B------:R1:W1:Y:S02]  /*13df0*/  SYNCS.PHASECHK.TRANS64.TRYWAIT P0, [R8+URZ+0x30c30], R23 ;  /* 0x030c3017080075a7 */ /* 0x000264000800017f */
[----:B-1----:R-:W-:Y:S05]  /*13e00*/  @!P0 NANOSLEEP.SYNCS 0x989680 ;  /* 0x009896800000895d */ /* 0x002fea0003900000 */
[----:B------:R-:W1:Y:S02]  /*13e10*/  @!P0 SYNCS.PHASECHK.TRANS64 P0, [R8+URZ+0x30c30], R23 ;  /* 0x030c3017080085a7 */ /* 0x000e64000800007f */
[----:B-1----:R-:W-:Y:S05]  /*13e20*/  @!P0 BRA `(.L_x_1879) ;  /* 0xfffffffc00f08947 */ /* 0x002fea000383ffff */
[----:B------:R-:W-:Y:S05]  /*13e30*/  BRA `(.L_x_1878) ;  /* 0xfffffee400207947 */ /* 0x000fea000383ffff */
.L_x_1887:
[----:B--2---:R2:W3:Y:S02]  /*13e40*/  SYNCS.PHASECHK.TRANS64.TRYWAIT P1, [R7+URZ+0x30c10], R20 ;  /* 0x030c1014070075a7 */ /* 0x0044e4000802017f */
[----:B---3--:R-:W-:Y:S05]  /*13e50*/  @!P1 NANOSLEEP.SYNCS 0x989680 ;  /* 0x009896800000995d */ /* 0x008fea0003900000 */
[----:B------:R-:W3:Y:S02]  /*13e60*/  @!P1 SYNCS.PHASECHK.TRANS64 P1, [R7+URZ+0x30c10], R20 ;  /* 0x030c1014070095a7 */ /* 0x000ee4000802007f */
[----:B---3--:R-:W-:Y:S05]  /*13e70*/  @!P1 BRA `(.L_x_1887) ;  /* 0xfffffffc00f09947 */ /* 0x008fea000383ffff */
[----:B------:R-:W-:Y:S05]  /*13e80*/  BRA `(.L_x_1886) ;  /* 0xffffff2000987947 */ /* 0x000fea000383ffff */
.L_x_1891:
[----:B------:R1:W1:Y:S02]  /*13e90*/  SYNCS.PHASECHK.TRANS64.TRYWAIT P1, [R7+URZ+0x30c30], R20 ;  /* 0x030c3014070075a7 */ /* 0x000264000802017f */
[----:B-1----:R-:W-:Y:S05]  /*13ea0*/  @!P1 NANOSLEEP.SYNCS 0x989680 ;  /* 0x009896800000995d */ /* 0x002fea0003900000 */
[----:B------:R-:W1:Y:S02]  /*13eb0*/  @!P1 SYNCS.PHASECHK.TRANS64 P1, [R7+URZ+0x30c30], R20 ;  /* 0x030c3014070095a7 */ /* 0x000e64000802007f */
[----:B-1----:R-:W-:Y:S05]  /*13ec0*/  @!P1 BRA `(.L_x_1891) ;  /* 0xfffffffc00f09947 */ /* 0x002fea000383ffff */
[----:B------:R-:W-:Y:S05]  /*13ed0*/  BRA `(.L_x_1890) ;  /* 0xffffff2400ac7947 */ /* 0x000fea000383ffff */
.L_x_1899:
[----:B-1----:R1:W3:Y:S02]  /*13ee0*/  SYNCS.PHASECHK.TRANS64.TRYWAIT P0, [R7+URZ+0x30c10], R20 ;  /* 0x030c1014070075a7 */ /* 0x0022e4000800017f */
[----:B---3--:R-:W-:Y:S05]  /*13ef0*/  @!P0 NANOSLEEP.SYNCS 0x989680 ;  /* 0x009896800000895d */ /* 0x008fea0003900000 */
[----:B------:R-:W3:Y:S02]  /*13f00*/  @!P0 SYNCS.PHASECHK.TRANS64 P0, [R7+URZ+0x30c10], R20 ;  /* 0x030c1014070085a7 */ /* 0x000ee4000800007f */
[----:B---3--:R-:W-:Y:S05]  /*13f10*/  @!P0 BRA `(.L_x_1899) ;  /* 0xfffffffc00f08947 */ /* 0x008fea000383ffff */
[----:B------:R-:W-:Y:S05]  /*13f20*/  BRA `(.L_x_1898) ;  /* 0xffffff5800dc7947 */ /* 0x000fea000383ffff */
.L_x_1903:
[----:B------:R1:W1:Y:S02]  /*13f30*/  SYNCS.PHASECHK.TRANS64.TRYWAIT P0, [R7+URZ+0x30c30], R20 ;  /* 0x030c3014070075a7 */ /* 0x000264000800017f */
[----:B-1----:R-:W-:Y:S05]  /*13f40*/  @!P0 NANOSLEEP.SYNCS 0x989680 ;  /* 0x009896800000895d */ /* 0x002fea0003900000 */
[----:B------:R-:W1:Y:S02]  /*13f50*/  @!P0 SYNCS.PHASECHK.TRANS64 P0, [R7+URZ+0x30c30], R20 ;  /* 0x030c3014070085a7 */ /* 0x000e64000800007f */
[----:B-1----:R-:W-:Y:S05]  /*13f60*/  @!P0 BRA `(.L_x_1903) ;  /* 0xfffffffc00f08947 */ /* 0x002fea000383ffff */
[----:B------:R-:W-:Y:S05]  /*13f70*/  BRA `(.L_x_1902) ;  /* 0xffffff5c00ec7947 */ /* 0x000fea000383ffff */
.L_x_1951:
[----:B------:R-:W-:Y:S01]  /*13f80*/  BSSY B0, `(.L_x_2032) ;  /* 0x0000005000007945 */ /* 0x000fe20003800000 */
[----:B------:R-:W-:-:S07]  /*13f90*/  IMAD.MOV.U32 R15, RZ, RZ, -0x1 ;  /* 0xffffffffff0f7424 */ /* 0x000fce00078e00ff */
[----:B------:R-:W-:Y:S05]  /*13fa0*/  WARPSYNC.COLLECTIVE R15, `(.L_x_2033) ;  /* 0x000000000f087348 */ /* 0x000fea0003c00000 */
[----:B------:R-:W-:Y:S01]  /*13fb0*/  NOP ;  /* 0x0000000000007918 */ /* 0x000fe20000000000 */
[----:B------:R-:W-:Y:S01]  /*13fc0*/  ENDCOLLECTIVE ;  /* 0x000000000000791b */ /* 0x000fe20003800000 */
.L_x_2033:
[----:B------:R-:W-:Y:S05]  /*13fd0*/  BSYNC B0 ;  /* 0x0000000000007941 */ /* 0x000fea0003800000 */
.L_x_2032:
[----:B------:R-:W-:Y:S05]  /*13fe0*/  BRA `(.L_x_2034) ;  /* 0xffffffc000707947 */ /* 0x000fea000383ffff */
.L_x_1964:
[----:B------:R-:W-:Y:S01]  /*13ff0*/  BSSY B0, `(.L_x_2035) ;  /* 0x0000005000007945 */ /* 0x000fe20003800000 */
[----:B------:R-:W-:-:S07]  /*14000*/  IMAD.MOV.U32 R15, RZ, RZ, -0x1 ;  /* 0xffffffffff0f7424 */ /* 0x000fce00078e00ff */
[----:B------:R-:W-:Y:S05]  /*14010*/  WARPSYNC.COLLECTIVE R15, `(.L_x_2036) ;  /* 0x000000000f087348 */ /* 0x000fea0003c00000 */
[----:B------:R-:W-:Y:S01]  /*14020*/  NOP ;  /* 0x0000000000007918 */ /* 0x000fe20000000000 */
[----:B------:R-:W-:Y:S01]  /*14030*/  ENDCOLLECTIVE ;  /* 0x000000000000791b */ /* 0x000fe20003800000 */
.L_x_2036:
[----:B------:R-:W-:Y:S05]  /*14040*/  BSYNC B0 ;  /* 0x0000000000007941 */ /* 0x000fea0003800000 */
.L_x_2035:
[----:B------:R-:W-:Y:S05]  /*14050*/  BRA `(.L_x_2037) ;  /* 0xffffffc800007947 */ /* 0x000fea000383ffff */
.L_x_1976:
[----:B------:R-:W-:Y:S01]  /*14060*/  BSSY B0, `(.L_x_2038) ;  /* 0x0000005000007945 */ /* 0x000fe20003800000 */
[----:B------:R-:W-:-:S07]  /*14070*/  IMAD.MOV.U32 R15, RZ, RZ, -0x1 ;  /* 0xffffffffff0f7424 */ /* 0x000fce00078e00ff */
[----:B------:R-:W-:Y:S05]  /*14080*/  WARPSYNC.COLLECTIVE R15, `(.L_x_2039) ;  /* 0x000000000f087348 */ /* 0x000fea0003c00000 */
[----:B------:R-:W-:Y:S01]  /*14090*/  NOP ;  /* 0x0000000000007918 */ /* 0x000fe20000000000 */
[----:B------:R-:W-:Y:S01]  /*140a0*/  ENDCOLLECTIVE ;  /* 0x000000000000791b */ /* 0x000fe20003800000 */
.L_x_2039:
[----:B------:R-:W-:Y:S05]  /*140b0*/  BSYNC B0 ;  /* 0x0000000000007941 */ /* 0x000fea0003800000 */
.L_x_2038:
[----:B------:R-:W-:Y:S05]  /*140c0*/  BRA `(.L_x_2040) ;  /* 0xffffffcc00287947 */ /* 0x000fea000383ffff */
.L_x_2004:
[----:B-1----:R1:W2:Y:S02]  /*140d0*/  SYNCS.PHASECHK.TRANS64.TRYWAIT P0, [R15+URZ+0x30c20], R0 ;  /* 0x030c20000f0075a7 */ /* 0x0022a4000800017f */
[----:B--2---:R-:W-:Y:S05]  /*140e0*/  @!P0 NANOSLEEP.SYNCS 0x989680 ;  /* 0x009896800000895d */ /* 0x004fea0003900000 */
[----:B------:R-:W2:Y:S02]  /*140f0*/  @!P0 SYNCS.PHASECHK.TRANS64 P0, [R15+URZ+0x30c20], R0 ;  /* 0x030c20000f0085a7 */ /* 0x000ea4000800007f */
[----:B--2---:R-:W-:Y:S05]  /*14100*/  @!P0 BRA `(.L_x_2004) ;  /* 0xfffffffc00f08947 */ /* 0x004fea000383ffff */
[----:B------:R-:W-:Y:S05]  /*14110*/  BRA `(.L_x_2041) ;  /* 0xffffffe000947947 */ /* 0x000fea000383ffff */
.L_x_2008:
[----:B--2---:R2:W3:Y:S02]  /*14120*/  SYNCS.PHASECHK.TRANS64.TRYWAIT P1, [R15+URZ+0x30c40], R18 ;  /* 0x030c40120f0075a7 */ /* 0x0044e4000802017f */
[----:B---3--:R-:W-:Y:S05]  /*14130*/  @!P1 NANOSLEEP.SYNCS 0x989680 ;  /* 0x009896800000995d */ /* 0x008fea0003900000 */
[----:B------:R-:W3:Y:S02]  /*14140*/  @!P1 SYNCS.PHASECHK.TRANS64 P1, [R15+URZ+0x30c40], R18 ;  /* 0x030c40120f0095a7 */ /* 0x000ee4000802007f */
[----:B---3--:R-:W-:Y:S05]  /*14150*/  @!P1 BRA `(.L_x_2008) ;  /* 0xfffffffc00f09947 */ /* 0x008fea000383ffff */
[----:B------:R-:W-:Y:S05]  /*14160*/  BRA `(.L_x_2042) ;  /* 0xffffffe400fc7947 */ /* 0x000fea000383ffff */
.L_x_2010:
[----:B-1----:R1:W3:Y:S02]  /*14170*/  SYNCS.PHASECHK.TRANS64.TRYWAIT P1, [R15+URZ+0x30c28], R18 ;  /* 0x030c28120f0075a7 */ /* 0x0022e4000802017f */
[----:B---3--:R-:W-:Y:S05]  /*14180*/  @!P1 NANOSLEEP.SYNCS 0x989680 ;  /* 0x009896800000995d */ /* 0x008fea0003900000 */
[----:B------:R-:W3:Y:S02]  /*14190*/  @!P1 SYNCS.PHASECHK.TRANS64 P1, [R15+URZ+0x30c28], R18 ;  /* 0x030c28120f0095a7 */ /* 0x000ee4000802007f */
[----:B---3--:R-:W-:Y:S05]  /*141a0*/  @!P1 BRA `(.L_x_2010) ;  /* 0xfffffffc00f09947 */ /* 0x008fea000383ffff */
[----:B------:R-:W-:Y:S05]  /*141b0*/  BRA `(.L_x_2043) ;  /* 0xffffffe800807947 */ /* 0x000fea000383ffff */
.L_x_2012:
[----:B---3--:R3:W4:Y:S02]  /*141c0*/  SYNCS.PHASECHK.TRANS64.TRYWAIT P1, [R15+URZ+0x30c48], R18 ;  /* 0x030c48120f0075a7 */ /* 0x008724000802017f */
[----:B----4-:R-:W-:Y:S05]  /*141d0*/  @!P1 NANOSLEEP.SYNCS 0x989680 ;  /* 0x009896800000995d */ /* 0x010fea0003900000 */
[----:B------:R-:W4:Y:S02]  /*141e0*/  @!P1 SYNCS.PHASECHK.TRANS64 P1, [R15+URZ+0x30c48], R18 ;  /* 0x030c48120f0095a7 */ /* 0x000f24000802007f */
[----:B----4-:R-:W-:Y:S05]  /*141f0*/  @!P1 BRA `(.L_x_2012) ;  /* 0xfffffffc00f09947 */ /* 0x010fea000383ffff */
[----:B------:R-:W-:Y:S05]  /*14200*/  BRA `(.L_x_2044) ;  /* 0xffffffec00047947 */ /* 0x000fea000383ffff */
.L_x_2014:
[----:B------:R-:W-:-:S07]  /*14210*/  SHF.L.U32 R4, R10, 0x1f, RZ ;  /* 0x0000001f0a047819 */ /* 0x000fce00000006ff */
.L_x_2045:
[----:B----4-:R4:W1:Y:S02]  /*14220*/  SYNCS.PHASECHK.TRANS64.TRYWAIT P1, [R15+URZ+0x30c20], R4 ;  /* 0x030c20040f0075a7 */ /* 0x010864000802017f */
[----:B-1----:R-:W-:Y:S05]  /*14230*/  @!P1 NANOSLEEP.SYNCS 0x989680 ;  /* 0x009896800000995d */ /* 0x002fea0003900000 */
[----:B------:R-:W1:Y:S02]  /*14240*/  @!P1 SYNCS.PHASECHK.TRANS64 P1, [R15+URZ+0x30c20], R4 ;  /* 0x030c20040f0095a7 */ /* 0x000e64000802007f */
[----:B-1----:R-:W-:Y:S05]  /*14250*/  @!P1 BRA `(.L_x_2045) ;  /* 0xfffffffc00f09947 */ /* 0x002fea000383ffff */
[----:B------:R-:W-:Y:S05]  /*14260*/  BRA `(.L_x_2046) ;  /* 0xffffffec006c7947 */ /* 0x000fea000383ffff */
.L_x_2017:
[----:B----4-:R4:W1:Y:S02]  /*14270*/  SYNCS.PHASECHK.TRANS64.TRYWAIT P1, [R15+URZ+0x30c40], R12 ;  /* 0x030c400c0f0075a7 */ /* 0x010864000802017f */
[----:B-1----:R-:W-:Y:S05]  /*14280*/  @!P1 NANOSLEEP.SYNCS 0x989680 ;  /* 0x009896800000995d */ /* 0x002fea0003900000 */
[----:B------:R-:W1:Y:S02]  /*14290*/  @!P1 SYNCS.PHASECHK.TRANS64 P1, [R15+URZ+0x30c40], R12 ;  /* 0x030c400c0f0095a7 */ /* 0x000e64000802007f */
[----:B-1----:R-:W-:Y:S05]  /*142a0*/  @!P1 BRA `(.L_x_2017) ;  /* 0xfffffffc00f09947 */ /* 0x002fea000383ffff */
[----:B------:R-:W-:Y:S05]  /*142b0*/  BRA `(.L_x_2047) ;  /* 0xfffffff0000c7947 */ /* 0x000fea000383ffff */
.L_x_2019:
[----:B-1----:R1:W2:Y:S02]  /*142c0*/  SYNCS.PHASECHK.TRANS64.TRYWAIT P1, [R15+URZ+0x30c28], R12 ;  /* 0x030c280c0f0075a7 */ /* 0x0022a4000802017f */
[----:B--2---:R-:W-:Y:S05]  /*142d0*/  @!P1 NANOSLEEP.SYNCS 0x989680 ;  /* 0x009896800000995d */ /* 0x004fea0003900000 */
[----:B------:R-:W2:Y:S02]  /*142e0*/  @!P1 SYNCS.PHASECHK.TRANS64 P1, [R15+URZ+0x30c28], R12 ;  /* 0x030c280c0f0095a7 */ /* 0x000ea4000802007f */
[----:B--2---:R-:W-:Y:S05]  /*142f0*/  @!P1 BRA `(.L_x_2019) ;  /* 0xfffffffc00f09947 */ /* 0x004fea000383ffff */
[----:B------:R-:W-:Y:S05]  /*14300*/  BRA `(.L_x_2048) ;  /* 0xfffffff000847947 */ /* 0x000fea000383ffff */
.L_x_2021:
[----:B------:R1:W1:Y:S02]  /*14310*/  SYNCS.PHASECHK.TRANS64.TRYWAIT P0, [R3+URZ+0x30c40], R0 ;  /* 0x030c4000030075a7 */ /* 0x000264000800017f */
[----:B-1----:R-:W-:Y:S05]  /*14320*/  @!P0 NANOSLEEP.SYNCS 0x989680 ;  /* 0x009896800000895d */ /* 0x002fea0003900000 */
[----:B------:R-:W1:Y:S02]  /*14330*/  @!P0 SYNCS.PHASECHK.TRANS64 P0, [R3+URZ+0x30c40], R0 ;  /* 0x030c4000030085a7 */ /* 0x000e64000800007f */
[----:B-1----:R-:W-:Y:S05]  /*14340*/  @!P0 BRA `(.L_x_2021) ;  /* 0xfffffffc00f08947 */ /* 0x002fea000383ffff */
[----:B------:R-:W-:Y:S05]  /*14350*/  BRA `(.L_x_2049) ;  /* 0xfffffff400187947 */ /* 0x000fea000383ffff */
.L_x_2023:
[----:B------:R-:W-:Y:S01]  /*14360*/  BSSY B0, `(.L_x_2050) ;  /* 0x0000006000007945 */ /* 0x000fe20003800000 */
[----:B------:R-:W-:-:S07]  /*14370*/  IMAD.MOV.U32 R15, RZ, RZ, -0x1 ;  /* 0xffffffffff0f7424 */ /* 0x000fce00078e00ff */
[----:B---3--:R-:W-:Y:S05]  /*14380*/  WARPSYNC.COLLECTIVE R15, `(.L_x_2051) ;  /* 0x000000000f0c7348 */ /* 0x008fea0003c00000 */
[----:B------:R-:W-:Y:S02]  /*14390*/  ELECT P6, UR62, PT ;  /* 0x00000000003e782f */ /* 0x000fe400038c0000 */
[----:B------:R-:W-:Y:S01]  /*143a0*/  MOV R14, UR62 ;  /* 0x0000003e000e7c02 */ /* 0x000fe20008000f00 */
[----:B---3--:R-:W-:Y:S10]  /*143b0*/  ENDCOLLECTIVE ;  /* 0x000000000000791b */ /* 0x008ff40003800000 */
.L_x_2051:
[----:B------:R-:W-:Y:S05]  /*143c0*/  BSYNC B0 ;  /* 0x0000000000007941 */ /* 0x000fea0003800000 */
.L_x_2050:
[----:B------:R-:W-:Y:S05]  /*143d0*/  BRA `(.L_x_2052) ;  /* 0xfffffff400ac7947 */ /* 0x000fea000383ffff */
.L_x_2025:
[----:B-1----:R1:W2:Y:S02]  /*143e0*/  SYNCS.PHASECHK.TRANS64.TRYWAIT P0, [R7+URZ], R4 ;  /* 0x00000004070075a7 */ /* 0x0022a4000800017f */
[----:B--2---:R-:W-:Y:S05]  /*143f0*/  @!P0 NANOSLEEP.SYNCS 0x989680 ;  /* 0x009896800000895d */ /* 0x004fea0003900000 */
[----:B------:R-:W2:Y:S02]  /*14400*/  @!P0 SYNCS.PHASECHK.TRANS64 P0, [R7+URZ], R4 ;  /* 0x00000004070085a7 */ /* 0x000ea4000800007f */
[----:B--2---:R-:W-:Y:S05]  /*14410*/  @!P0 BRA `(.L_x_2025) ;  /* 0xfffffffc00f08947 */ /* 0x004fea000383ffff */
[----:B------:R-:W-:Y:S05]  /*14420*/  BRA `(.L_x_2053) ;  /* 0xfffffff400ec7947 */ /* 0x000fea000383ffff */
.L_x_2026:
[----:B--2---:R2:W4:Y:S02]  /*14430*/  SYNCS.PHASECHK.TRANS64.TRYWAIT P0, [R3+URZ], R2 ;  /* 0x00000002030075a7 */ /* 0x004524000800017f */
[----:B----4-:R-:W-:Y:S05]  /*14440*/  @!P0 NANOSLEEP.SYNCS 0x989680 ;  /* 0x009896800000895d */ /* 0x010fea0003900000 */
[----:B------:R-:W4:Y:S02]  /*14450*/  @!P0 SYNCS.PHASECHK.TRANS64 P0, [R3+URZ], R2 ;  /* 0x00000002030085a7 */ /* 0x000f24000800007f */
[----:B----4-:R-:W-:Y:S05]  /*14460*/  @!P0 BRA `(.L_x_2026) ;  /* 0xfffffffc00f08947 */ /* 0x010fea000383ffff */
[----:B------:R-:W-:Y:S05]  /*14470*/  BRA `(.L_x_2054) ;  /* 0xfffffff400e07947 */ /* 0x000fea000383ffff */
.L_x_2028:
[----:B--2---:R2:W4:Y:S02]  /*14480*/  SYNCS.PHASECHK.TRANS64.TRYWAIT P0, [R5+URZ], R4 ;  /* 0x00000004050075a7 */ /* 0x004524000800017f */
[----:B----4-:R-:W-:Y:S05]  /*14490*/  @!P0 NANOSLEEP.SYNCS 0x989680 ;  /* 0x009896800000895d */ /* 0x010fea0003900000 */
[----:B------:R-:W4:Y:S02]  /*144a0*/  @!P0 SYNCS.PHASECHK.TRANS64 P0, [R5+URZ], R4 ;  /* 0x00000004050085a7 */ /* 0x000f24000800007f */
[----:B----4-:R-:W-:Y:S05]  /*144b0*/  @!P0 BRA `(.L_x_2028) ;  /* 0xfffffffc00f08947 */ /* 0x010fea000383ffff */
[----:B------:R-:W-:Y:S05]  /*144c0*/  BRA `(.L_x_2055) ;  /* 0xfffffff400e47947 */ /* 0x000fea000383ffff */
.L_x_2056:
        /* <DEDUP_REMOVED lines=11> */
.L_x_3706:


//--------------------- .text._ZN7cutlass13device_kernelIN5flash11enable_sm90INS1_16FlashAttnBwdSm90INS1_25CollectiveMainloopBwdSm90ILi2ELi2ELi2EN4cute5tupleIJNS5_1CILi1EEES8_S8_EEENS6_IJNS7_ILi128EEESA_NS7_ILi64EEEEEENS_6half_tEfNS_4arch4Sm90ELb0ELb1ELb0ELb1ELb0ELb1ELb0ELb0ELi2ELi1ELi2ELi2ELb0EEENS1_24CollectiveEpilogueBwdGQAISC_fSF_Li256ELb1ELb0EEENS1_19SingleTileSchedulerILb1ELb0ELb0ELi128EEEEEEEEEvNT_6ParamsE --------------------------
	.section	.text._ZN7cutlass13device_kernelIN5flash11enable_sm90INS1_16FlashAttnBwdSm90INS1_25CollectiveMainloopBwdSm90ILi2ELi2ELi2EN4cute5tupleIJNS5_1CILi1EEES8_S8_EEENS6_IJNS7_ILi128EEESA_NS7_ILi64EEEEEENS_6half_tEfNS_4arch4Sm90ELb0ELb1ELb0ELb1ELb0ELb1ELb0ELb0ELi2ELi1ELi2ELi2ELb0EEENS1_24CollectiveEpilogueBwdGQAISC_fSF_Li256ELb1ELb0EEENS1_19SingleTileSchedulerILb1ELb0ELb0ELi128EEEEEEEEEvNT_6ParamsE,"ax",@progbits
	.align	128
.text._ZN7cutlass13device_kernelIN5flash11enable_sm90INS1_16FlashAttnBwdSm90INS1_25CollectiveMainloopBwdSm90ILi2ELi2ELi2EN4cute5tupleIJNS5_1CILi1EEES8_S8_EEENS6_IJNS7_ILi128EEESA_NS7_ILi64EEEEEENS_6half_tEfNS_4arch4Sm90ELb0ELb1ELb0ELb1ELb0ELb1ELb0ELb0ELi2ELi1ELi2ELi2ELb0EEENS1_24CollectiveEpilogueBwdGQAISC_fSF_Li256ELb1ELb0EEENS1_19SingleTileSchedulerILb1ELb0ELb0ELi128EEEEEEEEEvNT_6ParamsE:
        .type           _ZN7cutlass13device_kernelIN5flash11enable_sm90INS1_16FlashAttnBwdSm90INS1_25CollectiveMainloopBwdSm90ILi2ELi2ELi2EN4cute5tupleIJNS5_1CILi1EEES8_S8_EEENS6_IJNS7_ILi128EEESA_NS7_ILi64EEEEEENS_6half_tEfNS_4arch4Sm90ELb0ELb1ELb0ELb1ELb0ELb1ELb0ELb0ELi2ELi1ELi2ELi2ELb0EEENS1_24CollectiveEpilogueBwdGQAISC_fSF_Li256ELb1ELb0EEENS1_19SingleTileSchedulerILb1ELb0ELb0ELi128EEEEEEEEEvNT_6ParamsE,@function
        .size           _ZN7cutlass13device_kernelIN5flash11enable_sm90INS1_16FlashAttnBwdSm90INS1_25CollectiveMainloopBwdSm90ILi2ELi2ELi2EN4cute5tupleIJNS5_1CILi1EEES8_S8_EEENS6_IJNS7_ILi128EEESA_NS7_ILi64EEEEEENS_6half_tEfNS_4arch4Sm90ELb0ELb1ELb0ELb1ELb0ELb1ELb0ELb0ELi2ELi1ELi2ELi2ELb0EEENS1_24CollectiveEpilogueBwdGQAISC_fSF_Li256ELb1ELb0EEENS1_19SingleTileSchedulerILb1ELb0ELb0ELi128EEEEEEEEEvNT_6ParamsE,(.L_x_3707 - _ZN7cutlass13device_kernelIN5flash11enable_sm90INS1_16FlashAttnBwdSm90INS1_25CollectiveMainloopBwdSm90ILi2ELi2ELi2EN4cute5tupleIJNS5_1CILi1EEES8_S8_EEENS6_IJNS7_ILi128EEESA_NS7_ILi64EEEEEENS_6half_tEfNS_4arch4Sm90ELb0ELb1ELb0ELb1ELb0ELb1ELb0ELb0ELi2ELi1ELi2ELi2ELb0EEENS1_24CollectiveEpilogueBwdGQAISC_fSF_Li256ELb1ELb0EEENS1_19SingleTileSchedulerILb1ELb0ELb0ELi128EEEEEEEEEvNT_6ParamsE)
        .other          _ZN7cutlass13device_kernelIN5flash11enable_sm90INS1_16FlashAttnBwdSm90INS1_25CollectiveMainloopBwdSm90ILi2ELi2ELi2EN4cute5tupleIJNS5_1CILi1EEES8_S8_EEENS6_IJNS7_ILi128EEESA_NS7_ILi64EEEEEENS_6half_tEfNS_4arch4Sm90ELb0ELb1ELb0ELb1ELb0ELb1ELb0ELb0ELi2ELi1ELi2ELi2ELb0EEENS1_24CollectiveEpilogueBwdGQAISC_fSF_Li256ELb1ELb0EEENS1_19SingleTileSchedulerILb1ELb0ELb0ELi128EEEEEEEEEvNT_6ParamsE,@"STO_CUDA_ENTRY STV_DEFAULT"
_ZN7cutlass13device_kernelIN5flash11enable_sm90INS1_16FlashAttnBwdSm90INS1_25CollectiveMainloopBwdSm90ILi2ELi2ELi2EN4cute5tupleIJNS5_1CILi1EEES8_S8_EEENS6_IJNS7_ILi128EEESA_NS7_ILi64EEEEEENS_6half_tEfNS_4arch4Sm90ELb0ELb1ELb0ELb1ELb0ELb1ELb0ELb0ELi2ELi1ELi2ELi2ELb0EEENS1_24CollectiveEpilogueBwdGQAISC_fSF_Li256ELb1ELb0EEENS1_19SingleTileSchedulerILb1ELb0ELb0ELi128EEEEEEEEEvNT_6ParamsE:
        /* <DEDUP_REMOVED lines=24> */
.L_x_2058:
[----:B------:R-:W-:Y:S05]  /*0180*/  BSYNC B0 ;  /* 0x0000000000007941 */ /* 0x000fea0003800000 */
.L_x_2057:
        /* <DEDUP_REMOVED lines=37> */
.L_x_2059:
        /* <DEDUP_REMOVED lines=22> */
.L_x_2060:
[----:B------:R-:W-:Y:S01]  /*0540*/  PLOP3.LUT P0, PT, PT, PT, UP0, 0x80, 0x0 ;  /* 0x000000000000781c */ /* 0x000fe20003f0f008 */
[----:B------:R-:W-:Y:S01]  /*0550*/  NOP ;  /* 0x0000000000007918 */ /* 0x000fe20000000000 */
[----:B------:R-:W-:Y:S01]  /*0560*/  ULDC.64 UR38, c[0x0][0x208] ;  /* 0x0000820000267ab9 */ /* 0x000fe20000000a00 */
[----:B------:R-:W-:Y:S01]  /*0570*/  BSSY B6, `(.L_x_2061) ;  /* 0x000113b000067945 */ /* 0x000fe20003800000 */
[----:B-12-4-:R-:W-:Y:S09]  /*0580*/  BAR.SYNC.DEFER_BLOCKING 0x0 ;  /* 0x0000000000007b1d */ /* 0x016ff20000010000 */
[----:B------:R-:W-:Y:S05]  /*0590*/  @!P0 BRA `(.L_x_2062) ;  /* 0x000000dc001c8947 */ /* 0x000fea0003800000 */
.L_x_2063:
        /* <DEDUP_REMOVED lines=24> */
.L_x_2064:
        /* <DEDUP_REMOVED lines=14> */
.L_x_2066:
[----:B------:R-:W-:-:S05]  /*0800*/  ULDC UR4, c[0x0][0x8c4] ;  /* 0x0002310000047ab9 */ /* 0x000fca0000000800 */
.L_x_2065:
        /* <DEDUP_REMOVED lines=19> */
.L_x_2068:
        /* <DEDUP_REMOVED lines=14> */
.L_x_2069:
        /* <DEDUP_REMOVED lines=11> */
.L_x_2070:
        /* <DEDUP_REMOVED lines=13> */
.L_x_2071:
        /* <DEDUP_REMOVED lines=50> */
.L_x_2072:
        /* <DEDUP_REMOVED lines=28> */
.L_x_2075:
        /* <DEDUP_REMOVED lines=15> */
.L_x_2074:
        /* <DEDUP_REMOVED lines=22> */
.L_x_2077:
        /* <DEDUP_REMOVED lines=15> */
.L_x_2076:
[----:B------:R-:W-:Y:S01]  /*13c0*/  SHF.R.S32.HI R6, RZ, 0x1f, R17 ;  /* 0x0000001fff067819 */ /* 0x000fe20000011411 */
[----:B------:R-:W-:-:S03]  /*13d0*/  UMOV UR4, 0xffffffff ;  /* 0xffffffff00047882 */ /* 0x000fc60000000000 */
[----:B------:R-:W-:-:S04]  /*13e0*/  LEA.HI R0, R6, R17, RZ, 0x7 ;  /* 0x0000001106007211 */ /* 0x000fc800078f38ff */
[----:B------:R-:W-:Y:S01]  /*13f0*/  SHF.R.S32.HI R10, RZ, 0x7, R0 ;  /* 0x00000007ff0a7819 */ /* 0x000fe20000011400 */
[----:B------:R-:W-:Y:S06]  /*1400*/  BRA.DIV UR4, `(.L_x_2078) ;  /* 0x00000106044c7947 */ /* 0x000fec000b800000 */
[----:B------:R1:W2:Y:S02]  /*1410*/  SHFL.IDX PT, R14, R10, RZ, 0x1f ;  /* 0x00001fff0a0e7589 */ /* 0x0002a400000e0000 */
.L_x_2186:
        /* <DEDUP_REMOVED lines=23> */
.L_x_2079:
        /* <DEDUP_REMOVED lines=60> */
[----:B------:R-:W-:Y:S02]  /*1950*/  LOP3.LUT R0, R5, 0xffffffe0, RZ, 0xc0, !PT ;  /* 0xffffffe005007812 */ /* 0x000fe400078ec0ff */
[----:B------:R-:W-:Y:S02]  /*1960*/  CS2R R182, SRZ ;  /* 0x0000000000b67805 */ /* 0x000fe4000001ff00 */
[--C-:B------:R-:W-:Y:S02]  /*1970*/  SHF.R.S32.HI R8, RZ, 0x2, R9.reuse ;  /* 0x00000002ff087819 */ /* 0x100fe40000011409 */
[----:B------:R-:W-:Y:S02]  /*1980*/  CS2R R180, SRZ ;  /* 0x0000000000b47805 */ /* 0x000fe4000001ff00 */
[----:B------:R-:W-:Y:S01]  /*1990*/  SHF.R.S32.HI R5, RZ, 0x1f, R9 ;  /* 0x0000001fff057819 */ /* 0x000fe20000011409 */
[----:B------:R-:W-:Y:S01]  /*19a0*/  IMAD.IADD R0, R17, 0x1, -R0 ;  /* 0x0000000111007824 */ /* 0x000fe200078e0a00 */
[----:B------:R-:W-:-:S02]  /*19b0*/  LEA.HI R6, R6, R17, RZ, 0x2 ;  /* 0x0000001106067211 */ /* 0x000fc400078f10ff */
[----:B------:R-:W-:Y:S02]  /*19c0*/  CS2R R178, SRZ ;  /* 0x0000000000b27805 */ /* 0x000fe4000001ff00 */
[----:B------:R-:W-:Y:S02]  /*19d0*/  LEA.HI R5, R5, R8, RZ, 0x3 ;  /* 0x0000000805057211 */ /* 0x000fe400078f18ff */
[----:B------:R-:W-:Y:S02]  /*19e0*/  CS2R R176, SRZ ;  /* 0x0000000000b07805 */ /* 0x000fe4000001ff00 */
[----:B------:R-:W-:Y:S02]  /*19f0*/  SHF.R.S32.HI R7, RZ, 0x1f, R0 ;  /* 0x0000001fff077819 */ /* 0x000fe40000011400 */
[----:B------:R-:W-:Y:S02]  /*1a00*/  CS2R R174, SRZ ;  /* 0x0000000000ae7805 */ /* 0x000fe4000001ff00 */
[----:B------:R-:W-:-:S02]  /*1a10*/  LOP3.LUT R9, R5, 0xfffffff8, RZ, 0xc0, !PT ;  /* 0xfffffff805097812 */ /* 0x000fc400078ec0ff */
[----:B------:R-:W-:Y:S02]  /*1a20*/  CS2R R172, SRZ ;  /* 0x0000000000ac7805 */ /* 0x000fe4000001ff00 */
[----:B------:R-:W-:Y:S02]  /*1a30*/  LOP3.LUT R6, R6, 0xfffffffc, RZ, 0xc0, !PT ;  /* 0xfffffffc06067812 */ /* 0x000fe400078ec0ff */
[----:B------:R-:W-:Y:S02]  /*1a40*/  CS2R R170, SRZ ;  /* 0x0000000000aa7805 */ /* 0x000fe4000001ff00 */
[CC--:B------:R-:W-:Y:S01]  /*1a50*/  LEA.HI R4, R7.reuse, R0.reuse, RZ, 0x3 ;  /* 0x0000000007047211 */ /* 0x0c0fe200078f18ff */
[----:B------:R-:W-:Y:S01]  /*1a60*/  IMAD.IADD R8, R8, 0x1, -R9 ;  /* 0x0000000108087824 */ /* 0x000fe200078e0a09 */
[----:B------:R-:W-:Y:S01]  /*1a70*/  LEA.HI R7, R7, R0, RZ, 0x2 ;  /* 0x0000000007077211 */ /* 0x000fe200078f10ff */
[----:B------:R-:W-:Y:S01]  /*1a80*/  IMAD.IADD R5, R17, 0x1, -R6 ;  /* 0x0000000111057824 */ /* 0x000fe200078e0a06 */
[----:B------:R-:W-:-:S02]  /*1a90*/  SHF.R.S32.HI R0, RZ, 0x3, R4 ;  /* 0x00000003ff007819 */ /* 0x000fc40000011404 */
[----:B------:R-:W-:Y:S02]  /*1aa0*/  CS2R R168, SRZ ;  /* 0x0000000000a87805 */ /* 0x000fe4000001ff00 */
[----:B------:R-:W-:Y:S02]  /*1ab0*/  SHF.R.S32.HI R9, RZ, 0x1f, R4 ;  /* 0x0000001fff097819 */ /* 0x000fe40000011404 */
[----:B------:R-:W-:Y:S02]  /*1ac0*/  CS2R R166, SRZ ;  /* 0x0000000000a67805 */ /* 0x000fe4000001ff00 */
[----:B------:R-:W-:Y:S02]  /*1ad0*/  LEA.HI R6, R10, R11, RZ, 0x5 ;  /* 0x0000000b0a067211 */ /* 0x000fe400078f28ff */
[----:B------:R-:W-:Y:S02]  /*1ae0*/  CS2R R164, SRZ ;  /* 0x0000000000a47805 */ /* 0x000fe4000001ff00 */
[----:B------:R-:W-:-:S02]  /*1af0*/  SHF.R.S32.HI R4, RZ, 0x2, R7 ;  /* 0x00000002ff047819 */ /* 0x000fc40000011407 */
[----:B------:R-:W-:Y:S02]  /*1b00*/  CS2R R162, SRZ ;  /* 0x0000000000a27805 */ /* 0x000fe4000001ff00 */
[----:B------:R-:W-:Y:S02]  /*1b10*/  LEA.HI R10, R12, R12, RZ, 0x1 ;  /* 0x0000000c0c0a7211 */ /* 0x000fe400078f08ff */
[----:B------:R-:W-:Y:S02]  /*1b20*/  CS2R R160, SRZ ;  /* 0x0000000000a07805 */ /* 0x000fe4000001ff00 */
[----:B------:R-:W-:Y:S01]  /*1b30*/  SHF.R.S32.HI R11, RZ, 0x5, R6 ;  /* 0x00000005ff0b7819 */ /* 0x000fe20000011406 */
[----:B------:R-:W-:Y:S01]  /*1b40*/  VIADD R6, R4, 0x8 ;  /* 0x0000000804067836 */ /* 0x000fe20000000000 */
[----:B------:R-:W-:Y:S02]  /*1b50*/  LEA.HI R9, R9, R0, RZ, 0x4 ;  /* 0x0000000009097211 */ /* 0x000fe400078f20ff */
[----:B------:R-:W-:-:S02]  /*1b60*/  CS2R R158, SRZ ;  /* 0x00000000009e7805 */ /* 0x000fc4000001ff00 */
[----:B------:R-:W-:Y:S01]  /*1b70*/  LOP3.LUT R10, R10, 0x3fffffe, RZ, 0xc0, !PT ;  /* 0x03fffffe0a0a7812 */ /* 0x000fe200078ec0ff */
[----:B------:R-:W-:Y:S01]  /*1b80*/  IMAD R11, R11, 0x10, R8 ;  /* 0x000000100b0b7824 */ /* 0x000fe200078e0208 */
        /* <DEDUP_REMOVED lines=9> */
[C---:B------:R-:W-:Y:S01]  /*1c20*/  VIADD R10, R4.reuse, 0x10 ;  /* 0x00000010040a7836 */ /* 0x040fe20000000000 */
[----:B------:R-:W-:Y:S01]  /*1c30*/  SHF.R.S32.HI R11, RZ, 0x1f, R8 ;  /* 0x0000001fff0b7819 */ /* 0x000fe20000011408 */
[----:B------:R-:W-:Y:S01]  /*1c40*/  VIADD R12, R4, 0x18 ;  /* 0x00000018040c7836 */ /* 0x000fe20000000000 */
[----:B------:R-:W-:Y:S01]  /*1c50*/  CS2R R154, SRZ ;  /* 0x00000000009a7805 */ /* 0x000fe2000001ff00 */
[----:B------:R-:W-:Y:S01]  /*1c60*/  IMAD.IADD R9, R6, 0x1, -R9 ;  /* 0x0000000106097824 */ /* 0x000fe200078e0a09 */
[----:B------:R-:W-:Y:S01]  /*1c70*/  LEA.HI R6, R10, R10, RZ, 0x1 ;  /* 0x0000000a0a067211 */ /* 0x000fe200078f08ff */
[----:B------:R-:W-:Y:S01]  /*1c80*/  IMAD.IADD R7, R4, 0x1, -R7 ;  /* 0x0000000104077824 */ /* 0x000fe200078e0a07 */
[----:B------:R-:W-:-:S02]  /*1c90*/  LEA.HI R14, R12, R12, RZ, 0x1 ;  /* 0x0000000c0c0e7211 */ /* 0x000fc400078f08ff */
[----:B------:R-:W-:Y:S02]  /*1ca0*/  CS2R R152, SRZ ;  /* 0x0000000000987805 */ /* 0x000fe4000001ff00 */
[----:B------:R-:W-:Y:S01]  /*1cb0*/  SHF.R.S32.HI R4, RZ, 0x1, R8 ;  /* 0x00000001ff047819 */ /* 0x000fe20000011408 */
[----:B------:R-:W-:Y:S01]  /*1cc0*/  IMAD R229, R0, 0x8, R7 ;  /* 0x0000000800e57824 */ /* 0x000fe200078e0207 */
[----:B------:R-:W-:Y:S01]  /*1cd0*/  LOP3.LUT R13, R6, 0xfffffffe, RZ, 0xc0, !PT ;  /* 0xfffffffe060d7812 */ /* 0x000fe200078ec0ff */
[----:B------:R-:W-:Y:S01]  /*1ce0*/  IMAD.U32 R7, RZ, RZ, UR44 ;  /* 0x0000002cff077e24 */ /* 0x000fe2000f8e00ff */
[--C-:B------:R-:W-:Y:S01]  /*1cf0*/  SHF.R.S32.HI R8, RZ, 0x1, R6.reuse ;  /* 0x00000001ff087819 */ /* 0x100fe20000011406 */
[----:B------:R-:W-:Y:S01]  /*1d00*/  IMAD.MOV.U32 R0, RZ, RZ, RZ ;  /* 0x000000ffff007224 */ /* 0x000fe200078e00ff */
        /* <DEDUP_REMOVED lines=26> */
[----:B------:R-:W-:Y:S01]  /*1eb0*/  IADD3 R6, -R18, UR41, -R7 ;  /* 0x0000002912067c10 */ /* 0x000fe2000fffe907 */
[----:B------:R-:W-:Y:S01]  /*1ec0*/  IMAD R227, R4, 0x8, R9 ;  /* 0x0000000804e37824 */ /* 0x000fe200078e0209 */
[----:B------:R-:W-:Y:S01]  /*1ed0*/  CS2R R194, SRZ ;  /* 0x0000000000c27805 */ /* 0x000fe2000001ff00 */
[----:B------:R-:W-:Y:S01]  /*1ee0*/  IMAD R226, R226, 0x8, R13 ;  /* 0x00000008e2e27824 */ /* 0x000fe200078e020d */
[----:B------:R-:W-:Y:S01]  /*1ef0*/  CS2R R192, SRZ ;  /* 0x0000000000c07805 */ /* 0x000fe2000001ff00 */
[----:B------:R-:W-:Y:S01]  /*1f00*/  IMAD.MOV.U32 R4, RZ, RZ, RZ ;  /* 0x000000ffff047224 */ /* 0x000fe200078e00ff */
[----:B------:R-:W-:-:S02]  /*1f10*/  CS2R R190, SRZ ;  /* 0x0000000000be7805 */ /* 0x000fc4000001ff00 */
[----:B------:R-:W-:Y:S02]  /*1f20*/  CS2R R188, SRZ ;  /* 0x0000000000bc7805 */ /* 0x000fe4000001ff00 */
[----:B------:R-:W-:Y:S02]  /*1f30*/  CS2R R186, SRZ ;  /* 0x0000000000ba7805 */ /* 0x000fe4000001ff00 */
[----:B------:R-:W-:Y:S02]  /*1f40*/  CS2R R184, SRZ ;  /* 0x0000000000b87805 */ /* 0x000fe4000001ff00 */
[----:B------:R-:W-:-:S07]  /*1f50*/  IADD3 R7, RZ, -UR44, -R18 ;  /* 0x8000002cff077c10 */ /* 0x000fce000fffe812 */
.L_x_2092:
[----:B------:R-:W-:-:S06]  /*1f60*/  ULOP3.LUT UR4, UR36, 0x1, URZ, 0xfc, !UPT ;  /* 0x0000000124047892 */ /* 0x000fcc000f8efc3f */
[----:B-1----:R-:W-:-:S05]  /*1f70*/  IMAD.U32 R8, RZ, RZ, UR4 ;  /* 0x00000004ff087e24 */ /* 0x002fca000f8e00ff */
[----:B------:R-:W-:-:S13]  /*1f80*/  ISETP.NE.AND P6, PT, R8, 0x3, PT ;  /* 0x000000030800780c */ /* 0x000fda0003fc5270 */
[----:B------:R-:W-:Y:S05]  /*1f90*/  @!P6 BRA `(.L_x_2082) ;  /* 0x000000000004e947 */ /* 0x000fea0003800000 */
[----:B------:R-:W-:Y:S01]  /*1fa0*/  BPT.TRAP 0x1 ;  /* 0x000000040000795c */ /* 0x000fe20000300000 */
.L_x_2082:
[----:B------:R-:W-:Y:S01]  /*1fb0*/  IMAD R8, R0, 0x8, R16 ;  /* 0x0000000800087824 */ /* 0x000fe200078e0210 */
[----:B------:R-:W-:-:S04]  /*1fc0*/  SHF.L.U32 R23, R4, 0x1f, RZ ;  /* 0x0000001f04177819 */ /* 0x000fc800000006ff */
[----:B------:R1:W2:Y:S01]  /*1fd0*/  SYNCS.PHASECHK.TRANS64.TRYWAIT P0, [R8+URZ+0x30c10], R23 ;  /* 0x030c1017080075a7 */ /* 0x0002a2000800017f */
[----:B------:R-:W-:Y:S05]  /*1fe0*/  @!P6 BRA `(.L_x_2083) ;  /* 0x000000000004e947 */ /* 0x000fea0003800000 */
[----:B------:R-:W-:Y:S01]  /*1ff0*/  BPT.TRAP 0x1 ;  /* 0x000000040000795c */ /* 0x000fe20000300000 */
.L_x_2083:
[----:B------:R-:W-:-:S05]  /*2000*/  VIADD R9, R16, 0x10000 ;  /* 0x0001000010097836 */ /* 0x000fca0000000000 */
[----:B------:R-:W-:-:S04]  /*2010*/  SHF.R.U32.HI R9, RZ, 0x4, R9 ;  /* 0x00000004ff097819 */ /* 0x000fc80000011609 */
[----:B------:R-:W-:Y:S01]  /*2020*/  LOP3.LUT R9, R9, 0x3fff, RZ, 0xc0, !PT ;  /* 0x00003fff09097812 */ /* 0x000fe200078ec0ff */
[----:B--2---:R-:W-:Y:S06]  /*2030*/  @P0 BRA `(.L_x_2084) ;  /* 0x0000000000080947 */ /* 0x004fec0003800000 */
[----:B------:R-:W2:Y:S02]  /*2040*/  SYNCS.PHASECHK.TRANS64.TRYWAIT P0, [R8+URZ+0x30c10], R23 ;  /* 0x030c1017080075a7 */ /* 0x000ea4000800017f */
[----:B--2---:R-:W-:Y:S05]  /*2050*/  @!P0 BRA `(.L_x_2085) ;  /* 0x000000f8006c8947 */ /* 0x004fea0003800000 */
.L_x_2084:
        /* <DEDUP_REMOVED lines=60> */
.L_x_2086:
[----:B------:R1:W1:Y:S01]  /*2420*/  SYNCS.PHASECHK.TRANS64.TRYWAIT P0, [R8+URZ+0x30c30], R23 ;  /* 0x030c3017080075a7 */ /* 0x000262000800017f */
[----:B------:R-:W-:Y:S05]  /*2430*/  @!P6 BRA `(.L_x_2087) ;  /* 0x000000000004e947 */ /* 0x000fea0003800000 */
[----:B------:R-:W-:Y:S01]  /*2440*/  BPT.TRAP 0x1 ;  /* 0x000000040000795c */ /* 0x000fe20000300000 */
.L_x_2087:
[----:B------:R-:W2:Y:S01]  /*2450*/  LDC.64 R24, c[0x0][0x748] ;  /* 0x0001d200ff187b82 */ /* 0x000ea20000000a00 */
[----:B------:R-:W-:-:S05]  /*2460*/  VIADD R13, R16, 0x18000 ;  /* 0x00018000100d7836 */ /* 0x000fca0000000000 */
[----:B------:R-:W-:Y:S01]  /*2470*/  SHF.R.U32.HI R13, RZ, 0x4, R13 ;  /* 0x00000004ff0d7819 */ /* 0x000fe2000001160d */
[----:B-1----:R-:W-:Y:S06]  /*2480*/  @P0 BRA `(.L_x_2088) ;  /* 0x0000000000080947 */ /* 0x002fec0003800000 */
[----:B------:R-:W1:Y:S02]  /*2490*/  SYNCS.PHASECHK.TRANS64.TRYWAIT P0, [R8+URZ+0x30c30], R23 ;  /* 0x030c3017080075a7 */ /* 0x000e64000800017f */
[----:B-1----:R-:W-:Y:S05]  /*24a0*/  @!P0 BRA `(.L_x_2089) ;  /* 0x000000f4006c8947 */ /* 0x002fea0003800000 */
.L_x_2088:
        /* <DEDUP_REMOVED lines=32> */
[----:B------:R-:W-:Y:S01]  /*26b0*/  VIADD R221, R5, 0x8 ;  /* 0x0000000805dd7836 */ /* 0x000fe20000000000 */
[C---:B------:R-:W-:Y:S01]  /*26c0*/  ISETP.GE.AND P1, PT, R22.reuse, RZ, PT ;  /* 0x000000ff1600720c */ /* 0x040fe20003f26270 */
[----:B------:R-:W-:Y:S01]  /*26d0*/  ULDC UR11, c[0x0][0x744] ;  /* 0x0001d100000b7ab9 */ /* 0x000fe20000000800 */
        /* <DEDUP_REMOVED lines=16> */
[----:B------:R-:W-:Y:S01]  /*27e0*/  VIADD R23, R5, 0xc ;  /* 0x0000000c05177836 */ /* 0x000fe20000000000 */
[----:B------:R-:W-:Y:S01]  /*27f0*/  ISETP.GE.AND P1, PT, R22, 0x8, PT ;  /* 0x000000081600780c */ /* 0x000fe20003f26270 */
[--C-:B--2---:R-:W-:Y:S01]  /*2800*/  FFMA.FTZ R222, R222, UR11, -R217.reuse ;  /* 0x0000000bdede7c23 */ /* 0x104fe200080108d9 */
[----:B------:R-:W-:Y:S01]  /*2810*/  FFMA.FTZ R217, R148, UR11, -R217 ;  /* 0x0000000b94d97c23 */ /* 0x000fe200080108d9 */
[----:B------:R-:W-:Y:S01]  /*2820*/  ISETP.GE.AND P3, PT, R13, 0x8, PT ;  /* 0x000000080d00780c */ /* 0x000fe20003f66270 */
[----:B------:R-:W-:Y:S01]  /*2830*/  HGMMA.64x128x16.F32 R24, gdesc[UR4], RZ, !UPT, gsb0 ;  /* 0x01e00000041879f0 */ /* 0x000fe2000c0008ff */
[----:B------:R-:W-:Y:S01]  /*2840*/  UIADD3 UR6, UR10, 0x2, URZ ;  /* 0x000000020a067890 */ /* 0x000fe2000fffe03f */
[----:B------:R-:W1:Y:S01]  /*2850*/  SHFL.IDX PT, R216, R21, R23, 0x1f ;  /* 0x00001f1715d87589 */ /* 0x000e6200000e0000 */
[----:B------:R-:W-:Y:S01]  /*2860*/  UIADD3 UR4, UR9, 0x2, URZ ;  /* 0x0000000209047890 */ /* 0x000fe2000fffe03f */
[----:B------:R-:W-:Y:S01]  /*2870*/  ISETP.GT.OR P1, PT, R20, 0x8, !P1 ;  /* 0x000000081400780c */ /* 0x000fe20004f24670 */
[----:B------:R-:W-:Y:S01]  /*2880*/  UMOV UR7, 0x40000040 ;  /* 0x4000004000077882 */ /* 0x000fe20000000000 */
[----:B------:R-:W-:Y:S01]  /*2890*/  UMOV UR5, 0x40000040 ;  /* 0x4000004000057882 */ /* 0x000fe20000000000 */
[----:B------:R-:W-:Y:S01]  /*28a0*/  VIADD R148, R5, 0x10 ;  /* 0x0000001005947836 */ /* 0x000fe20000000000 */
[----:B------:R-:W-:Y:S01]  /*28b0*/  ISETP.GE.AND P0, PT, R13, 0x9, PT ;  /* 0x000000090d00780c */ /* 0x000fe20003f06270 */
[----:B------:R-:W-:Y:S01]  /*28c0*/  MUFU.EX2 R219, R219 ;  /* 0x000000db00db7308 */ /* 0x000fe20000000800 */
[----:B------:R-:W-:-:S02]  /*28d0*/  ISETP.GT.OR P3, PT, R19, 0x8, !P3 ;  /* 0x000000081300780c */ /* 0x000fc40005f64670 */
[----:B------:R-:W-:Y:S01]  /*28e0*/  FSEL R88, R88, -INF , !P1 ;  /* 0xff80000058587808 */ /* 0x000fe20004800000 */
[----:B------:R-:W2:Y:S01]  /*28f0*/  SHFL.IDX PT, R150, R21, R148, 0x1f ;  /* 0x00001f9415967589 */ /* 0x000ea200000e0000 */
[----:B------:R-:W-:Y:S02]  /*2900*/  ISETP.GE.AND P1, PT, R13, 0x10, PT ;  /* 0x000000100d00780c */ /* 0x000fe40003f26270 */
[----:B------:R-:W-:Y:S02]  /*2910*/  ISETP.GE.AND P2, PT, R22, 0x9, PT ;  /* 0x000000091600780c */ /* 0x000fe40003f46270 */
[C---:B------:R-:W-:Y:S02]  /*2920*/  ISETP.GT.OR P0, PT, R19.reuse, 0x9, !P0 ;  /* 0x000000091300780c */ /* 0x040fe40004704670 */
[----:B------:R-:W-:Y:S01]  /*2930*/  FSEL R218, R90, -INF , !P3 ;  /* 0xff8000005ada7808 */ /* 0x000fe20005800000 */
[----:B---3--:R-:W-:Y:S01]  /*2940*/  FFMA.FTZ R90, R88, UR11, -R149 ;  /* 0x0000000b585a7c23 */ /* 0x008fe20008010895 */
[----:B------:R-:W-:Y:S01]  /*2950*/  ISETP.GT.OR P1, PT, R19, 0x10, !P1 ;  /* 0x000000101300780c */ /* 0x000fe20004f24670 */
[----:B------:R-:W-:Y:S01]  /*2960*/  MUFU.EX2 R88, R220 ;  /* 0x000000dc00587308 */ /* 0x000fe20000000800 */
[----:B------:R-:W-:-:S02]  /*2970*/  ISETP.GT.OR P2, PT, R20, 0x9, !P2 ;  /* 0x000000091400780c */ /* 0x000fc40005744670 */
[----:B------:R-:W-:Y:S01]  /*2980*/  FSEL R151, R91, -INF , !P0 ;  /* 0xff8000005b977808 */ /* 0x000fe20004000000 */
[----:B------:R-:W-:Y:S01]  /*2990*/  FFMA.FTZ R91, R218, UR11, -R149 ;  /* 0x0000000bda5b7c23 */ /* 0x000fe20008010895 */
[----:B------:R-:W-:Y:S02]  /*29a0*/  FSEL R149, R94, -INF , !P1 ;  /* 0xff8000005e957808 */ /* 0x000fe40004800000 */
[C---:B------:R-:W-:Y:S01]  /*29b0*/  ISETP.GE.AND P1, PT, R22.reuse, 0x11, PT ;  /* 0x000000111600780c */ /* 0x040fe20003f26270 */
[----:B------:R-:W-:Y:S01]  /*29c0*/  MUFU.EX2 R90, R90 ;  /* 0x0000005a005a7308 */ /* 0x000fe20000000800 */
[C---:B------:R-:W-:Y:S02]  /*29d0*/  ISETP.GE.AND P4, PT, R22.reuse, 0x18, PT ;  /* 0x000000181600780c */ /* 0x040fe40003f86270 */
[----:B------:R-:W-:Y:S02]  /*29e0*/  FSEL R89, R89, -INF , !P2 ;  /* 0xff80000059597808 */ /* 0x000fe40005000000 */
[----:B------:R-:W-:-:S02]  /*29f0*/  ISETP.GE.AND P0, PT, R22, 0x10, PT ;  /* 0x000000101600780c */ /* 0x000fc40003f06270 */
[C---:B------:R-:W-:Y:S01]  /*2a00*/  ISETP.GT.OR P1, PT, R20.reuse, 0x11, !P1 ;  /* 0x000000111400780c */ /* 0x040fe20004f24670 */
[--C-:B-1----:R-:W-:Y:S01]  /*2a10*/  FFMA.FTZ R218, R89, UR11, -R216.reuse ;  /* 0x0000000b59da7c23 */ /* 0x102fe200080108d8 */
[C---:B------:R-:W-:Y:S01]  /*2a20*/  ISETP.GT.OR P4, PT, R20.reuse, 0x18, !P4 ;  /* 0x000000181400780c */ /* 0x040fe20006784670 */
[----:B------:R-:W-:Y:S01]  /*2a30*/  FFMA.FTZ R216, R151, UR11, -R216 ;  /* 0x0000000b97d87c23 */ /* 0x000fe200080108d8 */
[----:B------:R-:W-:Y:S01]  /*2a40*/  ISETP.GT.OR P0, PT, R20, 0x10, !P0 ;  /* 0x000000101400780c */ /* 0x000fe20004704670 */
[----:B------:R-:W-:Y:S01]  /*2a50*/  MUFU.EX2 R91, R91 ;  /* 0x0000005b005b7308 */ /* 0x000fe20000000800 */
[----:B------:R-:W-:Y:S02]  /*2a60*/  FSEL R151, R93, -INF , !P1 ;  /* 0xff8000005d977808 */ /* 0x000fe40004800000 */
[----:B------:R-:W-:Y:S02]  /*2a70*/  FSEL R96, R96, -INF , !P4 ;  /* 0xff80000060607808 */ /* 0x000fe40006000000 */
[----:B------:R-:W-:-:S02]  /*2a80*/  ISETP.GE.AND P5, PT, R22, 0x19, PT ;  /* 0x000000191600780c */ /* 0x000fc40003fa6270 */
[C---:B------:R-:W-:Y:S01]  /*2a90*/  ISETP.GE.AND P1, PT, R22.reuse, 0x29, PT ;  /* 0x000000291600780c */ /* 0x040fe20003f26270 */
[----:B------:R-:W-:Y:S01]  /*2aa0*/  MUFU.EX2 R93, R216 ;  /* 0x000000d8005d7308 */ /* 0x000fe20000000800 */
[----:B------:R-:W-:Y:S02]  /*2ab0*/  ISETP.GE.AND P4, PT, R22, 0x30, PT ;  /* 0x000000301600780c */ /* 0x000fe40003f86270 */
        /* <DEDUP_REMOVED lines=9> */
[----:B------:R-:W-:Y:S02]  /*2b50*/  FSEL R108, R108, -INF , !P4 ;  /* 0xff8000006c6c7808 */ /* 0x000fe40006000000 */
[C---:B------:R-:W-:Y:S02]  /*2b60*/  ISETP.GE.AND P5, PT, R22.reuse, 0x31, PT ;  /* 0x000000311600780c */ /* 0x040fe40003fa6270 */
[C---:B------:R-:W-:Y:S01]  /*2b70*/  ISETP.GE.AND P1, PT, R22.reuse, 0x41, PT ;  /* 0x000000411600780c */ /* 0x040fe20003f26270 */
[----:B------:R2:W3:Y:S01]  /*2b80*/  MUFU.EX2 R92, R218 ;  /* 0x000000da005c7308 */ /* 0x0004e20000000800 */
[----:B------:R-:W-:Y:S01]  /*2b90*/  ISETP.GE.AND P4, PT, R22, 0x48, PT ;  /* 0x000000481600780c */ /* 0x000fe20003f86270 */
[----:B-1----:R-:W-:Y:S01]  /*2ba0*/  VIADD R217, R5, 0x14 ;  /* 0x0000001405d97836 */ /* 0x002fe20000000000 */
[C---:B------:R-:W-:Y:S02]  /*2bb0*/  ISETP.GT.OR P5, PT, R20.reuse, 0x31, !P5 ;  /* 0x000000311400780c */ /* 0x040fe40006fa4670 */
[----:B------:R-:W-:-:S02]  /*2bc0*/  ISETP.GT.OR P1, PT, R20, 0x41, !P1 ;  /* 0x000000411400780c */ /* 0x000fc40004f24670 */
[----:B------:R-:W-:Y:S01]  /*2bd0*/  ISETP.GT.OR P4, PT, R20, 0x48, !P4 ;  /* 0x000000481400780c */ /* 0x000fe20006784670 */
[----:B------:R-:W-:Y:S01]  /*2be0*/  MUFU.EX2 R94, R94 ;  /* 0x0000005e005e7308 */ /* 0x000fe20000000800 */
[----:B------:R-:W-:Y:S01]  /*2bf0*/  FSEL R109, R109, -INF , !P5 ;  /* 0xff8000006d6d7808 */ /* 0x000fe20006800000 */
[----:B--2---:R-:W-:Y:S01]  /*2c00*/  VIADD R218, R5, 0x18 ;  /* 0x0000001805da7836 */ /* 0x004fe20000000000 */
[----:B------:R-:W-:Y:S02]  /*2c10*/  FSEL R117, R117, -INF , !P1 ;  /* 0xff80000075757808 */ /* 0x000fe40004800000 */
[----:B------:R-:W-:Y:S02]  /*2c20*/  FSEL R220, R120, -INF , !P4 ;  /* 0xff80000078dc7808 */ /* 0x000fe40006000000 */
[C---:B------:R-:W-:Y:S01]  /*2c30*/  ISETP.GE.AND P5, PT, R22.reuse, 0x49, PT ;  /* 0x000000491600780c */ /* 0x040fe20003fa6270 */
[----:B------:R1:W-:Y:S01]  /*2c40*/  MUFU.EX2 R120, R222 ;  /* 0x000000de00787308 */ /* 0x0003e20000000800 */
[C---:B------:R-:W-:Y:S01]  /*2c50*/  ISETP.GE.AND P1, PT, R22.reuse, 0x59, PT ;  /* 0x000000591600780c */ /* 0x040fe20003f26270 */
[----:B------:R-:W2:Y:S01]  /*2c60*/  SHFL.IDX PT, R228, R21, R218, 0x1f ;  /* 0x00001fda15e47589 */ /* 0x000ea200000e0000 */
[----:B------:R-:W-:-:S02]  /*2c70*/  ISETP.GE.AND P4, PT, R22, 0x60, PT ;  /* 0x000000601600780c */ /* 0x000fc40003f86270 */
[C---:B------:R-:W-:Y:S02]  /*2c80*/  ISETP.GT.OR P5, PT, R20.reuse, 0x49, !P5 ;  /* 0x000000491400780c */ /* 0x040fe40006fa4670 */
[C---:B------:R-:W-:Y:S02]  /*2c90*/  ISETP.GT.OR P1, PT, R20.reuse, 0x59, !P1 ;  /* 0x000000591400780c */ /* 0x040fe40004f24670 */
[----:B------:R-:W-:Y:S01]  /*2ca0*/  ISETP.GT.OR P4, PT, R20, 0x60, !P4 ;  /* 0x000000601400780c */ /* 0x000fe20006784670 */
[----:B-1----:R-:W1:Y:S01]  /*2cb0*/  SHFL.IDX PT, R222, R21, R217, 0x1f ;  /* 0x00001fd915de7589 */ /* 0x002e6200000e0000 */
[----:B------:R-:W-:Y:S02]  /*2cc0*/  FSEL R121, R121, -INF , !P5 ;  /* 0xff80000079797808 */ /* 0x000fe40006800000 */
[----:B------:R-:W-:Y:S02]  /*2cd0*/  FSEL R129, R129, -INF , !P1 ;  /* 0xff80000081817808 */ /* 0x000fe40004800000 */
[----:B------:R-:W-:-:S02]  /*2ce0*/  FSEL R132, R132, -INF , !P4 ;  /* 0xff80000084847808 */ /* 0x000fc40006000000 */
[C---:B------:R-:W-:Y:S02]  /*2cf0*/  ISETP.GE.AND P2, PT, R22.reuse, 0x20, PT ;  /* 0x000000201600780c */ /* 0x040fe40003f46270 */
[C---:B------:R-:W-:Y:S02]  /*2d00*/  ISETP.GE.AND P3, PT, R22.reuse, 0x21, PT ;  /* 0x000000211600780c */ /* 0x040fe40003f66270 */
[C---:B------:R-:W-:Y:S02]  /*2d10*/  ISETP.GE.AND P0, PT, R22.reuse, 0x28, PT ;  /* 0x000000281600780c */ /* 0x040fe40003f06270 */
[----:B------:R-:W-:Y:S02]  /*2d20*/  ISETP.GE.AND P5, PT, R22, 0x61, PT ;  /* 0x000000611600780c */ /* 0x000fe40003fa6270 */
[C---:B------:R-:W-:Y:S01]  /*2d30*/  ISETP.GE.AND P1, PT, R13.reuse, 0x11, PT ;  /* 0x000000110d00780c */ /* 0x040fe20003f26270 */
[----:B--2---:R-:W-:Y:S01]  /*2d40*/  FFMA.FTZ R96, R96, UR11, -R228 ;  /* 0x0000000b60607c23 */ /* 0x004fe200080108e4 */
[----:B------:R-:W-:-:S02]  /*2d50*/  ISETP.GE.AND P4, PT, R13, 0x18, PT ;  /* 0x000000180d00780c */ /* 0x000fc40003f86270 */
[C---:B------:R-:W-:Y:S02]  /*2d60*/  ISETP.GT.OR P2, PT, R20.reuse, 0x20, !P2 ;  /* 0x000000201400780c */ /* 0x040fe40005744670 */
[C---:B------:R-:W-:Y:S02]  /*2d70*/  ISETP.GT.OR P3, PT, R20.reuse, 0x21, !P3 ;  /* 0x000000211400780c */ /* 0x040fe40005f64670 */
[C---:B------:R-:W-:Y:S02]  /*2d80*/  ISETP.GT.OR P0, PT, R20.reuse, 0x28, !P0 ;  /* 0x000000281400780c */ /* 0x040fe40004704670 */
[----:B------:R-:W-:Y:S02]  /*2d90*/  ISETP.GT.OR P5, PT, R20, 0x61, !P5 ;  /* 0x000000611400780c */ /* 0x000fe40006fa4670 */
[C---:B------:R-:W-:Y:S02]  /*2da0*/  ISETP.GT.OR P1, PT, R19.reuse, 0x11, !P1 ;  /* 0x000000111300780c */ /* 0x040fe40004f24670 */
[----:B------:R-:W-:-:S02]  /*2db0*/  ISETP.GT.OR P4, PT, R19, 0x18, !P4 ;  /* 0x000000181300780c */ /* 0x000fc40006784670 */
[----:B------:R-:W-:Y:S02]  /*2dc0*/  FSEL R100, R100, -INF , !P2 ;  /* 0xff80000064647808 */ /* 0x000fe40005000000 */
[----:B------:R-:W-:Y:S02]  /*2dd0*/  FSEL R101, R101, -INF , !P3 ;  /* 0xff80000065657808 */ /* 0x000fe40005800000 */
[----:B------:R-:W-:Y:S01]  /*2de0*/  FSEL R104, R104, -INF , !P0 ;  /* 0xff80000068687808 */ /* 0x000fe20004000000 */
[----:B------:R-:W-:Y:S02]  /*2df0*/  WARPGROUP.DEPBAR.LE gsb0, 0x0 ;  /* 0x00008000000079c5 */ /* 0x000fe40000010000 */
[----:B------:R-:W-:Y:S01]  /*2e00*/  WARPGROUP.ARRIVE ;  /* 0x00000000000079c5 */ /* 0x000fe20000000000 */
[----:B------:R-:W-:Y:S02]  /*2e10*/  FSEL R133, R133, -INF , !P5 ;  /* 0xff80000085857808 */ /* 0x000fe40006800000 */
[----:B------:R-:W-:-:S02]  /*2e20*/  FSEL R97, R95, -INF , !P1 ;  /* 0xff8000005f617808 */ /* 0x000fc40004800000 */
[----:B------:R-:W-:Y:S01]  /*2e30*/  FSEL R98, R98, -INF , !P4 ;  /* 0xff80000062627808 */ /* 0x000fe20006000000 */
[----:B------:R-:W-:Y:S01]  /*2e40*/  HGMMA.64x128x16.F32 R24, gdesc[UR4], R24, gsb0 ;  /* 0x01e00000041879f0 */ /* 0x000fe20008000818 */
[----:B------:R-:W-:Y:S01]  /*2e50*/  UIADD3 UR6, UR10, 0x4, URZ ;  /* 0x000000040a067890 */ /* 0x000fe2000fffe03f */
[C---:B------:R-:W-:Y:S01]  /*2e60*/  ISETP.GE.AND P2, PT, R22.reuse, 0x38, PT ;  /* 0x000000381600780c */ /* 0x040fe20003f46270 */
[----:B------:R-:W-:Y:S01]  /*2e70*/  UIADD3 UR4, UR9, 0x4, URZ ;  /* 0x0000000409047890 */ /* 0x000fe2000fffe03f */
[C---:B------:R-:W-:Y:S01]  /*2e80*/  ISETP.GE.AND P3, PT, R22.reuse, 0x39, PT ;  /* 0x000000391600780c */ /* 0x040fe20003f66270 */
[----:B------:R-:W-:Y:S01]  /*2e90*/  UMOV UR7, 0x40000040 ;  /* 0x4000004000077882 */ /* 0x000fe20000000000 */
[----:B------:R-:W-:Y:S01]  /*2ea0*/  UMOV UR5, 0x40000040 ;  /* 0x4000004000057882 */ /* 0x000fe20000000000 */
[----:B------:R-:W-:Y:S01]  /*2eb0*/  ISETP.GE.AND P0, PT, R22, 0x40, PT ;  /* 0x000000401600780c */ /* 0x000fe20003f06270 */
[----:B-1----:R-:W-:Y:S01]  /*2ec0*/  FFMA.FTZ R233, R97, UR11, -R222 ;  /* 0x0000000b61e97c23 */ /* 0x002fe200080108de */
[C---:B------:R-:W-:Y:S01]  /*2ed0*/  ISETP.GE.AND P5, PT, R13.reuse, 0x19, PT ;  /* 0x000000190d00780c */ /* 0x040fe20003fa6270 */
[----:B------:R-:W1:Y:S01]  /*2ee0*/  MUFU.EX2 R97, R96 ;  /* 0x0000006000617308 */ /* 0x000e620000000800 */
[----:B------:R-:W-:-:S02]  /*2ef0*/  ISETP.GE.AND P1, PT, R13, 0x20, PT ;  /* 0x000000200d00780c */ /* 0x000fc40003f26270 */
[----:B------:R-:W-:Y:S02]  /*2f00*/  ISETP.GE.AND P4, PT, R13, 0x21, PT ;  /* 0x000000210d00780c */ /* 0x000fe40003f86270 */
[C---:B------:R-:W-:Y:S02]  /*2f10*/  ISETP.GT.OR P2, PT, R20.reuse, 0x38, !P2 ;  /* 0x000000381400780c */ /* 0x040fe40005744670 */
[C---:B------:R-:W-:Y:S01]  /*2f20*/  ISETP.GT.OR P3, PT, R20.reuse, 0x39, !P3 ;  /* 0x000000391400780c */ /* 0x040fe20005f64670 */
[----:B------:R2:W1:Y:S01]  /*2f30*/  MUFU.EX2 R95, R150 ;  /* 0x00000096005f7308 */ /* 0x0004620000000800 */
[----:B------:R-:W-:Y:S02]  /*2f40*/  ISETP.GT.OR P0, PT, R20, 0x40, !P0 ;  /* 0x000000401400780c */ /* 0x000fe40004704670 */
[C---:B------:R-:W-:Y:S02]  /*2f50*/  ISETP.GT.OR P5, PT, R19.reuse, 0x19, !P5 ;  /* 0x000000191300780c */ /* 0x040fe40006fa4670 */
[----:B------:R-:W-:-:S02]  /*2f60*/  ISETP.GT.OR P1, PT, R19, 0x20, !P1 ;  /* 0x000000201300780c */ /* 0x000fc40004f24670 */
[----:B------:R-:W-:Y:S02]  /*2f70*/  ISETP.GT.OR P4, PT, R19, 0x21, !P4 ;  /* 0x000000211300780c */ /* 0x000fe40006784670 */
[----:B------:R-:W-:Y:S01]  /*2f80*/  FSEL R112, R112, -INF , !P2 ;  /* 0xff80000070707808 */ /* 0x000fe20005000000 */
[----:B--2---:R-:W-:Y:S01]  /*2f90*/  VIADD R150, R5, 0x1c ;  /* 0x0000001c05967836 */ /* 0x004fe20000000000 */
[----:B------:R-:W-:Y:S02]  /*2fa0*/  FSEL R113, R113, -INF , !P3 ;  /* 0xff80000071717808 */ /* 0x000fe40005800000 */
[----:B------:R-:W-:Y:S02]  /*2fb0*/  FSEL R116, R116, -INF , !P0 ;  /* 0xff80000074747808 */ /* 0x000fe40004000000 */
[----:B------:R-:W-:Y:S01]  /*2fc0*/  FSEL R99, R99, -INF , !P5 ;  /* 0xff80000063637808 */ /* 0x000fe20006800000 */
[----:B------:R2:W4:Y:S01]  /*2fd0*/  SHFL.IDX PT, R232, R21, R150, 0x1f ;  /* 0x00001f9615e87589 */ /* 0x00052200000e0000 */
[----:B------:R-:W-:-:S02]  /*2fe0*/  FSEL R102, R102, -INF , !P1 ;  /* 0xff80000066667808 */ /* 0x000fc40004800000 */
[----:B------:R-:W-:Y:S02]  /*2ff0*/  FSEL R103, R103, -INF , !P4 ;  /* 0xff80000067677808 */ /* 0x000fe40006000000 */
[C---:B------:R-:W-:Y:S02]  /*3000*/  ISETP.GE.AND P2, PT, R22.reuse, 0x50, PT ;  /* 0x000000501600780c */ /* 0x040fe40003f46270 */
[C---:B------:R-:W-:Y:S02]  /*3010*/  ISETP.GE.AND P3, PT, R22.reuse, 0x51, PT ;  /* 0x000000511600780c */ /* 0x040fe40003f66270 */
[----:B------:R-:W-:Y:S01]  /*3020*/  ISETP.GE.AND P0, PT, R22, 0x58, PT ;  /* 0x000000581600780c */ /* 0x000fe20003f06270 */
[----:B--2---:R-:W2:Y:S01]  /*3030*/  MUFU.EX2 R21, R233 ;  /* 0x000000e900157308 */ /* 0x004ea20000000800 */
[C---:B------:R-:W-:Y:S02]  /*3040*/  ISETP.GE.AND P5, PT, R13.reuse, 0x28, PT ;  /* 0x000000280d00780c */ /* 0x040fe40003fa6270 */
[----:B------:R-:W-:-:S02]  /*3050*/  ISETP.GE.AND P1, PT, R13, 0x29, PT ;  /* 0x000000290d00780c */ /* 0x000fc40003f26270 */
[----:B------:R-:W-:Y:S02]  /*3060*/  ISETP.GE.AND P4, PT, R13, 0x30, PT ;  /* 0x000000300d00780c */ /* 0x000fe40003f86270 */
[C---:B------:R-:W-:Y:S02]  /*3070*/  ISETP.GT.OR P2, PT, R20.reuse, 0x50, !P2 ;  /* 0x000000501400780c */ /* 0x040fe40005744670 */
[C---:B------:R-:W-:Y:S02]  /*3080*/  ISETP.GT.OR P3, PT, R20.reuse, 0x51, !P3 ;  /* 0x000000511400780c */ /* 0x040fe40005f64670 */
[----:B------:R-:W-:Y:S02]  /*3090*/  ISETP.GT.OR P0, PT, R20, 0x58, !P0 ;  /* 0x000000581400780c */ /* 0x000fe40004704670 */
[----:B------:R-:W-:Y:S01]  /*30a0*/  ISETP.GT.OR P5, PT, R19, 0x28, !P5 ;  /* 0x000000281300780c */ /* 0x000fe20006fa4670 */
[--C-:B----4-:R-:W-:Y:S01]  /*30b0*/  FFMA.FTZ R230, R149, UR11, -R232.reuse ;  /* 0x0000000b95e67c23 */ /* 0x110fe200080108e8 */
[----:B------:R-:W-:Y:S01]  /*30c0*/  ISETP.GT.OR P1, PT, R19, 0x29, !P1 ;  /* 0x000000291300780c */ /* 0x000fe20004f24670 */
[----:B------:R-:W-:Y:S01]  /*30d0*/  FFMA.FTZ R99, R99, UR11, -R232 ;  /* 0x0000000b63637c23 */ /* 0x000fe200080108e8 */
[----:B------:R-:W-:-:S02]  /*30e0*/  ISETP.GT.OR P4, PT, R19, 0x30, !P4 ;  /* 0x000000301300780c */ /* 0x000fc40006784670 */
[----:B------:R-:W-:Y:S02]  /*30f0*/  FSEL R124, R124, -INF , !P2 ;  /* 0xff8000007c7c7808 */ /* 0x000fe40005000000 */
[----:B------:R-:W-:Y:S01]  /*3100*/  FSEL R125, R125, -INF , !P3 ;  /* 0xff8000007d7d7808 */ /* 0x000fe20005800000 */
[----:B------:R-:W-:Y:S01]  /*3110*/  MUFU.EX2 R99, R99 ;  /* 0x0000006300637308 */ /* 0x000fe20000000800 */
[----:B------:R-:W-:Y:S02]  /*3120*/  FSEL R128, R128, -INF , !P0 ;  /* 0xff80000080807808 */ /* 0x000fe40004000000 */
[----:B------:R-:W-:Y:S02]  /*3130*/  FSEL R216, R106, -INF , !P5 ;  /* 0xff8000006ad87808 */ /* 0x000fe40006800000 */
[----:B------:R-:W-:Y:S01]  /*3140*/  FSEL R107, R107, -INF , !P1 ;  /* 0xff8000006b6b7808 */ /* 0x000fe20004800000 */
[----:B------:R-:W4:Y:S01]  /*3150*/  SHFL.IDX PT, R106, R18, R221, 0x1f ;  /* 0x00001fdd126a7589 */ /* 0x000f2200000e0000 */
        /* <DEDUP_REMOVED lines=9> */
[C---:B------:R-:W-:Y:S01]  /*31f0*/  ISETP.GT.OR P2, PT, R20.reuse, 0x68, !P2 ;  /* 0x000000681400780c */ /* 0x040fe20005744670 */
[----:B------:R-:W3:Y:S01]  /*3200*/  SHFL.IDX PT, R98, R18, R5, 0x1f ;  /* 0x00001f0512627589 */ /* 0x000ee200000e0000 */
[----:B------:R-:W-:Y:S01]  /*3210*/  ISETP.GT.OR P0, PT, R20, 0x70, !P0 ;  /* 0x000000701400780c */ /* 0x000fe20004704670 */
[----:B------:R1:W5:Y:S01]  /*3220*/  MUFU.EX2 R96, R151 ;  /* 0x0000009700607308 */ /* 0x0003620000000800 */
[----:B------:R-:W-:Y:S01]  /*3230*/  FSEL R136, R136, -INF , !P2 ;  /* 0xff80000088887808 */ /* 0x000fe20005000000 */
[----:B------:R-:W2:Y:S01]  /*3240*/  SHFL.IDX PT, R228, R18, R223, 0x1f ;  /* 0x00001fdf12e47589 */ /* 0x000ea200000e0000 */
[----:B------:R-:W-:-:S02]  /*3250*/  ISETP.GE.AND P2, PT, R13, 0x31, PT ;  /* 0x000000310d00780c */ /* 0x000fc40003f46270 */
[----:B------:R-:W-:Y:S01]  /*3260*/  FSEL R140, R140, -INF , !P0 ;  /* 0xff8000008c8c7808 */ /* 0x000fe20004000000 */
[----:B------:R-:W5:Y:S01]  /*3270*/  SHFL.IDX PT, R222, R18, R23, 0x1f ;  /* 0x00001f1712de7589 */ /* 0x000f6200000e0000 */
[----:B------:R-:W-:Y:S01]  /*3280*/  ISETP.GE.AND P0, PT, R13, 0x39, PT ;  /* 0x000000390d00780c */ /* 0x000fe20003f06270 */
[--C-:B----4-:R-:W-:Y:S01]  /*3290*/  FFMA.FTZ R216, R216, UR11, -R106.reuse ;  /* 0x0000000bd8d87c23 */ /* 0x110fe2000801086a */
[C---:B------:R-:W-:Y:S01]  /*32a0*/  ISETP.GT.OR P2, PT, R19.reuse, 0x31, !P2 ;  /* 0x000000311300780c */ /* 0x040fe20005744670 */
[----:B-1----:R-:W1:Y:S01]  /*32b0*/  SHFL.IDX PT, R151, R18, R148, 0x1f ;  /* 0x00001f9412977589 */ /* 0x002e6200000e0000 */
[----:B------:R-:W-:Y:S01]  /*32c0*/  ISETP.GT.OR P0, PT, R19, 0x39, !P0 ;  /* 0x000000391300780c */ /* 0x000fe20004704670 */
[----:B------:R-:W-:Y:S01]  /*32d0*/  FFMA.FTZ R104, R104, UR11, -R106 ;  /* 0x0000000b68687c23 */ /* 0x000fe2000801086a */
[C---:B------:R-:W-:Y:S01]  /*32e0*/  ISETP.GT.OR P3, PT, R20.reuse, 0x69, !P3 ;  /* 0x000000691400780c */ /* 0x040fe20005f64670 */
[----:B------:R-:W-:Y:S01]  /*32f0*/  MUFU.EX2 R22, R22 ;  /* 0x0000001600167308 */ /* 0x000fe20000000800 */
[----:B------:R-:W-:-:S02]  /*3300*/  ISETP.GT.OR P5, PT, R20, 0x71, !P5 ;  /* 0x000000711400780c */ /* 0x000fc40006fa4670 */
[----:B------:R-:W-:Y:S02]  /*3310*/  FSEL R137, R137, -INF , !P3 ;  /* 0xff80000089897808 */ /* 0x000fe40005800000 */
[----:B------:R-:W-:Y:S02]  /*3320*/  ISETP.GE.AND P3, PT, R13, 0x38, PT ;  /* 0x000000380d00780c */ /* 0x000fe40003f66270 */
[----:B------:R-:W-:Y:S01]  /*3330*/  ISETP.GT.OR P1, PT, R20, 0x78, !P1 ;  /* 0x000000781400780c */ /* 0x000fe20004f24670 */
[--C-:B---3--:R-:W-:Y:S01]  /*3340*/  FFMA.FTZ R149, R102, UR11, -R98.reuse ;  /* 0x0000000b66957c23 */ /* 0x108fe20008010862 */
[----:B------:R-:W-:Y:S01]  /*3350*/  ISETP.GT.OR P3, PT, R19, 0x38, !P3 ;  /* 0x000000381300780c */ /* 0x000fe20005f64670 */
[----:B------:R-:W-:Y:S01]  /*3360*/  FFMA.FTZ R100, R100, UR11, -R98 ;  /* 0x0000000b64647c23 */ /* 0x000fe20008010862 */
[----:B------:R-:W-:Y:S01]  /*3370*/  ISETP.GT.OR P4, PT, R20, 0x79, !P4 ;  /* 0x000000791400780c */ /* 0x000fe20006784670 */
[--C-:B--2---:R-:W-:Y:S01]  /*3380*/  FFMA.FTZ R102, R101, UR11, -R228.reuse ;  /* 0x0000000b65667c23 */ /* 0x104fe200080108e4 */
[----:B------:R-:W-:Y:S01]  /*3390*/  FFMA.FTZ R103, R103, UR11, -R228 ;  /* 0x0000000b67677c23 */ /* 0x000fe200080108e4 */
[----:B------:R2:W-:Y:S01]  /*33a0*/  MUFU.EX2 R101, R149 ;  /* 0x0000009500657308 */ /* 0x0005e20000000800 */
[----:B------:R-:W-:Y:S01]  /*33b0*/  SHFL.IDX PT, R228, R18, R150, 0x1f ;  /* 0x00001f9612e47589 */ /* 0x000fe200000e0000 */
[--C-:B-----5:R-:W-:Y:S01]  /*33c0*/  FFMA.FTZ R106, R105, UR11, -R222.reuse ;  /* 0x0000000b696a7c23 */ /* 0x120fe200080108de */
[----:B------:R-:W-:Y:S01]  /*33d0*/  FFMA.FTZ R107, R107, UR11, -R222 ;  /* 0x0000000b6b6b7c23 */ /* 0x000fe200080108de */
[----:B------:R-:W-:Y:S01]  /*33e0*/  FSEL R144, R144, -INF , !P1 ;  /* 0xff80000090907808 */ /* 0x000fe20004800000 */
[----:B------:R-:W3:Y:S01]  /*33f0*/  SHFL.IDX PT, R222, R18, R217, 0x1f ;  /* 0x00001fd912de7589 */ /* 0x000ee200000e0000 */
[--C-:B-1----:R-:W-:Y:S01]  /*3400*/  FFMA.FTZ R108, R108, UR11, -R151.reuse ;  /* 0x0000000b6c6c7c23 */ /* 0x102fe20008010897 */
[----:B------:R-:W-:Y:S01]  /*3410*/  FFMA.FTZ R110, R110, UR11, -R151 ;  /* 0x0000000b6e6e7c23 */ /* 0x000fe20008010897 */
[----:B------:R-:W-:Y:S01]  /*3420*/  FSEL R151, R111, -INF , !P2 ;  /* 0xff8000006f977808 */ /* 0x000fe20005000000 */
[----:B------:R1:W-:Y:S01]  /*3430*/  MUFU.EX2 R105, R216 ;  /* 0x000000d800697308 */ /* 0x0003e20000000800 */
[----:B------:R-:W-:-:S02]  /*3440*/  ISETP.GE.AND P2, PT, R13, 0x40, PT ;  /* 0x000000400d00780c */ /* 0x000fc40003f46270 */
[----:B------:R-:W-:Y:S02]  /*3450*/  FSEL R111, R115, -INF , !P0 ;  /* 0xff800000736f7808 */ /* 0x000fe40004000000 */
[----:B------:R-:W-:Y:S01]  /*3460*/  ISETP.GE.AND P0, PT, R13, 0x48, PT ;  /* 0x000000480d00780c */ /* 0x000fe20003f06270 */
[----:B------:R-:W-:Y:S02]  /*3470*/  WARPGROUP.DEPBAR.LE gsb0, 0x0 ;  /* 0x00008000000079c5 */ /* 0x000fe40000010000 */
[----:B------:R-:W-:Y:S01]  /*3480*/  WARPGROUP.ARRIVE ;  /* 0x00000000000079c5 */ /* 0x000fe20000000000 */
[C---:B------:R-:W-:Y:S01]  /*3490*/  ISETP.GT.OR P2, PT, R19.reuse, 0x40, !P2 ;  /* 0x000000401300780c */ /* 0x040fe20005744670 */
[----:B------:R-:W-:Y:S01]  /*34a0*/  MUFU.EX2 R98, R230 ;  /* 0x000000e600627308 */ /* 0x000fe20000000800 */
[----:B------:R-:W-:Y:S02]  /*34b0*/  ISETP.GT.OR P0, PT, R19, 0x48, !P0 ;  /* 0x000000481300780c */ /* 0x000fe40004704670 */
[----:B------:R-:W-:Y:S01]  /*34c0*/  FSEL R118, R118, -INF , !P2 ;  /* 0xff80000076767808 */ /* 0x000fe20005000000 */
[----:B------:R-:W-:Y:S01]  /*34d0*/  HGMMA.64x128x16.F32 R24, gdesc[UR4], R24, gsb0 ;  /* 0x01e00000041879f0 */ /* 0x000fe20008000818 */
[----:B------:R-:W-:Y:S01]  /*34e0*/  UIADD3 UR6, UR10, 0x6, URZ ;  /* 0x000000060a067890 */ /* 0x000fe2000fffe03f */
[C---:B------:R-:W-:Y:S01]  /*34f0*/  ISETP.GE.AND P2, PT, R13.reuse, 0x49, PT ;  /* 0x000000490d00780c */ /* 0x040fe20003f46270 */
[----:B------:R-:W-:Y:S01]  /*3500*/  UIADD3 UR4, UR9, 0x6, URZ ;  /* 0x0000000609047890 */ /* 0x000fe2000fffe03f */
[----:B------:R-:W-:Y:S01]  /*3510*/  FSEL R122, R122, -INF , !P0 ;  /* 0xff8000007a7a7808 */ /* 0x000fe20004000000 */
[----:B------:R-:W-:Y:S01]  /*3520*/  UMOV UR7, 0x40000040 ;  /* 0x4000004000077882 */ /* 0x000fe20000000000 */
[----:B------:R-:W-:Y:S01]  /*3530*/  UMOV UR5, 0x40000040 ;  /* 0x4000004000057882 */ /* 0x000fe20000000000 */
[----:B------:R-:W-:Y:S01]  /*3540*/  ISETP.GE.AND P0, PT, R13, 0x51, PT ;  /* 0x000000510d00780c */ /* 0x000fe20003f06270 */
[--C-:B---3--:R-:W-:Y:S01]  /*3550*/  FFMA.FTZ R109, R109, UR11, -R222.reuse ;  /* 0x0000000b6d6d7c23 */ /* 0x108fe200080108de */
[----:B------:R-:W-:Y:S01]  /*3560*/  ISETP.GT.OR P2, PT, R19, 0x49, !P2 ;  /* 0x000000491300780c */ /* 0x000fe20005744670 */
[----:B------:R-:W-:Y:S01]  /*3570*/  FFMA.FTZ R151, R151, UR11, -R222 ;  /* 0x0000000b97977c23 */ /* 0x000fe200080108de */
[----:B------:R-:W-:Y:S01]  /*3580*/  ISETP.GT.OR P0, PT, R19, 0x51, !P0 ;  /* 0x000000511300780c */ /* 0x000fe20004704670 */
[----:B------:R-:W3:Y:S01]  /*3590*/  SHFL.IDX PT, R222, R12, R221, 0x1f ;  /* 0x00001fdd0cde7589 */ /* 0x000ee200000e0000 */
[----:B--2---:R-:W-:Y:S01]  /*35a0*/  FSEL R149, R114, -INF , !P3 ;  /* 0xff80000072957808 */ /* 0x004fe20005800000 */
[----:B------:R-:W-:Y:S01]  /*35b0*/  MUFU.EX2 R100, R100 ;  /* 0x0000006400647308 */ /* 0x000fe20000000800 */
[----:B-1----:R-:W-:-:S02]  /*35c0*/  FSEL R216, R123, -INF , !P2 ;  /* 0xff8000007bd87808 */ /* 0x002fc40005000000 */
[C---:B------:R-:W-:Y:S02]  /*35d0*/  ISETP.GE.AND P3, PT, R13.reuse, 0x41, PT ;  /* 0x000000410d00780c */ /* 0x040fe40003f66270 */
[----:B------:R-:W-:Y:S02]  /*35e0*/  ISETP.GE.AND P2, PT, R13, 0x58, PT ;  /* 0x000000580d00780c */ /* 0x000fe40003f46270 */
[----:B------:R-:W-:Y:S01]  /*35f0*/  FSEL R127, R127, -INF , !P0 ;  /* 0xff8000007f7f7808 */ /* 0x000fe20004000000 */
[----:B------:R-:W1:Y:S01]  /*3600*/  MUFU.EX2 R102, R102 ;  /* 0x0000006600667308 */ /* 0x000e620000000800 */
[----:B------:R-:W-:Y:S02]  /*3610*/  ISETP.GE.AND P0, PT, R13, 0x60, PT ;  /* 0x000000600d00780c */ /* 0x000fe40003f06270 */
[C---:B------:R-:W-:Y:S02]  /*3620*/  ISETP.GT.OR P3, PT, R19.reuse, 0x41, !P3 ;  /* 0x000000411300780c */ /* 0x040fe40005f64670 */
[----:B------:R-:W-:-:S02]  /*3630*/  ISETP.GT.OR P2, PT, R19, 0x58, !P2 ;  /* 0x000000581300780c */ /* 0x000fc40005744670 */
[----:B------:R-:W-:Y:S01]  /*3640*/  ISETP.GT.OR P0, PT, R19, 0x60, !P0 ;  /* 0x000000601300780c */ /* 0x000fe20004704670 */
[----:B------:R-:W2:Y:S01]  /*3650*/  MUFU.EX2 R103, R103 ;  /* 0x0000006700677308 */ /* 0x000ea20000000800 */
[----:B------:R-:W-:Y:S02]  /*3660*/  FSEL R119, R119, -INF , !P3 ;  /* 0xff80000077777808 */ /* 0x000fe40005800000 */
[----:B------:R-:W-:Y:S02]  /*3670*/  FSEL R114, R130, -INF , !P2 ;  /* 0xff80000082727808 */ /* 0x000fe40005000000 */
[----:B------:R-:W-:Y:S01]  /*3680*/  ISETP.GE.AND P3, PT, R13, 0x50, PT ;  /* 0x000000500d00780c */ /* 0x000fe20003f66270 */
[----:B---3--:R-:W-:Y:S01]  /*3690*/  FFMA.FTZ R220, R220, UR11, -R222 ;  /* 0x0000000bdcdc7c23 */ /* 0x008fe200080108de */
[----:B------:R-:W-:Y:S01]  /*36a0*/  FSEL R130, R134, -INF , !P0 ;  /* 0xff80000086827808 */ /* 0x000fe20004000000 */
[----:B------:R-:W3:Y:S01]  /*36b0*/  MUFU.EX2 R104, R104 ;  /* 0x0000006800687308 */ /* 0x000ee20000000800 */
[----:B------:R-:W4:Y:S01]  /*36c0*/  SHFL.IDX PT, R134, R18, R218, 0x1f ;  /* 0x00001fda12867589 */ /* 0x000f2200000e0000 */
[----:B------:R-:W-:-:S02]  /*36d0*/  ISETP.GT.OR P3, PT, R19, 0x50, !P3 ;  /* 0x000000501300780c */ /* 0x000fc40005f64670 */
[C---:B------:R-:W-:Y:S02]  /*36e0*/  ISETP.GE.AND P2, PT, R13.reuse, 0x61, PT ;  /* 0x000000610d00780c */ /* 0x040fe40003f46270 */
[----:B------:R-:W-:Y:S02]  /*36f0*/  FSEL R123, R126, -INF , !P3 ;  /* 0xff8000007e7b7808 */ /* 0x000fe40005800000 */
[----:B------:R-:W-:Y:S01]  /*3700*/  ISETP.GE.AND P3, PT, R13, 0x59, PT ;  /* 0x000000590d00780c */ /* 0x000fe20003f66270 */
[----:B------:R-:W5:Y:S01]  /*3710*/  MUFU.EX2 R106, R106 ;  /* 0x0000006a006a7308 */ /* 0x000f620000000800 */
[C---:B------:R-:W-:Y:S02]  /*3720*/  ISETP.GT.OR P2, PT, R19.reuse, 0x61, !P2 ;  /* 0x000000611300780c */ /* 0x040fe40005744670 */
[----:B------:R-:W-:Y:S02]  /*3730*/  ISETP.GT.OR P3, PT, R19, 0x59, !P3 ;  /* 0x000000591300780c */ /* 0x000fe40005f64670 */
[----:B------:R-:W-:-:S02]  /*3740*/  FSEL R115, R135, -INF , !P2 ;  /* 0xff80000087737808 */ /* 0x000fc40005000000 */
[----:B------:R-:W-:Y:S01]  /*3750*/  FSEL R131, R131, -INF , !P3 ;  /* 0xff80000083837808 */ /* 0x000fe20005800000 */
[----:B------:R-:W1:Y:S01]  /*3760*/  SHFL.IDX PT, R135, R12, R5, 0x1f ;  /* 0x00001f050c877589 */ /* 0x000e6200000e0000 */
[C---:B------:R-:W-:Y:S01]  /*3770*/  ISETP.GE.AND P3, PT, R13.reuse, 0x68, PT ;  /* 0x000000680d00780c */ /* 0x040fe20003f66270 */
[----:B------:R-:W5:Y:S01]  /*3780*/  MUFU.EX2 R107, R107 ;  /* 0x0000006b006b7308 */ /* 0x000f620000000800 */
[C---:B------:R-:W-:Y:S02]  /*3790*/  ISETP.GE.AND P0, PT, R13.reuse, 0x69, PT ;  /* 0x000000690d00780c */ /* 0x040fe40003f06270 */
[----:B------:R-:W-:Y:S02]  /*37a0*/  ISETP.GE.AND P2, PT, R13, 0x70, PT ;  /* 0x000000700d00780c */ /* 0x000fe40003f46270 */
[C---:B------:R-:W-:Y:S01]  /*37b0*/  ISETP.GT.OR P3, PT, R19.reuse, 0x68, !P3 ;  /* 0x000000681300780c */ /* 0x040fe20005f64670 */
[--C-:B----4-:R-:W-:Y:S01]  /*37c0*/  FFMA.FTZ R20, R112, UR11, -R134.reuse ;  /* 0x0000000b70147c23 */ /* 0x110fe20008010886 */
[----:B------:R-:W-:Y:S01]  /*37d0*/  ISETP.GT.OR P0, PT, R19, 0x69, !P0 ;  /* 0x000000691300780c */ /* 0x000fe20004704670 */
[----:B------:R-:W-:Y:S01]  /*37e0*/  FFMA.FTZ R134, R149, UR11, -R134 ;  /* 0x0000000b95867c23 */ /* 0x000fe20008010886 */
[----:B------:R-:W-:Y:S01]  /*37f0*/  ISETP.GT.OR P2, PT, R19, 0x70, !P2 ;  /* 0x000000701300780c */ /* 0x000fe20005744670 */
[----:B------:R-:W4:Y:S01]  /*3800*/  SHFL.IDX PT, R149, R12, R23, 0x1f ;  /* 0x00001f170c957589 */ /* 0x000f2200000e0000 */
[----:B------:R-:W-:Y:S01]  /*3810*/  FSEL R138, R138, -INF , !P3 ;  /* 0xff8000008a8a7808 */ /* 0x000fe20005800000 */
[----:B------:R-:W-:Y:S01]  /*3820*/  MUFU.EX2 R18, R134 ;  /* 0x0000008600127308 */ /* 0x000fe20000000800 */
[----:B------:R-:W-:Y:S01]  /*3830*/  FSEL R126, R139, -INF , !P0 ;  /* 0xff8000008b7e7808 */ /* 0x000fe20004000000 */
[----:B------:R-:W2:Y:S01]  /*3840*/  SHFL.IDX PT, R112, R12, R148, 0x1f ;  /* 0x00001f940c707589 */ /* 0x000ea200000e0000 */
[----:B------:R-:W-:-:S02]  /*3850*/  FSEL R142, R142, -INF , !P2 ;  /* 0xff8000008e8e7808 */ /* 0x000fc40005000000 */
[C---:B------:R-:W-:Y:S01]  /*3860*/  ISETP.GE.AND P3, PT, R13.reuse, 0x71, PT ;  /* 0x000000710d00780c */ /* 0x040fe20003f66270 */
[----:B------:R-:W3:Y:S01]  /*3870*/  SHFL.IDX PT, R139, R12, R150, 0x1f ;  /* 0x00001f960c8b7589 */ /* 0x000ee200000e0000 */
[C---:B------:R-:W-:Y:S01]  /*3880*/  ISETP.GE.AND P0, PT, R13.reuse, 0x78, PT ;  /* 0x000000780d00780c */ /* 0x040fe20003f06270 */
[----:B------:R-:W5:Y:S01]  /*3890*/  MUFU.EX2 R108, R108 ;  /* 0x0000006c006c7308 */ /* 0x000f620000000800 */
[----:B------:R-:W-:Y:S01]  /*38a0*/  ISETP.GE.AND P2, PT, R13, 0x79, PT ;  /* 0x000000790d00780c */ /* 0x000fe20003f46270 */
[----:B-1----:R-:W-:Y:S01]  /*38b0*/  FFMA.FTZ R118, R118, UR11, -R135 ;  /* 0x0000000b76767c23 */ /* 0x002fe20008010887 */
[C---:B------:R-:W-:Y:S02]  /*38c0*/  ISETP.GT.OR P3, PT, R19.reuse, 0x71, !P3 ;  /* 0x000000711300780c */ /* 0x040fe40005f64670 */
[C---:B------:R-:W-:Y:S02]  /*38d0*/  ISETP.GT.OR P0, PT, R19.reuse, 0x78, !P0 ;  /* 0x000000781300780c */ /* 0x040fe40004704670 */
[----:B------:R-:W-:Y:S01]  /*38e0*/  ISETP.GT.OR P2, PT, R19, 0x79, !P2 ;  /* 0x000000791300780c */ /* 0x000fe20005744670 */
[----:B------:R1:W5:Y:S01]  /*38f0*/  MUFU.EX2 R13, R109 ;  /* 0x0000006d000d7308 */ /* 0x0003620000000800 */
[----:B------:R-:W-:-:S02]  /*3900*/  FSEL R146, R146, -INF , !P0 ;  /* 0xff80000092927808 */ /* 0x000fc40004000000 */
[----:B------:R-:W-:Y:S02]  /*3910*/  FSEL R147, R147, -INF , !P2 ;  /* 0xff80000093937808 */ /* 0x000fe40005000000 */
[----:B------:R-:W-:-:S03]  /*3920*/  FSEL R145, R145, -INF , !P4 ;  /* 0xff80000091917808 */ /* 0x000fc60006000000 */
[----:B------:R5:W-:Y:S01]  /*3930*/  MUFU.EX2 R19, R151 ;  /* 0x0000009700137308 */ /* 0x000be20000000800 */
[--C-:B-1----:R-:W-:Y:S01]  /*3940*/  FFMA.FTZ R109, R113, UR11, -R228.reuse ;  /* 0x0000000b716d7c23 */ /* 0x102fe200080108e4 */
[----:B------:R-:W-:Y:S01]  /*3950*/  FFMA.FTZ R228, R111, UR11, -R228 ;  /* 0x0000000b6fe47c23 */ /* 0x000fe200080108e4 */
[----:B------:R-:W1:Y:S01]  /*3960*/  SHFL.IDX PT, R113, R12, R217, 0x1f ;  /* 0x00001fd90c717589 */ /* 0x000e6200000e0000 */
[----:B------:R-:W-:Y:S01]  /*3970*/  FFMA.FTZ R111, R116, UR11, -R135 ;  /* 0x0000000b746f7c23 */ /* 0x000fe20008010887 */
[----:B------:R-:W-:Y:S01]  /*3980*/  FFMA.FTZ R116, R122, UR11, -R222 ;  /* 0x0000000b7a747c23 */ /* 0x000fe200080108de */
[----:B----4-:R-:W-:Y:S01]  /*3990*/  FFMA.FTZ R122, R121, UR11, -R149 ;  /* 0x0000000b797a7c23 */ /* 0x010fe20008010895 */
[----:B------:R-:W-:Y:S01]  /*39a0*/  SHFL.IDX PT, R135, R12, R218, 0x1f ;  /* 0x00001fda0c877589 */ /* 0x000fe200000e0000 */
[--C-:B--2---:R-:W-:Y:S01]  /*39b0*/  FFMA.FTZ R121, R123, UR11, -R112.reuse ;  /* 0x0000000b7b797c23 */ /* 0x104fe20008010870 */
[----:B------:R-:W-:Y:S01]  /*39c0*/  FFMA.FTZ R124, R124, UR11, -R112 ;  /* 0x0000000b7c7c7c23 */ /* 0x000fe20008010870 */
[----:B---3--:R-:W-:Y:S01]  /*39d0*/  FFMA.FTZ R131, R131, UR11, -R139 ;  /* 0x0000000b83837c23 */ /* 0x008fe2000801088b */
[----:B-----5:R-:W2:Y:S01]  /*39e0*/  SHFL.IDX PT, R151, R12, R223, 0x1f ;  /* 0x00001fdf0c977589 */ /* 0x020ea200000e0000 */
[----:B------:R1:W-:Y:S03]  /*39f0*/  MUFU.EX2 R112, R118 ;  /* 0x0000007600707308 */ /* 0x0003e60000000800 */
[----:B------:R-:W3:Y:S05]  /*3a00*/  SHFL.IDX PT, R123, R17, R223, 0x1f ;  /* 0x00001fdf117b7589 */ /* 0x000eea00000e0000 */
[----:B------:R-:W-:Y:S01]  /*3a10*/  MUFU.EX2 R116, R116 ;  /* 0x0000007400747308 */ /* 0x000fe20000000800 */
[----:B-1----:R-:W-:-:S07]  /*3a20*/  FFMA.FTZ R118, R125, UR11, -R113 ;  /* 0x0000000b7d767c23 */ /* 0x002fce0008010871 */
[----:B------:R-:W-:Y:S01]  /*3a30*/  MUFU.EX2 R111, R111 ;  /* 0x0000006f006f7308 */ /* 0x000fe20000000800 */
[----:B------:R-:W1:Y:S01]  /*3a40*/  SHFL.IDX PT, R125, R17, R221, 0x1f ;  /* 0x00001fdd117d7589 */ /* 0x000e6200000e0000 */
[--C-:B--2---:R-:W-:Y:S01]  /*3a50*/  FFMA.FTZ R134, R117, UR11, -R151.reuse ;  /* 0x0000000b75867c23 */ /* 0x104fe20008010897 */
[----:B------:R-:W-:Y:S01]  /*3a60*/  FFMA.FTZ R151, R119, UR11, -R151 ;  /* 0x0000000b77977c23 */ /* 0x000fe20008010897 */
[----:B------:R-:W-:Y:S01]  /*3a70*/  FFMA.FTZ R119, R127, UR11, -R113 ;  /* 0x0000000b7f777c23 */ /* 0x000fe20008010871 */
[----:B------:R-:W-:-:S03]  /*3a80*/  FFMA.FTZ R117, R216, UR11, -R149 ;  /* 0x0000000bd8757c23 */ /* 0x000fc60008010895 */
[----:B------:R2:W-:Y:S01]  /*3a90*/  MUFU.EX2 R113, R134 ;  /* 0x0000008600717308 */ /* 0x0005e20000000800 */
[----:B------:R-:W-:Y:S01]  /*3aa0*/  FFMA.FTZ R149, R128, UR11, -R135 ;  /* 0x0000000b80957c23 */ /* 0x000fe20008010887 */
[----:B------:R-:W-:Y:S02]  /*3ab0*/  WARPGROUP.DEPBAR.LE gsb0, 0x0 ;  /* 0x00008000000079c5 */ /* 0x000fe40000010000 */
[----:B------:R-:W-:Y:S01]  /*3ac0*/  WARPGROUP.ARRIVE ;  /* 0x00000000000079c5 */ /* 0x000fe20000000000 */
[--C-:B---3--:R-:W-:Y:S01]  /*3ad0*/  FFMA.FTZ R133, R133, UR11, -R123.reuse ;  /* 0x0000000b85857c23 */ /* 0x108fe2000801087b */
[----:B------:R-:W-:Y:S01]  /*3ae0*/  FFMA.FTZ R128, R115, UR11, -R123 ;  /* 0x0000000b73807c23 */ /* 0x000fe2000801087b */
[----:B------:R-:W3:Y:S01]  /*3af0*/  SHFL.IDX PT, R216, R17, R5, 0x1f ;  /* 0x00001f0511d87589 */ /* 0x000ee200000e0000 */
[----:B------:R-:W-:Y:S01]  /*3b00*/  FFMA.FTZ R135, R114, UR11, -R135 ;  /* 0x0000000b72877c23 */ /* 0x000fe20008010887 */
[----:B--2---:R-:W-:Y:S01]  /*3b10*/  FFMA.FTZ R134, R129, UR11, -R139 ;  /* 0x0000000b81867c23 */ /* 0x004fe2000801088b */
[----:B------:R-:W-:Y:S01]  /*3b20*/  HGMMA.64x128x16.F32 R24, gdesc[UR4], R24, gsb0 ;  /* 0x01e00000041879f0 */ /* 0x000fe20008000818 */
[----:B------:R-:W2:Y:S01]  /*3b30*/  SHFL.IDX PT, R129, R17, R148, 0x1f ;  /* 0x00001f9411817589 */ /* 0x000ea200000e0000 */
[----:B------:R-:W-:Y:S01]  /*3b40*/  MUFU.EX2 R114, R220 ;  /* 0x000000dc00727308 */ /* 0x000fe20000000800 */
[----:B------:R-:W-:Y:S01]  /*3b50*/  UMOV UR6, UR8 ;  /* 0x0000000800067c82 */ /* 0x000fe20008000000 */
[--C-:B-1----:R-:W-:Y:S01]  /*3b60*/  FFMA.FTZ R136, R136, UR11, -R125.reuse ;  /* 0x0000000b88887c23 */ /* 0x102fe2000801087d */
[----:B------:R-:W-:Y:S01]  /*3b70*/  SHFL.IDX PT, R123, R17, R218, 0x1f ;  /* 0x00001fda117b7589 */ /* 0x000fe200000e0000 */
[----:B------:R-:W-:Y:S01]  /*3b80*/  FFMA.FTZ R125, R138, UR11, -R125 ;  /* 0x0000000b8a7d7c23 */ /* 0x000fe2000801087d */
[----:B------:R-:W-:Y:S01]  /*3b90*/  FSEL R138, R141, -INF , !P5 ;  /* 0xff8000008d8a7808 */ /* 0x000fe20006800000 */
[----:B------:R-:W-:Y:S01]  /*3ba0*/  UMOV UR7, 0x40000040 ;  /* 0x4000004000077882 */ /* 0x000fe20000000000 */
[----:B------:R-:W1:Y:S01]  /*3bb0*/  SHFL.IDX PT, R127, R17, R217, 0x1f ;  /* 0x00001fd9117f7589 */ /* 0x000e6200000e0000 */
[----:B------:R4:W-:Y:S01]  /*3bc0*/  MUFU.EX2 R115, R122 ;  /* 0x0000007a00737308 */ /* 0x0009e20000000800 */
[----:B------:R-:W-:Y:S01]  /*3bd0*/  UIADD3 UR4, UR8, 0x80, URZ ;  /* 0x0000008008047890 */ /* 0x000fe2000fffe03f */
[----:B------:R-:W-:-:S06]  /*3be0*/  UMOV UR5, 0x40000040 ;  /* 0x4000004000057882 */ /* 0x000fcc0000000000 */
[----:B------:R-:W-:Y:S01]  /*3bf0*/  MUFU.EX2 R118, R118 ;  /* 0x0000007600767308 */ /* 0x000fe20000000800 */
[--C-:B---3--:R-:W-:Y:S01]  /*3c00*/  FFMA.FTZ R132, R132, UR11, -R216.reuse ;  /* 0x0000000b84847c23 */ /* 0x108fe200080108d8 */
[----:B------:R-:W-:Y:S01]  /*3c10*/  FFMA.FTZ R130, R130, UR11, -R216 ;  /* 0x0000000b82827c23 */ /* 0x000fe200080108d8 */
[----:B------:R-:W-:Y:S01]  /*3c20*/  FSEL R216, R143, -INF , !P3 ;  /* 0xff8000008fd87808 */ /* 0x000fe20005800000 */
[--C-:B--2---:R-:W-:Y:S01]  /*3c30*/  FFMA.FTZ R140, R140, UR11, -R129.reuse ;  /* 0x0000000b8c8c7c23 */ /* 0x104fe20008010881 */
[----:B------:R-:W-:-:S03]  /*3c40*/  FFMA.FTZ R129, R142, UR11, -R129 ;  /* 0x0000000b8e817c23 */ /* 0x000fc60008010881 */
[----:B------:R-:W-:Y:S01]  /*3c50*/  MUFU.EX2 R119, R119 ;  /* 0x0000007700777308 */ /* 0x000fe20000000800 */
[----:B------:R-:W4:Y:S01]  /*3c60*/  SHFL.IDX PT, R142, R17, R150, 0x1f ;  /* 0x00001f96118e7589 */ /* 0x000f2200000e0000 */
[--C-:B-1----:R-:W-:Y:S01]  /*3c70*/  FFMA.FTZ R138, R138, UR11, -R127.reuse ;  /* 0x0000000b8a8a7c23 */ /* 0x102fe2000801087f */
[----:B------:R-:W-:-:S05]  /*3c80*/  FFMA.FTZ R127, R216, UR11, -R127 ;  /* 0x0000000bd87f7c23 */ /* 0x000fca000801087f */
[----:B------:R-:W-:Y:S08]  /*3c90*/  MUFU.EX2 R117, R117 ;  /* 0x0000007500757308 */ /* 0x000ff00000000800 */
[----:B------:R-:W1:Y:S08]  /*3ca0*/  MUFU.EX2 R110, R110 ;  /* 0x0000006e006e7308 */ /* 0x000e700000000800 */
[----:B------:R-:W-:Y:S01]  /*3cb0*/  MUFU.EX2 R20, R20 ;  /* 0x0000001400147308 */ /* 0x000fe20000000800 */
[----:B----4-:R-:W-:-:S07]  /*3cc0*/  FFMA.FTZ R122, R145, UR11, -R142 ;  /* 0x0000000b917a7c23 */ /* 0x010fce000801088e */
        /* <DEDUP_REMOVED lines=9> */
[----:B------:R2:W3:Y:S04]  /*3d60*/  LDS R139, [R11+0x400] ;  /* 0x000400000b8b7984 */ /* 0x0004e80000000800 */
[----:B------:R4:W-:Y:S01]  /*3d70*/  LDS R141, [R15+0x400] ;  /* 0x000400000f8d7984 */ /* 0x0009e20000000800 */
[----:B--2---:R2:W-:Y:S08]  /*3d80*/  MUFU.EX2 R11, R151 ;  /* 0x00000097000b7308 */ /* 0x0045f00000000800 */
[----:B----4-:R4:W5:Y:S01]  /*3d90*/  MUFU.EX2 R15, R124 ;  /* 0x0000007c000f7308 */ /* 0x0109620000000800 */
[----:B--2---:R2:W1:Y:S01]  /*3da0*/  SHFL.IDX PT, R151, R17, R23, 0x1f ;  /* 0x00001f1711977589 */ /* 0x00446200000e0000 */
[--C-:B----4-:R-:W-:Y:S01]  /*3db0*/  FFMA.FTZ R124, R144, UR11, -R123.reuse ;  /* 0x0000000b907c7c23 */ /* 0x110fe2000801087b */
[----:B------:R-:W-:-:S05]  /*3dc0*/  FFMA.FTZ R123, R146, UR11, -R123 ;  /* 0x0000000b927b7c23 */ /* 0x000fca000801087b */
[----:B--2---:R2:W4:Y:S08]  /*3dd0*/  MUFU.EX2 R17, R121 ;  /* 0x0000007900117308 */ /* 0x0045300000000800 */
[----:B------:R-:W-:Y:S01]  /*3de0*/  MUFU.EX2 R124, R124 ;  /* 0x0000007c007c7308 */ /* 0x000fe20000000800 */
[----:B--2---:R-:W-:Y:S01]  /*3df0*/  FFMA.FTZ R121, R147, UR11, -R142 ;  /* 0x0000000b93797c23 */ /* 0x004fe2000801088e */
[----:B---3--:R-:W2:Y:S01]  /*3e00*/  SHFL.IDX PT, R144, R139, R23, 0x1f ;  /* 0x00001f178b907589 */ /* 0x008ea200000e0000 */
[--C-:B-1----:R-:W-:Y:S01]  /*3e10*/  FFMA.FTZ R137, R137, UR11, -R151.reuse ;  /* 0x0000000b89897c23 */ /* 0x102fe20008010897 */
[----:B------:R-:W-:-:S04]  /*3e20*/  FFMA.FTZ R126, R126, UR11, -R151 ;  /* 0x0000000b7e7e7c23 */ /* 0x000fc80008010897 */
[----:B------:R-:W-:Y:S01]  /*3e30*/  MUFU.EX2 R123, R123 ;  /* 0x0000007b007b7308 */ /* 0x000fe20000000800 */
[----:B------:R-:W1:Y:S04]  /*3e40*/  SHFL.IDX PT, R143, R139, R223, 0x1f ;  /* 0x00001fdf8b8f7589 */ /* 0x000e6800000e0000 */
[----:B------:R-:W3:Y:S03]  /*3e50*/  SHFL.IDX PT, R146, R139, R148, 0x1f ;  /* 0x00001f948b927589 */ /* 0x000ee600000e0000 */
[----:B------:R-:W-:Y:S01]  /*3e60*/  MUFU.EX2 R137, R137 ;  /* 0x0000008900897308 */ /* 0x000fe20000000800 */
[----:B------:R-:W5:Y:S04]  /*3e70*/  SHFL.IDX PT, R220, R139, R221, 0x1f ;  /* 0x00001fdd8bdc7589 */ /* 0x000f6800000e0000 */
[----:B------:R-:W4:Y:S03]  /*3e80*/  SHFL.IDX PT, R216, R139, R217, 0x1f ;  /* 0x00001fd98bd87589 */ /* 0x000f2600000e0000 */
[----:B------:R-:W-:Y:S01]  /*3e90*/  MUFU.EX2 R126, R126 ;  /* 0x0000007e007e7308 */ /* 0x000fe20000000800 */
[----:B------:R-:W4:Y:S01]  /*3ea0*/  SHFL.IDX PT, R151, R139, R218, 0x1f ;  /* 0x00001fda8b977589 */ /* 0x000f2200000e0000 */
[----:B--2---:R-:W-:-:S03]  /*3eb0*/  FADD.FTZ R147, R29, -R144 ;  /* 0x800000901d937221 */ /* 0x004fc60000010000 */
[----:B------:R-:W2:Y:S03]  /*3ec0*/  SHFL.IDX PT, R222, R139, R5, 0x1f ;  /* 0x00001f058bde7589 */ /* 0x000ea600000e0000 */
[----:B------:R5:W-:Y:S01]  /*3ed0*/  MUFU.EX2 R29, R135 ;  /* 0x00000087001d7308 */ /* 0x000be20000000800 */
[--C-:B-1----:R-:W-:Y:S01]  /*3ee0*/  FADD.FTZ R142, R25, -R143.reuse ;  /* 0x8000008f198e7221 */ /* 0x102fe20000010000 */
[----:B------:R-:W-:Y:S01]  /*3ef0*/  FADD.FTZ R143, R27, -R143 ;  /* 0x8000008f1b8f7221 */ /* 0x000fe20000010000 */
[----:B------:R-:W-:Y:S01]  /*3f00*/  FADD.FTZ R27, R31, -R144 ;  /* 0x800000901f1b7221 */ /* 0x000fe20000010000 */
[----:B------:R-:W-:Y:S01]  /*3f10*/  FMUL.FTZ R147, R92, R147 ;  /* 0x000000935c937220 */ /* 0x000fe20000410000 */
[--C-:B---3--:R-:W-:Y:S01]  /*3f20*/  FADD.FTZ R144, R32, -R146.reuse ;  /* 0x8000009220907221 */ /* 0x108fe20000010000 */
[----:B------:R-:W-:Y:S01]  /*3f30*/  FADD.FTZ R34, R34, -R146 ;  /* 0x8000009222227221 */ /* 0x000fe20000010000 */
[----:B------:R-:W1:Y:S01]  /*3f40*/  SHFL.IDX PT, R31, R141, R223, 0x1f ;  /* 0x00001fdf8d1f7589 */ /* 0x000e6200000e0000 */
[--C-:B-----5:R-:W-:Y:S01]  /*3f50*/  FADD.FTZ R145, R28, -R220.reuse ;  /* 0x800000dc1c917221 */ /* 0x120fe20000010000 */
[----:B------:R-:W-:-:S02]  /*3f60*/  FADD.FTZ R25, R30, -R220 ;  /* 0x800000dc1e197221 */ /* 0x000fc40000010000 */
[----:B------:R3:W-:Y:S01]  /*3f70*/  LDS R135, [R14+0x400] ;  /* 0x000400000e877984 */ /* 0x0007e20000000800 */
[----:B------:R5:W1:Y:S01]  /*3f80*/  MUFU.EX2 R28, R149 ;  /* 0x00000095001c7308 */ /* 0x000a620000000800 */
[--C-:B----4-:R-:W-:Y:S01]  /*3f90*/  FADD.FTZ R146, R33, -R216.reuse ;  /* 0x800000d821927221 */ /* 0x110fe20000010000 */
[----:B------:R-:W-:Y:S01]  /*3fa0*/  FADD.FTZ R35, R35, -R216 ;  /* 0x800000d823237221 */ /* 0x000fe20000010000 */
[----:B------:R-:W4:Y:S01]  /*3fb0*/  SHFL.IDX PT, R30, R139, R150, 0x1f ;  /* 0x00001f968b1e7589 */ /* 0x000f2200000e0000 */
[----:B------:R-:W-:Y:S01]  /*3fc0*/  FMUL.FTZ R25, R91, R25 ;  /* 0x000000195b197220 */ /* 0x000fe20000410000 */
[--C-:B------:R-:W-:Y:S01]  /*3fd0*/  FADD.FTZ R36, R36, -R151.reuse ;  /* 0x8000009724247221 */ /* 0x100fe20000010000 */
[----:B------:R-:W-:Y:S01]  /*3fe0*/  FADD.FTZ R38, R38, -R151 ;  /* 0x8000009726267221 */ /* 0x000fe20000010000 */
[----:B------:R-:W4:Y:S01]  /*3ff0*/  SHFL.IDX PT, R33, R141, R218, 0x1f ;  /* 0x00001fda8d217589 */ /* 0x000f2200000e0000 */
[----:B---3--:R3:W4:Y:S01]  /*4000*/  MUFU.EX2 R14, R134 ;  /* 0x00000086000e7308 */ /* 0x0087220000000800 */
[----:B------:R-:W-:Y:S01]  /*4010*/  FMUL.FTZ R36, R97, R36 ;  /* 0x0000002461247220 */ /* 0x000fe20000410000 */
[--C-:B--2---:R-:W-:Y:S01]  /*4020*/  FADD.FTZ R26, R26, -R222.reuse ;  /* 0x800000de1a1a7221 */ /* 0x104fe20000010000 */
[----:B------:R-:W2:Y:S01]  /*4030*/  SHFL.IDX PT, R151, R141, R221, 0x1f ;  /* 0x00001fdd8d977589 */ /* 0x000ea200000e0000 */
[----:B------:R-:W-:Y:S01]  /*4040*/  FMUL.FTZ R34, R95, R34 ;  /* 0x000000225f227220 */ /* 0x000fe20000410000 */
[----:B------:R-:W-:Y:S01]  /*4050*/  FMUL.FTZ R35, R21, R35 ;  /* 0x0000002315237220 */ /* 0x000fe20000410000 */
[----:B------:R-:W-:Y:S01]  /*4060*/  FMUL.FTZ R26, R88, R26 ;  /* 0x0000001a581a7220 */ /* 0x000fe20000410000 */
[----:B-----5:R-:W5:Y:S01]  /*4070*/  SHFL.IDX PT, R149, R141, R23, 0x1f ;  /* 0x00001f178d957589 */ /* 0x020f6200000e0000 */
[----:B------:R-:W-:Y:S01]  /*4080*/  FADD.FTZ R24, R24, -R222 ;  /* 0x800000de18187221 */ /* 0x000fe20000010000 */
[----:B------:R-:W-:-:S02]  /*4090*/  FMUL.FTZ R38, R96, R38 ;  /* 0x0000002660267220 */ /* 0x000fc40000410000 */
[----:B---3--:R3:W-:Y:S01]  /*40a0*/  LDS R134, [R10+0x400] ;  /* 0x000400000a867984 */ /* 0x0087e20000000800 */
[--C-:B-1----:R-:W-:Y:S01]  /*40b0*/  FADD.FTZ R41, R41, -R31.reuse ;  /* 0x8000001f29297221 */ /* 0x102fe20000010000 */
[----:B------:R-:W-:Y:S02]  /*40c0*/  FADD.FTZ R43, R43, -R31 ;  /* 0x8000001f2b2b7221 */ /* 0x000fe40000010000 */
[----:B------:R-:W1:Y:S01]  /*40d0*/  SHFL.IDX PT, R139, R141, R148, 0x1f ;  /* 0x00001f948d8b7589 */ /* 0x000e6200000e0000 */
[----:B------:R-:W-:Y:S01]  /*40e0*/  MUFU.EX2 R31, R130 ;  /* 0x00000082001f7308 */ /* 0x000fe20000000800 */
[----:B------:R-:W-:Y:S01]  /*40f0*/  FMUL.FTZ R41, R102, R41 ;  /* 0x0000002966297220 */ /* 0x000fe20000410000 */
[----:B------:R-:W-:Y:S01]  /*4100*/  FMUL.FTZ R43, R103, R43 ;  /* 0x0000002b672b7220 */ /* 0x000fe20000410000 */
[----:B------:R-:W1:Y:S01]  /*4110*/  SHFL.IDX PT, R32, R141, R217, 0x1f ;  /* 0x00001fd98d207589 */ /* 0x000e6200000e0000 */
[--C-:B----4-:R-:W-:Y:S01]  /*4120*/  FADD.FTZ R37, R37, -R30.reuse ;  /* 0x8000001e25257221 */ /* 0x110fe20000010000 */
[----:B------:R-:W-:Y:S01]  /*4130*/  FADD.FTZ R39, R39, -R30 ;  /* 0x8000001e27277221 */ /* 0x000fe20000010000 */
[--C-:B------:R-:W-:Y:S01]  /*4140*/  FADD.FTZ R52, R52, -R33.reuse ;  /* 0x8000002134347221 */ /* 0x100fe20000010000 */
[----:B------:R-:W-:Y:S01]  /*4150*/  FADD.FTZ R54, R54, -R33 ;  /* 0x8000002136367221 */ /* 0x000fe20000010000 */
[----:B------:R-:W4:Y:S01]  /*4160*/  SHFL.IDX PT, R216, R141, R5, 0x1f ;  /* 0x00001f058dd87589 */ /* 0x000f2200000e0000 */
[----:B---3--:R-:W-:Y:S01]  /*4170*/  MUFU.EX2 R10, R131 ;  /* 0x00000083000a7308 */ /* 0x008fe20000000800 */
[--C-:B--2---:R-:W-:Y:S01]  /*4180*/  FADD.FTZ R44, R44, -R151.reuse ;  /* 0x800000972c2c7221 */ /* 0x104fe20000010000 */
[----:B------:R-:W-:Y:S01]  /*4190*/  FADD.FTZ R46, R46, -R151 ;  /* 0x800000972e2e7221 */ /* 0x000fe20000010000 */
[----:B------:R-:W-:Y:S01]  /*41a0*/  FMUL.FTZ R37, R98, R37 ;  /* 0x0000002562257220 */ /* 0x000fe20000410000 */
[----:B------:R-:W2:Y:S01]  /*41b0*/  SHFL.IDX PT, R151, R141, R150, 0x1f ;  /* 0x00001f968d977589 */ /* 0x000ea200000e0000 */
[--C-:B-----5:R-:W-:Y:S01]  /*41c0*/  FADD.FTZ R45, R45, -R149.reuse ;  /* 0x800000952d2d7221 */ /* 0x120fe20000010000 */
[----:B------:R-:W-:Y:S01]  /*41d0*/  FADD.FTZ R47, R47, -R149 ;  /* 0x800000952f2f7221 */ /* 0x000fe20000010000 */
[----:B------:R-:W-:Y:S01]  /*41e0*/  FMUL.FTZ R39, R99, R39 ;  /* 0x0000002763277220 */ /* 0x000fe20000410000 */
[----:B------:R3:W-:Y:S01]  /*41f0*/  MUFU.EX2 R30, R132 ;  /* 0x00000084001e7308 */ /* 0x0007e20000000800 */
[----:B------:R-:W5:Y:S01]  /*4200*/  SHFL.IDX PT, R141, R135, R5, 0x1f ;  /* 0x00001f05878d7589 */ /* 0x000f6200000e0000 */
[----:B------:R-:W-:Y:S01]  /*4210*/  FMUL.FTZ R44, R104, R44 ;  /* 0x0000002c682c7220 */ /* 0x000fe20000410000 */
[----:B------:R-:W-:Y:S01]  /*4220*/  FMUL.FTZ R45, R106, R45 ;  /* 0x0000002d6a2d7220 */ /* 0x000fe20000410000 */
[----:B------:R-:W-:Y:S01]  /*4230*/  FMUL.FTZ R46, R105, R46 ;  /* 0x0000002e692e7220 */ /* 0x000fe20000410000 */
[--C-:B-1----:R-:W-:Y:S01]  /*4240*/  FADD.FTZ R48, R48, -R139.reuse ;  /* 0x8000008b30307221 */ /* 0x102fe20000010000 */
[----:B------:R-:W-:Y:S01]  /*4250*/  FADD.FTZ R50, R50, -R139 ;  /* 0x8000008b32327221 */ /* 0x000fe20000010000 */
[----:B------:R-:W1:Y:S01]  /*4260*/  SHFL.IDX PT, R149, R135, R223, 0x1f ;  /* 0x00001fdf87957589 */ /* 0x000e6200000e0000 */
[----:B------:R5:W1:Y:S01]  /*4270*/  MUFU.EX2 R33, R128 ;  /* 0x0000008000217308 */ /* 0x000a620000000800 */
[--C-:B------:R-:W-:Y:S01]  /*4280*/  FADD.FTZ R49, R49, -R32.reuse ;  /* 0x8000002031317221 */ /* 0x100fe20000010000 */
[----:B------:R-:W-:Y:S01]  /*4290*/  FADD.FTZ R51, R51, -R32 ;  /* 0x8000002033337221 */ /* 0x000fe20000010000 */
[----:B------:R-:W1:Y:S01]  /*42a0*/  SHFL.IDX PT, R139, R135, R221, 0x1f ;  /* 0x00001fdd878b7589 */ /* 0x000e6200000e0000 */
[----:B------:R-:W-:Y:S01]  /*42b0*/  FMUL.FTZ R47, R107, R47 ;  /* 0x0000002f6b2f7220 */ /* 0x000fe20000410000 */
[----:B------:R-:W-:Y:S01]  /*42c0*/  FMUL.FTZ R48, R108, R48 ;  /* 0x000000306c307220 */ /* 0x000fe20000410000 */
[----:B------:R-:W-:Y:S01]  /*42d0*/  FMUL.FTZ R49, R13, R49 ;  /* 0x000000310d317220 */ /* 0x000fe20000410000 */
[----:B---3--:R-:W3:Y:S01]  /*42e0*/  SHFL.IDX PT, R132, R135, R23, 0x1f ;  /* 0x00001f1787847589 */ /* 0x008ee200000e0000 */
[----:B------:R1:W3:Y:S01]  /*42f0*/  MUFU.EX2 R32, R133 ;  /* 0x0000008500207308 */ /* 0x0002e20000000800 */
[--C-:B----4-:R-:W-:Y:S01]  /*4300*/  FADD.FTZ R40, R40, -R216.reuse ;  /* 0x800000d828287221 */ /* 0x110fe20000010000 */
[----:B------:R-:W-:Y:S01]  /*4310*/  FADD.FTZ R42, R42, -R216 ;  /* 0x800000d82a2a7221 */ /* 0x000fe20000010000 */
[----:B------:R-:W4:Y:S01]  /*4320*/  SHFL.IDX PT, R131, R135, R148, 0x1f ;  /* 0x00001f9487837589 */ /* 0x000f2200000e0000 */
[--C-:B--2---:R-:W-:Y:S01]  /*4330*/  FADD.FTZ R53, R53, -R151.reuse ;  /* 0x8000009735357221 */ /* 0x104fe20000010000 */
[----:B------:R-:W-:Y:S01]  /*4340*/  FADD.FTZ R55, R55, -R151 ;  /* 0x8000009737377221 */ /* 0x000fe20000010000 */
[----:B------:R-:W-:Y:S01]  /*4350*/  FMUL.FTZ R40, R100, R40 ;  /* 0x0000002864287220 */ /* 0x000fe20000410000 */
[----:B------:R-:W2:Y:S01]  /*4360*/  SHFL.IDX PT, R130, R135, R217, 0x1f ;  /* 0x00001fd987827589 */ /* 0x000ea200000e0000 */
[----:B------:R-:W-:Y:S01]  /*4370*/  FMUL.FTZ R42, R101, R42 ;  /* 0x0000002a652a7220 */ /* 0x000fe20000410000 */
[--C-:B-----5:R-:W-:Y:S01]  /*4380*/  FADD.FTZ R56, R56, -R141.reuse ;  /* 0x8000008d38387221 */ /* 0x120fe20000010000 */
[----:B------:R-:W-:Y:S01]  /*4390*/  FADD.FTZ R58, R58, -R141 ;  /* 0x8000008d3a3a7221 */ /* 0x000fe20000010000 */
[----:B------:R-:W5:Y:S01]  /*43a0*/  SHFL.IDX PT, R128, R135, R218, 0x1f ;  /* 0x00001fda87807589 */ /* 0x000f6200000e0000 */
[----:B------:R-:W-:Y:S01]  /*43b0*/  FMUL.FTZ R50, R110, R50 ;  /* 0x000000326e327220 */ /* 0x000fe20000410000 */
[----:B------:R-:W-:Y:S01]  /*43c0*/  FMUL.FTZ R56, R111, R56 ;  /* 0x000000386f387220 */ /* 0x000fe20000410000 */
[----:B------:R-:W-:Y:S01]  /*43d0*/  FMUL.FTZ R58, R112, R58 ;  /* 0x0000003a703a7220 */ /* 0x000fe20000410000 */
[----:B------:R-:W5:Y:S01]  /*43e0*/  SHFL.IDX PT, R135, R135, R150, 0x1f ;  /* 0x00001f9687877589 */ /* 0x000f6200000e0000 */
[--C-:B-1----:R-:W-:Y:S01]  /*43f0*/  FADD.FTZ R57, R57, -R149.reuse ;  /* 0x8000009539397221 */ /* 0x102fe20000010000 */
[----:B------:R-:W-:Y:S01]  /*4400*/  FADD.FTZ R59, R59, -R149 ;  /* 0x800000953b3b7221 */ /* 0x000fe20000010000 */
[----:B------:R-:W-:Y:S01]  /*4410*/  FMUL.FTZ R51, R19, R51 ;  /* 0x0000003313337220 */ /* 0x000fe20000410000 */
[----:B------:R-:W1:Y:S01]  /*4420*/  SHFL.IDX PT, R150, R134, R150, 0x1f ;  /* 0x00001f9686967589 */ /* 0x000e6200000e0000 */
[--C-:B------:R-:W-:Y:S01]  /*4430*/  FADD.FTZ R60, R60, -R139.reuse ;  /* 0x8000008b3c3c7221 */ /* 0x100fe20000010000 */
[----:B------:R-:W-:Y:S01]  /*4440*/  FADD.FTZ R62, R62, -R139 ;  /* 0x8000008b3e3e7221 */ /* 0x000fe20000010000 */
[----:B------:R-:W-:Y:S01]  /*4450*/  FMUL.FTZ R57, R113, R57 ;  /* 0x0000003971397220 */ /* 0x000fe20000410000 */
[----:B------:R2:W1:Y:S01]  /*4460*/  SHFL.IDX PT, R133, R134, R23, 0x1f ;  /* 0x00001f1786857589 */ /* 0x00046200000e0000 */
[--C-:B---3--:R-:W-:Y:S01]  /*4470*/  FADD.FTZ R61, R61, -R132.reuse ;  /* 0x800000843d3d7221 */ /* 0x108fe20000010000 */
[----:B------:R-:W-:Y:S01]  /*4480*/  FADD.FTZ R63, R63, -R132 ;  /* 0x800000843f3f7221 */ /* 0x000fe20000010000 */
[----:B------:R-:W-:Y:S01]  /*4490*/  FMUL.FTZ R60, R114, R60 ;  /* 0x0000003c723c7220 */ /* 0x000fe20000410000 */
[----:B------:R-:W3:Y:S01]  /*44a0*/  SHFL.IDX PT, R148, R134, R148, 0x1f ;  /* 0x00001f9486947589 */ /* 0x000ee200000e0000 */
[--C-:B----4-:R-:W-:Y:S01]  /*44b0*/  FADD.FTZ R66, R66, -R131.reuse ;  /* 0x8000008342427221 */ /* 0x110fe20000010000 */
[----:B------:R-:W-:Y:S01]  /*44c0*/  FADD.FTZ R64, R64, -R131 ;  /* 0x8000008340407221 */ /* 0x000fe20000010000 */
[----:B------:R-:W-:Y:S01]  /*44d0*/  FMUL.FTZ R61, R115, R61 ;  /* 0x0000003d733d7220 */ /* 0x000fe20000410000 */
[----:B------:R-:W4:Y:S01]  /*44e0*/  SHFL.IDX PT, R223, R134, R223, 0x1f ;  /* 0x00001fdf86df7589 */ /* 0x000f2200000e0000 */
[--C-:B--2---:R-:W-:Y:S01]  /*44f0*/  FADD.FTZ R65, R65, -R130.reuse ;  /* 0x8000008241417221 */ /* 0x104fe20000010000 */
[----:B------:R-:W-:Y:S01]  /*4500*/  FADD.FTZ R67, R67, -R130 ;  /* 0x8000008243437221 */ /* 0x000fe20000010000 */
[----:B------:R2:W2:Y:S01]  /*4510*/  MUFU.EX2 R23, R136 ;  /* 0x0000008800177308 */ /* 0x0004a20000000800 */
[----:B------:R-:W-:Y:S01]  /*4520*/  SHFL.IDX PT, R221, R134, R221, 0x1f ;  /* 0x00001fdd86dd7589 */ /* 0x000fe200000e0000 */
[--C-:B-----5:R-:W-:Y:S01]  /*4530*/  FADD.FTZ R130, R68, -R128.reuse ;  /* 0x8000008044827221 */ /* 0x120fe20000010000 */
[----:B------:R-:W-:Y:S01]  /*4540*/  FADD.FTZ R128, R70, -R128 ;  /* 0x8000008046807221 */ /* 0x000fe20000010000 */
[----:B------:R-:W-:Y:S01]  /*4550*/  FMUL.FTZ R64, R15, R64 ;  /* 0x000000400f407220 */ /* 0x000fe20000410000 */
[----:B------:R-:W5:Y:S01]  /*4560*/  SHFL.IDX PT, R217, R134, R217, 0x1f ;  /* 0x00001fd986d97589 */ /* 0x000f6200000e0000 */
[--C-:B------:R-:W-:Y:S01]  /*4570*/  FADD.FTZ R70, R69, -R135.reuse ;  /* 0x8000008745467221 */ /* 0x100fe20000010000 */
[----:B------:R-:W-:Y:S01]  /*4580*/  FADD.FTZ R135, R71, -R135 ;  /* 0x8000008747877221 */ /* 0x000fe20000010000 */
[----:B------:R-:W-:Y:S01]  /*4590*/  FMUL.FTZ R69, R120, R142 ;  /* 0x0000008e78457220 */ /* 0x000fe20000410000 */
[----:B------:R-:W2:Y:S01]  /*45a0*/  SHFL.IDX PT, R218, R134, R218, 0x1f ;  /* 0x00001fda86da7589 */ /* 0x000ea200000e0000 */
[--C-:B-1----:R-:W-:Y:S01]  /*45b0*/  FADD.FTZ R216, R85, -R150.reuse ;  /* 0x8000009655d87221 */ /* 0x102fe20000010000 */
[----:B------:R-:W-:Y:S01]  /*45c0*/  FMUL.FTZ R85, R89, R143 ;  /* 0x0000008f59557220 */ /* 0x000fe20000410000 */
[----:B------:R-:W-:Y:S01]  /*45d0*/  FADD.FTZ R150, R87, -R150 ;  /* 0x8000009657967221 */ /* 0x000fe20000010000 */
[----:B------:R-:W1:Y:S01]  /*45e0*/  SHFL.IDX PT, R134, R134, R5, 0x1f ;  /* 0x00001f0586867589 */ /* 0x000e6200000e0000 */
[--C-:B------:R-:W-:Y:S01]  /*45f0*/  FADD.FTZ R139, R77, -R133.reuse ;  /* 0x800000854d8b7221 */ /* 0x100fe20000010000 */
[----:B------:R-:W-:Y:S01]  /*4600*/  FADD.FTZ R141, R79, -R133 ;  /* 0x800000854f8d7221 */ /* 0x000fe20000010000 */
[----:B------:R-:W-:Y:S01]  /*4610*/  F2FP.F16.F32.PACK_AB R85, R85, R26 ;  /* 0x0000001a5555723e */ /* 0x000fe200000000ff */
[--C-:B---3--:R-:W-:Y:S01]  /*4620*/  FADD.FTZ R133, R80, -R148.reuse ;  /* 0x8000009450857221 */ /* 0x108fe20000010000 */
[----:B------:R-:W-:Y:S01]  /*4630*/  FMUL.FTZ R26, R93, R27 ;  /* 0x0000001b5d1a7220 */ /* 0x000fe20000410000 */
[----:B------:R-:W-:Y:S01]  /*4640*/  FADD.FTZ R148, R82, -R148 ;  /* 0x8000009452947221 */ /* 0x000fe20000010000 */
[----:B------:R-:W-:Y:S01]  /*4650*/  FMUL.FTZ R80, R94, R144 ;  /* 0x000000905e507220 */ /* 0x000fe20000410000 */
[----:B------:R-:W-:Y:S01]  /*4660*/  FMUL.FTZ R27, R22, R146 ;  /* 0x00000092161b7220 */ /* 0x000fe20000410000 */
[----:B------:R-:W-:Y:S01]  /*4670*/  F2FP.F16.F32.PACK_AB R82, R37, R36 ;  /* 0x000000242552723e */ /* 0x000fe200000000ff */
[--C-:B----4-:R-:W-:Y:S01]  /*4680*/  FADD.FTZ R132, R73, -R223.reuse ;  /* 0x800000df49847221 */ /* 0x110fe20000010000 */
[----:B------:R-:W3:Y:S01]  /*4690*/  MUFU.EX2 R36, R121 ;  /* 0x0000007900247308 */ /* 0x000ee20000000800 */
[----:B------:R-:W-:Y:S01]  /*46a0*/  F2FP.F16.F32.PACK_AB R87, R26, R25 ;  /* 0x000000191a57723e */ /* 0x000fe200000000ff */
[----:B------:R-:W-:Y:S01]  /*46b0*/  FMUL.FTZ R25, R118, R65 ;  /* 0x0000004176197220 */ /* 0x000fe20000410000 */
[----:B------:R-:W-:Y:S01]  /*46c0*/  F2FP.F16.F32.PACK_AB R80, R27, R80 ;  /* 0x000000501b50723e */ /* 0x000fe200000000ff */
[----:B------:R-:W-:Y:S01]  /*46d0*/  FMUL.FTZ R65, R17, R66 ;  /* 0x0000004211417220 */ /* 0x000fe20000410000 */
[----:B------:R-:W-:Y:S01]  /*46e0*/  FADD.FTZ R223, R75, -R223 ;  /* 0x800000df4bdf7221 */ /* 0x000fe20000010000 */
[----:B------:R-:W-:Y:S01]  /*46f0*/  FMUL.FTZ R26, R119, R67 ;  /* 0x00000043771a7220 */ /* 0x000fe20000410000 */
[----:B------:R-:W-:Y:S01]  /*4700*/  FMUL.FTZ R66, R28, R130 ;  /* 0x000000821c427220 */ /* 0x000fe20000410000 */
[----:B------:R-:W-:Y:S01]  /*4710*/  FMUL.FTZ R27, R14, R70 ;  /* 0x000000460e1b7220 */ /* 0x000fe20000410000 */
[----:B-----5:R-:W-:Y:S01]  /*4720*/  FADD.FTZ R149, R81, -R217 ;  /* 0x800000d951957221 */ /* 0x020fe20000010000 */
[--C-:B--2---:R-:W-:Y:S01]  /*4730*/  FADD.FTZ R151, R84, -R218.reuse ;  /* 0x800000da54977221 */ /* 0x104fe20000010000 */
[----:B------:R-:W-:Y:S01]  /*4740*/  F2FP.F16.F32.PACK_AB R81, R35, R34 ;  /* 0x000000222351723e */ /* 0x000fe200000000ff */
[----:B------:R-:W-:Y:S01]  /*4750*/  FADD.FTZ R218, R86, -R218 ;  /* 0x800000da56da7221 */ /* 0x000fe20000010000 */
[--C-:B-1----:R-:W-:Y:S01]  /*4760*/  FADD.FTZ R131, R72, -R134.reuse ;  /* 0x8000008648837221 */ /* 0x102fe20000010000 */
[----:B------:R-:W-:Y:S01]  /*4770*/  FADD.FTZ R134, R74, -R134 ;  /* 0x800000864a867221 */ /* 0x000fe20000010000 */
[----:B------:R-:W-:Y:S01]  /*4780*/  F2FP.F16.F32.PACK_AB R70, R61, R60 ;  /* 0x0000003c3d46723e */ /* 0x000fe200000000ff */
        /* <DEDUP_REMOVED lines=81> */
[----:B------:R-:W-:Y:S02]  /*4ca0*/  F2FP.F16.F32.PACK_AB R35, R126, R125 ;  /* 0x0000007d7e23723e */ /* 0x000fe400000000ff */
[----:B-1----:R-:W-:Y:S02]  /*4cb0*/  F2FP.F16.F32.PACK_AB R34, R137, R23 ;  /* 0x000000178922723e */ /* 0x002fe400000000ff */
        /* <DEDUP_REMOVED lines=32> */
[----:B------:R-:W-:Y:S02]  /*4ec0*/  F2FP.F16.F32.PACK_AB R25, R11, R112 ;  /* 0x000000700b19723e */ /* 0x000fe400000000ff */
[----:B------:R-:W-:-:S02]  /*4ed0*/  F2FP.F16.F32.PACK_AB R26, R115, R114 ;  /* 0x00000072731a723e */ /* 0x000fc400000000ff */
[----:B------:R-:W-:-:S04]  /*4ee0*/  F2FP.F16.F32.PACK_AB R27, R117, R116 ;  /* 0x00000074751b723e */ /* 0x000fc800000000ff */
[----:B------:R-:W-:-:S06]  /*4ef0*/  WARPGROUP.ARRIVE ;  /* 0x00000000000079c5 */ /* 0x000fcc0000000000 */
        /* <DEDUP_REMOVED lines=9> */
[----:B------:R-:W-:Y:S01]  /*4f90*/  F2FP.F16.F32.PACK_AB R27, R10, R29 ;  /* 0x0000001d0a1b723e */ /* 0x000fe200000000ff */
[----:B------:R-:W-:-:S03]  /*4fa0*/  IMAD R10, R235, 0x2000, R231 ;  /* 0x00002000eb0a7824 */ /* 0x000fc600078e02e7 */
[----:B------:R-:W-:Y:S02]  /*4fb0*/  WARPGROUP.ARRIVE ;  /* 0x00000000000079c5 */ /* 0x000fe40000000000 */
[----:B------:R-:W-:-:S04]  /*4fc0*/  SHF.R.U32.HI R10, RZ, 0x4, R10 ;  /* 0x00000004ff0a7819 */ /* 0x000fc8000001160a */
[----:B------:R-:W-:Y:S01]  /*4fd0*/  HGMMA.64x64x16.F32 R184, R24, gdesc[UR4].tnspB, R184, gsb0 ;  /* 0x40e0000418b87df0 */ /* 0x000fe200080008b8 */
[----:B------:R-:W-:Y:S01]  /*4fe0*/  UMOV UR6, UR4 ;  /* 0x0000000400067c82 */ /* 0x000fe20008000000 */
[----:B------:R-:W-:Y:S01]  /*4ff0*/  UMOV UR7, 0x40000040 ;  /* 0x4000004000077882 */ /* 0x000fe20000000000 */
[----:B------:R-:W-:Y:S02]  /*5000*/  LOP3.LUT R10, R10, 0x3fff, RZ, 0xc0, !PT ;  /* 0x00003fff0a0a7812 */ /* 0x000fe400078ec0ff */
[----:B------:R-:W-:Y:S02]  /*5010*/  R2UR UR4, R16 ;  /* 0x00000000100472ca */ /* 0x000fe400000e0000 */
[----:B------:R-:W-:-:S05]  /*5020*/  LOP3.LUT R11, R10, 0x10000, RZ, 0xfc, !PT ;  /* 0x000100000a0b7812 */ /* 0x000fca00078efcff */
[----:B------:R-:W-:-:S05]  /*5030*/  IMAD R11, R0, 0x800, R11 ;  /* 0x00000800000b7824 */ /* 0x000fca00078e020b */
[----:B------:R-:W-:Y:S01]  /*5040*/  R2UR UR9, R11 ;  /* 0x000000000b0972ca */ /* 0x000fe200000e0000 */
[----:B------:R-:W-:-:S04]  /*5050*/  USHF.R.U32.HI UR4, URZ, 0x4, UR4 ;  /* 0x000000043f047899 */ /* 0x000fc80008011604 */
[----:B------:R-:W-:-:S08]  /*5060*/  ULOP3.LUT UR10, UR4, 0x3fff, URZ, 0xc0, !UPT ;  /* 0x00003fff040a7892 */ /* 0x000fd0000f8ec03f */
        /* <DEDUP_REMOVED lines=69> */
.L_x_2090:
        /* <DEDUP_REMOVED lines=68> */
.L_x_2091:
        /* <DEDUP_REMOVED lines=11> */
.L_x_2081:
        /* <DEDUP_REMOVED lines=130> */
.L_x_2104:
[----:B------:R-:W-:-:S05]  /*61d0*/  IMAD.U32 R7, RZ, RZ, UR36 ;  /* 0x00000024ff077e24 */ /* 0x000fca000f8e00ff */
[----:B------:R-:W-:-:S04]  /*61e0*/  LOP3.LUT R7, R7, 0x1, RZ, 0xfc, !PT ;  /* 0x0000000107077812 */ /* 0x000fc800078efcff */
[----:B------:R-:W-:-:S13]  /*61f0*/  ISETP.NE.AND P0, PT, R7, 0x3, PT ;  /* 0x000000030700780c */ /* 0x000fda0003f05270 */
[----:B------:R-:W-:Y:S05]  /*6200*/  @!P0 BRA `(.L_x_2094) ;  /* 0x0000000000048947 */ /* 0x000fea0003800000 */
[----:B------:R-:W-:Y:S01]  /*6210*/  BPT.TRAP 0x1 ;  /* 0x000000040000795c */ /* 0x000fe20000300000 */
.L_x_2094:
[----:B------:R-:W-:Y:S01]  /*6220*/  IMAD R7, R0, 0x8, R16 ;  /* 0x0000000800077824 */ /* 0x000fe200078e0210 */
[----:B------:R-:W-:-:S04]  /*6230*/  SHF.L.U32 R20, R4, 0x1f, RZ ;  /* 0x0000001f04147819 */ /* 0x000fc800000006ff */
[----:B------:R1:W3:Y:S01]  /*6240*/  SYNCS.PHASECHK.TRANS64.TRYWAIT P1, [R7+URZ+0x30c10], R20 ;  /* 0x030c1014070075a7 */ /* 0x0002e2000802017f */
[----:B------:R-:W-:Y:S05]  /*6250*/  @!P0 BRA `(.L_x_2095) ;  /* 0x0000000000048947 */ /* 0x000fea0003800000 */
[----:B------:R-:W-:Y:S01]  /*6260*/  BPT.TRAP 0x1 ;  /* 0x000000040000795c */ /* 0x000fe20000300000 */
.L_x_2095:
[----:B--2---:R-:W-:-:S05]  /*6270*/  VIADD R8, R16, 0x10000 ;  /* 0x0001000010087836 */ /* 0x004fca0000000000 */
[----:B------:R-:W-:-:S04]  /*6280*/  SHF.R.U32.HI R8, RZ, 0x4, R8 ;  /* 0x00000004ff087819 */ /* 0x000fc80000011608 */
[----:B------:R-:W-:-:S04]  /*6290*/  LOP3.LUT R8, R8, 0x3fff, RZ, 0xc0, !PT ;  /* 0x00003fff08087812 */ /* 0x000fc800078ec0ff */
[----:B------:R-:W-:Y:S01]  /*62a0*/  LOP3.LUT R9, R8, 0x10000, RZ, 0xfc, !PT ;  /* 0x0001000008097812 */ /* 0x000fe200078efcff */
[----:B---3--:R-:W-:Y:S06]  /*62b0*/  @P1 BRA `(.L_x_2096) ;  /* 0x0000000000081947 */ /* 0x008fec0003800000 */
[----:B------:R-:W2:Y:S02]  /*62c0*/  SYNCS.PHASECHK.TRANS64.TRYWAIT P1, [R7+URZ+0x30c10], R20 ;  /* 0x030c1014070075a7 */ /* 0x000ea4000802017f */
[----:B--2---:R-:W-:Y:S05]  /*62d0*/  @!P1 BRA `(.L_x_2097) ;  /* 0x000000b400f49947 */ /* 0x004fea0003800000 */
.L_x_2096:
        /* <DEDUP_REMOVED lines=28> */
[----:B------:R-:W-:Y:S02]  /*64a0*/  VIADD R10, R16, 0x20000 ;  /* 0x00020000100a7836 */ /* 0x000fe40000000000 */
[----:B------:R-:W-:-:S02]  /*64b0*/  IMAD R15, R9, 0x4, R16 ;  /* 0x00000004090f7824 */ /* 0x000fc400078e0210 */
        /* <DEDUP_REMOVED lines=16> */
[----:B------:R-:W-:Y:S02]  /*65c0*/  IMAD R218, R221, 0x4, R16 ;  /* 0x00000004ddda7824 */ /* 0x000fe400078e0210 */
[----:B------:R-:W-:-:S02]  /*65d0*/  IMAD R220, R11, 0x4, R10 ;  /* 0x000000040bdc7824 */ /* 0x000fc400078e020a */
        /* <DEDUP_REMOVED lines=15> */
.L_x_2098:
[----:B------:R1:W1:Y:S01]  /*66d0*/  SYNCS.PHASECHK.TRANS64.TRYWAIT P1, [R7+URZ+0x30c30], R20 ;  /* 0x030c3014070075a7 */ /* 0x000262000802017f */
[----:B------:R-:W-:Y:S05]  /*66e0*/  @!P0 BRA `(.L_x_2099) ;  /* 0x0000000000048947 */ /* 0x000fea0003800000 */
[----:B------:R-:W-:Y:S01]  /*66f0*/  BPT.TRAP 0x1 ;  /* 0x000000040000795c */ /* 0x000fe20000300000 */
.L_x_2099:
        /* <DEDUP_REMOVED lines=8> */
.L_x_2100:
        /* <DEDUP_REMOVED lines=14> */
[----:B------:R-:W-:Y:S01]  /*6860*/  SHFL.IDX PT, R13, R15, R13, 0x1f ;  /* 0x00001f0d0f0d7589 */ /* 0x000fe200000e0000 */
        /* <DEDUP_REMOVED lines=70> */
[----:B------:R-:W-:Y:S01]  /*6cd0*/  UIADD3 UR6, UR6, 0x6, URZ ;  /* 0x0000000606067890 */ /* 0x000fe2000fffe03f */
[--C-:B--2---:R-:W-:Y:S01]  /*6ce0*/  FFMA.FTZ R89, R89, UR5, -R9.reuse ;  /* 0x0000000559597c23 */ /* 0x104fe20008010809 */
[----:B------:R-:W-:Y:S01]  /*6cf0*/  MUFU.EX2 R225, R90 ;  /* 0x0000005a00e17308 */ /* 0x000fe20000000800 */
[----:B------:R-:W-:Y:S01]  /*6d00*/  FFMA.FTZ R9, R91, UR5, -R9 ;  /* 0x000000055b097c23 */ /* 0x000fe20008010809 */
[----:B------:R-:W-:Y:S01]  /*6d10*/  FFMA.FTZ R100, R100, UR5, -R14 ;  /* 0x0000000564647c23 */ /* 0x000fe2000801080e */
[--C-:B---3--:R-:W-:Y:S01]  /*6d20*/  FFMA.FTZ R21, R108, UR5, -R22.reuse ;  /* 0x000000056c157c23 */ /* 0x108fe20008010816 */
[----:B------:R-:W-:Y:S01]  /*6d30*/  FFMA.FTZ R22, R110, UR5, -R22 ;  /* 0x000000056e167c23 */ /* 0x000fe20008010816 */
[--C-:B----4-:R-:W-:Y:S01]  /*6d40*/  FFMA.FTZ R231, R231, UR5, -R10.reuse ;  /* 0x00000005e7e77c23 */ /* 0x110fe2000801080a */
[----:B------:R-:W-:Y:S01]  /*6d50*/  FFMA.FTZ R10, R94, UR5, -R10 ;  /* 0x000000055e0a7c23 */ /* 0x000fe2000801080a */
[----:B------:R-:W-:Y:S01]  /*6d60*/  FFMA.FTZ R14, R102, UR5, -R14 ;  /* 0x00000005660e7c23 */ /* 0x000fe2000801080e */
[----:B------:R-:W-:Y:S01]  /*6d70*/  MUFU.EX2 R224, R89 ;  /* 0x0000005900e07308 */ /* 0x000fe20000000800 */
[--C-:B-----5:R-:W-:Y:S01]  /*6d80*/  FFMA.FTZ R96, R96, UR5, -R12.reuse ;  /* 0x0000000560607c23 */ /* 0x120fe2000801080c */
[----:B------:R-:W-:Y:S01]  /*6d90*/  FFMA.FTZ R12, R98, UR5, -R12 ;  /* 0x00000005620c7c23 */ /* 0x000fe2000801080c */
[----:B------:R-:W-:Y:S01]  /*6da0*/  FFMA.FTZ R97, R97, UR5, -R13 ;  /* 0x0000000561617c23 */ /* 0x000fe2000801080d */
[----:B------:R-:W-:Y:S01]  /*6db0*/  SHFL.IDX PT, R98, R223, R6, 0x1f ;  /* 0x00001f06df627589 */ /* 0x000fe200000e0000 */
        /* <DEDUP_REMOVED lines=8> */
[----:B------:R-:W-:Y:S01]  /*6e40*/  FFMA.FTZ R17, R104, UR5, -R18 ;  /* 0x0000000568117c23 */ /* 0x000fe20008010812 */
[----:B------:R-:W-:-:S02]  /*6e50*/  VIADD R104, R6, 0x18 ;  /* 0x0000001806687836 */ /* 0x000fc40000000000 */
[----:B------:R-:W-:Y:S01]  /*6e60*/  FFMA.FTZ R18, R106, UR5, -R18 ;  /* 0x000000056a127c23 */ /* 0x000fe20008010812 */
[----:B------:R1:W-:Y:S01]  /*6e70*/  MUFU.EX2 R226, R101 ;  /* 0x0000006500e27308 */ /* 0x0003e20000000800 */
[----:B------:R-:W-:Y:S01]  /*6e80*/  VIADD R106, R6, 0x10 ;  /* 0x00000010066a7836 */ /* 0x000fe20000000000 */
[----:B------:R-:W2:Y:S01]  /*6e90*/  SHFL.IDX PT, R88, R234, R103, 0x1f ;  /* 0x00001f67ea587589 */ /* 0x000ea200000e0000 */
[--C-:B------:R-:W-:Y:S01]  /*6ea0*/  FFMA.FTZ R19, R105, UR5, -R20.reuse ;  /* 0x0000000569137c23 */ /* 0x100fe20008010814 */
[----:B------:R-:W-:Y:S01]  /*6eb0*/  FFMA.FTZ R20, R107, UR5, -R20 ;  /* 0x000000056b147c23 */ /* 0x000fe20008010814 */
[----:B------:R-:W-:Y:S01]  /*6ec0*/  FSEL R107, R129, -INF , P2 ;  /* 0xff800000816b7808 */ /* 0x000fe20001000000 */
[----:B------:R-:W3:Y:S01]  /*6ed0*/  SHFL.IDX PT, R94, R234, R104, 0x1f ;  /* 0x00001f68ea5e7589 */ /* 0x000ee200000e0000 */
[----:B------:R-:W-:Y:S01]  /*6ee0*/  FSEL R105, R128, -INF , P2 ;  /* 0xff80000080697808 */ /* 0x000fe20001000000 */
[----:B------:R4:W-:Y:S01]  /*6ef0*/  MUFU.EX2 R228, R93 ;  /* 0x0000005d00e47308 */ /* 0x0009e20000000800 */
[C---:B-1----:R-:W-:Y:S01]  /*6f00*/  VIADD R101, R6.reuse, 0x14 ;  /* 0x0000001406657836 */ /* 0x042fe20000000000 */
[----:B------:R-:W1:Y:S04]  /*6f10*/  SHFL.IDX PT, R90, R234, R106, 0x1f ;  /* 0x00001f6aea5a7589 */ /* 0x000e6800000e0000 */
[----:B------:R-:W5:Y:S02]  /*6f20*/  SHFL.IDX PT, R92, R234, R101, 0x1f ;  /* 0x00001f65ea5c7589 */ /* 0x000f6400000e0000 */
[----:B------:R5:W-:Y:S01]  /*6f30*/  MUFU.EX2 R230, R96 ;  /* 0x0000006000e67308 */ /* 0x000be20000000800 */
[----:B----4-:R-:W-:Y:S01]  /*6f40*/  VIADD R93, R6, 0x1c ;  /* 0x0000001c065d7836 */ /* 0x010fe20000000000 */
[----:B------:R-:W4:Y:S04]  /*6f50*/  SHFL.IDX PT, R103, R223, R103, 0x1f ;  /* 0x00001f67df677589 */ /* 0x000f2800000e0000 */
[----:B------:R3:W4:Y:S02]  /*6f60*/  SHFL.IDX PT, R234, R234, R93, 0x1f ;  /* 0x00001f5deaea7589 */ /* 0x00072400000e0000 */
[----:B------:R4:W-:Y:S02]  /*6f70*/  MUFU.EX2 R227, R97 ;  /* 0x0000006100e37308 */ /* 0x0009e40000000800 */
[----:B------:R5:W-:Y:S01]  /*6f80*/  SHFL.IDX PT, R110, R223, R104, 0x1f ;  /* 0x00001f68df6e7589 */ /* 0x000be200000e0000 */
[--C-:B--2---:R-:W-:Y:S01]  /*6f90*/  FFMA.FTZ R23, R109, UR5, -R88.reuse ;  /* 0x000000056d177c23 */ /* 0x104fe20008010858 */
[----:B------:R-:W-:Y:S01]  /*6fa0*/  FSEL R109, R125, -INF , P2 ;  /* 0xff8000007d6d7808 */ /* 0x000fe20001000000 */
[----:B------:R-:W-:Y:S01]  /*6fb0*/  FFMA.FTZ R88, R111, UR5, -R88 ;  /* 0x000000056f587c23 */ /* 0x000fe20008010858 */
[----:B------:R2:W2:Y:S01]  /*6fc0*/  SHFL.IDX PT, R108, R223, R101, 0x1f ;  /* 0x00001f65df6c7589 */ /* 0x0004a200000e0000 */
[----:B------:R-:W-:Y:S01]  /*6fd0*/  FSEL R111, R133, -INF , P2 ;  /* 0xff800000856f7808 */ /* 0x000fe20001000000 */
[--C-:B---3--:R-:W-:Y:S01]  /*6fe0*/  FFMA.FTZ R93, R116, UR5, -R94.reuse ;  /* 0x00000005745d7c23 */ /* 0x108fe2000801085e */
[----:B------:R-:W-:Y:S01]  /*6ff0*/  FFMA.FTZ R94, R118, UR5, -R94 ;  /* 0x00000005765e7c23 */ /* 0x000fe2000801085e */
[----:B------:R-:W-:Y:S01]  /*7000*/  FSEL R118, R145, -INF , P2 ;  /* 0xff80000091767808 */ /* 0x000fe20001000000 */
[----:B------:R-:W-:-:S02]  /*7010*/  VIADD R145, R6, 0x14 ;  /* 0x0000001406917836 */ /* 0x000fc40000000000 */
[--C-:B-1----:R-:W-:Y:S01]  /*7020*/  FFMA.FTZ R89, R112, UR5, -R90.reuse ;  /* 0x0000000570597c23 */ /* 0x102fe2000801085a */
[----:B------:R-:W-:Y:S01]  /*7030*/  FFMA.FTZ R90, R114, UR5, -R90 ;  /* 0x00000005725a7c23 */ /* 0x000fe2000801085a */
[----:B-----5:R-:W-:Y:S01]  /*7040*/  FFMA.FTZ R91, R113, UR5, -R92 ;  /* 0x00000005715b7c23 */ /* 0x020fe2000801085c */
[C---:B------:R-:W-:Y:S01]  /*7050*/  VIADD R113, R6.reuse, 0x4 ;  /* 0x0000000406717836 */ /* 0x040fe20000000000 */
[----:B------:R-:W-:Y:S01]  /*7060*/  FSEL R104, R127, -INF , P1 ;  /* 0xff8000007f687808 */ /* 0x000fe20000800000 */
[----:B------:R-:W-:Y:S02]  /*7070*/  VIADD R114, R6, 0x8 ;  /* 0x0000000806727836 */ /* 0x000fe40000000000 */
[--C-:B----4-:R-:W-:Y:S01]  /*7080*/  FFMA.FTZ R109, R109, UR5, -R103.reuse ;  /* 0x000000056d6d7c23 */ /* 0x110fe20008010867 */
[----:B------:R-:W1:Y:S01]  /*7090*/  SHFL.IDX PT, R106, R223, R106, 0x1f ;  /* 0x00001f6adf6a7589 */ /* 0x000e6200000e0000 */
[----:B--2---:R-:W-:Y:S01]  /*70a0*/  FSEL R101, R124, -INF , P2 ;  /* 0xff8000007c657808 */ /* 0x004fe20001000000 */
[----:B------:R-:W-:Y:S01]  /*70b0*/  FFMA.FTZ R104, R104, UR5, -R103 ;  /* 0x0000000568687c23 */ /* 0x000fe20008010867 */
[--C-:B------:R-:W-:Y:S01]  /*70c0*/  FFMA.FTZ R95, R117, UR5, -R234.reuse ;  /* 0x00000005755f7c23 */ /* 0x100fe200080108ea */
[----:B------:R-:W2:Y:S01]  /*70d0*/  SHFL.IDX PT, R100, R223, R113, 0x1f ;  /* 0x00001f71df647589 */ /* 0x000ea200000e0000 */
[----:B------:R3:W-:Y:S01]  /*70e0*/  MUFU.EX2 R103, R109 ;  /* 0x0000006d00677308 */ /* 0x0007e20000000800 */
[----:B------:R-:W-:Y:S01]  /*70f0*/  FFMA.FTZ R96, R119, UR5, -R234 ;  /* 0x0000000577607c23 */ /* 0x000fe200080108ea */
[----:B------:R-:W-:Y:S01]  /*7100*/  VIADD R234, R6, 0x1c ;  /* 0x0000001c06ea7836 */ /* 0x000fe20000000000 */
[----:B------:R-:W4:Y:S01]  /*7110*/  SHFL.IDX PT, R117, R218, R145, 0x1f ;  /* 0x00001f91da757589 */ /* 0x000f2200000e0000 */
[----:B------:R-:W-:Y:S01]  /*7120*/  FFMA.FTZ R97, R120, UR5, -R98 ;  /* 0x0000000578617c23 */ /* 0x000fe20008010862 */
[----:B------:R-:W-:Y:S01]  /*7130*/  FSEL R120, R144, -INF , P2 ;  /* 0xff80000090787808 */ /* 0x000fe20001000000 */
[--C-:B------:R-:W-:Y:S01]  /*7140*/  FFMA.FTZ R107, R107, UR5, -R108.reuse ;  /* 0x000000056b6b7c23 */ /* 0x100fe2000801086c */
[----:B------:R-:W5:Y:S01]  /*7150*/  SHFL.IDX PT, R102, R223, R114, 0x1f ;  /* 0x00001f72df667589 */ /* 0x000f6200000e0000 */
[----:B------:R-:W-:Y:S01]  /*7160*/  FFMA.FTZ R108, R131, UR5, -R108 ;  /* 0x00000005836c7c23 */ /* 0x000fe2000801086c */
[----:B---3--:R-:W-:Y:S01]  /*7170*/  FSEL R109, R132, -INF , P2 ;  /* 0xff800000846d7808 */ /* 0x008fe20001000000 */
[----:B------:R-:W-:Y:S01]  /*7180*/  VIADD R144, R6, 0xc ;  /* 0x0000000c06907836 */ /* 0x000fe20000000000 */
[----:B------:R-:W3:Y:S01]  /*7190*/  SHFL.IDX PT, R112, R223, R234, 0x1f ;  /* 0x00001feadf707589 */ /* 0x000ee200000e0000 */
[----:B------:R-:W-:Y:S01]  /*71a0*/  FSEL R116, R148, -INF , P2 ;  /* 0xff80000094747808 */ /* 0x000fe20001000000 */
[----:B------:R-:W-:-:S02]  /*71b0*/  VIADD R148, R6, 0x10 ;  /* 0x0000001006947836 */ /* 0x000fc40000000000 */
[--C-:B------:R-:W-:Y:S01]  /*71c0*/  FFMA.FTZ R109, R109, UR5, -R110.reuse ;  /* 0x000000056d6d7c23 */ /* 0x100fe2000801086e */
[----:B------:R-:W-:Y:S01]  /*71d0*/  FFMA.FTZ R110, R134, UR5, -R110 ;  /* 0x00000005866e7c23 */ /* 0x000fe2000801086e */
[----:B------:R-:W3:Y:S01]  /*71e0*/  SHFL.IDX PT, R131, R218, R6, 0x1f ;  /* 0x00001f06da837589 */ /* 0x000ee200000e0000 */
[----:B------:R-:W-:Y:S01]  /*71f0*/  FSEL R125, R140, -INF , P2 ;  /* 0xff8000008c7d7808 */ /* 0x000fe20001000000 */
[----:B------:R-:W-:Y:S01]  /*7200*/  FFMA.FTZ R98, R122, UR5, -R98 ;  /* 0x000000057a627c23 */ /* 0x000fe20008010862 */
[--C-:B-1----:R-:W-:Y:S01]  /*7210*/  FFMA.FTZ R105, R105, UR5, -R106.reuse ;  /* 0x0000000569697c23 */ /* 0x102fe2000801086a */
[----:B------:R1:W3:Y:S01]  /*7220*/  SHFL.IDX PT, R134, R218, R113, 0x1f ;  /* 0x00001f71da867589 */ /* 0x0002e200000e0000 */
[----:B------:R-:W-:Y:S01]  /*7230*/  FFMA.FTZ R106, R130, UR5, -R106 ;  /* 0x00000005826a7c23 */ /* 0x000fe2000801086a */
[----:B------:R-:W-:Y:S01]  /*7240*/  FSEL R130, R136, -INF , P2 ;  /* 0xff80000088827808 */ /* 0x000fe20001000000 */
[--C-:B--2---:R-:W-:Y:S01]  /*7250*/  FFMA.FTZ R99, R99, UR5, -R100.reuse ;  /* 0x0000000563637c23 */ /* 0x104fe20008010864 */
[----:B------:R-:W-:Y:S01]  /*7260*/  FFMA.FTZ R100, R123, UR5, -R100 ;  /* 0x000000057b647c23 */ /* 0x000fe20008010864 */
[----:B------:R-:W2:Y:S01]  /*7270*/  SHFL.IDX PT, R121, R218, R144, 0x1f ;  /* 0x00001f90da797589 */ /* 0x000ea200000e0000 */
[----:B------:R-:W-:Y:S01]  /*7280*/  FSEL R122, R141, -INF , P2 ;  /* 0xff8000008d7a7808 */ /* 0x000fe20001000000 */
[--C-:B----4-:R-:W-:Y:S01]  /*7290*/  FFMA.FTZ R118, R118, UR5, -R117.reuse ;  /* 0x0000000576767c23 */ /* 0x110fe20008010875 */
[----:B------:R-:W-:Y:S01]  /*72a0*/  FFMA.FTZ R117, R147, UR5, -R117 ;  /* 0x0000000593757c23 */ /* 0x000fe20008010875 */
[----:B------:R4:W2:Y:S01]  /*72b0*/  SHFL.IDX PT, R123, R218, R114, 0x1f ;  /* 0x00001f72da7b7589 */ /* 0x0008a200000e0000 */
[----:B-1----:R-:W-:Y:S01]  /*72c0*/  FSEL R113, R151, -INF , P1 ;  /* 0xff80000097717808 */ /* 0x002fe20000800000 */
[----:B------:R-:W-:-:S02]  /*72d0*/  VIADD R151, R6, 0x4 ;  /* 0x0000000406977836 */ /* 0x000fc40000000000 */
[--C-:B-----5:R-:W-:Y:S01]  /*72e0*/  FFMA.FTZ R101, R101, UR5, -R102.reuse ;  /* 0x0000000565657c23 */ /* 0x120fe20008010866 */
[----:B------:R-:W5:Y:S01]  /*72f0*/  LDL R147, [R1+0x2c] ;  /* 0x00002c0001937983 */ /* 0x000f620000100800 */
[----:B------:R-:W-:Y:S01]  /*7300*/  FFMA.FTZ R102, R126, UR5, -R102 ;  /* 0x000000057e667c23 */ /* 0x000fe20008010866 */
[--C-:B---3--:R-:W-:Y:S01]  /*7310*/  FFMA.FTZ R111, R111, UR5, -R112.reuse ;  /* 0x000000056f6f7c23 */ /* 0x108fe20008010870 */
[----:B------:R-:W-:Y:S01]  /*7320*/  FFMA.FTZ R112, R135, UR5, -R112 ;  /* 0x0000000587707c23 */ /* 0x000fe20008010870 */
[----:B------:R-:W-:Y:S01]  /*7330*/  FSEL R135, R137, -INF , P2 ;  /* 0xff80000089877808 */ /* 0x000fe20001000000 */
[C---:B------:R-:W-:Y:S01]  /*7340*/  VIADD R223, R6.reuse, 0x18 ;  /* 0x0000001806df7836 */ /* 0x040fe20000000000 */
[----:B----4-:R-:W-:Y:S01]  /*7350*/  FSEL R114, R149, -INF , P2 ;  /* 0xff80000095727808 */ /* 0x010fe20001000000 */
[----:B------:R-:W-:Y:S02]  /*7360*/  VIADD R149, R6, 0x8 ;  /* 0x0000000806957836 */ /* 0x000fe40000000000 */
[--C-:B------:R-:W-:Y:S01]  /*7370*/  FFMA.FTZ R130, R130, UR5, -R131.reuse ;  /* 0x0000000582827c23 */ /* 0x100fe20008010883 */
[----:B------:R-:W-:Y:S01]  /*7380*/  FFMA.FTZ R131, R138, UR5, -R131 ;  /* 0x000000058a837c23 */ /* 0x000fe20008010883 */
[----:B------:R-:W-:Y:S01]  /*7390*/  FFMA.FTZ R92, R115, UR5, -R92 ;  /* 0x00000005735c7c23 */ /* 0x000fe2000801085c */
[--C-:B------:R-:W-:Y:S01]  /*73a0*/  FFMA.FTZ R135, R135, UR5, -R134.reuse ;  /* 0x0000000587877c23 */ /* 0x100fe20008010886 */
[----:B------:R-:W-:Y:S01]  /*73b0*/  FFMA.FTZ R134, R139, UR5, -R134 ;  /* 0x000000058b867c23 */ /* 0x000fe20008010886 */
[----:B------:R-:W1:Y:S01]  /*73c0*/  SHFL.IDX PT, R119, R218, R148, 0x1f ;  /* 0x00001f94da777589 */ /* 0x000e6200000e0000 */
[----:B------:R-:W3:Y:S01]  /*73d0*/  MUFU.EX2 R10, R10 ;  /* 0x0000000a000a7308 */ /* 0x000ee20000000800 */
[----:B------:R-:W-:-:S02]  /*73e0*/  WARPGROUP.DEPBAR.LE gsb0, 0x0 ;  /* 0x00008000000079c5 */ /* 0x000fc40000010000 */
[----:B------:R-:W-:Y:S01]  /*73f0*/  WARPGROUP.ARRIVE ;  /* 0x00000000000079c5 */ /* 0x000fe20000000000 */
[--C-:B--2---:R-:W-:Y:S01]  /*7400*/  FFMA.FTZ R122, R122, UR5, -R121.reuse ;  /* 0x000000057a7a7c23 */ /* 0x104fe20008010879 */
[----:B------:R-:W-:Y:S01]  /*7410*/  FFMA.FTZ R121, R143, UR5, -R121 ;  /* 0x000000058f797c23 */ /* 0x000fe20008010879 */
[--C-:B------:R-:W-:Y:S01]  /*7420*/  FFMA.FTZ R125, R125, UR5, -R123.reuse ;  /* 0x000000057d7d7c23 */ /* 0x100fe2000801087b */
[----:B------:R-:W-:Y:S01]  /*7430*/  FFMA.FTZ R123, R142, UR5, -R123 ;  /* 0x000000058e7b7c23 */ /* 0x000fe2000801087b */
[----:B------:R-:W2:Y:S01]  /*7440*/  SHFL.IDX PT, R115, R218, R223, 0x1f ;  /* 0x00001fdfda737589 */ /* 0x000ea200000e0000 */
[----:B------:R-:W-:Y:S01]  /*7450*/  HGMMA.64x128x16.F32 R24, gdesc[UR8], R24, gsb0 ;  /* 0x01e00000081879f0 */ /* 0x000fe20008000818 */
[----:B------:R-:W-:Y:S01]  /*7460*/  R2UR UR8, R236 ;  /* 0x00000000ec0872ca */ /* 0x000fe200000e0000 */
[----:B------:R-:W-:Y:S01]  /*7470*/  UMOV UR10, UR4 ;  /* 0x00000004000a7c82 */ /* 0x000fe20008000000 */
[----:B------:R-:W-:Y:S01]  /*7480*/  R2UR UR9, R237 ;  /* 0x00000000ed0972ca */ /* 0x000fe200000e0000 */
[----:B------:R-:W-:Y:S01]  /*7490*/  UMOV UR11, 0x40000040 ;  /* 0x40000040000b7882 */ /* 0x000fe20000000000 */
[----:B------:R-:W4:Y:S01]  /*74a0*/  SHFL.IDX PT, R218, R218, R234, 0x1f ;  /* 0x00001feadada7589 */ /* 0x000f2200000e0000 */
[----:B------:R-:W3:Y:S01]  /*74b0*/  MUFU.EX2 R11, R11 ;  /* 0x0000000b000b7308 */ /* 0x000ee20000000800 */
[----:B------:R-:W-:-:S07]  /*74c0*/  R2UR UR4, R217 ;  /* 0x00000000d90472ca */ /* 0x000fce00000e0000 */
[----:B------:R-:W-:Y:S01]  /*74d0*/  MUFU.EX2 R9, R9 ;  /* 0x0000000900097308 */ /* 0x000fe20000000800 */
[--C-:B-1----:R-:W-:Y:S01]  /*74e0*/  FFMA.FTZ R120, R120, UR5, -R119.reuse ;  /* 0x0000000578787c23 */ /* 0x102fe20008010877 */
[----:B------:R-:W-:-:S06]  /*74f0*/  FFMA.FTZ R119, R146, UR5, -R119 ;  /* 0x0000000592777c23 */ /* 0x000fcc0008010877 */
[----:B------:R-:W-:Y:S01]  /*7500*/  MUFU.EX2 R107, R107 ;  /* 0x0000006b006b7308 */ /* 0x000fe20000000800 */
[--C-:B--2---:R-:W-:Y:S01]  /*7510*/  FFMA.FTZ R116, R116, UR5, -R115.reuse ;  /* 0x0000000574747c23 */ /* 0x104fe20008010873 */
[----:B------:R-:W-:Y:S01]  /*7520*/  FFMA.FTZ R115, R150, UR5, -R115 ;  /* 0x0000000596737c23 */ /* 0x000fe20008010873 */
[----:B----4-:R-:W-:-:S05]  /*7530*/  FFMA.FTZ R114, R114, UR5, -R218 ;  /* 0x0000000572727c23 */ /* 0x010fca00080108da */
[----:B------:R-:W-:Y:S01]  /*7540*/  MUFU.EX2 R14, R14 ;  /* 0x0000000e000e7308 */ /* 0x000fe20000000800 */
[----:B------:R-:W-:-:S07]  /*7550*/  FFMA.FTZ R113, R113, UR5, -R218 ;  /* 0x0000000571717c23 */ /* 0x000fce00080108da */
[----:B------:R-:W1:Y:S08]  /*7560*/  MUFU.EX2 R15, R15 ;  /* 0x0000000f000f7308 */ /* 0x000e700000000800 */
[----:B------:R-:W2:Y:S08]  /*7570*/  MUFU.EX2 R101, R101 ;  /* 0x0000006500657308 */ /* 0x000eb00000000800 */
        /* <DEDUP_REMOVED lines=12> */
[----:B------:R-:W4:Y:S01]  /*7640*/  MUFU.EX2 R97, R97 ;  /* 0x0000006100617308 */ /* 0x000f220000000800 */
[----:B------:R-:W-:Y:S01]  /*7650*/  HGMMA.64x128x16.F32 R24, gdesc[UR8], R24, gsb0 ;  /* 0x01e00000081879f0 */ /* 0x000fe20008000818 */
[----:B------:R-:W-:Y:S01]  /*7660*/  R2UR UR8, R232 ;  /* 0x00000000e80872ca */ /* 0x000fe200000e0000 */
[----:B------:R-:W-:Y:S01]  /*7670*/  UMOV UR10, UR6 ;  /* 0x00000006000a7c82 */ /* 0x000fe20008000000 */
[----:B------:R-:W-:Y:S01]  /*7680*/  R2UR UR9, R233 ;  /* 0x00000000e90972ca */ /* 0x000fe200000e0000 */
[----:B------:R-:W-:-:S03]  /*7690*/  UMOV UR11, 0x40000040 ;  /* 0x40000040000b7882 */ /* 0x000fc60000000000 */
[----:B------:R-:W-:Y:S08]  /*76a0*/  MUFU.EX2 R98, R98 ;  /* 0x0000006200627308 */ /* 0x000ff00000000800 */
[----:B------:R-:W4:Y:S08]  /*76b0*/  MUFU.EX2 R99, R99 ;  /* 0x0000006300637308 */ /* 0x000f300000000800 */
        /* <DEDUP_REMOVED lines=24> */
[----:B------:R-:W3:Y:S04]  /*7840*/  LDS R216, [R216+0x400] ;  /* 0x00040000d8d87984 */ /* 0x000ee80000000800 */
[----:B------:R-:W1:Y:S04]  /*7850*/  LDS R220, [R220+0x400] ;  /* 0x00040000dcdc7984 */ /* 0x000e680000000800 */
[----:B------:R-:W-:Y:S04]  /*7860*/  LDS R219, [R219+0x400] ;  /* 0x00040000dbdb7984 */ /* 0x000fe80000000800 */
[----:B------:R-:W-:Y:S04]  /*7870*/  LDS R221, [R221+0x400] ;  /* 0x00040000dddd7984 */ /* 0x000fe80000000800 */
[----:B---3--:R-:W3:Y:S04]  /*7880*/  SHFL.IDX PT, R124, R216, R6, 0x1f ;  /* 0x00001f06d87c7589 */ /* 0x008ee800000e0000 */
[----:B------:R-:W2:Y:S04]  /*7890*/  SHFL.IDX PT, R126, R216, R151, 0x1f ;  /* 0x00001f97d87e7589 */ /* 0x000ea800000e0000 */
[----:B------:R-:W4:Y:S04]  /*78a0*/  SHFL.IDX PT, R133, R216, R149, 0x1f ;  /* 0x00001f95d8857589 */ /* 0x000f2800000e0000 */
[----:B------:R-:W5:Y:S04]  /*78b0*/  SHFL.IDX PT, R127, R216, R144, 0x1f ;  /* 0x00001f90d87f7589 */ /* 0x000f6800000e0000 */
[----:B------:R-:W5:Y:S04]  /*78c0*/  SHFL.IDX PT, R129, R216, R148, 0x1f ;  /* 0x00001f94d8817589 */ /* 0x000f6800000e0000 */
[----:B-1----:R-:W1:Y:S01]  /*78d0*/  SHFL.IDX PT, R137, R220, R144, 0x1f ;  /* 0x00001f90dc897589 */ /* 0x002e6200000e0000 */
[--C-:B---3--:R-:W-:Y:S01]  /*78e0*/  FADD.FTZ R24, R24, -R124.reuse ;  /* 0x8000007c18187221 */ /* 0x108fe20000010000 */
[----:B------:R-:W-:-:S02]  /*78f0*/  FADD.FTZ R26, R26, -R124 ;  /* 0x8000007c1a1a7221 */ /* 0x000fc40000010000 */
[----:B------:R-:W3:Y:S01]  /*7900*/  SHFL.IDX PT, R138, R220, R148, 0x1f ;  /* 0x00001f94dc8a7589 */ /* 0x000ee200000e0000 */
[--C-:B--2---:R-:W-:Y:S01]  /*7910*/  FADD.FTZ R124, R25, -R126.reuse ;  /* 0x8000007e197c7221 */ /* 0x104fe20000010000 */
[----:B------:R-:W-:Y:S02]  /*7920*/  FADD.FTZ R126, R27, -R126 ;  /* 0x8000007e1b7e7221 */ /* 0x000fe40000010000 */
[----:B------:R-:W-:Y:S01]  /*7930*/  SHFL.IDX PT, R132, R216, R145, 0x1f ;  /* 0x00001f91d8847589 */ /* 0x000fe200000e0000 */
[--C-:B----4-:R-:W-:Y:S01]  /*7940*/  FADD.FTZ R128, R28, -R133.reuse ;  /* 0x800000851c807221 */ /* 0x110fe20000010000 */
[----:B------:R-:W-:Y:S01]  /*7950*/  FADD.FTZ R25, R30, -R133 ;  /* 0x800000851e197221 */ /* 0x000fe20000010000 */
[----:B------:R2:W4:Y:S01]  /*7960*/  MUFU.EX2 R28, R130 ;  /* 0x00000082001c7308 */ /* 0x0005220000000800 */
[----:B------:R-:W4:Y:S01]  /*7970*/  SHFL.IDX PT, R142, R216, R234, 0x1f ;  /* 0x00001fead88e7589 */ /* 0x000f2200000e0000 */
[----:B-----5:R-:W-:-:S03]  /*7980*/  FADD.FTZ R27, R31, -R127 ;  /* 0x8000007f1f1b7221 */ /* 0x020fc60000010000 */
[----:B------:R-:W5:Y:S03]  /*7990*/  SHFL.IDX PT, R139, R220, R149, 0x1f ;  /* 0x00001f95dc8b7589 */ /* 0x000f6600000e0000 */
[----:B------:R3:W5:Y:S01]  /*79a0*/  MUFU.EX2 R30, R135 ;  /* 0x00000087001e7308 */ /* 0x0007620000000800 */
[----:B--2---:R-:W-:Y:S01]  /*79b0*/  FADD.FTZ R130, R29, -R127 ;  /* 0x8000007f1d827221 */ /* 0x004fe20000010000 */
[----:B------:R-:W-:Y:S01]  /*79c0*/  FADD.FTZ R127, R32, -R129 ;  /* 0x80000081207f7221 */ /* 0x000fe20000010000 */
[----:B------:R-:W2:Y:S01]  /*79d0*/  SHFL.IDX PT, R143, R216, R223, 0x1f ;  /* 0x00001fdfd88f7589 */ /* 0x000ea200000e0000 */
[--C-:B-1----:R-:W-:Y:S01]  /*79e0*/  FADD.FTZ R45, R45, -R137.reuse ;  /* 0x800000892d2d7221 */ /* 0x102fe20000010000 */
[----:B------:R-:W-:Y:S01]  /*79f0*/  FADD.FTZ R47, R47, -R137 ;  /* 0x800000892f2f7221 */ /* 0x000fe20000010000 */
[----:B------:R-:W-:Y:S01]  /*7a00*/  FADD.FTZ R129, R34, -R129 ;  /* 0x8000008122817221 */ /* 0x000fe20000010000 */
[----:B------:R-:W1:Y:S01]  /*7a10*/  SHFL.IDX PT, R32, R220, R145, 0x1f ;  /* 0x00001f91dc207589 */ /* 0x000e6200000e0000 */
[--C-:B---3--:R-:W-:Y:S01]  /*7a20*/  FADD.FTZ R48, R48, -R138.reuse ;  /* 0x8000008a30307221 */ /* 0x108fe20000010000 */
[----:B------:R-:W-:Y:S01]  /*7a30*/  FADD.FTZ R50, R50, -R138 ;  /* 0x8000008a32327221 */ /* 0x000fe20000010000 */
[----:B------:R3:W1:Y:S01]  /*7a40*/  MUFU.EX2 R29, R131 ;  /* 0x00000083001d7308 */ /* 0x0006620000000800 */
[----:B------:R-:W1:Y:S04]  /*7a50*/  SHFL.IDX PT, R135, R219, R6, 0x1f ;  /* 0x00001f06db877589 */ /* 0x000e6800000e0000 */
[----:B------:R-:W1:Y:S01]  /*7a60*/  SHFL.IDX PT, R136, R220, R223, 0x1f ;  /* 0x00001fdfdc887589 */ /* 0x000e6200000e0000 */
[--C-:B----4-:R-:W-:Y:S01]  /*7a70*/  FADD.FTZ R37, R37, -R142.reuse ;  /* 0x8000008e25257221 */ /* 0x110fe20000010000 */
[----:B------:R-:W-:-:S02]  /*7a80*/  FADD.FTZ R39, R39, -R142 ;  /* 0x8000008e27277221 */ /* 0x000fc40000010000 */
[----:B------:R-:W4:Y:S01]  /*7a90*/  SHFL.IDX PT, R137, R219, R149, 0x1f ;  /* 0x00001f95db897589 */ /* 0x000f2200000e0000 */
[--C-:B---3--:R-:W-:Y:S01]  /*7aa0*/  FADD.FTZ R131, R33, -R132.reuse ;  /* 0x8000008421837221 */ /* 0x108fe20000010000 */
[----:B------:R-:W-:Y:S01]  /*7ab0*/  FADD.FTZ R132, R35, -R132 ;  /* 0x8000008423847221 */ /* 0x000fe20000010000 */
[----:B------:R3:W4:Y:S01]  /*7ac0*/  MUFU.EX2 R31, R134 ;  /* 0x00000086001f7308 */ /* 0x0007220000000800 */
[----:B------:R-:W-:Y:S01]  /*7ad0*/  SHFL.IDX PT, R138, R221, R148, 0x1f ;  /* 0x00001f94dd8a7589 */ /* 0x000fe200000e0000 */
[--C-:B-----5:R-:W-:Y:S01]  /*7ae0*/  FADD.FTZ R44, R44, -R139.reuse ;  /* 0x8000008b2c2c7221 */ /* 0x120fe20000010000 */
[----:B------:R-:W-:Y:S02]  /*7af0*/  FADD.FTZ R46, R46, -R139 ;  /* 0x8000008b2e2e7221 */ /* 0x000fe40000010000 */
[----:B------:R-:W5:Y:S01]  /*7b00*/  SHFL.IDX PT, R35, R219, R144, 0x1f ;  /* 0x00001f90db237589 */ /* 0x000f6200000e0000 */
[----:B--2---:R-:W-:-:S03]  /*7b10*/  FADD.FTZ R133, R36, -R143 ;  /* 0x8000008f24857221 */ /* 0x004fc60000010000 */
[----:B------:R-:W2:Y:S01]  /*7b20*/  SHFL.IDX PT, R140, R220, R151, 0x1f ;  /* 0x00001f97dc8c7589 */ /* 0x000ea200000e0000 */
[--C-:B-1----:R-:W-:Y:S01]  /*7b30*/  FADD.FTZ R49, R49, -R32.reuse ;  /* 0x8000002031317221 */ /* 0x102fe20000010000 */
[----:B------:R-:W-:Y:S02]  /*7b40*/  FADD.FTZ R51, R51, -R32 ;  /* 0x8000002033337221 */ /* 0x000fe40000010000 */
[----:B------:R-:W1:Y:S01]  /*7b50*/  SHFL.IDX PT, R141, R220, R6, 0x1f ;  /* 0x00001f06dc8d7589 */ /* 0x000e6200000e0000 */
[----:B------:R5:W1:Y:S01]  /*7b60*/  MUFU.EX2 R32, R125 ;  /* 0x0000007d00207308 */ /* 0x000a620000000800 */
[--C-:B------:R-:W-:Y:S01]  /*7b70*/  FADD.FTZ R56, R56, -R135.reuse ;  /* 0x8000008738387221 */ /* 0x100fe20000010000 */
[----:B------:R-:W-:Y:S01]  /*7b80*/  FADD.FTZ R58, R58, -R135 ;  /* 0x800000873a3a7221 */ /* 0x000fe20000010000 */
[----:B---3--:R-:W-:Y:S01]  /*7b90*/  SHFL.IDX PT, R134, R219, R145, 0x1f ;  /* 0x00001f91db867589 */ /* 0x008fe200000e0000 */
[--C-:B------:R-:W-:Y:S01]  /*7ba0*/  FADD.FTZ R52, R52, -R136.reuse ;  /* 0x8000008834347221 */ /* 0x100fe20000010000 */
[----:B------:R-:W-:Y:S01]  /*7bb0*/  FADD.FTZ R54, R54, -R136 ;  /* 0x8000008836367221 */ /* 0x000fe20000010000 */
[----:B------:R-:W-:Y:S01]  /*7bc0*/  FMUL.FTZ R25, R10, R25 ;  /* 0x000000190a197220 */ /* 0x000fe20000410000 */
[----:B------:R-:W-:Y:S01]  /*7bd0*/  SHFL.IDX PT, R142, R221, R145, 0x1f ;  /* 0x00001f91dd8e7589 */ /* 0x000fe200000e0000 */
[--C-:B----4-:R-:W-:Y:S01]  /*7be0*/  FADD.FTZ R60, R60, -R137.reuse ;  /* 0x800000893c3c7221 */ /* 0x110fe20000010000 */
[----:B------:R-:W-:Y:S01]  /*7bf0*/  FADD.FTZ R62, R62, -R137 ;  /* 0x800000893e3e7221 */ /* 0x000fe20000010000 */
[----:B------:R-:W-:Y:S01]  /*7c00*/  FMUL.FTZ R27, R11, R27 ;  /* 0x0000001b0b1b7220 */ /* 0x000fe20000410000 */
[----:B------:R-:W3:Y:S01]  /*7c10*/  SHFL.IDX PT, R33, R220, R234, 0x1f ;  /* 0x00001feadc217589 */ /* 0x000ee200000e0000 */
[----:B------:R-:W-:Y:S01]  /*7c20*/  FMUL.FTZ R26, R225, R26 ;  /* 0x0000001ae11a7220 */ /* 0x000fe20000410000 */
[----:B------:R-:W-:Y:S01]  /*7c30*/  MUFU.EX2 R119, R119 ;  /* 0x0000007700777308 */ /* 0x000fe20000000800 */
[----:B------:R-:W-:Y:S01]  /*7c40*/  FADD.FTZ R38, R38, -R143 ;  /* 0x8000008f26267221 */ /* 0x000fe20000010000 */
[----:B-----5:R-:W-:Y:S04]  /*7c50*/  SHFL.IDX PT, R125, R221, R6, 0x1f ;  /* 0x00001f06dd7d7589 */ /* 0x020fe800000e0000 */
[----:B------:R-:W4:Y:S01]  /*7c60*/  SHFL.IDX PT, R34, R219, R151, 0x1f ;  /* 0x00001f97db227589 */ /* 0x000f2200000e0000 */
[----:B------:R-:W-:Y:S01]  /*7c70*/  FMUL.FTZ R37, R226, R37 ;  /* 0x00000025e2257220 */ /* 0x000fe20000410000 */
[--C-:B------:R-:W-:Y:S01]  /*7c80*/  FADD.FTZ R61, R61, -R35.reuse ;  /* 0x800000233d3d7221 */ /* 0x100fe20000010000 */
[----:B------:R-:W-:Y:S01]  /*7c90*/  FADD.FTZ R63, R63, -R35 ;  /* 0x800000233f3f7221 */ /* 0x000fe20000010000 */
[----:B------:R-:W-:Y:S01]  /*7ca0*/  SHFL.IDX PT, R135, R221, R151, 0x1f ;  /* 0x00001f97dd877589 */ /* 0x000fe200000e0000 */
[----:B------:R-:W-:Y:S01]  /*7cb0*/  MUFU.EX2 R118, R118 ;  /* 0x0000007600767308 */ /* 0x000fe20000000800 */
[----:B------:R-:W-:Y:S01]  /*7cc0*/  FMUL.FTZ R39, R15, R39 ;  /* 0x000000270f277220 */ /* 0x000fe20000410000 */
[--C-:B--2---:R-:W-:Y:S01]  /*7cd0*/  FADD.FTZ R41, R41, -R140.reuse ;  /* 0x8000008c29297221 */ /* 0x104fe20000010000 */
[----:B------:R-:W-:Y:S01]  /*7ce0*/  SHFL.IDX PT, R139, R221, R149, 0x1f ;  /* 0x00001f95dd8b7589 */ /* 0x000fe200000e0000 */
[----:B------:R-:W-:Y:S01]  /*7cf0*/  FADD.FTZ R43, R43, -R140 ;  /* 0x8000008c2b2b7221 */ /* 0x000fe20000010000 */
[--C-:B-1----:R-:W-:Y:S01]  /*7d00*/  FADD.FTZ R40, R40, -R141.reuse ;  /* 0x8000008d28287221 */ /* 0x102fe20000010000 */
[----:B------:R-:W-:Y:S01]  /*7d10*/  FADD.FTZ R42, R42, -R141 ;  /* 0x8000008d2a2a7221 */ /* 0x000fe20000010000 */
[----:B------:R-:W-:Y:S04]  /*7d20*/  SHFL.IDX PT, R144, R221, R144, 0x1f ;  /* 0x00001f90dd907589 */ /* 0x000fe800000e0000 */
[----:B------:R-:W-:Y:S04]  /*7d30*/  SHFL.IDX PT, R145, R221, R223, 0x1f ;  /* 0x00001fdfdd917589 */ /* 0x000fe800000e0000 */
[----:B------:R-:W1:Y:S04]  /*7d40*/  SHFL.IDX PT, R36, R219, R223, 0x1f ;  /* 0x00001fdfdb247589 */ /* 0x000e6800000e0000 */
[----:B------:R-:W2:Y:S01]  /*7d50*/  SHFL.IDX PT, R136, R219, R148, 0x1f ;  /* 0x00001f94db887589 */ /* 0x000ea200000e0000 */
[----:B------:R-:W-:Y:S01]  /*7d60*/  FADD.FTZ R137, R80, -R138 ;  /* 0x8000008a50897221 */ /* 0x000fe20000010000 */
[--C-:B---3--:R-:W-:Y:S01]  /*7d70*/  FADD.FTZ R53, R53, -R33.reuse ;  /* 0x8000002135357221 */ /* 0x108fe20000010000 */
[----:B------:R-:W-:Y:S01]  /*7d80*/  FADD.FTZ R55, R55, -R33 ;  /* 0x8000002137377221 */ /* 0x000fe20000010000 */
[----:B------:R-:W3:Y:S01]  /*7d90*/  SHFL.IDX PT, R221, R221, R234, 0x1f ;  /* 0x00001feadddd7589 */ /* 0x000ee200000e0000 */
[----:B------:R5:W-:Y:S01]  /*7da0*/  MUFU.EX2 R35, R121 ;  /* 0x0000007900237308 */ /* 0x000be20000000800 */
[--C-:B----4-:R-:W-:Y:S01]  /*7db0*/  FADD.FTZ R57, R57, -R34.reuse ;  /* 0x8000002239397221 */ /* 0x110fe20000010000 */
[----:B------:R-:W-:Y:S01]  /*7dc0*/  FADD.FTZ R59, R59, -R34 ;  /* 0x800000223b3b7221 */ /* 0x000fe20000010000 */
[----:B------:R-:W4:Y:S01]  /*7dd0*/  SHFL.IDX PT, R219, R219, R234, 0x1f ;  /* 0x00001feadbdb7589 */ /* 0x000f2200000e0000 */
[----:B------:R-:W-:Y:S01]  /*7de0*/  FADD.FTZ R138, R82, -R138 ;  /* 0x8000008a528a7221 */ /* 0x000fe20000010000 */
[----:B------:R-:W-:Y:S01]  /*7df0*/  FMUL.FTZ R82, R229, R133 ;  /* 0x00000085e5527220 */ /* 0x000fe20000410000 */
[----:B------:R-:W-:-:S02]  /*7e00*/  FADD.FTZ R65, R65, -R134 ;  /* 0x8000008641417221 */ /* 0x000fc40000010000 */
[----:B------:R2:W4:Y:S01]  /*7e10*/  MUFU.EX2 R33, R123 ;  /* 0x0000007b00217308 */ /* 0x0005220000000800 */
[----:B-----5:R-:W-:Y:S01]  /*7e20*/  FADD.FTZ R121, R67, -R134 ;  /* 0x8000008643797221 */ /* 0x020fe20000010000 */
[----:B------:R-:W-:Y:S01]  /*7e30*/  F2FP.F16.F32.PACK_AB R82, R37, R82 ;  /* 0x000000522552723e */ /* 0x000fe200000000ff */
[----:B-1----:R-:W-:-:S05]  /*7e40*/  FADD.FTZ R67, R70, -R36 ;  /* 0x8000002446437221 */ /* 0x002fca0000010000 */
[----:B------:R1:W5:Y:S01]  /*7e50*/  MUFU.EX2 R34, R122 ;  /* 0x0000007a00227308 */ /* 0x0003620000000800 */
[----:B--2---:R-:W-:Y:S01]  /*7e60*/  FADD.FTZ R123, R68, -R36 ;  /* 0x80000024447b7221 */ /* 0x004fe20000010000 */
[--C-:B------:R-:W-:Y:S01]  /*7e70*/  FADD.FTZ R64, R64, -R136.reuse ;  /* 0x8000008840407221 */ /* 0x100fe20000010000 */
[----:B------:R-:W-:Y:S01]  /*7e80*/  FADD.FTZ R66, R66, -R136 ;  /* 0x8000008842427221 */ /* 0x000fe20000010000 */
[----:B---3--:R-:W-:Y:S01]  /*7e90*/  FADD.FTZ R146, R85, -R221 ;  /* 0x800000dd55927221 */ /* 0x008fe20000010000 */
[----:B------:R-:W-:-:S03]  /*7ea0*/  FMUL.FTZ R85, R9, R126 ;  /* 0x0000007e09557220 */ /* 0x000fc60000410000 */
[----:B------:R2:W3:Y:S01]  /*7eb0*/  MUFU.EX2 R36, R120 ;  /* 0x0000007800247308 */ /* 0x0004e20000000800 */
[----:B------:R-:W-:Y:S01]  /*7ec0*/  FADD.FTZ R221, R87, -R221 ;  /* 0x800000dd57dd7221 */ /* 0x000fe20000010000 */
[----:B------:R-:W-:Y:S01]  /*7ed0*/  F2FP.F16.F32.PACK_AB R87, R27, R25 ;  /* 0x000000191b57723e */ /* 0x000fe200000000ff */
[----:B------:R-:W-:Y:S01]  /*7ee0*/  FMUL.FTZ R25, R107, R65 ;  /* 0x000000416b197220 */ /* 0x000fe20000410000 */
[----:B------:R-:W-:-:S04]  /*7ef0*/  F2FP.F16.F32.PACK_AB R85, R85, R26 ;  /* 0x0000001a5555723e */ /* 0x000fc800000000ff */
[----:B------:R-:W3:Y:S01]  /*7f00*/  MUFU.EX2 R117, R117 ;  /* 0x0000007500757308 */ /* 0x000ee20000000800 */
        /* <DEDUP_REMOVED lines=8> */
[----:B------:R-:W-:Y:S01]  /*7f90*/  FMUL.FTZ R26, R108, R121 ;  /* 0x000000796c1a7220 */ /* 0x000fe20000410000 */
[----:B-1----:R-:W-:-:S06]  /*7fa0*/  FADD.FTZ R122, R72, -R125 ;  /* 0x8000007d487a7221 */ /* 0x002fcc0000010000 */
[----:B------:R-:W1:Y:S01]  /*7fb0*/  MUFU.EX2 R114, R114 ;  /* 0x0000007200727308 */ /* 0x000e620000000800 */
[----:B------:R-:W-:-:S07]  /*7fc0*/  FADD.FTZ R134, R73, -R135 ;  /* 0x8000008749867221 */ /* 0x000fce0000010000 */
[----:B------:R-:W1:Y:S01]  /*7fd0*/  MUFU.EX2 R37, R113 ;  /* 0x0000007100257308 */ /* 0x000e620000000800 */
[----:B------:R-:W-:Y:S01]  /*7fe0*/  FADD.FTZ R125, R74, -R125 ;  /* 0x8000007d4a7d7221 */ /* 0x000fe20000010000 */
[----:B------:R-:W-:Y:S01]  /*7ff0*/  FADD.FTZ R135, R75, -R135 ;  /* 0x800000874b877221 */ /* 0x000fe20000010000 */
[--C-:B------:R-:W-:Y:S01]  /*8000*/  FADD.FTZ R140, R81, -R142.reuse ;  /* 0x8000008e518c7221 */ /* 0x100fe20000010000 */
[--C-:B------:R-:W-:Y:S01]  /*8010*/  FADD.FTZ R143, R84, -R145.reuse ;  /* 0x80000091548f7221 */ /* 0x100fe20000010000 */
[----:B------:R-:W-:Y:S01]  /*8020*/  FADD.FTZ R142, R83, -R142 ;  /* 0x8000008e538e7221 */ /* 0x000fe20000010000 */
[----:B------:R-:W-:Y:S01]  /*8030*/  FADD.FTZ R145, R86, -R145 ;  /* 0x8000009156917221 */ /* 0x000fe20000010000 */
        /* <DEDUP_REMOVED lines=9> */
[----:B--2---:R-:W-:Y:S01]  /*80d0*/  FADD.FTZ R120, R71, -R219 ;  /* 0x800000db47787221 */ /* 0x004fe20000010000 */
        /* <DEDUP_REMOVED lines=64> */
[----:B------:R-:W-:Y:S01]  /*84e0*/  FMUL.FTZ R26, R37, R221 ;  /* 0x000000dd251a7220 */ /* 0x000fe20000410000 */
[----:B------:R-:W-:Y:S01]  /*84f0*/  F2FP.F16.F32.PACK_AB R72, R49, R48 ;  /* 0x000000303148723e */ /* 0x000fe200000000ff */
[----:B------:R-:W-:Y:S01]  /*8500*/  UMOV UR6, UR4 ;  /* 0x0000000400067c82 */ /* 0x000fe20008000000 */
[----:B------:R-:W-:Y:S01]  /*8510*/  F2FP.F16.F32.PACK_AB R73, R51, R50 ;  /* 0x000000323349723e */ /* 0x000fe200000000ff */
[----:B------:R-:W-:Y:S01]  /*8520*/  UMOV UR7, 0x40000040 ;  /* 0x4000004000077882 */ /* 0x000fe20000000000 */
[----:B------:R-:W-:Y:S01]  /*8530*/  F2FP.F16.F32.PACK_AB R74, R53, R52 ;  /* 0x00000034354a723e */ /* 0x000fe200000000ff */
[----:B------:R-:W2:Y:S01]  /*8540*/  LDL R38, [R1+0x40] ;  /* 0x0000400001267983 */ /* 0x000ea20000100800 */
        /* <DEDUP_REMOVED lines=152> */
.L_x_2102:
        /* <DEDUP_REMOVED lines=70> */
.L_x_2103:
        /* <DEDUP_REMOVED lines=12> */
.L_x_2093:
        /* <DEDUP_REMOVED lines=121> */
.L_x_2116:
[----:B------:R-:W-:-:S05]  /*9b80*/  IMAD.U32 R7, RZ, RZ, UR36 ;  /* 0x00000024ff077e24 */ /* 0x000fca000f8e00ff */
[----:B------:R-:W-:-:S04]  /*9b90*/  LOP3.LUT R7, R7, 0x1, RZ, 0xfc, !PT ;  /* 0x0000000107077812 */ /* 0x000fc800078efcff */
[----:B------:R-:W-:-:S13]  /*9ba0*/  ISETP.NE.AND P6, PT, R7, 0x3, PT ;  /* 0x000000030700780c */ /* 0x000fda0003fc5270 */
[----:B--2---:R-:W-:Y:S05]  /*9bb0*/  @!P6 BRA `(.L_x_2106) ;  /* 0x000000000004e947 */ /* 0x004fea0003800000 */
[----:B------:R-:W-:Y:S01]  /*9bc0*/  BPT.TRAP 0x1 ;  /* 0x000000040000795c */ /* 0x000fe20000300000 */
.L_x_2106:
[----:B------:R-:W-:Y:S01]  /*9bd0*/  IMAD R7, R0, 0x8, R16 ;  /* 0x0000000800077824 */ /* 0x000fe200078e0210 */
[----:B------:R-:W-:-:S04]  /*9be0*/  SHF.L.U32 R20, R4, 0x1f, RZ ;  /* 0x0000001f04147819 */ /* 0x000fc800000006ff */
[----:B------:R2:W3:Y:S01]  /*9bf0*/  SYNCS.PHASECHK.TRANS64.TRYWAIT P0, [R7+URZ+0x30c10], R20 ;  /* 0x030c1014070075a7 */ /* 0x0004e2000800017f */
[----:B------:R-:W-:Y:S05]  /*9c00*/  @!P6 BRA `(.L_x_2107) ;  /* 0x000000000004e947 */ /* 0x000fea0003800000 */
[----:B------:R-:W-:Y:S01]  /*9c10*/  BPT.TRAP 0x1 ;  /* 0x000000040000795c */ /* 0x000fe20000300000 */
.L_x_2107:
[----:B-1----:R-:W-:-:S05]  /*9c20*/  VIADD R8, R16, 0x10000 ;  /* 0x0001000010087836 */ /* 0x002fca0000000000 */
[----:B------:R-:W-:-:S04]  /*9c30*/  SHF.R.U32.HI R8, RZ, 0x4, R8 ;  /* 0x00000004ff087819 */ /* 0x000fc80000011608 */
[----:B------:R-:W-:-:S04]  /*9c40*/  LOP3.LUT R8, R8, 0x3fff, RZ, 0xc0, !PT ;  /* 0x00003fff08087812 */ /* 0x000fc800078ec0ff */
[----:B------:R-:W-:Y:S01]  /*9c50*/  LOP3.LUT R9, R8, 0x10000, RZ, 0xfc, !PT ;  /* 0x0001000008097812 */ /* 0x000fe200078efcff */
[----:B---3--:R-:W-:Y:S06]  /*9c60*/  @P0 BRA `(.L_x_2108) ;  /* 0x0000000000080947 */ /* 0x008fec0003800000 */
[----:B------:R-:W1:Y:S02]  /*9c70*/  SYNCS.PHASECHK.TRANS64.TRYWAIT P0, [R7+URZ+0x30c10], R20 ;  /* 0x030c1014070075a7 */ /* 0x000e64000800017f */
[----:B-1----:R-:W-:Y:S05]  /*9c80*/  @!P0 BRA `(.L_x_2109) ;  /* 0x0000007c00b08947 */ /* 0x002fea0003800000 */
.L_x_2108:
        /* <DEDUP_REMOVED lines=32> */
[----:B------:R-:W-:Y:S02]  /*9e90*/  VIADD R10, R16, 0x20000 ;  /* 0x00020000100a7836 */ /* 0x000fe40000000000 */
[----:B------:R-:W-:Y:S02]  /*9ea0*/  IMAD R221, R219, 0x4, R16 ;  /* 0x00000004dbdd7824 */ /* 0x000fe400078e0210 */
[----:B------:R-:W-:-:S02]  /*9eb0*/  IMAD R223, R223, 0x4, R10 ;  /* 0x00000004dfdf7824 */ /* 0x000fc400078e020a */
        /* <DEDUP_REMOVED lines=27> */
.L_x_2110:
[----:B------:R1:W1:Y:S01]  /*a070*/  SYNCS.PHASECHK.TRANS64.TRYWAIT P0, [R7+URZ+0x30c30], R20 ;  /* 0x030c3014070075a7 */ /* 0x000262000800017f */
[----:B------:R-:W-:Y:S05]  /*a080*/  @!P6 BRA `(.L_x_2111) ;  /* 0x000000000004e947 */ /* 0x000fea0003800000 */
[----:B------:R-:W-:Y:S01]  /*a090*/  BPT.TRAP 0x1 ;  /* 0x000000040000795c */ /* 0x000fe20000300000 */
.L_x_2111:
        /* <DEDUP_REMOVED lines=8> */
.L_x_2112:
        /* <DEDUP_REMOVED lines=33> */
[----:B------:R-:W-:Y:S01]  /*a330*/  UIADD3 UR6, UR6, 0x6, URZ ;  /* 0x0000000606067890 */ /* 0x000fe2000fffe03f */
[----:B------:R-:W-:Y:S01]  /*a340*/  SEL R225, R225, 0x80, !P2 ;  /* 0x00000080e1e17807 */ /* 0x000fe20005000000 */
[----:B------:R-:W-:Y:S01]  /*a350*/  SHFL.IDX PT, R11, R17, R23, 0x1f ;  /* 0x00001f17110b7589 */ /* 0x000fe200000e0000 */
[----:B------:R-:W-:Y:S01]  /*a360*/  SEL R224, R224, 0x80, P1 ;  /* 0x00000080e0e07807 */ /* 0x000fe20000800000 */
[----:B------:R-:W-:Y:S01]  /*a370*/  VIADD R13, R5, 0xc ;  /* 0x0000000c050d7836 */ /* 0x000fe20000000000 */
[----:B------:R-:W-:-:S02]  /*a380*/  SEL R217, R217, 0x80, !P0 ;  /* 0x00000080d9d97807 */ /* 0x000fc40004000000 */
[----:B------:R-:W-:Y:S02]  /*a390*/  ISETP.GE.AND P1, PT, R225, RZ, PT ;  /* 0x000000ffe100720c */ /* 0x000fe40003f26270 */
[----:B------:R-:W-:Y:S01]  /*a3a0*/  SEL R222, R222, 0x80, P3 ;  /* 0x00000080dede7807 */ /* 0x000fe20001800000 */
[----:B------:R1:W5:Y:S01]  /*a3b0*/  SHFL.IDX PT, R10, R17, R13, 0x1f ;  /* 0x00001f0d110a7589 */ /* 0x00036200000e0000 */
[----:B------:R-:W-:Y:S02]  /*a3c0*/  ISETP.GE.AND P0, PT, R217, 0x1, PT ;  /* 0x00000001d900780c */ /* 0x000fe40003f06270 */
[----:B------:R-:W-:Y:S02]  /*a3d0*/  ISETP.GT.OR P1, PT, R224, RZ, !P1 ;  /* 0x000000ffe000720c */ /* 0x000fe40004f24670 */
[----:B------:R-:W-:Y:S02]  /*a3e0*/  ISETP.GT.OR P0, PT, R222, 0x1, !P0 ;  /* 0x00000001de00780c */ /* 0x000fe40004704670 */
[----:B------:R-:W-:-:S02]  /*a3f0*/  FSEL R88, R88, -INF , !P1 ;  /* 0xff80000058587808 */ /* 0x000fc40004800000 */
[----:B------:R-:W-:Y:S01]  /*a400*/  ISETP.GE.AND P1, PT, R225, 0x8, PT ;  /* 0x00000008e100780c */ /* 0x000fe20003f26270 */
[----:B-1----:R-:W-:Y:S01]  /*a410*/  VIADD R13, R5, 0x10 ;  /* 0x00000010050d7836 */ /* 0x002fe20000000000 */
[----:B------:R-:W-:Y:S01]  /*a420*/  FSEL R91, R91, -INF , !P0 ;  /* 0xff8000005b5b7808 */ /* 0x000fe20004000000 */
[----:B--2---:R-:W-:Y:S01]  /*a430*/  FFMA.FTZ R88, R88, UR5, -R9 ;  /* 0x0000000558587c23 */ /* 0x004fe20008010809 */
[C---:B------:R-:W-:Y:S02]  /*a440*/  ISETP.GE.AND P0, PT, R217.reuse, 0x9, PT ;  /* 0x00000009d900780c */ /* 0x040fe40003f06270 */
[----:B------:R-:W-:Y:S01]  /*a450*/  ISETP.GT.OR P1, PT, R224, 0x8, !P1 ;  /* 0x00000008e000780c */ /* 0x000fe20004f24670 */
[----:B------:R1:W-:Y:S01]  /*a460*/  MUFU.EX2 R227, R88 ;  /* 0x0000005800e37308 */ /* 0x0003e20000000800 */
[----:B------:R-:W-:Y:S01]  /*a470*/  ISETP.GE.AND P3, PT, R217, RZ, PT ;  /* 0x000000ffd900720c */ /* 0x000fe20003f66270 */
[----:B------:R-:W2:Y:S01]  /*a480*/  SHFL.IDX PT, R18, R17, R13, 0x1f ;  /* 0x00001f0d11127589 */ /* 0x000ea200000e0000 */
[----:B------:R-:W-:-:S02]  /*a490*/  ISETP.GT.OR P0, PT, R222, 0x9, !P0 ;  /* 0x00000009de00780c */ /* 0x000fc40004704670 */
[----:B------:R-:W-:Y:S02]  /*a4a0*/  FSEL R92, R92, -INF , !P1 ;  /* 0xff8000005c5c7808 */ /* 0x000fe40004800000 */
[----:B------:R-:W-:Y:S02]  /*a4b0*/  ISETP.GE.AND P2, PT, R225, 0x1, PT ;  /* 0x00000001e100780c */ /* 0x000fe40003f46270 */
[----:B------:R-:W-:Y:S01]  /*a4c0*/  ISETP.GT.OR P3, PT, R222, RZ, !P3 ;  /* 0x000000ffde00720c */ /* 0x000fe20005f64670 */
[----:B-1----:R-:W-:Y:S01]  /*a4d0*/  SHFL.IDX PT, R88, R17, R21, 0x1f ;  /* 0x00001f1511587589 */ /* 0x002fe200000e0000 */
[----:B------:R-:W-:Y:S02]  /*a4e0*/  ISETP.GE.AND P1, PT, R217, 0x10, PT ;  /* 0x00000010d900780c */ /* 0x000fe40003f26270 */
[----:B------:R-:W-:Y:S02]  /*a4f0*/  FSEL R95, R95, -INF , !P0 ;  /* 0xff8000005f5f7808 */ /* 0x000fe40004000000 */
[----:B------:R-:W-:-:S02]  /*a500*/  ISETP.GT.OR P2, PT, R224, 0x1, !P2 ;  /* 0x00000001e000780c */ /* 0x000fc40005744670 */
[----:B------:R-:W-:Y:S01]  /*a510*/  FSEL R90, R90, -INF , !P3 ;  /* 0xff8000005a5a7808 */ /* 0x000fe20005800000 */
[----:B-----5:R-:W-:Y:S01]  /*a520*/  FFMA.FTZ R14, R95, UR5, -R10 ;  /* 0x000000055f0e7c23 */ /* 0x020fe2000801080a */
[----:B------:R-:W-:Y:S02]  /*a530*/  ISETP.GE.AND P0, PT, R225, 0x10, PT ;  /* 0x00000010e100780c */ /* 0x000fe40003f06270 */
        /* <DEDUP_REMOVED lines=11> */
[----:B------:R-:W-:Y:S01]  /*a5f0*/  FFMA.FTZ R11, R91, UR5, -R11 ;  /* 0x000000055b0b7c23 */ /* 0x000fe2000801080b */
[----:B------:R-:W-:Y:S01]  /*a600*/  ISETP.GT.OR P3, PT, R222, 0x8, !P3 ;  /* 0x00000008de00780c */ /* 0x000fe20005f64670 */
[----:B------:R-:W-:Y:S01]  /*a610*/  SHFL.IDX PT, R91, R231, R23, 0x1f ;  /* 0x00001f17e75b7589 */ /* 0x000fe200000e0000 */
[----:B------:R-:W-:Y:S01]  /*a620*/  ISETP.GE.AND P1, PT, R217, 0x11, PT ;  /* 0x00000011d900780c */ /* 0x000fe20003f26270 */
[----:B------:R-:W1:Y:S01]  /*a630*/  MUFU.EX2 R9, R9 ;  /* 0x0000000900097308 */ /* 0x000e620000000800 */
[----:B------:R-:W-:Y:S01]  /*a640*/  FSEL R15, R96, -INF , !P0 ;  /* 0xff800000600f7808 */ /* 0x000fe20004000000 */
[----:B------:R-:W3:Y:S01]  /*a650*/  SHFL.IDX PT, R12, R17, R90, 0x1f ;  /* 0x00001f5a110c7589 */ /* 0x000ee200000e0000 */
[----:B------:R-:W-:Y:S01]  /*a660*/  ISETP.GT.OR P2, PT, R224, 0x9, !P2 ;  /* 0x00000009e000780c */ /* 0x000fe20005744670 */
[----:B------:R-:W-:Y:S01]  /*a670*/  VIADD R96, R5, 0x14 ;  /* 0x0000001405607836 */ /* 0x000fe20000000000 */
[----:B------:R-:W-:Y:S01]  /*a680*/  FSEL R94, R94, -INF , !P3 ;  /* 0xff8000005e5e7808 */ /* 0x000fe20005800000 */
[--C-:B--2---:R-:W-:Y:S01]  /*a690*/  FFMA.FTZ R15, R15, UR5, -R18.reuse ;  /* 0x000000050f0f7c23 */ /* 0x104fe20008010812 */
[----:B------:R-:W-:Y:S01]  /*a6a0*/  ISETP.GE.AND P0, PT, R225, 0x11, PT ;  /* 0x00000011e100780c */ /* 0x000fe20003f06270 */
[----:B------:R-:W-:Y:S01]  /*a6b0*/  FFMA.FTZ R18, R98, UR5, -R18 ;  /* 0x0000000562127c23 */ /* 0x000fe20008010812 */
[----:B------:R-:W-:Y:S01]  /*a6c0*/  ISETP.GT.OR P1, PT, R222, 0x11, !P1 ;  /* 0x00000011de00780c */ /* 0x000fe20004f24670 */
[----:B------:R-:W2:Y:S01]  /*a6d0*/  SHFL.IDX PT, R19, R17, R96, 0x1f ;  /* 0x00001f6011137589 */ /* 0x000ea200000e0000 */
[----:B------:R-:W-:Y:S01]  /*a6e0*/  ISETP.GE.AND P3, PT, R217, 0x18, PT ;  /* 0x00000018d900780c */ /* 0x000fe20003f66270 */
[----:B------:R-:W-:Y:S01]  /*a6f0*/  VIADD R98, R5, 0x18 ;  /* 0x0000001805627836 */ /* 0x000fe20000000000 */
[----:B------:R-:W-:Y:S01]  /*a700*/  FSEL R93, R93, -INF , !P2 ;  /* 0xff8000005d5d7808 */ /* 0x000fe20005000000 */
[----:B------:R-:W-:Y:S01]  /*a710*/  MUFU.EX2 R11, R11 ;  /* 0x0000000b000b7308 */ /* 0x000fe20000000800 */
[----:B------:R-:W-:-:S02]  /*a720*/  ISETP.GT.OR P0, PT, R224, 0x11, !P0 ;  /* 0x00000011e000780c */ /* 0x000fc40004704670 */
[----:B------:R-:W-:Y:S01]  /*a730*/  FSEL R99, R99, -INF , !P1 ;  /* 0xff80000063637808 */ /* 0x000fe20004800000 */
[----:B------:R-:W-:Y:S01]  /*a740*/  FFMA.FTZ R13, R93, UR5, -R10 ;  /* 0x000000055d0d7c23 */ /* 0x000fe2000801080a */
[----:B------:R-:W-:Y:S01]  /*a750*/  ISETP.GE.AND P2, PT, R225, 0x18, PT ;  /* 0x00000018e100780c */ /* 0x000fe20003f46270 */
[----:B------:R-:W-:Y:S01]  /*a760*/  SHFL.IDX PT, R93, R231, R90, 0x1f ;  /* 0x00001f5ae75d7589 */ /* 0x000fe200000e0000 */
[----:B------:R-:W-:Y:S01]  /*a770*/  ISETP.GT.OR P1, PT, R222, 0x18, !P3 ;  /* 0x00000018de00780c */ /* 0x000fe20005f24670 */
[----:B------:R-:W-:Y:S01]  /*a780*/  MUFU.EX2 R226, R226 ;  /* 0x000000e200e27308 */ /* 0x000fe20000000800 */
[----:B------:R-:W-:Y:S01]  /*a790*/  FSEL R97, R97, -INF , !P0 ;  /* 0xff80000061617808 */ /* 0x000fe20004000000 */
[----:B------:R2:W5:Y:S01]  /*a7a0*/  SHFL.IDX PT, R20, R17, R98, 0x1f ;  /* 0x00001f6211147589 */ /* 0x00056200000e0000 */
[----:B------:R-:W-:Y:S01]  /*a7b0*/  ISETP.GT.OR P0, PT, R224, 0x18, !P2 ;  /* 0x00000018e000780c */ /* 0x000fe20005704670 */
[--C-:B---3--:R-:W-:Y:S01]  /*a7c0*/  FFMA.FTZ R92, R92, UR5, -R12.reuse ;  /* 0x000000055c5c7c23 */ /* 0x108fe2000801080c */
[----:B------:R-:W-:Y:S01]  /*a7d0*/  FSEL R102, R102, -INF , !P1 ;  /* 0xff80000066667808 */ /* 0x000fe20004800000 */
[----:B------:R-:W-:Y:S01]  /*a7e0*/  FFMA.FTZ R12, R94, UR5, -R12 ;  /* 0x000000055e0c7c23 */ /* 0x000fe2000801080c */
[----:B------:R-:W-:Y:S01]  /*a7f0*/  ISETP.GE.AND P1, PT, R225, 0x20, PT ;  /* 0x00000020e100780c */ /* 0x000fe20003f26270 */
[----:B------:R-:W-:Y:S01]  /*a800*/  VIADD R94, R5, 0xc ;  /* 0x0000000c055e7836 */ /* 0x000fe20000000000 */
[----:B------:R-:W-:Y:S01]  /*a810*/  FSEL R21, R100, -INF , !P0 ;  /* 0xff80000064157808 */ /* 0x000fe20004000000 */
[----:B------:R3:W-:Y:S01]  /*a820*/  MUFU.EX2 R10, R92 ;  /* 0x0000005c000a7308 */ /* 0x0007e20000000800 */
[----:B------:R-:W-:Y:S01]  /*a830*/  ISETP.GE.AND P0, PT, R225, 0x19, PT ;  /* 0x00000019e100780c */ /* 0x000fe20003f06270 */
[--C-:B--2---:R-:W-:Y:S01]  /*a840*/  FFMA.FTZ R17, R97, UR5, -R19.reuse ;  /* 0x0000000561117c23 */ /* 0x104fe20008010813 */
[C---:B------:R-:W-:Y:S01]  /*a850*/  ISETP.GT.OR P1, PT, R224.reuse, 0x20, !P1 ;  /* 0x00000020e000780c */ /* 0x040fe20004f24670 */
[----:B------:R2:W1:Y:S01]  /*a860*/  SHFL.IDX PT, R95, R231, R94, 0x1f ;  /* 0x00001f5ee75f7589 */ /* 0x00046200000e0000 */
[----:B------:R-:W-:Y:S01]  /*a870*/  ISETP.GT.OR P0, PT, R224, 0x19, !P0 ;  /* 0x00000019e000780c */ /* 0x000fe20004704670 */
[----:B------:R-:W-:Y:S01]  /*a880*/  FFMA.FTZ R19, R99, UR5, -R19 ;  /* 0x0000000563137c23 */ /* 0x000fe20008010813 */
[----:B------:R-:W-:Y:S01]  /*a890*/  FSEL R23, R104, -INF , !P1 ;  /* 0xff80000068177808 */ /* 0x000fe20004800000 */
[----:B------:R-:W1:Y:S01]  /*a8a0*/  SHFL.IDX PT, R99, R231, R96, 0x1f ;  /* 0x00001f60e7637589 */ /* 0x000e6200000e0000 */
[C---:B------:R-:W-:Y:S01]  /*a8b0*/  ISETP.GE.AND P3, PT, R217.reuse, 0x20, PT ;  /* 0x00000020d900780c */ /* 0x040fe20003f66270 */
[----:B------:R-:W1:Y:S01]  /*a8c0*/  MUFU.EX2 R12, R12 ;  /* 0x0000000c000c7308 */ /* 0x000e620000000800 */
[----:B------:R-:W-:Y:S01]  /*a8d0*/  ISETP.GE.AND P1, PT, R217, 0x21, PT ;  /* 0x00000021d900780c */ /* 0x000fe20003f26270 */
[----:B----4-:R-:W-:Y:S01]  /*a8e0*/  SHFL.IDX PT, R104, R220, R5, 0x1f ;  /* 0x00001f05dc687589 */ /* 0x010fe200000e0000 */
[----:B------:R-:W-:Y:S01]  /*a8f0*/  FSEL R22, R101, -INF , !P0 ;  /* 0xff80000065167808 */ /* 0x000fe20004000000 */
[----:B--2---:R-:W-:Y:S01]  /*a900*/  VIADD R94, R5, 0x10 ;  /* 0x00000010055e7836 */ /* 0x004fe20000000000 */
[C---:B------:R-:W-:Y:S01]  /*a910*/  ISETP.GT.OR P0, PT, R222.reuse, 0x20, !P3 ;  /* 0x00000020de00780c */ /* 0x040fe20005f04670 */
[----:B------:R-:W2:Y:S01]  /*a920*/  SHFL.IDX PT, R101, R231, R98, 0x1f ;  /* 0x00001f62e7657589 */ /* 0x000ea200000e0000 */
[----:B------:R-:W-:Y:S01]  /*a930*/  ISETP.GT.OR P1, PT, R222, 0x21, !P1 ;  /* 0x00000021de00780c */ /* 0x000fe20004f24670 */
[----:B-----5:R-:W-:Y:S01]  /*a940*/  FFMA.FTZ R21, R21, UR5, -R20 ;  /* 0x0000000515157c23 */ /* 0x020fe20008010814 */
[----:B------:R-:W-:-:S02]  /*a950*/  WARPGROUP.DEPBAR.LE gsb0, 0x0 ;  /* 0x00008000000079c5 */ /* 0x000fc40000010000 */
[----:B------:R-:W-:Y:S01]  /*a960*/  WARPGROUP.ARRIVE ;  /* 0x00000000000079c5 */ /* 0x000fe20000000000 */
[----:B------:R-:W-:Y:S01]  /*a970*/  ISETP.GE.AND P3, PT, R217, 0x28, PT ;  /* 0x00000028d900780c */ /* 0x000fe20003f66270 */
[----:B------:R4:W5:Y:S01]  /*a980*/  SHFL.IDX PT, R97, R231, R94, 0x1f ;  /* 0x00001f5ee7617589 */ /* 0x00096200000e0000 */
        /* <DEDUP_REMOVED lines=9> */
[----:B------:R-:W-:Y:S01]  /*aa20*/  VIADD R102, R5, 0x1c ;  /* 0x0000001c05667836 */ /* 0x000fe20000000000 */
[----:B------:R-:W-:Y:S01]  /*aa30*/  FSEL R110, R110, -INF , !P1 ;  /* 0xff8000006e6e7808 */ /* 0x000fe20004800000 */
[----:B------:R-:W-:Y:S01]  /*aa40*/  FFMA.FTZ R22, R22, UR5, -R88 ;  /* 0x0000000516167c23 */ /* 0x000fe20008010858 */
[----:B------:R-:W-:Y:S01]  /*aa50*/  FSEL R106, R106, -INF , !P0 ;  /* 0xff8000006a6a7808 */ /* 0x000fe20004000000 */
[--C-:B------:R-:W-:Y:S01]  /*aa60*/  FFMA.FTZ R23, R23, UR5, -R89.reuse ;  /* 0x0000000517177c23 */ /* 0x100fe20008010859 */
[----:B------:R-:W-:Y:S01]  /*aa70*/  ISETP.GE.AND P1, PT, R217, 0x29, PT ;  /* 0x00000029d900780c */ /* 0x000fe20003f26270 */
[----:B------:R-:W-:Y:S01]  /*aa80*/  SHFL.IDX PT, R231, R231, R102, 0x1f ;  /* 0x00001f66e7e77589 */ /* 0x000fe200000e0000 */
[----:B------:R-:W-:Y:S01]  /*aa90*/  ISETP.GT.OR P2, PT, R222, 0x19, !P2 ;  /* 0x00000019de00780c */ /* 0x000fe20005744670 */
[----:B------:R-:W-:Y:S01]  /*aaa0*/  FFMA.FTZ R89, R106, UR5, -R89 ;  /* 0x000000056a597c23 */ /* 0x000fe20008010859 */
[----:B------:R-:W-:Y:S01]  /*aab0*/  ISETP.GE.AND P0, PT, R225, 0x21, PT ;  /* 0x00000021e100780c */ /* 0x000fe20003f06270 */
[----:B------:R-:W-:Y:S01]  /*aac0*/  MUFU.EX2 R21, R21 ;  /* 0x0000001500157308 */ /* 0x000fe20000000800 */
[----:B------:R-:W-:-:S02]  /*aad0*/  ISETP.GT.OR P1, PT, R222, 0x29, !P1 ;  /* 0x00000029de00780c */ /* 0x000fc40004f24670 */
[----:B------:R-:W-:Y:S02]  /*aae0*/  FSEL R103, R103, -INF , !P2 ;  /* 0xff80000067677808 */ /* 0x000fe40005000000 */
[----:B------:R-:W-:Y:S02]  /*aaf0*/  ISETP.GT.OR P0, PT, R224, 0x21, !P0 ;  /* 0x00000021e000780c */ /* 0x000fe40004704670 */
[----:B------:R-:W-:Y:S01]  /*ab00*/  ISETP.GE.AND P2, PT, R225, 0x28, PT ;  /* 0x00000028e100780c */ /* 0x000fe20003f46270 */
[----:B------:R-:W-:Y:S01]  /*ab10*/  FFMA.FTZ R88, R103, UR5, -R88 ;  /* 0x0000000567587c23 */ /* 0x000fe20008010858 */
[----:B------:R-:W-:Y:S01]  /*ab20*/  FSEL R111, R111, -INF , !P1 ;  /* 0xff8000006f6f7808 */ /* 0x000fe20004800000 */
[----:B------:R-:W-:Y:S01]  /*ab30*/  MUFU.EX2 R22, R22 ;  /* 0x0000001600167308 */ /* 0x000fe20000000800 */
[----:B------:R-:W-:Y:S02]  /*ab40*/  FSEL R90, R105, -INF , !P0 ;  /* 0xff800000695a7808 */ /* 0x000fe40004000000 */
[----:B------:R-:W-:-:S02]  /*ab50*/  ISETP.GE.AND P1, PT, R217, 0x30, PT ;  /* 0x00000030d900780c */ /* 0x000fc40003f26270 */
[----:B------:R-:W-:Y:S01]  /*ab60*/  ISETP.GT.OR P0, PT, R224, 0x28, !P2 ;  /* 0x00000028e000780c */ /* 0x000fe20005704670 */
[--C-:B------:R-:W-:Y:S01]  /*ab70*/  FFMA.FTZ R90, R90, UR5, -R91.reuse ;  /* 0x000000055a5a7c23 */ /* 0x100fe2000801085b */
[----:B------:R-:W-:Y:S01]  /*ab80*/  ISETP.GT.OR P1, PT, R222, 0x30, !P1 ;  /* 0x00000030de00780c */ /* 0x000fe20004f24670 */
[----:B------:R-:W-:Y:S01]  /*ab90*/  FFMA.FTZ R91, R107, UR5, -R91 ;  /* 0x000000056b5b7c23 */ /* 0x000fe2000801085b */
[----:B---3--:R-:W-:Y:S01]  /*aba0*/  FSEL R92, R108, -INF , !P0 ;  /* 0xff8000006c5c7808 */ /* 0x008fe20004000000 */
[----:B------:R-:W-:Y:S01]  /*abb0*/  MUFU.EX2 R20, R20 ;  /* 0x0000001400147308 */ /* 0x000fe20000000800 */
[C---:B------:R-:W-:Y:S02]  /*abc0*/  ISETP.GE.AND P0, PT, R225.reuse, 0x29, PT ;  /* 0x00000029e100780c */ /* 0x040fe40003f06270 */
[----:B------:R-:W-:Y:S01]  /*abd0*/  FSEL R114, R114, -INF , !P1 ;  /* 0xff80000072727808 */ /* 0x000fe20004800000 */
[--C-:B------:R-:W-:Y:S01]  /*abe0*/  FFMA.FTZ R92, R92, UR5, -R93.reuse ;  /* 0x000000055c5c7c23 */ /* 0x100fe2000801085d */
[C---:B------:R-:W-:Y:S01]  /*abf0*/  ISETP.GE.AND P1, PT, R225.reuse, 0x31, PT ;  /* 0x00000031e100780c */ /* 0x040fe20003f26270 */
[----:B------:R-:W-:Y:S01]  /*ac00*/  FFMA.FTZ R93, R110, UR5, -R93 ;  /* 0x000000056e5d7c23 */ /* 0x000fe2000801085d */
[----:B------:R-:W-:Y:S01]  /*ac10*/  ISETP.GT.OR P0, PT, R224, 0x29, !P0 ;  /* 0x00000029e000780c */ /* 0x000fe20004704670 */
[----:B------:R-:W-:Y:S01]  /*ac20*/  MUFU.EX2 R88, R88 ;  /* 0x0000005800587308 */ /* 0x000fe20000000800 */
[----:B------:R-:W-:-:S02]  /*ac30*/  ISETP.GE.AND P2, PT, R225, 0x38, PT ;  /* 0x00000038e100780c */ /* 0x000fc40003f46270 */
[----:B------:R-:W-:Y:S02]  /*ac40*/  ISETP.GE.AND P3, PT, R217, 0x31, PT ;  /* 0x00000031d900780c */ /* 0x000fe40003f66270 */
[C---:B------:R-:W-:Y:S02]  /*ac50*/  ISETP.GT.OR P1, PT, R224.reuse, 0x31, !P1 ;  /* 0x00000031e000780c */ /* 0x040fe40004f24670 */
[----:B----4-:R-:W-:Y:S01]  /*ac60*/  FSEL R94, R109, -INF , !P0 ;  /* 0xff8000006d5e7808 */ /* 0x010fe20004000000 */
[----:B------:R-:W-:Y:S01]  /*ac70*/  VIADD R109, R5, 0xc ;  /* 0x0000000c056d7836 */ /* 0x000fe20000000000 */
[----:B------:R-:W-:Y:S01]  /*ac80*/  ISETP.GT.OR P2, PT, R224, 0x38, !P2 ;  /* 0x00000038e000780c */ /* 0x000fe20005744670 */
[----:B------:R-:W-:Y:S01]  /*ac90*/  MUFU.EX2 R13, R13 ;  /* 0x0000000d000d7308 */ /* 0x000fe20000000800 */
[----:B------:R-:W-:Y:S01]  /*aca0*/  ISETP.GT.OR P3, PT, R222, 0x31, !P3 ;  /* 0x00000031de00780c */ /* 0x000fe20005f64670 */
[--C-:B-1----:R-:W-:Y:S01]  /*acb0*/  FFMA.FTZ R94, R94, UR5, -R95.reuse ;  /* 0x000000055e5e7c23 */ /* 0x102fe2000801085f */
[----:B------:R-:W-:Y:S01]  /*acc0*/  ISETP.GE.AND P0, PT, R225, 0x30, PT ;  /* 0x00000030e100780c */ /* 0x000fe20003f06270 */
[----:B------:R-:W-:Y:S01]  /*acd0*/  FFMA.FTZ R95, R111, UR5, -R95 ;  /* 0x000000056f5f7c23 */ /* 0x000fe2000801085f */
[----:B------:R-:W-:Y:S01]  /*ace0*/  FSEL R98, R113, -INF , !P1 ;  /* 0xff80000071627808 */ /* 0x000fe20004800000 */
[----:B------:R1:W3:Y:S01]  /*acf0*/  SHFL.IDX PT, R111, R220, R109, 0x1f ;  /* 0x00001f6ddc6f7589 */ /* 0x0002e200000e0000 */
[----:B------:R-:W-:Y:S01]  /*ad00*/  FSEL R115, R115, -INF , !P3 ;  /* 0xff80000073737808 */ /* 0x000fe20005800000 */
[----:B------:R-:W-:Y:S01]  /*ad10*/  MUFU.EX2 R15, R15 ;  /* 0x0000000f000f7308 */ /* 0x000fe20000000800 */
[----:B------:R-:W-:Y:S01]  /*ad20*/  FSEL R100, R116, -INF , !P2 ;  /* 0xff80000074647808 */ /* 0x000fe20005000000 */
[--C-:B------:R-:W-:Y:S01]  /*ad30*/  FFMA.FTZ R98, R98, UR5, -R99.reuse ;  /* 0x0000000562627c23 */ /* 0x100fe20008010863 */
[----:B------:R-:W-:Y:S01]  /*ad40*/  ISETP.GE.AND P1, PT, R225, 0x41, PT ;  /* 0x00000041e100780c */ /* 0x000fe20003f26270 */
[----:B------:R-:W-:Y:S01]  /*ad50*/  FFMA.FTZ R99, R115, UR5, -R99 ;  /* 0x0000000573637c23 */ /* 0x000fe20008010863 */
[----:B------:R-:W-:Y:S01]  /*ad60*/  ISETP.GT.OR P0, PT, R224, 0x30, !P0 ;  /* 0x00000030e000780c */ /* 0x000fe20004704670 */
[----:B--2---:R-:W-:Y:S01]  /*ad70*/  FFMA.FTZ R100, R100, UR5, -R101 ;  /* 0x0000000564647c23 */ /* 0x004fe20008010865 */
[----:B------:R-:W-:Y:S01]  /*ad80*/  ISETP.GE.AND P2, PT, R225, 0x48, PT ;  /* 0x00000048e100780c */ /* 0x000fe20003f46270 */
[----:B-1----:R-:W-:Y:S01]  /*ad90*/  VIADD R109, R5, 0x10 ;  /* 0x00000010056d7836 */ /* 0x002fe20000000000 */
[----:B------:R-:W-:Y:S01]  /*ada0*/  ISETP.GE.AND P3, PT, R225, 0x49, PT ;  /* 0x00000049e100780c */ /* 0x000fe20003f66270 */
[----:B------:R-:W-:Y:S01]  /*adb0*/  MUFU.EX2 R18, R18 ;  /* 0x0000001200127308 */ /* 0x000fe20000000800 */
[----:B------:R-:W-:-:S02]  /*adc0*/  ISETP.GT.OR P1, PT, R224, 0x41, !P1 ;  /* 0x00000041e000780c */ /* 0x000fc40004f24670 */
[----:B------:R-:W-:Y:S01]  /*add0*/  FSEL R96, R112, -INF , !P0 ;  /* 0xff80000070607808 */ /* 0x000fe20004000000 */
[----:B------:R-:W-:Y:S01]  /*ade0*/  VIADD R112, R5, 0x8 ;  /* 0x0000000805707836 */ /* 0x000fe20000000000 */
[C---:B------:R-:W-:Y:S01]  /*adf0*/  ISETP.GT.OR P2, PT, R224.reuse, 0x48, !P2 ;  /* 0x00000048e000780c */ /* 0x040fe20005744670 */
[----:B------:R3:W-:Y:S01]  /*ae00*/  SHFL.IDX PT, R113, R220, R109, 0x1f ;  /* 0x00001f6ddc717589 */ /* 0x0007e200000e0000 */
[----:B------:R-:W-:Y:S01]  /*ae10*/  ISETP.GT.OR P3, PT, R224, 0x49, !P3 ;  /* 0x00000049e000780c */ /* 0x000fe20005f64670 */
[--C-:B-----5:R-:W-:Y:S01]  /*ae20*/  FFMA.FTZ R96, R96, UR5, -R97.reuse ;  /* 0x0000000560607c23 */ /* 0x120fe20008010861 */
[----:B------:R-:W-:Y:S01]  /*ae30*/  FSEL R121, R121, -INF , !P1 ;  /* 0xff80000079797808 */ /* 0x000fe20004800000 */
[----:B------:R-:W1:Y:S01]  /*ae40*/  SHFL.IDX PT, R110, R220, R112, 0x1f ;  /* 0x00001f70dc6e7589 */ /* 0x000e6200000e0000 */
[----:B------:R-:W-:Y:S01]  /*ae50*/  ISETP.GE.AND P1, PT, R225, 0x59, PT ;  /* 0x00000059e100780c */ /* 0x000fe20003f26270 */
[----:B------:R-:W-:Y:S01]  /*ae60*/  FFMA.FTZ R97, R114, UR5, -R97 ;  /* 0x0000000572617c23 */ /* 0x000fe20008010861 */
[----:B------:R-:W-:Y:S01]  /*ae70*/  FSEL R124, R124, -INF , !P2 ;  /* 0xff8000007c7c7808 */ /* 0x000fe20005000000 */
[----:B------:R-:W-:Y:S01]  /*ae80*/  VIADD R114, R5, 0x4 ;  /* 0x0000000405727836 */ /* 0x000fe20000000000 */
[----:B------:R-:W-:Y:S01]  /*ae90*/  FSEL R125, R125, -INF , !P3 ;  /* 0xff8000007d7d7808 */ /* 0x000fe20005800000 */
[----:B------:R-:W-:Y:S01]  /*aea0*/  MUFU.EX2 R17, R17 ;  /* 0x0000001100117308 */ /* 0x000fe20000000800 */
[----:B------:R-:W-:-:S02]  /*aeb0*/  ISETP.GE.AND P2, PT, R225, 0x60, PT ;  /* 0x00000060e100780c */ /* 0x000fc40003f46270 */
[----:B------:R-:W-:Y:S01]  /*aec0*/  ISETP.GE.AND P3, PT, R225, 0x61, PT ;  /* 0x00000061e100780c */ /* 0x000fe20003f66270 */
[----:B------:R-:W2:Y:S01]  /*aed0*/  SHFL.IDX PT, R103, R220, R114, 0x1f ;  /* 0x00001f72dc677589 */ /* 0x000ea200000e0000 */
[C---:B------:R-:W-:Y:S01]  /*aee0*/  ISETP.GT.OR P1, PT, R224.reuse, 0x59, !P1 ;  /* 0x00000059e000780c */ /* 0x040fe20004f24670 */
[----:B---3--:R-:W-:Y:S01]  /*aef0*/  FFMA.FTZ R109, R125, UR5, -R111 ;  /* 0x000000057d6d7c23 */ /* 0x008fe2000801086f */
[C---:B------:R-:W-:Y:S01]  /*af00*/  ISETP.GT.OR P2, PT, R224.reuse, 0x60, !P2 ;  /* 0x00000060e000780c */ /* 0x040fe20005744670 */
[----:B------:R-:W-:Y:S01]  /*af10*/  MUFU.EX2 R19, R19 ;  /* 0x0000001300137308 */ /* 0x000fe20000000800 */
[----:B------:R-:W-:Y:S02]  /*af20*/  ISETP.GT.OR P3, PT, R224, 0x61, !P3 ;  /* 0x00000061e000780c */ /* 0x000fe40005f64670 */
[----:B------:R-:W-:Y:S02]  /*af30*/  ISETP.GE.AND P4, PT, R225, 0x40, PT ;  /* 0x00000040e100780c */ /* 0x000fe40003f86270 */
[----:B------:R-:W-:-:S02]  /*af40*/  FSEL R133, R133, -INF , !P1 ;  /* 0xff80000085857808 */ /* 0x000fc40004800000 */
[----:B------:R-:W-:Y:S01]  /*af50*/  ISETP.GE.AND P0, PT, R217, 0x38, PT ;  /* 0x00000038d900780c */ /* 0x000fe20003f06270 */
[----:B------:R-:W-:Y:S01]  /*af60*/  MUFU.EX2 R109, R109 ;  /* 0x0000006d006d7308 */ /* 0x000fe20000000800 */
[----:B------:R-:W-:Y:S01]  /*af70*/  ISETP.GE.AND P5, PT, R225, 0x39, PT ;  /* 0x00000039e100780c */ /* 0x000fe20003fa6270 */
[----:B-1----:R-:W-:Y:S01]  /*af80*/  FFMA.FTZ R108, R124, UR5, -R110 ;  /* 0x000000057c6c7c23 */ /* 0x002fe2000801086e */
[----:B------:R-:W-:Y:S02]  /*af90*/  ISETP.GE.AND P1, PT, R217, 0x39, PT ;  /* 0x00000039d900780c */ /* 0x000fe40003f26270 */
[----:B------:R-:W-:Y:S02]  /*afa0*/  FSEL R136, R136, -INF , !P2 ;  /* 0xff80000088887808 */ /* 0x000fe40005000000 */
[----:B------:R-:W-:Y:S01]  /*afb0*/  FSEL R137, R137, -INF , !P3 ;  /* 0xff80000089897808 */ /* 0x000fe20005800000 */
[----:B------:R-:W-:Y:S01]  /*afc0*/  MUFU.EX2 R108, R108 ;  /* 0x0000006c006c7308 */ /* 0x000fe20000000800 */
[----:B------:R-:W-:-:S02]  /*afd0*/  ISETP.GE.AND P2, PT, R217, 0x40, PT ;  /* 0x00000040d900780c */ /* 0x000fc40003f46270 */
[----:B------:R-:W-:Y:S01]  /*afe0*/  ISETP.GE.AND P3, PT, R217, 0x41, PT ;  /* 0x00000041d900780c */ /* 0x000fe20003f66270 */
[----:B--2---:R-:W-:Y:S01]  /*aff0*/  FFMA.FTZ R106, R121, UR5, -R103 ;  /* 0x00000005796a7c23 */ /* 0x004fe20008010867 */
[----:B------:R-:W-:Y:S02]  /*b000*/  ISETP.GT.OR P4, PT, R224, 0x40, !P4 ;  /* 0x00000040e000780c */ /* 0x000fe40006784670 */
[----:B------:R-:W-:Y:S01]  /*b010*/  ISETP.GT.OR P0, PT, R222, 0x38, !P0 ;  /* 0x00000038de00780c */ /* 0x000fe20004704670 */
[----:B------:R-:W-:Y:S01]  /*b020*/  MUFU.EX2 R23, R23 ;  /* 0x0000001700177308 */ /* 0x000fe20000000800 */
[----:B------:R-:W-:Y:S02]  /*b030*/  ISETP.GT.OR P5, PT, R224, 0x39, !P5 ;  /* 0x00000039e000780c */ /* 0x000fe40006fa4670 */
[C---:B------:R-:W-:Y:S02]  /*b040*/  ISETP.GT.OR P1, PT, R222.reuse, 0x39, !P1 ;  /* 0x00000039de00780c */ /* 0x040fe40004f24670 */
[----:B------:R-:W-:-:S02]  /*b050*/  ISETP.GT.OR P2, PT, R222, 0x40, !P2 ;  /* 0x00000040de00780c */ /* 0x000fc40005744670 */
[----:B------:R-:W-:Y:S01]  /*b060*/  ISETP.GT.OR P3, PT, R222, 0x41, !P3 ;  /* 0x00000041de00780c */ /* 0x000fe20005f64670 */
[----:B------:R-:W-:Y:S01]  /*b070*/  MUFU.EX2 R106, R106 ;  /* 0x0000006a006a7308 */ /* 0x000fe20000000800 */
[----:B------:R-:W-:Y:S02]  /*b080*/  FSEL R120, R120, -INF , !P4 ;  /* 0xff80000078787808 */ /* 0x000fe40006000000 */
[----:B------:R-:W-:Y:S02]  /*b090*/  FSEL R118, R118, -INF , !P0 ;  /* 0xff80000076767808 */ /* 0x000fe40004000000 */
[----:B------:R-:W-:Y:S01]  /*b0a0*/  FSEL R117, R117, -INF , !P5 ;  /* 0xff80000075757808 */ /* 0x000fe20006800000 */
[----:B------:R-:W-:Y:S02]  /*b0b0*/  WARPGROUP.DEPBAR.LE gsb0, 0x0 ;  /* 0x00008000000079c5 */ /* 0x000fe40000010000 */
[----:B------:R-:W-:Y:S01]  /*b0c0*/  WARPGROUP.ARRIVE ;  /* 0x00000000000079c5 */ /* 0x000fe20000000000 */
[----:B------:R-:W-:Y:S01]  /*b0d0*/  ISETP.GE.AND P4, PT, R225, 0x58, PT ;  /* 0x00000058e100780c */ /* 0x000fe20003f86270 */
[--C-:B------:R-:W-:Y:S01]  /*b0e0*/  FFMA.FTZ R102, R117, UR5, -R231.reuse ;  /* 0x0000000575667c23 */ /* 0x100fe200080108e7 */
[----:B------:R-:W-:Y:S01]  /*b0f0*/  FSEL R119, R119, -INF , !P1 ;  /* 0xff80000077777808 */ /* 0x000fe20004800000 */
[--C-:B------:R-:W-:Y:S01]  /*b100*/  FFMA.FTZ R120, R120, UR5, -R104.reuse ;  /* 0x0000000578787c23 */ /* 0x100fe20008010868 */
        /* <DEDUP_REMOVED lines=8> */
[----:B------:R-:W-:Y:S01]  /*b190*/  ISETP.GE.AND P1, PT, R217, 0x48, PT ;  /* 0x00000048d900780c */ /* 0x000fe20003f26270 */
[----:B------:R-:W-:Y:S01]  /*b1a0*/  VIADD R231, R5, 0x14 ;  /* 0x0000001405e77836 */ /* 0x000fe20000000000 */
[----:B------:R-:W-:Y:S01]  /*b1b0*/  FSEL R105, R122, -INF , !P2 ;  /* 0xff8000007a697808 */ /* 0x000fe20005000000 */
[----:B------:R-:W-:Y:S01]  /*b1c0*/  FFMA.FTZ R101, R118, UR5, -R101 ;  /* 0x0000000576657c23 */ /* 0x000fe20008010865 */
        /* <DEDUP_REMOVED lines=9> */
[----:B------:R-:W-:Y:S02]  /*b260*/  ISETP.GT.OR P5, PT, R224, 0x51, !P5 ;  /* 0x00000051e000780c */ /* 0x000fe40006fa4670 */
[----:B------:R-:W-:Y:S02]  /*b270*/  ISETP.GT.OR P1, PT, R222, 0x48, !P1 ;  /* 0x00000048de00780c */ /* 0x000fe40004f24670 */
[C---:B------:R-:W-:Y:S02]  /*b280*/  ISETP.GT.OR P2, PT, R224.reuse, 0x71, !P2 ;  /* 0x00000071e000780c */ /* 0x040fe40005744670 */
[----:B------:R-:W-:Y:S01]  /*b290*/  ISETP.GT.OR P3, PT, R224, 0x78, !P3 ;  /* 0x00000078e000780c */ /* 0x000fe20005f64670 */
[----:B------:R2:W-:Y:S01]  /*b2a0*/  MUFU.EX2 R104, R119 ;  /* 0x0000007700687308 */ /* 0x0005e20000000800 */
[----:B------:R-:W-:-:S02]  /*b2b0*/  FSEL R132, R132, -INF , !P4 ;  /* 0xff80000084847808 */ /* 0x000fc40006000000 */
[----:B------:R-:W-:Y:S02]  /*b2c0*/  FSEL R128, R128, -INF , !P0 ;  /* 0xff80000080807808 */ /* 0x000fe40004000000 */
[----:B------:R-:W-:Y:S02]  /*b2d0*/  FSEL R129, R129, -INF , !P5 ;  /* 0xff80000081817808 */ /* 0x000fe40006800000 */
[C---:B------:R-:W-:Y:S01]  /*b2e0*/  ISETP.GE.AND P4, PT, R225.reuse, 0x70, PT ;  /* 0x00000070e100780c */ /* 0x040fe20003f86270 */
[----:B------:R-:W-:Y:S01]  /*b2f0*/  MUFU.EX2 R105, R105 ;  /* 0x0000006900697308 */ /* 0x000fe20000000800 */
[----:B------:R-:W-:Y:S02]  /*b300*/  FSEL R126, R126, -INF , !P1 ;  /* 0xff8000007e7e7808 */ /* 0x000fe40004800000 */
[C---:B------:R-:W-:Y:S02]  /*b310*/  ISETP.GE.AND P0, PT, R225.reuse, 0x68, PT ;  /* 0x00000068e100780c */ /* 0x040fe40003f06270 */
[C---:B------:R-:W-:Y:S01]  /*b320*/  ISETP.GE.AND P5, PT, R225.reuse, 0x69, PT ;  /* 0x00000069e100780c */ /* 0x040fe20003fa6270 */
[----:B------:R-:W-:Y:S01]  /*b330*/  FFMA.FTZ R110, R126, UR5, -R110 ;  /* 0x000000057e6e7c23 */ /* 0x000fe2000801086e */
[----:B------:R-:W-:Y:S01]  /*b340*/  ISETP.GE.AND P1, PT, R225, 0x79, PT ;  /* 0x00000079e100780c */ /* 0x000fe20003f26270 */
[----:B------:R-:W-:Y:S01]  /*b350*/  VIADD R225, R5, 0x1c ;  /* 0x0000001c05e17836 */ /* 0x000fe20000000000 */
[----:B------:R-:W-:Y:S01]  /*b360*/  FSEL R124, R145, -INF , !P2 ;  /* 0xff800000917c7808 */ /* 0x000fe20005000000 */
[----:B------:R-:W-:Y:S01]  /*b370*/  MUFU.EX2 R107, R107 ;  /* 0x0000006b006b7308 */ /* 0x000fe20000000800 */
[----:B------:R-:W-:-:S02]  /*b380*/  FSEL R122, R148, -INF , !P3 ;  /* 0xff800000947a7808 */ /* 0x000fc40005800000 */
[C---:B------:R-:W-:Y:S01]  /*b390*/  ISETP.GE.AND P2, PT, R217.reuse, 0x58, PT ;  /* 0x00000058d900780c */ /* 0x040fe20003f46270 */
[----:B------:R-:W-:Y:S01]  /*b3a0*/  SHFL.IDX PT, R148, R221, R5, 0x1f ;  /* 0x00001f05dd947589 */ /* 0x000fe200000e0000 */
[----:B------:R-:W-:Y:S02]  /*b3b0*/  ISETP.GE.AND P3, PT, R217, 0x59, PT ;  /* 0x00000059d900780c */ /* 0x000fe40003f66270 */
[C---:B------:R-:W-:Y:S01]  /*b3c0*/  ISETP.GT.OR P4, PT, R224.reuse, 0x70, !P4 ;  /* 0x00000070e000780c */ /* 0x040fe20006784670 */
[----:B------:R-:W3:Y:S01]  /*b3d0*/  MUFU.EX2 R110, R110 ;  /* 0x0000006e006e7308 */ /* 0x000ee20000000800 */
[C---:B------:R-:W-:Y:S02]  /*b3e0*/  ISETP.GT.OR P0, PT, R224.reuse, 0x68, !P0 ;  /* 0x00000068e000780c */ /* 0x040fe40004704670 */
[C---:B------:R-:W-:Y:S02]  /*b3f0*/  ISETP.GT.OR P5, PT, R224.reuse, 0x69, !P5 ;  /* 0x00000069e000780c */ /* 0x040fe40006fa4670 */
[----:B------:R-:W-:Y:S01]  /*b400*/  ISETP.GT.OR P1, PT, R224, 0x79, !P1 ;  /* 0x00000079e000780c */ /* 0x000fe20004f24670 */
[----:B------:R-:W-:Y:S01]  /*b410*/  VIADD R224, R5, 0x18 ;  /* 0x0000001805e07836 */ /* 0x000fe20000000000 */
[C---:B------:R-:W-:Y:S01]  /*b420*/  ISETP.GT.OR P2, PT, R222.reuse, 0x58, !P2 ;  /* 0x00000058de00780c */ /* 0x040fe20005744670 */
[----:B------:R-:W-:Y:S01]  /*b430*/  MUFU.EX2 R90, R90 ;  /* 0x0000005a005a7308 */ /* 0x000fe20000000800 */
[----:B------:R-:W-:-:S02]  /*b440*/  ISETP.GT.OR P3, PT, R222, 0x59, !P3 ;  /* 0x00000059de00780c */ /* 0x000fc40005f64670 */
[----:B------:R-:W-:Y:S02]  /*b450*/  FSEL R126, R144, -INF , !P4 ;  /* 0xff800000907e7808 */ /* 0x000fe40006000000 */
[----:B------:R-:W-:Y:S02]  /*b460*/  ISETP.GE.AND P4, PT, R217, 0x51, PT ;  /* 0x00000051d900780c */ /* 0x000fe40003f86270 */
[----:B------:R-:W-:Y:S01]  /*b470*/  FSEL R117, R134, -INF , !P2 ;  /* 0xff80000086757808 */ /* 0x000fe20005000000 */
[----:B------:R-:W-:Y:S01]  /*b480*/  MUFU.EX2 R91, R91 ;  /* 0x0000005b005b7308 */ /* 0x000fe20000000800 */
[----:B------:R-:W-:Y:S01]  /*b490*/  FSEL R115, R135, -INF , !P3 ;  /* 0xff80000087737808 */ /* 0x000fe20005800000 */
[----:B------:R-:W4:Y:S01]  /*b4a0*/  SHFL.IDX PT, R134, R220, R224, 0x1f ;  /* 0x00001fe0dc867589 */ /* 0x000f2200000e0000 */
[----:B------:R-:W-:Y:S02]  /*b4b0*/  FSEL R140, R140, -INF , !P0 ;  /* 0xff8000008c8c7808 */ /* 0x000fe40004000000 */
[----:B------:R-:W-:Y:S01]  /*b4c0*/  ISETP.GE.AND P0, PT, R217, 0x49, PT ;  /* 0x00000049d900780c */ /* 0x000fe20003f06270 */
[----:B------:R-:W5:Y:S01]  /*b4d0*/  SHFL.IDX PT, R135, R220, R231, 0x1f ;  /* 0x00001fe7dc877589 */ /* 0x000f6200000e0000 */
[C---:B------:R-:W-:Y:S01]  /*b4e0*/  ISETP.GT.OR P4, PT, R222.reuse, 0x51, !P4 ;  /* 0x00000051de00780c */ /* 0x040fe20006784670 */
[----:B------:R-:W-:Y:S01]  /*b4f0*/  MUFU.EX2 R92, R92 ;  /* 0x0000005c005c7308 */ /* 0x000fe20000000800 */
[----:B------:R-:W-:Y:S01]  /*b500*/  ISETP.GT.OR P0, PT, R222, 0x49, !P0 ;  /* 0x00000049de00780c */ /* 0x000fe20004704670 */
[----:B------:R-:W-:Y:S01]  /*b510*/  SHFL.IDX PT, R220, R220, R225, 0x1f ;  /* 0x00001fe1dcdc7589 */ /* 0x000fe200000e0000 */
[----:B------:R-:W-:-:S02]  /*b520*/  FSEL R144, R131, -INF , !P4 ;  /* 0xff80000083907808 */ /* 0x000fc40006000000 */
[----:B------:R-:W-:Y:S01]  /*b530*/  FSEL R127, R127, -INF , !P0 ;  /* 0xff8000007f7f7808 */ /* 0x000fe20004000000 */
[----:B------:R-:W2:Y:S01]  /*b540*/  SHFL.IDX PT, R131, R221, R114, 0x1f ;  /* 0x00001f72dd837589 */ /* 0x000ea200000e0000 */
[----:B------:R-:W-:Y:S01]  /*b550*/  FSEL R116, R141, -INF , !P5 ;  /* 0xff8000008d747808 */ /* 0x000fe20006800000 */
[----:B------:R-:W-:Y:S01]  /*b560*/  MUFU.EX2 R93, R93 ;  /* 0x0000005d005d7308 */ /* 0x000fe20000000800 */
[----:B------:R-:W-:Y:S01]  /*b570*/  ISETP.GE.AND P0, PT, R217, 0x61, PT ;  /* 0x00000061d900780c */ /* 0x000fe20003f06270 */
[----:B------:R-:W-:Y:S01]  /*b580*/  FFMA.FTZ R111, R127, UR5, -R111 ;  /* 0x000000057f6f7c23 */ /* 0x000fe2000801086f */
[----:B------:R-:W-:Y:S02]  /*b590*/  ISETP.GE.AND P5, PT, R217, 0x50, PT ;  /* 0x00000050d900780c */ /* 0x000fe40003fa6270 */
[----:B-1----:R-:W-:Y:S02]  /*b5a0*/  FSEL R120, R149, -INF , !P1 ;  /* 0xff80000095787808 */ /* 0x002fe40004800000 */
[C---:B------:R-:W-:Y:S01]  /*b5b0*/  ISETP.GT.OR P0, PT, R222.reuse, 0x61, !P0 ;  /* 0x00000061de00780c */ /* 0x040fe20004704670 */
[----:B------:R-:W1:Y:S01]  /*b5c0*/  MUFU.EX2 R111, R111 ;  /* 0x0000006f006f7308 */ /* 0x000e620000000800 */
[----:B------:R-:W-:Y:S01]  /*b5d0*/  ISETP.GE.AND P1, PT, R217, 0x60, PT ;  /* 0x00000060d900780c */ /* 0x000fe20003f26270 */
[----:B----4-:R-:W-:Y:S01]  /*b5e0*/  FFMA.FTZ R117, R117, UR5, -R134 ;  /* 0x0000000575757c23 */ /* 0x010fe20008010886 */
[----:B------:R-:W-:-:S02]  /*b5f0*/  ISETP.GT.OR P5, PT, R222, 0x50, !P5 ;  /* 0x00000050de00780c */ /* 0x000fc40006fa4670 */
[----:B------:R-:W-:Y:S01]  /*b600*/  FSEL R141, R139, -INF , !P0 ;  /* 0xff8000008b8d7808 */ /* 0x000fe20004000000 */
[----:B-----5:R-:W-:Y:S01]  /*b610*/  FFMA.FTZ R129, R129, UR5, -R135 ;  /* 0x0000000581817c23 */ /* 0x020fe20008010887 */
[----:B------:R-:W-:Y:S01]  /*b620*/  FSEL R118, R130, -INF , !P5 ;  /* 0xff80000082767808 */ /* 0x000fe20006800000 */
[----:B------:R-:W-:Y:S01]  /*b630*/  FFMA.FTZ R139, R136, UR5, -R148 ;  /* 0x00000005888b7c23 */ /* 0x000fe20008010894 */
[----:B------:R-:W-:Y:S01]  /*b640*/  ISETP.GT.OR P1, PT, R222, 0x60, !P1 ;  /* 0x00000060de00780c */ /* 0x000fe20004f24670 */
[----:B------:R4:W5:Y:S01]  /*b650*/  SHFL.IDX PT, R130, R221, R112, 0x1f ;  /* 0x00001f70dd827589 */ /* 0x00096200000e0000 */
[C---:B------:R-:W-:Y:S01]  /*b660*/  ISETP.GE.AND P0, PT, R217.reuse, 0x79, PT ;  /* 0x00000079d900780c */ /* 0x040fe20003f06270 */
[----:B------:R-:W-:Y:S01]  /*b670*/  MUFU.EX2 R117, R117 ;  /* 0x0000007500757308 */ /* 0x000fe20000000800 */
[----:B------:R-:W-:Y:S01]  /*b680*/  ISETP.GE.AND P5, PT, R217, 0x68, PT ;  /* 0x00000068d900780c */ /* 0x000fe20003fa6270 */
[----:B--2---:R-:W-:Y:S01]  /*b690*/  FFMA.FTZ R141, R141, UR5, -R131 ;  /* 0x000000058d8d7c23 */ /* 0x004fe20008010883 */
[----:B------:R-:W-:-:S02]  /*b6a0*/  FSEL R138, R138, -INF , !P1 ;  /* 0xff8000008a8a7808 */ /* 0x000fc40004800000 */
[----:B------:R-:W-:Y:S02]  /*b6b0*/  ISETP.GT.OR P0, PT, R222, 0x79, !P0 ;  /* 0x00000079de00780c */ /* 0x000fe40004704670 */
[C---:B------:R-:W-:Y:S01]  /*b6c0*/  ISETP.GE.AND P4, PT, R217.reuse, 0x69, PT ;  /* 0x00000069d900780c */ /* 0x040fe20003f86270 */
[--C-:B----4-:R-:W-:Y:S01]  /*b6d0*/  FFMA.FTZ R112, R128, UR5, -R113.reuse ;  /* 0x0000000580707c23 */ /* 0x110fe20008010871 */
[C---:B------:R-:W-:Y:S01]  /*b6e0*/  ISETP.GE.AND P2, PT, R217.reuse, 0x70, PT ;  /* 0x00000070d900780c */ /* 0x040fe20003f46270 */
[----:B------:R-:W-:Y:S01]  /*b6f0*/  FFMA.FTZ R113, R118, UR5, -R113 ;  /* 0x0000000576717c23 */ /* 0x000fe20008010871 */
[----:B------:R-:W-:Y:S01]  /*b700*/  ISETP.GE.AND P3, PT, R217, 0x71, PT ;  /* 0x00000071d900780c */ /* 0x000fe20003f66270 */
[--C-:B------:R-:W-:Y:S01]  /*b710*/  FFMA.FTZ R118, R133, UR5, -R220.reuse ;  /* 0x0000000585767c23 */ /* 0x100fe200080108dc */
[----:B------:R-:W-:Y:S01]  /*b720*/  ISETP.GE.AND P1, PT, R217, 0x78, PT ;  /* 0x00000078d900780c */ /* 0x000fe20003f26270 */
[----:B------:R-:W-:Y:S01]  /*b730*/  FFMA.FTZ R133, R115, UR5, -R220 ;  /* 0x0000000573857c23 */ /* 0x000fe200080108dc */
[C---:B------:R-:W-:Y:S01]  /*b740*/  ISETP.GT.OR P5, PT, R222.reuse, 0x68, !P5 ;  /* 0x00000068de00780c */ /* 0x040fe20006fa4670 */
[----:B------:R-:W-:Y:S01]  /*b750*/  VIADD R220, R5, 0x4 ;  /* 0x0000000405dc7836 */ /* 0x000fe20000000000 */
[----:B------:R-:W-:Y:S01]  /*b760*/  FSEL R119, R151, -INF , !P0 ;  /* 0xff80000097777808 */ /* 0x000fe20004000000 */
[C---:B------:R-:W-:Y:S01]  /*b770*/  VIADD R151, R5.reuse, 0x8 ;  /* 0x0000000805977836 */ /* 0x040fe20000000000 */
[----:B------:R-:W-:Y:S01]  /*b780*/  ISETP.GT.OR P4, PT, R222, 0x69, !P4 ;  /* 0x00000069de00780c */ /* 0x000fe20006784670 */
[----:B------:R-:W-:Y:S01]  /*b790*/  FFMA.FTZ R128, R144, UR5, -R135 ;  /* 0x0000000590807c23 */ /* 0x000fe20008010887 */
[C---:B------:R-:W-:Y:S01]  /*b7a0*/  ISETP.GT.OR P2, PT, R222.reuse, 0x70, !P2 ;  /* 0x00000070de00780c */ /* 0x040fe20005744670 */
[----:B------:R-:W-:Y:S01]  /*b7b0*/  MUFU.EX2 R115, R129 ;  /* 0x0000008100737308 */ /* 0x000fe20000000800 */
[----:B------:R-:W-:Y:S01]  /*b7c0*/  ISETP.GT.OR P3, PT, R222, 0x71, !P3 ;  /* 0x00000071de00780c */ /* 0x000fe20005f64670 */
[----:B------:R-:W-:Y:S01]  /*b7d0*/  FFMA.FTZ R144, R132, UR5, -R134 ;  /* 0x0000000584907c23 */ /* 0x000fe20008010886 */
[----:B------:R-:W-:Y:S01]  /*b7e0*/  ISETP.GT.OR P1, PT, R222, 0x78, !P1 ;  /* 0x00000078de00780c */ /* 0x000fe20004f24670 */
[----:B------:R-:W-:Y:S01]  /*b7f0*/  VIADD R222, R5, 0xc ;  /* 0x0000000c05de7836 */ /* 0x000fe20000000000 */
[----:B------:R-:W-:Y:S01]  /*b800*/  FSEL R114, R142, -INF , !P5 ;  /* 0xff8000008e727808 */ /* 0x000fe20006800000 */
[----:B------:R-:W-:-:S02]  /*b810*/  WARPGROUP.DEPBAR.LE gsb0, 0x0 ;  /* 0x00008000000079c5 */ /* 0x000fc40000010000 */
[----:B------:R-:W-:Y:S01]  /*b820*/  WARPGROUP.ARRIVE ;  /* 0x00000000000079c5 */ /* 0x000fe20000000000 */
[----:B------:R-:W-:Y:S01]  /*b830*/  FFMA.FTZ R142, R137, UR5, -R131 ;  /* 0x00000005898e7c23 */ /* 0x000fe20008010883 */
[----:B------:R-:W2:Y:S01]  /*b840*/  SHFL.IDX PT, R134, R221, R224, 0x1f ;  /* 0x00001fe0dd867589 */ /* 0x000ea200000e0000 */
[----:B------:R-:W-:Y:S01]  /*b850*/  FSEL R125, R146, -INF , !P2 ;  /* 0xff800000927d7808 */ /* 0x000fe20005000000 */
[----:B------:R-:W-:Y:S01]  /*b860*/  FFMA.FTZ R146, R138, UR5, -R148 ;  /* 0x000000058a927c23 */ /* 0x000fe20008010894 */
[----:B------:R-:W-:Y:S01]  /*b870*/  FSEL R121, R150, -INF , !P1 ;  /* 0xff80000096797808 */ /* 0x000fe20004800000 */
[----:B------:R-:W-:Y:S01]  /*b880*/  HGMMA.64x128x16.F32 R24, gdesc[UR12], R24, gsb0 ;  /* 0x01e000000c1879f0 */ /* 0x000fe20008000818 */
[----:B------:R-:W4:Y:S01]  /*b890*/  SHFL.IDX PT, R135, R221, R231, 0x1f ;  /* 0x00001fe7dd877589 */ /* 0x000f2200000e0000 */
[----:B------:R-:W-:Y:S01]  /*b8a0*/  FSEL R123, R147, -INF , !P3 ;  /* 0xff800000937b7808 */ /* 0x000fe20005800000 */
[----:B------:R-:W-:Y:S01]  /*b8b0*/  VIADD R217, R5, 0x10 ;  /* 0x0000001005d97836 */ /* 0x000fe20000000000 */
[----:B------:R-:W-:Y:S01]  /*b8c0*/  FSEL R127, R143, -INF , !P4 ;  /* 0xff8000008f7f7808 */ /* 0x000fe20006000000 */
[----:B------:R-:W3:Y:S01]  /*b8d0*/  SHFL.IDX PT, R145, R221, R222, 0x1f ;  /* 0x00001fdedd917589 */ /* 0x000ee200000e0000 */
[--C-:B-----5:R-:W-:Y:S01]  /*b8e0*/  FFMA.FTZ R132, R140, UR5, -R130.reuse ;  /* 0x000000058c847c23 */ /* 0x120fe20008010882 */
[----:B------:R-:W-:Y:S01]  /*b8f0*/  FFMA.FTZ R130, R114, UR5, -R130 ;  /* 0x0000000572827c23 */ /* 0x000fe20008010882 */
[----:B------:R-:W5:Y:S01]  /*b900*/  MUFU.EX2 R112, R112 ;  /* 0x0000007000707308 */ /* 0x000f620000000800 */
[----:B------:R-:W1:Y:S04]  /*b910*/  SHFL.IDX PT, R143, R221, R217, 0x1f ;  /* 0x00001fd9dd8f7589 */ /* 0x000e6800000e0000 */
[----:B------:R-:W5:Y:S03]  /*b920*/  SHFL.IDX PT, R221, R221, R225, 0x1f ;  /* 0x00001fe1dddd7589 */ /* 0x000f6600000e0000 */
[----:B------:R3:W-:Y:S01]  /*b930*/  MUFU.EX2 R114, R128 ;  /* 0x0000008000727308 */ /* 0x0007e20000000800 */
[--C-:B--2---:R-:W-:Y:S01]  /*b940*/  FFMA.FTZ R122, R122, UR5, -R134.reuse ;  /* 0x000000057a7a7c23 */ /* 0x104fe20008010886 */
[----:B------:R-:W-:-:S06]  /*b950*/  FFMA.FTZ R121, R121, UR5, -R134 ;  /* 0x0000000579797c23 */ /* 0x000fcc0008010886 */
[----:B------:R-:W-:Y:S01]  /*b960*/  MUFU.EX2 R94, R94 ;  /* 0x0000005e005e7308 */ /* 0x000fe20000000800 */
[--C-:B----4-:R-:W-:Y:S01]  /*b970*/  FFMA.FTZ R124, R124, UR5, -R135.reuse ;  /* 0x000000057c7c7c23 */ /* 0x110fe20008010887 */
[----:B------:R-:W-:Y:S01]  /*b980*/  FFMA.FTZ R123, R123, UR5, -R135 ;  /* 0x000000057b7b7c23 */ /* 0x000fe20008010887 */
[--C-:B---3--:R-:W-:Y:S01]  /*b990*/  FFMA.FTZ R128, R116, UR5, -R145.reuse ;  /* 0x0000000574807c23 */ /* 0x108fe20008010891 */
[----:B------:R-:W-:-:S04]  /*b9a0*/  FFMA.FTZ R127, R127, UR5, -R145 ;  /* 0x000000057f7f7c23 */ /* 0x000fc80008010891 */
[----:B------:R-:W-:Y:S01]  /*b9b0*/  MUFU.EX2 R116, R144 ;  /* 0x0000009000747308 */ /* 0x000fe20000000800 */
[--C-:B-1----:R-:W-:Y:S01]  /*b9c0*/  FFMA.FTZ R126, R126, UR5, -R143.reuse ;  /* 0x000000057e7e7c23 */ /* 0x102fe2000801088f */
[----:B------:R-:W-:Y:S01]  /*b9d0*/  FFMA.FTZ R125, R125, UR5, -R143 ;  /* 0x000000057d7d7c23 */ /* 0x000fe2000801088f */
[--C-:B-----5:R-:W-:Y:S01]  /*b9e0*/  FFMA.FTZ R120, R120, UR5, -R221.reuse ;  /* 0x0000000578787c23 */ /* 0x120fe200080108dd */
[----:B------:R-:W-:-:S04]  /*b9f0*/  FFMA.FTZ R119, R119, UR5, -R221 ;  /* 0x0000000577777c23 */ /* 0x000fc800080108dd */
        /* <DEDUP_REMOVED lines=11> */
[----:B------:R-:W1:Y:S04]  /*bab0*/  LDS R223, [R223+0x400] ;  /* 0x00040000dfdf7984 */ /* 0x000e680000000800 */
[----:B------:R-:W2:Y:S04]  /*bac0*/  LDS R216, [R216+0x400] ;  /* 0x00040000d8d87984 */ /* 0x000ea80000000800 */
[----:B------:R-:W-:Y:S04]  /*bad0*/  LDS R218, [R218+0x400] ;  /* 0x00040000dada7984 */ /* 0x000fe80000000800 */
[----:B------:R-:W-:Y:S04]  /*bae0*/  LDS R219, [R219+0x400] ;  /* 0x00040000dbdb7984 */ /* 0x000fe80000000800 */
[----:B-1----:R-:W1:Y:S04]  /*baf0*/  SHFL.IDX PT, R129, R223, R5, 0x1f ;  /* 0x00001f05df817589 */ /* 0x002e6800000e0000 */
[----:B------:R-:W3:Y:S04]  /*bb00*/  SHFL.IDX PT, R131, R223, R220, 0x1f ;  /* 0x00001fdcdf837589 */ /* 0x000ee800000e0000 */
[----:B------:R-:W4:Y:S04]  /*bb10*/  SHFL.IDX PT, R136, R223, R151, 0x1f ;  /* 0x00001f97df887589 */ /* 0x000f2800000e0000 */
[----:B------:R-:W5:Y:S04]  /*bb20*/  SHFL.IDX PT, R137, R223, R222, 0x1f ;  /* 0x00001fdedf897589 */ /* 0x000f6800000e0000 */
[----:B------:R-:W5:Y:S04]  /*bb30*/  SHFL.IDX PT, R138, R223, R231, 0x1f ;  /* 0x00001fe7df8a7589 */ /* 0x000f6800000e0000 */
[----:B--2---:R-:W2:Y:S01]  /*bb40*/  SHFL.IDX PT, R148, R216, R220, 0x1f ;  /* 0x00001fdcd8947589 */ /* 0x004ea200000e0000 */
[--C-:B-1----:R-:W-:Y:S01]  /*bb50*/  FADD.FTZ R24, R24, -R129.reuse ;  /* 0x8000008118187221 */ /* 0x102fe20000010000 */
[----:B------:R-:W-:-:S02]  /*bb60*/  FADD.FTZ R26, R26, -R129 ;  /* 0x800000811a1a7221 */ /* 0x000fc40000010000 */
[----:B------:R-:W1:Y:S01]  /*bb70*/  SHFL.IDX PT, R135, R223, R217, 0x1f ;  /* 0x00001fd9df877589 */ /* 0x000e6200000e0000 */
[--C-:B---3--:R-:W-:Y:S01]  /*bb80*/  FADD.FTZ R129, R25, -R131.reuse ;  /* 0x8000008319817221 */ /* 0x108fe20000010000 */
[----:B------:R-:W-:Y:S02]  /*bb90*/  FADD.FTZ R131, R27, -R131 ;  /* 0x800000831b837221 */ /* 0x000fe40000010000 */
[----:B------:R-:W3:Y:S01]  /*bba0*/  SHFL.IDX PT, R140, R223, R224, 0x1f ;  /* 0x00001fe0df8c7589 */ /* 0x000ee200000e0000 */
[--C-:B----4-:R-:W-:Y:S01]  /*bbb0*/  FADD.FTZ R134, R28, -R136.reuse ;  /* 0x800000881c867221 */ /* 0x110fe20000010000 */
[----:B------:R-:W-:Y:S01]  /*bbc0*/  FADD.FTZ R25, R30, -R136 ;  /* 0x800000881e197221 */ /* 0x000fe20000010000 */
[----:B------:R1:W-:Y:S01]  /*bbd0*/  MUFU.EX2 R28, R133 ;  /* 0x00000085001c7308 */ /* 0x0003e20000000800 */
[----:B------:R-:W4:Y:S01]  /*bbe0*/  SHFL.IDX PT, R150, R223, R225, 0x1f ;  /* 0x00001fe1df967589 */ /* 0x000f2200000e0000 */
[--C-:B-----5:R-:W-:Y:S01]  /*bbf0*/  FADD.FTZ R136, R29, -R137.reuse ;  /* 0x800000891d887221 */ /* 0x120fe20000010000 */
[----:B------:R-:W-:-:S02]  /*bc00*/  FADD.FTZ R27, R31, -R137 ;  /* 0x800000891f1b7221 */ /* 0x000fc40000010000 */
[----:B------:R-:W5:Y:S01]  /*bc10*/  SHFL.IDX PT, R149, R216, R5, 0x1f ;  /* 0x00001f05d8957589 */ /* 0x000f6200000e0000 */
[--C-:B------:R-:W-:Y:S01]  /*bc20*/  FADD.FTZ R137, R33, -R138.reuse ;  /* 0x8000008a21897221 */ /* 0x100fe20000010000 */
[----:B------:R-:W-:Y:S01]  /*bc30*/  FADD.FTZ R138, R35, -R138 ;  /* 0x8000008a238a7221 */ /* 0x000fe20000010000 */
[----:B------:R1:W-:Y:S01]  /*bc40*/  MUFU.EX2 R31, R142 ;  /* 0x0000008e001f7308 */ /* 0x0003e20000000800 */
[----:B------:R-:W5:Y:S01]  /*bc50*/  SHFL.IDX PT, R35, R218, R220, 0x1f ;  /* 0x00001fdcda237589 */ /* 0x000f6200000e0000 */
[--C-:B--2---:R-:W-:Y:S01]  /*bc60*/  FADD.FTZ R41, R41, -R148.reuse ;  /* 0x8000009429297221 */ /* 0x104fe20000010000 */
[----:B------:R-:W-:Y:S02]  /*bc70*/  FADD.FTZ R43, R43, -R148 ;  /* 0x800000942b2b7221 */ /* 0x000fe40000010000 */
[----:B------:R-:W2:Y:S01]  /*bc80*/  SHFL.IDX PT, R145, R216, R231, 0x1f ;  /* 0x00001fe7d8917589 */ /* 0x000ea200000e0000 */
[----:B-1----:R-:W-:-:S03]  /*bc90*/  FADD.FTZ R133, R32, -R135 ;  /* 0x8000008720857221 */ /* 0x002fc60000010000 */
[----:B------:R1:W-:Y:S01]  /*bca0*/  SHFL.IDX PT, R142, R219, R220, 0x1f ;  /* 0x00001fdcdb8e7589 */ /* 0x0003e200000e0000 */
[----:B------:R1:W-:Y:S01]  /*bcb0*/  MUFU.EX2 R29, R139 ;  /* 0x0000008b001d7308 */ /* 0x0003e20000000800 */
[----:B------:R-:W-:Y:S01]  /*bcc0*/  FADD.FTZ R135, R34, -R135 ;  /* 0x8000008722877221 */ /* 0x000fe20000010000 */
[----:B---3--:R-:W-:Y:S01]  /*bcd0*/  FADD.FTZ R38, R38, -R140 ;  /* 0x8000008c26267221 */ /* 0x008fe20000010000 */
[----:B------:R-:W3:Y:S04]  /*bce0*/  SHFL.IDX PT, R32, R216, R217, 0x1f ;  /* 0x00001fd9d8207589 */ /* 0x000ee800000e0000 */
[----:B------:R-:W3:Y:S01]  /*bcf0*/  SHFL.IDX PT, R33, R216, R225, 0x1f ;  /* 0x00001fe1d8217589 */ /* 0x000ee200000e0000 */
[----:B----4-:R-:W-:Y:S01]  /*bd00*/  FADD.FTZ R39, R39, -R150 ;  /* 0x8000009627277221 */ /* 0x010fe20000010000 */
[----:B-1----:R-:W-:Y:S01]  /*bd10*/  FADD.FTZ R139, R36, -R140 ;  /* 0x8000008c248b7221 */ /* 0x002fe20000010000 */
[----:B------:R-:W-:Y:S01]  /*bd20*/  FADD.FTZ R140, R37, -R150 ;  /* 0x80000096258c7221 */ /* 0x000fe20000010000 */
[----:B------:R-:W4:Y:S01]  /*bd30*/  LDL R220, [R1+0x2c] ;  /* 0x00002c0001dc7983 */ /* 0x000f220000100800 */
[----:B------:R1:W-:Y:S01]  /*bd40*/  MUFU.EX2 R30, R146 ;  /* 0x00000092001e7308 */ /* 0x0003e20000000800 */
[--C-:B-----5:R-:W-:Y:S01]  /*bd50*/  FADD.FTZ R40, R40, -R149.reuse ;  /* 0x8000009528287221 */ /* 0x120fe20000010000 */
[----:B------:R-:W-:Y:S01]  /*bd60*/  FADD.FTZ R42, R42, -R149 ;  /* 0x800000952a2a7221 */ /* 0x000fe20000010000 */
[----:B------:R-:W5:Y:S01]  /*bd70*/  SHFL.IDX PT, R144, R216, R222, 0x1f ;  /* 0x00001fded8907589 */ /* 0x000f6200000e0000 */
[--C-:B------:R-:W-:Y:S01]  /*bd80*/  FADD.FTZ R57, R57, -R35.reuse ;  /* 0x8000002339397221 */ /* 0x100fe20000010000 */
[----:B------:R-:W-:-:S02]  /*bd90*/  FADD.FTZ R59, R59, -R35 ;  /* 0x800000233b3b7221 */ /* 0x000fc40000010000 */
[----:B------:R-:W5:Y:S01]  /*bda0*/  SHFL.IDX PT, R143, R216, R224, 0x1f ;  /* 0x00001fe0d88f7589 */ /* 0x000f6200000e0000 */
[--C-:B--2---:R-:W-:Y:S01]  /*bdb0*/  FADD.FTZ R49, R49, -R145.reuse ;  /* 0x8000009131317221 */ /* 0x104fe20000010000 */
[----:B------:R-:W-:Y:S02]  /*bdc0*/  FADD.FTZ R51, R51, -R145 ;  /* 0x8000009133337221 */ /* 0x000fe40000010000 */
[----:B------:R-:W2:Y:S01]  /*bdd0*/  SHFL.IDX PT, R147, R216, R151, 0x1f ;  /* 0x00001f97d8937589 */ /* 0x000ea200000e0000 */
[----:B------:R-:W-:Y:S01]  /*bde0*/  FMUL.FTZ R26, R9, R26 ;  /* 0x0000001a091a7220 */ /* 0x000fe20000410000 */
[----:B------:R-:W-:Y:S01]  /*bdf0*/  MUFU.EX2 R35, R128 ;  /* 0x0000008000237308 */ /* 0x000fe20000000800 */
[--C-:B---3--:R-:W-:Y:S01]  /*be00*/  FADD.FTZ R48, R48, -R32.reuse ;  /* 0x8000002030307221 */ /* 0x108fe20000010000 */
[----:B------:R-:W-:Y:S01]  /*be10*/  FADD.FTZ R50, R50, -R32 ;  /* 0x8000002032327221 */ /* 0x000fe20000010000 */
[----:B------:R-:W-:Y:S01]  /*be20*/  SHFL.IDX PT, R145, R219, R151, 0x1f ;  /* 0x00001f97db917589 */ /* 0x000fe200000e0000 */
[--C-:B------:R-:W-:Y:S01]  /*be30*/  FADD.FTZ R53, R53, -R33.reuse ;  /* 0x8000002135357221 */ /* 0x100fe20000010000 */
[----:B------:R-:W-:-:S03]  /*be40*/  FADD.FTZ R55, R55, -R33 ;  /* 0x8000002137377221 */ /* 0x000fc60000010000 */
[----:B------:R3:W-:Y:S01]  /*be50*/  MUFU.EX2 R32, R141 ;  /* 0x0000008d00207308 */ /* 0x0007e20000000800 */
[----:B------:R-:W-:Y:S04]  /*be60*/  SHFL.IDX PT, R150, R219, R222, 0x1f ;  /* 0x00001fdedb967589 */ /* 0x000fe800000e0000 */
[----:B-1----:R-:W-:Y:S01]  /*be70*/  SHFL.IDX PT, R146, R219, R217, 0x1f ;  /* 0x00001fd9db927589 */ /* 0x002fe200000e0000 */
[--C-:B-----5:R-:W-:Y:S01]  /*be80*/  FADD.FTZ R45, R45, -R144.reuse ;  /* 0x800000902d2d7221 */ /* 0x120fe20000010000 */
[----:B------:R-:W-:Y:S01]  /*be90*/  FADD.FTZ R47, R47, -R144 ;  /* 0x800000902f2f7221 */ /* 0x000fe20000010000 */
[----:B------:R1:W5:Y:S01]  /*bea0*/  MUFU.EX2 R33, R132 ;  /* 0x0000008400217308 */ /* 0x0003620000000800 */
[----:B---3--:R-:W-:Y:S01]  /*beb0*/  SHFL.IDX PT, R141, R219, R5, 0x1f ;  /* 0x00001f05db8d7589 */ /* 0x008fe200000e0000 */
[--C-:B------:R-:W-:Y:S01]  /*bec0*/  FADD.FTZ R52, R52, -R143.reuse ;  /* 0x8000008f34347221 */ /* 0x100fe20000010000 */
[----:B------:R-:W-:-:S02]  /*bed0*/  FADD.FTZ R54, R54, -R143 ;  /* 0x8000008f36367221 */ /* 0x000fc40000010000 */
[----:B------:R-:W-:Y:S01]  /*bee0*/  SHFL.IDX PT, R149, R219, R231, 0x1f ;  /* 0x00001fe7db957589 */ /* 0x000fe200000e0000 */
[----:B------:R-:W-:Y:S01]  /*bef0*/  FMUL.FTZ R25, R12, R25 ;  /* 0x000000190c197220 */ /* 0x000fe20000410000 */
[--C-:B--2---:R-:W-:Y:S01]  /*bf00*/  FADD.FTZ R44, R44, -R147.reuse ;  /* 0x800000932c2c7221 */ /* 0x104fe20000010000 */
[----:B------:R-:W-:Y:S01]  /*bf10*/  MUFU.EX2 R125, R125 ;  /* 0x0000007d007d7308 */ /* 0x000fe20000000800 */
[----:B------:R-:W-:Y:S01]  /*bf20*/  SHFL.IDX PT, R216, R219, R224, 0x1f ;  /* 0x00001fe0dbd87589 */ /* 0x000fe200000e0000 */
[----:B------:R-:W-:-:S03]  /*bf30*/  FADD.FTZ R46, R46, -R147 ;  /* 0x800000932e2e7221 */ /* 0x000fc60000010000 */
[----:B------:R-:W2:Y:S04]  /*bf40*/  SHFL.IDX PT, R219, R219, R225, 0x1f ;  /* 0x00001fe1dbdb7589 */ /* 0x000ea800000e0000 */
[----:B------:R-:W3:Y:S04]  /*bf50*/  SHFL.IDX PT, R144, R218, R151, 0x1f ;  /* 0x00001f97da907589 */ /* 0x000ee800000e0000 */
[----:B------:R-:W5:Y:S04]  /*bf60*/  SHFL.IDX PT, R36, R218, R222, 0x1f ;  /* 0x00001fdeda247589 */ /* 0x000f6800000e0000 */
[----:B------:R2:W5:Y:S04]  /*bf70*/  SHFL.IDX PT, R143, R218, R217, 0x1f ;  /* 0x00001fd9da8f7589 */ /* 0x00056800000e0000 */
[----:B-1----:R-:W1:Y:S04]  /*bf80*/  SHFL.IDX PT, R132, R218, R231, 0x1f ;  /* 0x00001fe7da847589 */ /* 0x002e6800000e0000 */
[----:B------:R-:W1:Y:S04]  /*bf90*/  SHFL.IDX PT, R34, R218, R5, 0x1f ;  /* 0x00001f05da227589 */ /* 0x000e6800000e0000 */
[----:B------:R-:W1:Y:S04]  /*bfa0*/  SHFL.IDX PT, R37, R218, R224, 0x1f ;  /* 0x00001fe0da257589 */ /* 0x000e6800000e0000 */
[----:B------:R-:W1:Y:S01]  /*bfb0*/  SHFL.IDX PT, R218, R218, R225, 0x1f ;  /* 0x00001fe1dada7589 */ /* 0x000e6200000e0000 */
[----:B--2---:R-:W-:Y:S01]  /*bfc0*/  FADD.FTZ R217, R85, -R219 ;  /* 0x800000db55d97221 */ /* 0x004fe20000010000 */
[----:B------:R-:W-:Y:S01]  /*bfd0*/  FMUL.FTZ R85, R11, R131 ;  /* 0x000000830b557220 */ /* 0x000fe20000410000 */
[----:B---3--:R-:W-:Y:S01]  /*bfe0*/  FADD.FTZ R62, R62, -R144 ;  /* 0x800000903e3e7221 */ /* 0x008fe20000010000 */
[--C-:B-----5:R-:W-:Y:S01]  /*bff0*/  FADD.FTZ R63, R63, -R36.reuse ;  /* 0x800000243f3f7221 */ /* 0x120fe20000010000 */
[----:B------:R-:W-:Y:S01]  /*c000*/  FADD.FTZ R61, R61, -R36 ;  /* 0x800000243d3d7221 */ /* 0x000fe20000010000 */
[----:B------:R-:W-:Y:S01]  /*c010*/  FADD.FTZ R60, R60, -R144 ;  /* 0x800000903c3c7221 */ /* 0x000fe20000010000 */
[----:B------:R-:W-:Y:S01]  /*c020*/  F2FP.F16.F32.PACK_AB R85, R85, R26 ;  /* 0x0000001a5555723e */ /* 0x000fe200000000ff */
[----:B------:R-:W-:Y:S01]  /*c030*/  FMUL.FTZ R26, R14, R27 ;  /* 0x0000001b0e1a7220 */ /* 0x000fe20000410000 */
[----:B------:R-:W-:Y:S01]  /*c040*/  FADD.FTZ R64, R64, -R143 ;  /* 0x8000008f40407221 */ /* 0x000fe20000010000 */
[----:B------:R-:W-:Y:S01]  /*c050*/  FADD.FTZ R219, R87, -R219 ;  /* 0x800000db57db7221 */ /* 0x000fe20000010000 */
[----:B------:R-:W-:Y:S01]  /*c060*/  MUFU.EX2 R124, R124 ;  /* 0x0000007c007c7308 */ /* 0x000fe20000000800 */
[----:B-1----:R-:W-:Y:S01]  /*c070*/  FADD.FTZ R65, R65, -R132 ;  /* 0x8000008441417221 */ /* 0x002fe20000010000 */
[----:B------:R-:W-:Y:S01]  /*c080*/  F2FP.F16.F32.PACK_AB R87, R26, R25 ;  /* 0x000000191a57723e */ /* 0x000fe200000000ff */
[----:B------:R-:W-:Y:S01]  /*c090*/  FADD.FTZ R148, R77, -R150 ;  /* 0x800000964d947221 */ /* 0x000fe20000010000 */
[----:B------:R-:W-:Y:S01]  /*c0a0*/  FADD.FTZ R66, R66, -R143 ;  /* 0x8000008f42427221 */ /* 0x000fe20000010000 */
[--C-:B------:R-:W-:Y:S01]  /*c0b0*/  FADD.FTZ R56, R56, -R34.reuse ;  /* 0x8000002238387221 */ /* 0x100fe20000010000 */
[----:B------:R-:W-:-:S02]  /*c0c0*/  FADD.FTZ R58, R58, -R34 ;  /* 0x800000223a3a7221 */ /* 0x000fc40000010000 */
[----:B------:R1:W2:Y:S01]  /*c0d0*/  MUFU.EX2 R34, R130 ;  /* 0x0000008200227308 */ /* 0x0002a20000000800 */
[----:B------:R-:W-:Y:S01]  /*c0e0*/  FMUL.FTZ R62, R110, R62 ;  /* 0x0000003e6e3e7220 */ /* 0x000fe20000410000 */
[----:B------:R-:W-:Y:S01]  /*c0f0*/  FMUL.FTZ R63, R111, R63 ;  /* 0x0000003f6f3f7220 */ /* 0x000fe20000410000 */
[----:B------:R-:W-:Y:S01]  /*c100*/  FMUL.FTZ R64, R112, R64 ;  /* 0x0000004070407220 */ /* 0x000fe20000410000 */
[----:B------:R-:W-:Y:S01]  /*c110*/  FMUL.FTZ R25, R115, R65 ;  /* 0x0000004173197220 */ /* 0x000fe20000410000 */
[----:B------:R-:W-:-:S03]  /*c120*/  FADD.FTZ R144, R76, -R145 ;  /* 0x800000914c907221 */ /* 0x000fc60000010000 */
[----:B------:R3:W5:Y:S01]  /*c130*/  MUFU.EX2 R36, R127 ;  /* 0x0000007f00247308 */ /* 0x0007620000000800 */
[----:B-1----:R-:W-:Y:S01]  /*c140*/  FADD.FTZ R130, R67, -R132 ;  /* 0x8000008443827221 */ /* 0x002fe20000010000 */
[--C-:B------:R-:W-:Y:S01]  /*c150*/  FADD.FTZ R132, R68, -R37.reuse ;  /* 0x8000002544847221 */ /* 0x100fe20000010000 */
[----:B------:R-:W-:Y:S01]  /*c160*/  FADD.FTZ R67, R70, -R37 ;  /* 0x8000002546437221 */ /* 0x000fe20000010000 */
[----:B------:R-:W-:-:S04]  /*c170*/  F2FP.F16.F32.PACK_AB R64, R25, R64 ;  /* 0x000000401940723e */ /* 0x000fc800000000ff */
[----:B------:R1:W5:Y:S01]  /*c180*/  MUFU.EX2 R37, R126 ;  /* 0x0000007e00257308 */ /* 0x0003620000000800 */
[----:B---3--:R-:W-:Y:S01]  /*c190*/  FADD.FTZ R127, R71, -R218 ;  /* 0x800000da477f7221 */ /* 0x008fe20000010000 */
[----:B------:R-:W-:Y:S01]  /*c1a0*/  F2FP.F16.F32.PACK_AB R71, R63, R62 ;  /* 0x0000003e3f47723e */ /* 0x000fe200000000ff */
[----:B------:R-:W-:-:S05]  /*c1b0*/  FMUL.FTZ R62, R33, R144 ;  /* 0x00000090213e7220 */ /* 0x000fca0000410000 */
[----:B------:R-:W3:Y:S01]  /*c1c0*/  MUFU.EX2 R123, R123 ;  /* 0x0000007b007b7308 */ /* 0x000ee20000000800 */
[----:B------:R-:W-:Y:S01]  /*c1d0*/  FMUL.FTZ R25, R35, R148 ;  /* 0x0000009423197220 */ /* 0x000fe20000410000 */
[----:B------:R-:W-:-:S06]  /*c1e0*/  FADD.FTZ R143, R80, -R146 ;  /* 0x80000092508f7221 */ /* 0x000fcc0000010000 */
[----:B------:R-:W3:Y:S01]  /*c1f0*/  MUFU.EX2 R122, R122 ;  /* 0x0000007a007a7308 */ /* 0x000ee20000000800 */
[----:B------:R-:W-:-:S07]  /*c200*/  FADD.FTZ R146, R82, -R146 ;  /* 0x8000009252927221 */ /* 0x000fce0000010000 */
[----:B------:R-:W3:Y:S08]  /*c210*/  MUFU.EX2 R121, R121 ;  /* 0x0000007900797308 */ /* 0x000ef00000000800 */
[----:B------:R-:W3:Y:S08]  /*c220*/  MUFU.EX2 R120, R120 ;  /* 0x0000007800787308 */ /* 0x000ef00000000800 */
[----:B------:R-:W3:Y:S01]  /*c230*/  MUFU.EX2 R119, R119 ;  /* 0x0000007700777308 */ /* 0x000ee20000000800 */
[--C-:B------:R-:W-:Y:S01]  /*c240*/  FADD.FTZ R151, R84, -R216.reuse ;  /* 0x800000d854977221 */ /* 0x100fe20000010000 */
[----:B------:R-:W-:Y:S01]  /*c250*/  FMUL.FTZ R82, R21, R139 ;  /* 0x0000008b15527220 */ /* 0x000fe20000410000 */
[----:B------:R-:W-:Y:S01]  /*c260*/  FMUL.FTZ R27, R22, R140 ;  /* 0x0000008c161b7220 */ /* 0x000fe20000410000 */
[----:B------:R-:W-:Y:S01]  /*c270*/  FADD.FTZ R216, R86, -R216 ;  /* 0x800000d856d87221 */ /* 0x000fe20000010000 */
[----:B------:R-:W-:Y:S01]  /*c280*/  FMUL.FTZ R38, R20, R38 ;  /* 0x0000002614267220 */ /* 0x000fe20000410000 */
[----:B------:R-:W-:Y:S01]  /*c290*/  FMUL.FTZ R39, R88, R39 ;  /* 0x0000002758277220 */ /* 0x000fe20000410000 */
[----:B------:R-:W-:Y:S01]  /*c2a0*/  FADD.FTZ R70, R69, -R218 ;  /* 0x800000da45467221 */ /* 0x000fe20000010000 */
[--C-:B------:R-:W-:Y:S01]  /*c2b0*/  FADD.FTZ R128, R72, -R141.reuse ;  /* 0x8000008d48807221 */ /* 0x100fe20000010000 */
[----:B-1----:R-:W-:Y:S01]  /*c2c0*/  FADD.FTZ R126, R74, -R141 ;  /* 0x8000008d4a7e7221 */ /* 0x002fe20000010000 */
        /* <DEDUP_REMOVED lines=91> */
[----:B----4-:R-:W-:-:S04]  /*c880*/  IMAD R25, R0, 0x4000, R220 ;  /* 0x0000400000197824 */ /* 0x010fc800078e02dc */
        /* <DEDUP_REMOVED lines=148> */
.L_x_2114:
        /* <DEDUP_REMOVED lines=70> */
.L_x_2115:
        /* <DEDUP_REMOVED lines=12> */
.L_x_2105:
        /* <DEDUP_REMOVED lines=34> */
.L_x_2073:
[----:B------:R-:W-:Y:S05]  /*d910*/  @P0 BRA `(.L_x_2067) ;  /* 0x0000004000000947 */ /* 0x000fea0003800000 */
[----:B------:R-:W-:Y:S01]  /*d920*/  ULDC.64 UR4, c[0x0][0x878] ;  /* 0x00021e0000047ab9 */ /* 0x000fe20000000a00 */
[----:B------:R-:W3:Y:S01]  /*d930*/  S2R R12, SR_TID.X ;  /* 0x00000000000c7919 */ /* 0x000ee20000002100 */
[----:B------:R-:W-:Y:S01]  /*d940*/  UISETP.NE.U32.AND UP0, UPT, UR4, URZ, UPT ;  /* 0x0000003f0400728c */ /* 0x000fe2000bf05070 */
[----:B------:R-:W4:Y:S01]  /*d950*/  S2UR UR8, SR_CTAID.Y ;  /* 0x00000000000879c3 */ /* 0x000f220000002600 */
[----:B------:R-:W-:Y:S02]  /*d960*/  ULDC.64 UR10, c[0x0][0x848] ;  /* 0x00021200000a7ab9 */ /* 0x000fe40000000a00 */
[----:B------:R-:W-:Y:S01]  /*d970*/  UISETP.NE.AND.EX UP0, UPT, UR5, URZ, UPT, UP0 ;  /* 0x0000003f0500728c */ /* 0x000fe2000bf05300 */
[----:B------:R-:W5:Y:S04]  /*d980*/  S2R R0, SR_CTAID.X ;  /* 0x0000000000007919 */ /* 0x000f680000002500 */
[----:B-12---:R-:W1:Y:S01]  /*d990*/  LDC.64 R8, c[0x0][0x818] ;  /* 0x00020600ff087b82 */ /* 0x006e620000000a00 */
[----:B------:R-:W-:-:S05]  /*d9a0*/  PLOP3.LUT P0, PT, PT, PT, UP0, 0x80, 0x0 ;  /* 0x000000000000781c */ /* 0x000fca0003f0f008 */
[----:B------:R-:W-:Y:S02]  /*d9b0*/  @UP0 ULDC.64 UR4, c[0x0][0x878] ;  /* 0x00021e0000040ab9 */ /* 0x000fe40000000a00 */
[----:B------:R-:W-:Y:S01]  /*d9c0*/  @UP0 UIMAD.WIDE UR4, UR37, 0x4, UR4 ;  /* 0x00000004250408a5 */ /* 0x000fe2000f8e0204 */
[----:B------:R-:W2:Y:S05]  /*d9d0*/  LDC.64 R10, c[0x0][0x840] ;  /* 0x00021000ff0a7b82 */ /* 0x000eaa0000000a00 */
[----:B------:R-:W-:Y:S02]  /*d9e0*/  IMAD.U32 R2, RZ, RZ, UR4 ;  /* 0x00000004ff027e24 */ /* 0x000fe4000f8e00ff */
[----:B------:R-:W-:Y:S01]  /*d9f0*/  IMAD.U32 R3, RZ, RZ, UR5 ;  /* 0x00000005ff037e24 */ /* 0x000fe2000f8e00ff */
[----:B------:R-:W-:-:S04]  /*da00*/  ULDC UR5, c[0x0][0x850] ;  /* 0x0002140000057ab9 */ /* 0x000fc80000000800 */
[----:B------:R-:W4:Y:S01]  /*da10*/  @P0 LDG.E R2, desc[UR38][R2.64] ;  /* 0x0000002602020981 */ /* 0x000f22000c1e1900 */
[----:B------:R-:W-:Y:S01]  /*da20*/  UISETP.NE.AND UP1, UPT, UR5, 0x1, UPT ;  /* 0x000000010500788c */ /* 0x000fe2000bf25270 */
[----:B---3--:R-:W-:Y:S01]  /*da30*/  VIADD R13, R12, 0xffffff80 ;  /* 0xffffff800c0d7836 */ /* 0x008fe20000000000 */
[----:B------:R-:W-:Y:S01]  /*da40*/  MOV R14, 0x400 ;  /* 0x00000400000e7802 */ /* 0x000fe20000000f00 */
[----:B------:R-:W3:Y:S01]  /*da50*/  S2R R15, SR_CgaCtaId ;  /* 0x00000000000f7919 */ /* 0x000ee20000008800 */
[----:B-----5:R-:W-:Y:S02]  /*da60*/  IMAD.SHL.U32 R0, R0, 0x2000, RZ ;  /* 0x0000200000007824 */ /* 0x020fe400078e00ff */
[----:B---3--:R-:W-:Y:S02]  /*da70*/  LEA R15, R15, R14, 0x18 ;  /* 0x0000000e0f0f7211 */ /* 0x008fe400078ec0ff */
[----:B----4-:R-:W-:Y:S02]  /*da80*/  @P0 R2UR UR4, R2 ;  /* 0x00000000020402ca */ /* 0x010fe400000e0000 */
[----:B------:R-:W-:-:S04]  /*da90*/  SHF.R.S32.HI R2, RZ, 0x1f, R13 ;  /* 0x0000001fff027819 */ /* 0x000fc8000001140d */
[----:B------:R-:W-:-:S07]  /*daa0*/  LEA.HI R3, R2, R13, RZ, 0x7 ;  /* 0x0000000d02037211 */ /* 0x000fce00078f38ff */
[----:B------:R-:W-:-:S03]  /*dab0*/  @UP0 ULEA UR6, UR37, UR4, 0x7 ;  /* 0x0000000425060291 */ /* 0x000fc6000f8e383f */
[----:B------:R-:W-:Y:S01]  /*dac0*/  @UP1 ULDC UR4, c[0x0][0x854] ;  /* 0x0002150000041ab9 */ /* 0x000fe20000000800 */
[----:B------:R-:W-:Y:S02]  /*dad0*/  @UP0 USHF.R.S32.HI UR7, URZ, 0x1f, UR6 ;  /* 0x0000001f3f070899 */ /* 0x000fe40008011406 */
[----:B------:R-:W-:Y:S02]  /*dae0*/  UIMAD.WIDE.U32 UR4, UR8, UR4, URZ ;  /* 0x00000004080472a5 */ /* 0x000fe4000f8e003f */
[----:B------:R-:W-:-:S03]  /*daf0*/  @UP0 ULEA.HI UR7, UR7, UR6, URZ, 0x7 ;  /* 0x0000000607070291 */ /* 0x000fc6000f8f383f */
[----:B------:R-:W-:Y:S01]  /*db00*/  UMOV UR6, UR8 ;  /* 0x0000000800067c82 */ /* 0x000fe20008000000 */
[----:B------:R-:W-:Y:S01]  /*db10*/  @UP1 ULDC UR8, c[0x0][0x858] ;  /* 0x0002160000081ab9 */ /* 0x000fe20000000800 */
[----:B------:R-:W-:Y:S02]  /*db20*/  @UP0 USHF.L.U32 UR7, UR7, 0x6, URZ ;  /* 0x0000000607070899 */ /* 0x000fe4000800063f */
[----:B------:R-:W-:Y:S02]  /*db30*/  @UP1 USHF.R.U32.HI UR6, URZ, UR8, UR5 ;  /* 0x000000083f061299 */ /* 0x000fe40008011605 */
[----:B------:R-:W-:Y:S02]  /*db40*/  @UP0 ULOP3.LUT UR4, UR7, 0xffffe000, URZ, 0xc0, !UPT ;  /* 0xffffe00007040892 */ /* 0x000fe4000f8ec03f */
[----:B------:R-:W-:Y:S02]  /*db50*/  USHF.R.S32.HI UR7, URZ, 0x1f, UR6 ;  /* 0x0000001f3f077899 */ /* 0x000fe40008011406 */
[----:B------:R-:W-:Y:S01]  /*db60*/  @UP0 USHF.R.S32.HI UR5, URZ, 0x1f, UR4 ;  /* 0x0000001f3f050899 */ /* 0x000fe20008011404 */
[----:B------:R-:W-:-:S02]  /*db70*/  ULDC.64 UR8, c[0x0][0x820] ;  /* 0x0002080000087ab9 */ /* 0x000fc40000000a00 */
[----:B------:R-:W-:Y:S01]  /*db80*/  @!UP0 UMOV UR4, URZ ;  /* 0x0000003f00048c82 */ /* 0x000fe20008000000 */
[----:B-1----:R-:W-:Y:S01]  /*db90*/  IMAD R2, R8, UR7, RZ ;  /* 0x0000000708027c24 */ /* 0x002fe2000f8e02ff */
[----:B------:R-:W-:Y:S01]  /*dba0*/  IADD3 R4, P0, R0, UR4, RZ ;  /* 0x0000000400047c10 */ /* 0x000fe2000ff1e0ff */
[----:B------:R-:W-:Y:S01]  /*dbb0*/  USHF.R.S32.HI UR4, URZ, 0x1f, UR37 ;  /* 0x0000001f3f047899 */ /* 0x000fe20008011425 */
[----:B--2---:R-:W-:Y:S01]  /*dbc0*/  IMAD R6, R10, UR7, RZ ;  /* 0x000000070a067c24 */ /* 0x004fe2000f8e02ff */
[----:B------:R-:W-:Y:S01]  /*dbd0*/  @!UP0 UMOV UR5, URZ ;  /* 0x0000003f00058c82 */ /* 0x000fe20008000000 */
[----:B------:R-:W-:Y:S01]  /*dbe0*/  IMAD R9, R9, UR6, R2 ;  /* 0x0000000609097c24 */ /* 0x000fe2000f8e0202 */
[C---:B------:R-:W-:Y:S01]  /*dbf0*/  LOP3.LUT R2, R3.reuse, 0xfffff80, RZ, 0xc0, !PT ;  /* 0x0fffff8003027812 */ /* 0x040fe200078ec0ff */
[----:B------:R-:W-:Y:S01]  /*dc00*/  IMAD.SHL.U32 R3, R3, 0x20, RZ ;  /* 0x0000002003037824 */ /* 0x000fe200078e00ff */
[----:B------:R-:W-:Y:S01]  /*dc10*/  LEA.HI.X.SX32 R5, R0, UR5, 0x1, P0 ;  /* 0x0000000500057c11 */ /* 0x000fe200080f0eff */
[----:B------:R-:W-:-:S02]  /*dc20*/  USEL UR4, UR4, URZ, !UP0 ;  /* 0x0000003f04047287 */ /* 0x000fc4000c000000 */
[----:B------:R-:W-:Y:S01]  /*dc30*/  IMAD.IADD R0, R13, 0x1, -R2 ;  /* 0x000000010d007824 */ /* 0x000fe200078e0a02 */
[----:B------:R-:W-:Y:S01]  /*dc40*/  LOP3.LUT R7, R3, 0x3ffff000, RZ, 0xc0, !PT ;  /* 0x3ffff00003077812 */ /* 0x000fe200078ec0ff */
[----:B------:R-:W-:Y:S01]  /*dc50*/  IMAD.WIDE.U32 R2, R8, UR6, R4 ;  /* 0x0000000608027c25 */ /* 0x000fe2000f8e0004 */
[----:B------:R-:W-:Y:S02]  /*dc60*/  UIMAD UR5, UR4, UR8, URZ ;  /* 0x00000008040572a4 */ /* 0x000fe4000f8e023f */
[----:B------:R-:W-:Y:S01]  /*dc70*/  UIMAD UR4, UR4, UR10, URZ ;  /* 0x0000000a040472a4 */ /* 0x000fe2000f8e023f */
[----:B------:R-:W-:Y:S02]  /*dc80*/  IMAD R0, R0, 0x4, R7 ;  /* 0x0000000400007824 */ /* 0x000fe400078e0207 */
[----:B------:R-:W-:Y:S02]  /*dc90*/  IMAD R7, R11, UR6, R6 ;  /* 0x000000060b077c24 */ /* 0x000fe4000f8e0206 */
[----:B------:R-:W-:Y:S01]  /*dca0*/  IMAD.WIDE.U32 R4, R10, UR6, R4 ;  /* 0x000000060a047c25 */ /* 0x000fe2000f8e0004 */
[----:B------:R-:W-:-:S03]  /*dcb0*/  USEL UR6, UR37, URZ, !UP0 ;  /* 0x0000003f25067287 */ /* 0x000fc6000c000000 */
[----:B------:R-:W-:Y:S01]  /*dcc0*/  IMAD.IADD R3, R3, 0x1, R9 ;  /* 0x0000000103037824 */ /* 0x000fe200078e0209 */
[----:B------:R-:W-:Y:S01]  /*dcd0*/  UIMAD UR5, UR6, UR9, UR5 ;  /* 0x00000009060572a4 */ /* 0x000fe2000f8e0205 */
[----:B------:R-:W-:Y:S01]  /*dce0*/  IMAD.IADD R5, R5, 0x1, R7 ;  /* 0x0000000105057824 */ /* 0x000fe200078e0207 */
[----:B------:R-:W-:Y:S01]  /*dcf0*/  UIMAD UR4, UR6, UR11, UR4 ;  /* 0x0000000b060472a4 */ /* 0x000fe2000f8e0204 */
[----:B------:R-:W-:Y:S02]  /*dd00*/  IMAD.U32 R9, RZ, RZ, UR8 ;  /* 0x00000008ff097e24 */ /* 0x000fe4000f8e00ff */
[----:B------:R-:W-:Y:S02]  /*dd10*/  IMAD.U32 R7, RZ, RZ, UR10 ;  /* 0x0000000aff077e24 */ /* 0x000fe4000f8e00ff */
[----:B------:R-:W-:-:S04]  /*dd20*/  IMAD.WIDE.U32 R2, R9, UR6, R2 ;  /* 0x0000000609027c25 */ /* 0x000fc8000f8e0002 */
[----:B------:R-:W-:-:S04]  /*dd30*/  IMAD.WIDE.U32 R4, R7, UR6, R4 ;  /* 0x0000000607047c25 */ /* 0x000fc8000f8e0004 */
[----:B------:R-:W-:Y:S02]  /*dd40*/  VIADD R7, R3, UR5 ;  /* 0x0000000503077c36 */ /* 0x000fe40008000000 */
[----:B------:R-:W-:Y:S01]  /*dd50*/  VIADD R6, R5, UR4 ;  /* 0x0000000405067c36 */ /* 0x000fe20008000000 */
[----:B------:R-:W-:Y:S05]  /*dd60*/  WARPSYNC.ALL ;  /* 0x0000000000007948 */ /* 0x000fea0003800000 */
[----:B------:R-:W-:Y:S01]  /*dd70*/  IMAD R0, R0, 0x4, R15 ;  /* 0x0000000400007824 */ /* 0x000fe200078e020f */
        /* <DEDUP_REMOVED lines=32> */
.L_x_2119:
[----:B------:R-:W-:Y:S01]  /*df80*/  @P0 ELECT P1, URZ, PT ;  /* 0x00000000003f082f */ /* 0x000fe20003820000 */
[----:B------:R1:W-:-:S12]  /*df90*/  UBLKRED.G.S.ADD.F32.RN [UR4], [UR6], UR7, desc[UR8] ;  /* 0x00000804060073bb */ /* 0x0003d800080a1407 */
[----:B------:R-:W-:Y:S02]  /*dfa0*/  @P1 PLOP3.LUT P0, PT, P1, PT, PT, 0x8, 0x0 ;  /* 0x000000000000181c */ /* 0x000fe40000f0e170 */
[----:B------:R-:W-:-:S11]  /*dfb0*/  PLOP3.LUT P1, PT, PT, PT, PT, 0x8, 0x0 ;  /* 0x000000000000781c */ /* 0x000fd60003f2e170 */
[----:B-1----:R-:W-:Y:S05]  /*dfc0*/  @P0 BRA.U.ANY `(.L_x_2119) ;  /* 0xfffffffd00ec0947 */ /* 0x002fea000393ffff */
[----:B------:R0:W-:Y:S01]  /*dfd0*/  UTMACMDFLUSH ;  /* 0x00000000000079b7 */ /* 0x0001e20000000000 */
[----:B------:R-:W-:-:S04]  /*dfe0*/  DEPBAR.LE SB0, 0x0 ;  /* 0x000080000000791a */ /* 0x000fc80000000000 */
.L_x_2118:
[----:B------:R-:W-:Y:S05]  /*dff0*/  BSYNC B0 ;  /* 0x0000000000007941 */ /* 0x000fea0003800000 */
.L_x_2117:
        /* <DEDUP_REMOVED lines=25> */
.L_x_2120:
[----:B------:R-:W-:Y:S01]  /*e190*/  @P0 ELECT P1, URZ, PT ;  /* 0x00000000003f082f */ /* 0x000fe20003820000 */
[----:B------:R2:W-:-:S12]  /*e1a0*/  UBLKRED.G.S.ADD.F32.RN [UR4], [UR6], UR7, desc[UR8] ;  /* 0x00000804060073bb */ /* 0x0005d800080a1407 */
[----:B------:R-:W-:Y:S02]  /*e1b0*/  @P1 PLOP3.LUT P0, PT, P1, PT, PT, 0x8, 0x0 ;  /* 0x000000000000181c */ /* 0x000fe40000f0e170 */
[----:B------:R-:W-:-:S11]  /*e1c0*/  PLOP3.LUT P1, PT, PT, PT, PT, 0x8, 0x0 ;  /* 0x000000000000781c */ /* 0x000fd60003f2e170 */
[----:B--2---:R-:W-:Y:S05]  /*e1d0*/  @P0 BRA.U.ANY `(.L_x_2120) ;  /* 0xfffffffd00ec0947 */ /* 0x004fea000393ffff */
[----:B------:R0:W-:Y:S01]  /*e1e0*/  UTMACMDFLUSH ;  /* 0x00000000000079b7 */ /* 0x0001e20000000000 */
[----:B------:R-:W-:-:S04]  /*e1f0*/  DEPBAR.LE SB0, 0x0 ;  /* 0x000080000000791a */ /* 0x000fc80000000000 */
[----:B------:R-:W-:Y:S05]  /*e200*/  BRA `(.L_x_2067) ;  /* 0x0000003400c47947 */ /* 0x000fea0003800000 */
.L_x_2062:
        /* <DEDUP_REMOVED lines=21> */
.L_x_2122:
        /* <DEDUP_REMOVED lines=13> */
.L_x_2124:
[----:B------:R-:W-:-:S05]  /*e430*/  ULDC UR4, c[0x0][0x8c4] ;  /* 0x0002310000047ab9 */ /* 0x000fca0000000800 */
.L_x_2123:
        /* <DEDUP_REMOVED lines=44> */
.L_x_2125:
        /* <DEDUP_REMOVED lines=13> */
.L_x_2126:
        /* <DEDUP_REMOVED lines=12> */
.L_x_2127:
        /* <DEDUP_REMOVED lines=22> */
.L_x_2128:
[----:B------:R-:W-:-:S13]  /*e9f0*/  ISETP.GT.AND P0, PT, R2, UR7, PT ;  /* 0x0000000702007c0c */ /* 0x000fda000bf04270 */
[----:B------:R-:W-:Y:S05]  /*ea00*/  @!P0 BRA `(.L_x_2067) ;  /* 0x0000002c00c48947 */ /* 0x000fea0003800000 */
[----:B------:R-:W-:Y:S01]  /*ea10*/  ULDC.64 UR14, c[0x0][0x2d8] ;  /* 0x0000b600000e7ab9 */ /* 0x000fe20000000a00 */
[----:B------:R-:W-:Y:S01]  /*ea20*/  VIADD R0, R2, -UR7 ;  /* 0x8000000702007c36 */ /* 0x000fe20008000000 */
[----:B------:R-:W-:Y:S02]  /*ea30*/  UIMAD UR11, UR11, UR14, URZ ;  /* 0x0000000e0b0b72a4 */ /* 0x000fe4000f8e023f */
[----:B------:R-:W-:Y:S02]  /*ea40*/  USHF.R.S32.HI UR6, URZ, 0x1f, UR12 ;  /* 0x0000001f3f067899 */ /* 0x000fe4000801140c */
[----:B------:R-:W-:Y:S01]  /*ea50*/  UIMAD.WIDE.U32 UR8, UR16, UR14, URZ ;  /* 0x0000000e100872a5 */ /* 0x000fe2000f8e003f */
        /* <DEDUP_REMOVED lines=33> */
.L_x_2131:
[----:B------:R-:W-:Y:S05]  /*ec70*/  BSYNC B0 ;  /* 0x0000000000007941 */ /* 0x000fea0003800000 */
.L_x_2130:
        /* <DEDUP_REMOVED lines=19> */
.L_x_2133:
[----:B------:R-:W-:Y:S05]  /*edb0*/  BSYNC B0 ;  /* 0x0000000000007941 */ /* 0x000fea0003800000 */
.L_x_2132:
[----:B------:R-:W-:Y:S06]  /*edc0*/  BAR.ARV 0xa, 0xa0 ;  /* 0x0282800000007b1d */ /* 0x000fec0000002000 */
[----:B------:R-:W-:Y:S04]  /*edd0*/  BSSY B0, `(.L_x_2134) ;  /* 0x0000003000007945 */ /* 0x000fe80003800000 */
[----:B------:R-:W-:Y:S05]  /*ede0*/  @!P0 BRA `(.L_x_2135) ;  /* 0x0000000000048947 */ /* 0x000fea0003800000 */
[----:B------:R-:W-:-:S04]  /*edf0*/  DEPBAR.LE SB0, 0x0 ;  /* 0x000080000000791a */ /* 0x000fc80000000000 */
.L_x_2135:
[----:B------:R-:W-:Y:S05]  /*ee00*/  BSYNC B0 ;  /* 0x0000000000007941 */ /* 0x000fea0003800000 */
.L_x_2134:
[----:B------:R-:W-:Y:S06]  /*ee10*/  BAR.ARV 0xb, 0xa0 ;  /* 0x02c2800000007b1d */ /* 0x000fec0000002000 */
[----:B------:R-:W-:Y:S01]  /*ee20*/  UIADD3 UR15, UR7, 0x1, URZ ;  /* 0x00000001070f7890 */ /* 0x000fe2000fffe03f */
[----:B------:R-:W-:Y:S11]  /*ee30*/  BRA `(.L_x_2136) ;  /* 0x0000000000047947 */ /* 0x000ff60003800000 */
.L_x_2129:
[----:B------:R-:W-:-:S05]  /*ee40*/  UMOV UR15, UR7 ;  /* 0x00000007000f7c82 */ /* 0x000fca0008000000 */
.L_x_2136:
        /* <DEDUP_REMOVED lines=21> */
.L_x_2149:
        /* <DEDUP_REMOVED lines=20> */
.L_x_2138:
[----:B------:R-:W-:Y:S05]  /*f0e0*/  BSYNC B0 ;  /* 0x0000000000007941 */ /* 0x000fea0003800000 */
.L_x_2137:
        /* <DEDUP_REMOVED lines=13> */
.L_x_2140:
[----:B------:R-:W-:Y:S05]  /*f1c0*/  BSYNC B0 ;  /* 0x0000000000007941 */ /* 0x000fea0003800000 */
.L_x_2139:
[----:B------:R-:W-:Y:S06]  /*f1d0*/  BAR.ARV 0xa, 0xa0 ;  /* 0x0282800000007b1d */ /* 0x000fec0000002000 */
[----:B------:R-:W-:Y:S04]  /*f1e0*/  BSSY B0, `(.L_x_2141) ;  /* 0x0000003000007945 */ /* 0x000fe80003800000 */
[----:B------:R-:W-:Y:S05]  /*f1f0*/  @!P0 BRA `(.L_x_2142) ;  /* 0x0000000000048947 */ /* 0x000fea0003800000 */
[----:B------:R-:W-:-:S04]  /*f200*/  DEPBAR.LE SB0, 0x0 ;  /* 0x000080000000791a */ /* 0x000fc80000000000 */
.L_x_2142:
[----:B------:R-:W-:Y:S05]  /*f210*/  BSYNC B0 ;  /* 0x0000000000007941 */ /* 0x000fea0003800000 */
.L_x_2141:
        /* <DEDUP_REMOVED lines=13> */
.L_x_2144:
[----:B------:R-:W-:Y:S05]  /*f2f0*/  BSYNC B0 ;  /* 0x0000000000007941 */ /* 0x000fea0003800000 */
.L_x_2143:
        /* <DEDUP_REMOVED lines=13> */
.L_x_2146:
[----:B------:R-:W-:Y:S05]  /*f3d0*/  BSYNC B0 ;  /* 0x0000000000007941 */ /* 0x000fea0003800000 */
.L_x_2145:
[----:B------:R-:W-:Y:S01]  /*f3e0*/  UIADD3 UR15, UR15, 0x2, URZ ;  /* 0x000000020f0f7890 */ /* 0x000fe2000fffe03f */
[----:B------:R-:W-:Y:S06]  /*f3f0*/  BAR.ARV 0xa, 0xa0 ;  /* 0x0282800000007b1d */ /* 0x000fec0000002000 */
[----:B------:R-:W-:Y:S01]  /*f400*/  BSSY B0, `(.L_x_2147) ;  /* 0x0000004000007945 */ /* 0x000fe20003800000 */
[----:B------:R-:W-:-:S03]  /*f410*/  ISETP.LE.AND P1, PT, R2, UR15, PT ;  /* 0x0000000f02007c0c */ /* 0x000fc6000bf23270 */
[----:B------:R-:W-:Y:S10]  /*f420*/  @!P0 BRA `(.L_x_2148) ;  /* 0x0000000000048947 */ /* 0x000ff40003800000 */
[----:B------:R-:W-:-:S04]  /*f430*/  DEPBAR.LE SB0, 0x0 ;  /* 0x000080000000791a */ /* 0x000fc80000000000 */
.L_x_2148:
[----:B------:R-:W-:Y:S05]  /*f440*/  BSYNC B0 ;  /* 0x0000000000007941 */ /* 0x000fea0003800000 */
.L_x_2147:
[----:B------:R-:W-:Y:S06]  /*f450*/  BAR.ARV 0xb, 0xa0 ;  /* 0x02c2800000007b1d */ /* 0x000fec0000002000 */
[----:B------:R-:W-:Y:S02]  /*f460*/  UIADD3 UR19, UR19, 0x4000, URZ ;  /* 0x0000400013137890 */ /* 0x000fe4000fffe03f */
[----:B------:R-:W-:Y:S01]  /*f470*/  UIADD3 UR6, UR6, 0x4000, URZ ;  /* 0x0000400006067890 */ /* 0x000fe2000fffe03f */
[----:B------:R-:W-:Y:S11]  /*f480*/  @!P1 BRA `(.L_x_2149) ;  /* 0xfffffff800c49947 */ /* 0x000ff6000383ffff */
[----:B------:R-:W-:Y:S05]  /*f490*/  BRA `(.L_x_2067) ;  /* 0x0000002400207947 */ /* 0x000fea0003800000 */
.L_x_2121:
        /* <DEDUP_REMOVED lines=14> */
.L_x_2150:
        /* <DEDUP_REMOVED lines=14> */
.L_x_2152:
[----:B------:R-:W-:-:S05]  /*f660*/  ULDC UR4, c[0x0][0x8c4] ;  /* 0x0002310000047ab9 */ /* 0x000fca0000000800 */
.L_x_2151:
        /* <DEDUP_REMOVED lines=59> */
.L_x_2154:
        /* <DEDUP_REMOVED lines=13> */
.L_x_2155:
        /* <DEDUP_REMOVED lines=8> */
.L_x_2156:
        /* <DEDUP_REMOVED lines=21> */
.L_x_2157:
        /* <DEDUP_REMOVED lines=50> */
.L_x_2187:
        /* <DEDUP_REMOVED lines=15> */
.L_x_2160:
        /* <DEDUP_REMOVED lines=77> */
.L_x_2171:
[----:B-123--:R-:W-:-:S04]  /*105a0*/  SHF.L.U32 R18, R10, 0x1f, RZ ;  /* 0x0000001f0a127819 */ /* 0x00efc800000006ff */
[----:B------:R-:W2:Y:S02]  /*105b0*/  SYNCS.PHASECHK.TRANS64.TRYWAIT P1, [R15+URZ+0x30c40], R18 ;  /* 0x030c40120f0075a7 */ /* 0x000ea4000802017f */
[----:B--2---:R-:W-:Y:S05]  /*105c0*/  @!P1 BRA `(.L_x_2163) ;  /* 0x00000014009c9947 */ /* 0x004fea0003800000 */
.L_x_2188:
        /* <DEDUP_REMOVED lines=8> */
.L_x_2164:
        /* <DEDUP_REMOVED lines=30> */
.L_x_2189:
        /* <DEDUP_REMOVED lines=8> */
.L_x_2166:
        /* <DEDUP_REMOVED lines=30> */
.L_x_2190:
        /* <DEDUP_REMOVED lines=8> */
.L_x_2168:
        /* <DEDUP_REMOVED lines=24> */
.L_x_2192:
        /* <DEDUP_REMOVED lines=8> */
.L_x_2170:
        /* <DEDUP_REMOVED lines=30> */
.L_x_2162:
[----:B------:R-:W4:Y:S02]  /*10ef0*/  LDL.LU R4, [R1+0x8] ;  /* 0x0000080001047983 */ /* 0x000f240000300800 */
[----:B----4-:R-:W-:Y:S02]  /*10f00*/  ISETP.NE.AND P1, PT, R4, RZ, PT ;  /* 0x000000ff0400720c */ /* 0x010fe40003f25270 */
[----:B------:R4:W5:Y:S11]  /*10f10*/  LDL R4, [R1+0x4] ;  /* 0x0000040001047983 */ /* 0x0009760000100800 */
[----:B----4-:R-:W-:Y:S05]  /*10f20*/  @!P1 BRA `(.L_x_2161) ;  /* 0x0000000400249947 */ /* 0x010fea0003800000 */
[----:B------:R-:W-:-:S04]  /*10f30*/  SHF.L.U32 R12, R10, 0x1f, RZ ;  /* 0x0000001f0a0c7819 */ /* 0x000fc800000006ff */
[----:B------:R-:W4:Y:S02]  /*10f40*/  SYNCS.PHASECHK.TRANS64.TRYWAIT P1, [R15+URZ+0x30c40], R12 ;  /* 0x030c400c0f0075a7 */ /* 0x000f24000802017f */
[----:B----4-:R-:W-:Y:S05]  /*10f50*/  @!P1 BRA `(.L_x_2172) ;  /* 0x0000000c008c9947 */ /* 0x010fea0003800000 */
.L_x_2193:
        /* <DEDUP_REMOVED lines=8> */
.L_x_2173:
        /* <DEDUP_REMOVED lines=27> */
.L_x_2194:
        /* <DEDUP_REMOVED lines=8> */
.L_x_2175:
        /* <DEDUP_REMOVED lines=27> */
.L_x_2161:
[----:B------:R-:W1:Y:S01]  /*113c0*/  S2R R0, SR_TID.X ;  /* 0x0000000000007919 */ /* 0x000e620000002100 */
[----:B------:R-:W-:Y:S01]  /*113d0*/  IMAD R3, R16, 0x8, R15 ;  /* 0x0000000810037824 */ /* 0x000fe200078e020f */
[----:B-1----:R-:W-:Y:S02]  /*113e0*/  LOP3.LUT R2, R0, 0x7f, RZ, 0xc0, !PT ;  /* 0x0000007f00027812 */ /* 0x002fe400078ec0ff */
[----:B------:R-:W-:Y:S02]  /*113f0*/  SHF.L.U32 R0, R10, 0x1f, RZ ;  /* 0x0000001f0a007819 */ /* 0x000fe400000006ff */
[----:B------:R-:W-:Y:S02]  /*11400*/  ISETP.NE.AND P1, PT, R2, RZ, PT ;  /* 0x000000ff0200720c */ /* 0x000fe40003f25270 */
[----:B------:R-:W1:Y:S02]  /*11410*/  SYNCS.PHASECHK.TRANS64.TRYWAIT P0, [R3+URZ+0x30c40], R0 ;  /* 0x030c4000030075a7 */ /* 0x000e64000800017f */
[----:B-1----:R-:W-:Y:S09]  /*11420*/  @!P0 BRA `(.L_x_2176) ;  /* 0x0000000800808947 */ /* 0x002ff20003800000 */
.L_x_2195:
[----:B------:R-:W-:Y:S05]  /*11430*/  @P1 BRA `(.L_x_2177) ;  /* 0x0000000000181947 */ /* 0x000fea0003800000 */
[----:B------:R-:W1:Y:S01]  /*11440*/  S2R R2, SR_TID.X ;  /* 0x0000000000027919 */ /* 0x000e620000002100 */
[----:B------:R-:W-:-:S04]  /*11450*/  IMAD.MOV.U32 R0, RZ, RZ, 0x4200 ;  /* 0x00004200ff007424 */ /* 0x000fc800078e00ff */
[----:B------:R1:W-:Y:S02]  /*11460*/  SYNCS.ARRIVE.TRANS64 RZ, [R3+URZ+0x30c30], R0 ;  /* 0x030c300003ff79a7 */ /* 0x0003e4000800003f */
[----:B-1----:R-:W-:-:S13]  /*11470*/  LOP3.LUT P0, RZ, R2, 0x1f, RZ, 0xc0, !PT ;  /* 0x0000001f02ff7812 */ /* 0x002fda000780c0ff */
[----:B------:R-:W-:Y:S05]  /*11480*/  @!P0 BRA `(.L_x_2177) ;  /* 0x0000000000048947 */ /* 0x000fea0003800000 */
[----:B------:R-:W-:Y:S01]  /*11490*/  BPT.TRAP 0x1 ;  /* 0x000000040000795c */ /* 0x000fe20000300000 */
.L_x_2177:
        /* <DEDUP_REMOVED lines=34> */
.L_x_2158:
[----:B------:R-:W-:Y:S05]  /*116c0*/  BSYNC B0 ;  /* 0x0000000000007941 */ /* 0x000fea0003800000 */
.L_x_2153:
[----:B------:R-:W-:-:S03]  /*116d0*/  UMOV UR8, 0xffffffff ;  /* 0xffffffff00087882 */ /* 0x000fc60000000000 */
[----:B------:R-:W-:Y:S05]  /*116e0*/  BRA.DIV UR8, `(.L_x_2178) ;  /* 0x0000000608e47947 */ /* 0x000fea000b800000 */
[----:B------:R-:W-:-:S13]  /*116f0*/  ELECT P6, URZ, PT ;  /* 0x00000000003f782f */ /* 0x000fda00038c0000 */
.L_x_2198:
[----:B------:R-:W-:Y:S05]  /*11700*/  @!P6 BRA `(.L_x_2067) ;  /* 0x000000000084e947 */ /* 0x000fea0003800000 */
[----:B------:R-:W-:-:S06]  /*11710*/  ULOP3.LUT UR8, UR36, 0x2, URZ, 0xfc, !UPT ;  /* 0x0000000224087892 */ /* 0x000fcc000f8efc3f */
[----:B------:R-:W-:-:S05]  /*11720*/  IMAD.U32 R2, RZ, RZ, UR8 ;  /* 0x00000008ff027e24 */ /* 0x000fca000f8e00ff */
[----:B------:R-:W-:-:S13]  /*11730*/  ISETP.NE.AND P2, PT, R2, 0x3, PT ;  /* 0x000000030200780c */ /* 0x000fda0003f45270 */
[----:B------:R-:W-:Y:S05]  /*11740*/  @!P2 BRA `(.L_x_2179) ;  /* 0x000000000004a947 */ /* 0x000fea0003800000 */
[----:B---3--:R-:W-:Y:S01]  /*11750*/  BPT.TRAP 0x1 ;  /* 0x000000040000795c */ /* 0x008fe20000300000 */
.L_x_2179:
        /* <DEDUP_REMOVED lines=15> */
.L_x_2199:
[----:B------:R-:W2:Y:S02]  /*11850*/  SYNCS.PHASECHK.TRANS64.TRYWAIT P0, [R3+URZ], R2 ;  /* 0x00000002030075a7 */ /* 0x000ea4000800017f */
[----:B--2---:R-:W-:Y:S05]  /*11860*/  @!P0 BRA `(.L_x_2181) ;  /* 0x0000000400b88947 */ /* 0x004fea0003800000 */
.L_x_2200:
[----:B------:R-:W-:Y:S05]  /*11870*/  @!P2 BRA `(.L_x_2182) ;  /* 0x000000000004a947 */ /* 0x000fea0003800000 */
[----:B---3--:R-:W-:Y:S01]  /*11880*/  BPT.TRAP 0x1 ;  /* 0x000000040000795c */ /* 0x008fe20000300000 */
.L_x_2182:
[----:B--2---:R-:W-:-:S04]  /*11890*/  VIADD R3, R8, 0x30c40 ;  /* 0x00030c4008037836 */ /* 0x004fc80000000000 */
[----:B------:R-:W-:-:S04]  /*118a0*/  IMAD R5, R0, 0x8, R3 ;  /* 0x0000000800057824 */ /* 0x000fc800078e0203 */
[----:B------:R-:W2:Y:S02]  /*118b0*/  SYNCS.PHASECHK.TRANS64.TRYWAIT P0, [R5+URZ], R4 ;  /* 0x00000004050075a7 */ /* 0x000ea4000800017f */
[----:B--2---:R-:W-:Y:S05]  /*118c0*/  @!P0 BRA `(.L_x_2183) ;  /* 0x0000000400b48947 */ /* 0x004fea0003800000 */
.L_x_2201:
[----:B------:R-:W-:-:S07]  /*118d0*/  IMAD R3, R6, 0x8, R3 ;  /* 0x0000000806037824 */ /* 0x000fce00078e0203 */
.L_x_2184:
[----:B----4-:R4:W1:Y:S02]  /*118e0*/  SYNCS.PHASECHK.TRANS64.TRYWAIT P0, [R3+URZ], R2 ;  /* 0x00000002030075a7 */ /* 0x010864000800017f */
[----:B-1----:R-:W-:Y:S05]  /*118f0*/  @!P0 NANOSLEEP.SYNCS 0x989680 ;  /* 0x009896800000895d */ /* 0x002fea0003900000 */
[----:B------:R-:W1:Y:S02]  /*11900*/  @!P0 SYNCS.PHASECHK.TRANS64 P0, [R3+URZ], R2 ;  /* 0x00000002030085a7 */ /* 0x000e64000800007f */
[----:B-1----:R-:W-:Y:S05]  /*11910*/  @!P0 BRA `(.L_x_2184) ;  /* 0xfffffffc00f08947 */ /* 0x002fea000383ffff */
.L_x_2067:
[----:B---3--:R-:W-:Y:S05]  /*11920*/  BSYNC B6 ;  /* 0x0000000000067941 */ /* 0x008fea0003800000 */
.L_x_2061:
[----:B------:R-:W-:Y:S05]  /*11930*/  EXIT ;  /* 0x000000000000794d */ /* 0x000fea0003800000 */
.L_x_2078:
[----:B------:R-:W-:Y:S02]  /*11940*/  IMAD.MOV.U32 R13, RZ, RZ, R10 ;  /* 0x000000ffff0d7224 */ /* 0x000fe400078e000a */
[----:B------:R-:W-:Y:S02]  /*11950*/  IMAD.MOV.U32 R12, RZ, RZ, RZ ;  /* 0x000000ffff0c7224 */ /* 0x000fe400078e00ff */
[----:B------:R-:W-:Y:S02]  /*11960*/  IMAD.MOV.U32 R11, RZ, RZ, 0x1f ;  /* 0x0000001fff0b7424 */ /* 0x000fe400078e00ff */
[----:B------:R-:W-:-:S07]  /*11970*/  IMAD.MOV.U32 R15, RZ, RZ, -0x1 ;  /* 0xffffffffff0f7424 */ /* 0x000fce00078e00ff */
[----:B------:R-:W-:Y:S05]  /*11980*/  WARPSYNC.COLLECTIVE R15, `(.L_x_2185) ;  /* 0x000000000f087348 */ /* 0x000fea0003c00000 */
[----:B------:R1:W2:Y:S02]  /*11990*/  SHFL.IDX P6, R14, R13, R12, R11 ;  /* 0x0000000c0d0e7389 */ /* 0x0002a400000c000b */
[----:B-12---:R-:W-:Y:S01]  /*119a0*/  ENDCOLLECTIVE ;  /* 0x000000000000791b */ /* 0x006fe20003800000 */
.L_x_2185:
[----:B------:R-:W-:Y:S05]  /*119b0*/  BRA `(.L_x_2186) ;  /* 0xfffffef800987947 */ /* 0x000fea000383ffff */
.L_x_2080:
[----:B--2---:R2:W3:Y:S02]  /*119c0*/  SYNCS.PHASECHK.TRANS64.TRYWAIT P0, [R16+URZ+0x30c00], R11 ;  /* 0x030c000b100075a7 */ /* 0x0044e4000800017f */
[----:B---3--:R-:W-:Y:S05]  /*119d0*/  @!P0 NANOSLEEP.SYNCS 0x989680 ;  /* 0x009896800000895d */ /* 0x008fea0003900000 */
[----:B------:R-:W3:Y:S02]  /*119e0*/  @!P0 SYNCS.PHASECHK.TRANS64 P0, [R16+URZ+0x30c00], R11 ;  /* 0x030c000b100085a7 */ /* 0x000ee4000800007f */
[----:B---3--:R-:W-:Y:S05]  /*119f0*/  @!P0 BRA `(.L_x_2080) ;  /* 0xfffffffc00f08947 */ /* 0x008fea000383ffff */
[----:B------:R-:W-:Y:S05]  /*11a00*/  BRA `(.L_x_2079) ;  /* 0xfffffef800e07947 */ /* 0x000fea000383ffff */
.L_x_2085:
[----:B--2---:R2:W3:Y:S02]  /*11a10*/  SYNCS.PHASECHK.TRANS64.TRYWAIT P0, [R8+URZ+0x30c10], R23 ;  /* 0x030c1017080075a7 */ /* 0x0044e4000800017f */
[----:B---3--:R-:W-:Y:S05]  /*11a20*/  @!P0 NANOSLEEP.SYNCS 0x989680 ;  /* 0x009896800000895d */ /* 0x008fea0003900000 */
[----:B------:R-:W3:Y:S02]  /*11a30*/  @!P0 SYNCS.PHASECHK.TRANS64 P0, [R8+URZ+0x30c10], R23 ;  /* 0x030c1017080085a7 */ /* 0x000ee4000800007f */
[----:B---3--:R-:W-:Y:S05]  /*11a40*/  @!P0 BRA `(.L_x_2085) ;  /* 0xfffffffc00f08947 */ /* 0x008fea000383ffff */
[----:B------:R-:W-:Y:S05]  /*11a50*/  BRA `(.L_x_2084) ;  /* 0xffffff0400807947 */ /* 0x000fea000383ffff */
.L_x_2089:
[----:B------:R1:W1:Y:S02]  /*11a60*/  SYNCS.PHASECHK.TRANS64.TRYWAIT P0, [R8+URZ+0x30c30], R23 ;  /* 0x030c3017080075a7 */ /* 0x000264000800017f */
[----:B-1----:R-:W-:Y:S05]  /*11a70*/  @!P0 NANOSLEEP.SYNCS 0x989680 ;  /* 0x009896800000895d */ /* 0x002fea0003900000 */
[----:B------:R-:W1:Y:S02]  /*11a80*/  @!P0 SYNCS.PHASECHK.TRANS64 P0, [R8+URZ+0x30c30], R23 ;  /* 0x030c3017080085a7 */ /* 0x000e64000800007f */
[----:B-1----:R-:W-:Y:S05]  /*11a90*/  @!P0 BRA `(.L_x_2089) ;  /* 0xfffffffc00f08947 */ /* 0x002fea000383ffff */
[----:B------:R-:W-:Y:S05]  /*11aa0*/  BRA `(.L_x_2088) ;  /* 0xffffff0800807947 */ /* 0x000fea000383ffff */
.L_x_2097:
[----:B--2---:R2:W3:Y:S02]  /*11ab0*/  SYNCS.PHASECHK.TRANS64.TRYWAIT P1, [R7+URZ+0x30c10], R20 ;  /* 0x030c1014070075a7 */ /* 0x0044e4000802017f */
[----:B---3--:R-:W-:Y:S05]  /*11ac0*/  @!P1 NANOSLEEP.SYNCS 0x989680 ;  /* 0x009896800000995d */ /* 0x008fea0003900000 */
[----:B------:R-:W3:Y:S02]  /*11ad0*/  @!P1 SYNCS.PHASECHK.TRANS64 P1, [R7+URZ+0x30c10], R20 ;  /* 0x030c1014070095a7 */ /* 0x000ee4000802007f */
[----:B---3--:R-:W-:Y:S05]  /*11ae0*/  @!P1 BRA `(.L_x_2097) ;  /* 0xfffffffc00f09947 */ /* 0x008fea000383ffff */
[----:B------:R-:W-:Y:S05]  /*11af0*/  BRA `(.L_x_2096) ;  /* 0xffffff4400f87947 */ /* 0x000fea000383ffff */
.L_x_2101:
[----:B------:R1:W1:Y:S02]  /*11b00*/  SYNCS.PHASECHK.TRANS64.TRYWAIT P1, [R7+URZ+0x30c30], R20 ;  /* 0x030c3014070075a7 */ /* 0x000264000802017f */
[----:B-1----:R-:W-:Y:S05]  /*11b10*/  @!P1 NANOSLEEP.SYNCS 0x989680 ;  /* 0x009896800000995d */ /* 0x002fea0003900000 */
[----:B------:R-:W1:Y:S02]  /*11b20*/  @!P1 SYNCS.PHASECHK.TRANS64 P1, [R7+URZ+0x30c30], R20 ;  /* 0x030c3014070095a7 */ /* 0x000e64000802007f */
[----:B-1----:R-:W-:Y:S05]  /*11b30*/  @!P1 BRA `(.L_x_2101) ;  /* 0xfffffffc00f09947 */ /* 0x002fea000383ffff */
[----:B------:R-:W-:Y:S05]  /*11b40*/  BRA `(.L_x_2100) ;  /* 0xffffff4c000c7947 */ /* 0x000fea000383ffff */
.L_x_2109:
[----:B-1----:R1:W3:Y:S02]  /*11b50*/  SYNCS.PHASECHK.TRANS64.TRYWAIT P0, [R7+URZ+0x30c10], R20 ;  /* 0x030c1014070075a7 */ /* 0x0022e4000800017f */
[----:B---3--:R-:W-:Y:S05]  /*11b60*/  @!P0 NANOSLEEP.SYNCS 0x989680 ;  /* 0x009896800000895d */ /* 0x008fea0003900000 */
[----:B------:R-:W3:Y:S02]  /*11b70*/  @!P0 SYNCS.PHASECHK.TRANS64 P0, [R7+URZ+0x30c10], R20 ;  /* 0x030c1014070085a7 */ /* 0x000ee4000800007f */
[----:B---3--:R-:W-:Y:S05]  /*11b80*/  @!P0 BRA `(.L_x_2109) ;  /* 0xfffffffc00f08947 */ /* 0x008fea000383ffff */
[----:B------:R-:W-:Y:S05]  /*11b90*/  BRA `(.L_x_2108) ;  /* 0xffffff80003c7947 */ /* 0x000fea000383ffff */
.L_x_2113:
[----:B------:R1:W1:Y:S02]  /*11ba0*/  SYNCS.PHASECHK.TRANS64.TRYWAIT P0, [R7+URZ+0x30c30], R20 ;  /* 0x030c3014070075a7 */ /* 0x000264000800017f */
[----:B-1----:R-:W-:Y:S05]  /*11bb0*/  @!P0 NANOSLEEP.SYNCS 0x989680 ;  /* 0x009896800000895d */ /* 0x002fea0003900000 */
[----:B------:R-:W1:Y:S02]  /*11bc0*/  @!P0 SYNCS.PHASECHK.TRANS64 P0, [R7+URZ+0x30c30], R20 ;  /* 0x030c3014070085a7 */ /* 0x000e64000800007f */
[----:B-1----:R-:W-:Y:S05]  /*11bd0*/  @!P0 BRA `(.L_x_2113) ;  /* 0xfffffffc00f08947 */ /* 0x002fea000383ffff */
[----:B------:R-:W-:Y:S05]  /*11be0*/  BRA `(.L_x_2112) ;  /* 0xffffff84004c7947 */ /* 0x000fea000383ffff */
.L_x_2159:
[----:B-1----:R1:W2:Y:S02]  /*11bf0*/  SYNCS.PHASECHK.TRANS64.TRYWAIT P0, [R15+URZ+0x30c20], R0 ;  /* 0x030c20000f0075a7 */ /* 0x0022a4000800017f */
[----:B--2---:R-:W-:Y:S05]  /*11c00*/  @!P0 NANOSLEEP.SYNCS 0x989680 ;  /* 0x009896800000895d */ /* 0x004fea0003900000 */
[----:B------:R-:W2:Y:S02]  /*11c10*/  @!P0 SYNCS.PHASECHK.TRANS64 P0, [R15+URZ+0x30c20], R0 ;  /* 0x030c20000f0085a7 */ /* 0x000ea4000800007f */
[----:B--2---:R-:W-:Y:S05]  /*11c20*/  @!P0 BRA `(.L_x_2159) ;  /* 0xfffffffc00f08947 */ /* 0x004fea000383ffff */
[----:B------:R-:W-:Y:S05]  /*11c30*/  BRA `(.L_x_2187) ;  /* 0xffffffe000e87947 */ /* 0x000fea000383ffff */
.L_x_2163:
[----:B--2---:R2:W3:Y:S02]  /*11c40*/  SYNCS.PHASECHK.TRANS64.TRYWAIT P1, [R15+URZ+0x30c40], R18 ;  /* 0x030c40120f0075a7 */ /* 0x0044e4000802017f */
[----:B---3--:R-:W-:Y:S05]  /*11c50*/  @!P1 NANOSLEEP.SYNCS 0x989680 ;  /* 0x009896800000995d */ /* 0x008fea0003900000 */
[----:B------:R-:W3:Y:S02]  /*11c60*/  @!P1 SYNCS.PHASECHK.TRANS64 P1, [R15+URZ+0x30c40], R18 ;  /* 0x030c40120f0095a7 */ /* 0x000ee4000802007f */
[----:B---3--:R-:W-:Y:S05]  /*11c70*/  @!P1 BRA `(.L_x_2163) ;  /* 0xfffffffc00f09947 */ /* 0x008fea000383ffff */
[----:B------:R-:W-:Y:S05]  /*11c80*/  BRA `(.L_x_2188) ;  /* 0xffffffe800507947 */ /* 0x000fea000383ffff */
.L_x_2165:
[----:B-1----:R1:W3:Y:S02]  /*11c90*/  SYNCS.PHASECHK.TRANS64.TRYWAIT P1, [R15+URZ+0x30c28], R18 ;  /* 0x030c28120f0075a7 */ /* 0x0022e4000802017f */
[----:B---3--:R-:W-:Y:S05]  /*11ca0*/  @!P1 NANOSLEEP.SYNCS 0x989680 ;  /* 0x009896800000995d */ /* 0x008fea0003900000 */
[----:B------:R-:W3:Y:S02]  /*11cb0*/  @!P1 SYNCS.PHASECHK.TRANS64 P1, [R15+URZ+0x30c28], R18 ;  /* 0x030c28120f0095a7 */ /* 0x000ee4000802007f */
[----:B---3--:R-:W-:Y:S05]  /*11cc0*/  @!P1 BRA `(.L_x_2165) ;  /* 0xfffffffc00f09947 */ /* 0x008fea000383ffff */
[----:B------:R-:W-:Y:S05]  /*11cd0*/  BRA `(.L_x_2189) ;  /* 0xffffffe800d47947 */ /* 0x000fea000383ffff */
.L_x_2167:
[----:B---3--:R3:W4:Y:S02]  /*11ce0*/  SYNCS.PHASECHK.TRANS64.TRYWAIT P1, [R15+URZ+0x30c48], R18 ;  /* 0x030c48120f0075a7 */ /* 0x008724000802017f */
[----:B----4-:R-:W-:Y:S05]  /*11cf0*/  @!P1 NANOSLEEP.SYNCS 0x989680 ;  /* 0x009896800000995d */ /* 0x010fea0003900000 */
[----:B------:R-:W4:Y:S02]  /*11d00*/  @!P1 SYNCS.PHASECHK.TRANS64 P1, [R15+URZ+0x30c48], R18 ;  /* 0x030c48120f0095a7 */ /* 0x000f24000802007f */
[----:B----4-:R-:W-:Y:S05]  /*11d10*/  @!P1 BRA `(.L_x_2167) ;  /* 0xfffffffc00f09947 */ /* 0x010fea000383ffff */
[----:B------:R-:W-:Y:S05]  /*11d20*/  BRA `(.L_x_2190) ;  /* 0xffffffec00587947 */ /* 0x000fea000383ffff */
.L_x_2169:
[----:B------:R-:W-:-:S07]  /*11d30*/  SHF.L.U32 R4, R10, 0x1f, RZ ;  /* 0x0000001f0a047819 */ /* 0x000fce00000006ff */
.L_x_2191:
[----:B----4-:R4:W1:Y:S02]  /*11d40*/  SYNCS.PHASECHK.TRANS64.TRYWAIT P1, [R15+URZ+0x30c20], R4 ;  /* 0x030c20040f0075a7 */ /* 0x010864000802017f */
[----:B-1----:R-:W-:Y:S05]  /*11d50*/  @!P1 NANOSLEEP.SYNCS 0x989680 ;  /* 0x009896800000995d */ /* 0x002fea0003900000 */
[----:B------:R-:W1:Y:S02]  /*11d60*/  @!P1 SYNCS.PHASECHK.TRANS64 P1, [R15+URZ+0x30c20], R4 ;  /* 0x030c20040f0095a7 */ /* 0x000e64000802007f */
[----:B-1----:R-:W-:Y:S05]  /*11d70*/  @!P1 BRA `(.L_x_2191) ;  /* 0xfffffffc00f09947 */ /* 0x002fea000383ffff */
[----:B------:R-:W-:Y:S05]  /*11d80*/  BRA `(.L_x_2192) ;  /* 0xffffffec00c07947 */ /* 0x000fea000383ffff */
.L_x_2172:
[----:B----4-:R4:W1:Y:S02]  /*11d90*/  SYNCS.PHASECHK.TRANS64.TRYWAIT P1, [R15+URZ+0x30c40], R12 ;  /* 0x030c400c0f0075a7 */ /* 0x010864000802017f */
[----:B-1----:R-:W-:Y:S05]  /*11da0*/  @!P1 NANOSLEEP.SYNCS 0x989680 ;  /* 0x009896800000995d */ /* 0x002fea0003900000 */
[----:B------:R-:W1:Y:S02]  /*11db0*/  @!P1 SYNCS.PHASECHK.TRANS64 P1, [R15+URZ+0x30c40], R12 ;  /* 0x030c400c0f0095a7 */ /* 0x000e64000802007f */
[----:B-1----:R-:W-:Y:S05]  /*11dc0*/  @!P1 BRA `(.L_x_2172) ;  /* 0xfffffffc00f09947 */ /* 0x002fea000383ffff */
[----:B------:R-:W-:Y:S05]  /*11dd0*/  BRA `(.L_x_2193) ;  /* 0xfffffff000607947 */ /* 0x000fea000383ffff */
.L_x_2174:
[----:B-1----:R1:W2:Y:S02]  /*11de0*/  SYNCS.PHASECHK.TRANS64.TRYWAIT P1, [R15+URZ+0x30c28], R12 ;  /* 0x030c280c0f0075a7 */ /* 0x0022a4000802017f */
[----:B--2---:R-:W-:Y:S05]  /*11df0*/  @!P1 NANOSLEEP.SYNCS 0x989680 ;  /* 0x009896800000995d */ /* 0x004fea0003900000 */
[----:B------:R-:W2:Y:S02]  /*11e00*/  @!P1 SYNCS.PHASECHK.TRANS64 P1, [R15+URZ+0x30c28], R12 ;  /* 0x030c280c0f0095a7 */ /* 0x000ea4000802007f */
[----:B--2---:R-:W-:Y:S05]  /*11e10*/  @!P1 BRA `(.L_x_2174) ;  /* 0xfffffffc00f09947 */ /* 0x004fea000383ffff */
[----:B------:R-:W-:Y:S05]  /*11e20*/  BRA `(.L_x_2194) ;  /* 0xfffffff000d87947 */ /* 0x000fea000383ffff */
.L_x_2176:
[----:B------:R1:W1:Y:S02]  /*11e30*/  SYNCS.PHASECHK.TRANS64.TRYWAIT P0, [R3+URZ+0x30c40], R0 ;  /* 0x030c4000030075a7 */ /* 0x000264000800017f */
[----:B-1----:R-:W-:Y:S05]  /*11e40*/  @!P0 NANOSLEEP.SYNCS 0x989680 ;  /* 0x009896800000895d */ /* 0x002fea0003900000 */
[----:B------:R-:W1:Y:S02]  /*11e50*/  @!P0 SYNCS.PHASECHK.TRANS64 P0, [R3+URZ+0x30c40], R0 ;  /* 0x030c4000030085a7 */ /* 0x000e64000800007f */
[----:B-1----:R-:W-:Y:S05]  /*11e60*/  @!P0 BRA `(.L_x_2176) ;  /* 0xfffffffc00f08947 */ /* 0x002fea000383ffff */
[----:B------:R-:W-:Y:S05]  /*11e70*/  BRA `(.L_x_2195) ;  /* 0xfffffff4006c7947 */ /* 0x000fea000383ffff */
.L_x_2178:
[----:B------:R-:W-:Y:S01]  /*11e80*/  BSSY B0, `(.L_x_2196) ;  /* 0x0000006000007945 */ /* 0x000fe20003800000 */
[----:B------:R-:W-:-:S07]  /*11e90*/  IMAD.MOV.U32 R15, RZ, RZ, -0x1 ;  /* 0xffffffffff0f7424 */ /* 0x000fce00078e00ff */
[----:B---3--:R-:W-:Y:S05]  /*11ea0*/  WARPSYNC.COLLECTIVE R15, `(.L_x_2197) ;  /* 0x000000000f0c7348 */ /* 0x008fea0003c00000 */
[----:B------:R-:W-:Y:S02]  /*11eb0*/  ELECT P6, UR62, PT ;  /* 0x00000000003e782f */ /* 0x000fe400038c0000 */
[----:B------:R-:W-:Y:S01]  /*11ec0*/  MOV R14, UR62 ;  /* 0x0000003e000e7c02 */ /* 0x000fe20008000f00 */
[----:B---3--:R-:W-:Y:S10]  /*11ed0*/  ENDCOLLECTIVE ;  /* 0x000000000000791b */ /* 0x008ff40003800000 */
.L_x_2197:
[----:B------:R-:W-:Y:S05]  /*11ee0*/  BSYNC B0 ;  /* 0x0000000000007941 */ /* 0x000fea0003800000 */
.L_x_2196:
[----:B------:R-:W-:Y:S05]  /*11ef0*/  BRA `(.L_x_2198) ;  /* 0xfffffff800007947 */ /* 0x000fea000383ffff */
.L_x_2180:
[----:B-1----:R1:W2:Y:S02]  /*11f00*/  SYNCS.PHASECHK.TRANS64.TRYWAIT P0, [R7+URZ], R4 ;  /* 0x00000004070075a7 */ /* 0x0022a4000800017f */
[----:B--2---:R-:W-:Y:S05]  /*11f10*/  @!P0 NANOSLEEP.SYNCS 0x989680 ;  /* 0x009896800000895d */ /* 0x004fea0003900000 */
[----:B------:R-:W2:Y:S02]  /*11f20*/  @!P0 SYNCS.PHASECHK.TRANS64 P0, [R7+URZ], R4 ;  /* 0x00000004070085a7 */ /* 0x000ea4000800007f */
[----:B--2---:R-:W-:Y:S05]  /*11f30*/  @!P0 BRA `(.L_x_2180) ;  /* 0xfffffffc00f08947 */ /* 0x004fea000383ffff */
[----:B------:R-:W-:Y:S05]  /*11f40*/  BRA `(.L_x_2199) ;  /* 0xfffffff800407947 */ /* 0x000fea000383ffff */
.L_x_2181:
[----:B--2---:R2:W4:Y:S02]  /*11f50*/  SYNCS.PHASECHK.TRANS64.TRYWAIT P0, [R3+URZ], R2 ;  /* 0x00000002030075a7 */ /* 0x004524000800017f */
[----:B----4-:R-:W-:Y:S05]  /*11f60*/  @!P0 NANOSLEEP.SYNCS 0x989680 ;  /* 0x009896800000895d */ /* 0x010fea0003900000 */
[----:B------:R-:W4:Y:S02]  /*11f70*/  @!P0 SYNCS.PHASECHK.TRANS64 P0, [R3+URZ], R2 ;  /* 0x00000002030085a7 */ /* 0x000f24000800007f */
[----:B----4-:R-:W-:Y:S05]  /*11f80*/  @!P0 BRA `(.L_x_2181) ;  /* 0xfffffffc00f08947 */ /* 0x010fea000383ffff */
[----:B------:R-:W-:Y:S05]  /*11f90*/  BRA `(.L_x_2200) ;  /* 0xfffffff800347947 */ /* 0x000fea000383ffff */
.L_x_2183:
[----:B--2---:R2:W4:Y:S02]  /*11fa0*/  SYNCS.PHASECHK.TRANS64.TRYWAIT P0, [R5+URZ], R4 ;  /* 0x00000004050075a7 */ /* 0x004524000800017f */
[----:B----4-:R-:W-:Y:S05]  /*11fb0*/  @!P0 NANOSLEEP.SYNCS 0x989680 ;  /* 0x009896800000895d */ /* 0x010fea0003900000 */
[----:B------:R-:W4:Y:S02]  /*11fc0*/  @!P0 SYNCS.PHASECHK.TRANS64 P0, [R5+URZ], R4 ;  /* 0x00000004050085a7 */ /* 0x000f24000800007f */
[----:B----4-:R-:W-:Y:S05]  /*11fd0*/  @!P0 BRA `(.L_x_2183) ;  /* 0xfffffffc00f08947 */ /* 0x010fea000383ffff */
[----:B------:R-:W-:Y:S05]  /*11fe0*/  BRA `(.L_x_2201) ;  /* 0xfffffff800387947 */ /* 0x000fea000383ffff */
.L_x_2202:
        /* <DEDUP_REMOVED lines=9> */
.L_x_3707:


//--------------------- .text._ZN7cutlass13device_kernelIN5flash11enable_sm90INS1_16FlashAttnBwdSm90INS1_25CollectiveMainloopBwdSm90ILi2ELi2ELi2EN4cute5tupleIJNS5_1CILi1EEES8_S8_EEENS6_IJNS7_ILi128EEESA_NS7_ILi64EEEEEENS_6half_tEfNS_4arch4Sm90ELb0ELb1ELb0ELb1ELb1ELb1ELb0ELb0ELi2ELi1ELi2ELi2ELb0EEENS1_24CollectiveEpilogueBwdGQAISC_fSF_Li256ELb1ELb1EEENS1_19SingleTileSchedulerILb1ELb0ELb0ELi128EEEEEEEEEvNT_6ParamsE --------------------------
	.section	.text._ZN7cutlass13device_kernelIN5flash11enable_sm90INS1_16FlashAttnBwdSm90INS1_25CollectiveMainloopBwdSm90ILi2ELi2ELi2EN4cute5tupleIJNS5_1CILi1EEES8_S8_EEENS6_IJNS7_ILi128EEESA_NS7_ILi64EEEEEENS_6half_tEfNS_4arch4Sm90ELb0ELb1ELb0ELb1ELb1ELb1ELb0ELb0ELi2ELi1ELi2ELi2ELb0EEENS1_24CollectiveEpilogueBwdGQAISC_fSF_Li256ELb1ELb1EEENS1_19SingleTileSchedulerILb1ELb0ELb0ELi128EEEEEEEEEvNT_6ParamsE,"ax",@progbits
	.align	128
.text._ZN7cutlass13device_kernelIN5flash11enable_sm90INS1_16FlashAttnBwdSm90INS1_25CollectiveMainloopBwdSm90ILi2ELi2ELi2EN4cute5tupleIJNS5_1CILi1EEES8_S8_EEENS6_IJNS7_ILi128EEESA_NS7_ILi64EEEEEENS_6half_tEfNS_4arch4Sm90ELb0ELb1ELb0ELb1ELb1ELb1ELb0ELb0ELi2ELi1ELi2ELi2ELb0EEENS1_24CollectiveEpilogueBwdGQAISC_fSF_Li256ELb1ELb1EEENS1_19SingleTileSchedulerILb1ELb0ELb0ELi128EEEEEEEEEvNT_6ParamsE:
        .type           _ZN7cutlass13device_kernelIN5flash11enable_sm90INS1_16FlashAttnBwdSm90INS1_25CollectiveMainloopBwdSm90ILi2ELi2ELi2EN4cute5tupleIJNS5_1CILi1EEES8_S8_EEENS6_IJNS7_ILi128EEESA_NS7_ILi64EEEEEENS_6half_tEfNS_4arch4Sm90ELb0ELb1ELb0ELb1ELb1ELb1ELb0ELb0ELi2ELi1ELi2ELi2ELb0EEENS1_24CollectiveEpilogueBwdGQAISC_fSF_Li256ELb1ELb1EEENS1_19SingleTileSchedulerILb1ELb0ELb0ELi128EEEEEEEEEvNT_6ParamsE,@function
        .size           _ZN7cutlass13device_kernelIN5flash11enable_sm90INS1_16FlashAttnBwdSm90INS1_25CollectiveMainloopBwdSm90ILi2ELi2ELi2EN4cute5tupleIJNS5_1CILi1EEES8_S8_EEENS6_IJNS7_ILi128EEESA_NS7_ILi64EEEEEENS_6half_tEfNS_4arch4Sm90ELb0ELb1ELb0ELb1ELb1ELb1ELb0ELb0ELi2ELi1ELi2ELi2ELb0EEENS1_24CollectiveEpilogueBwdGQAISC_fSF_Li256ELb1ELb1EEENS1_19SingleTileSchedulerILb1ELb0ELb0ELi128EEEEEEEEEvNT_6ParamsE,(.L_x_3708 - _ZN7cutlass13device_kernelIN5flash11enable_sm90INS1_16FlashAttnBwdSm90INS1_25CollectiveMainloopBwdSm90ILi2ELi2ELi2EN4cute5tupleIJNS5_1CILi1EEES8_S8_EEENS6_IJNS7_ILi128EEESA_NS7_ILi64EEEEEENS_6half_tEfNS_4arch4Sm90ELb0ELb1ELb0ELb1ELb1ELb1ELb0ELb0ELi2ELi1ELi2ELi2ELb0EEENS1_24CollectiveEpilogueBwdGQAISC_fSF_Li256ELb1ELb1EEENS1_19SingleTileSchedulerILb1ELb0ELb0ELi128EEEEEEEEEvNT_6ParamsE)
        .other          _ZN7cutlass13device_kernelIN5flash11enable_sm90INS1_16FlashAttnBwdSm90INS1_25CollectiveMainloopBwdSm90ILi2ELi2ELi2EN4cute5tupleIJNS5_1CILi1EEES8_S8_EEENS6_IJNS7_ILi128EEESA_NS7_ILi64EEEEEENS_6half_tEfNS_4arch4Sm90ELb0ELb1ELb0ELb1ELb1ELb1ELb0ELb0ELi2ELi1ELi2ELi2ELb0EEENS1_24CollectiveEpilogueBwdGQAISC_fSF_Li256ELb1ELb1EEENS1_19SingleTileSchedulerILb1ELb0ELb0ELi128EEEEEEEEEvNT_6ParamsE,@"STO_CUDA_ENTRY STV_DEFAULT"
_ZN7cutlass13device_kernelIN5flash11enable_sm90INS1_16FlashAttnBwdSm90INS1_25CollectiveMainloopBwdSm90ILi2ELi2ELi2EN4cute5tupleIJNS5_1CILi1EEES8_S8_EEENS6_IJNS7_ILi128EEESA_NS7_ILi64EEEEEENS_6half_tEfNS_4arch4Sm90ELb0ELb1ELb0ELb1ELb1ELb1ELb0ELb0ELi2ELi1ELi2ELi2ELb0EEENS1_24CollectiveEpilogueBwdGQAISC_fSF_Li256ELb1ELb1EEENS1_19SingleTileSchedulerILb1ELb0ELb0ELi128EEEEEEEEEvNT_6ParamsE:
        /* <DEDUP_REMOVED lines=24> */
.L_x_2204:
[----:B------:R-:W-:Y:S05]  /*0180*/  BSYNC B0 ;  /* 0x0000000000007941 */ /* 0x000fea0003800000 */
.L_x_2203:
        /* <DEDUP_REMOVED lines=37> */
.L_x_2205:
        /* <DEDUP_REMOVED lines=22> */
.L_x_2206:
[----:B------:R-:W-:Y:S01]  /*0540*/  PLOP3.LUT P0, PT, PT, PT, UP0, 0x80, 0x0 ;  /* 0x000000000000781c */ /* 0x000fe20003f0f008 */
[----:B------:R-:W-:Y:S01]  /*0550*/  NOP ;  /* 0x0000000000007918 */ /* 0x000fe20000000000 */
[----:B------:R-:W-:Y:S01]  /*0560*/  ULDC.64 UR38, c[0x0][0x208] ;  /* 0x0000820000267ab9 */ /* 0x000fe20000000a00 */
[----:B------:R-:W-:Y:S01]  /*0570*/  BSSY B6, `(.L_x_2207) ;  /* 0x0001275000067945 */ /* 0x000fe20003800000 */
[----:B-12-4-:R-:W-:Y:S09]  /*0580*/  BAR.SYNC.DEFER_BLOCKING 0x0 ;  /* 0x0000000000007b1d */ /* 0x016ff20000010000 */
[----:B------:R-:W-:Y:S05]  /*0590*/  @!P0 BRA `(.L_x_2208) ;  /* 0x000000e000408947 */ /* 0x000fea0003800000 */
.L_x_2209:
        /* <DEDUP_REMOVED lines=24> */
.L_x_2210:
        /* <DEDUP_REMOVED lines=14> */
.L_x_2212:
[----:B------:R-:W-:-:S05]  /*0800*/  ULDC UR4, c[0x0][0x8c4] ;  /* 0x0002310000047ab9 */ /* 0x000fca0000000800 */
.L_x_2211:
        /* <DEDUP_REMOVED lines=19> */
.L_x_2214:
        /* <DEDUP_REMOVED lines=14> */
.L_x_2215:
        /* <DEDUP_REMOVED lines=11> */
.L_x_2216:
        /* <DEDUP_REMOVED lines=13> */
.L_x_2217:
        /* <DEDUP_REMOVED lines=50> */
.L_x_2218:
        /* <DEDUP_REMOVED lines=28> */
.L_x_2221:
        /* <DEDUP_REMOVED lines=15> */
.L_x_2220:
        /* <DEDUP_REMOVED lines=22> */
.L_x_2223:
        /* <DEDUP_REMOVED lines=15> */
.L_x_2222:
[----:B------:R-:W-:Y:S01]  /*13c0*/  SHF.R.S32.HI R6, RZ, 0x1f, R17 ;  /* 0x0000001fff067819 */ /* 0x000fe20000011411 */
[----:B------:R-:W-:-:S03]  /*13d0*/  UMOV UR4, 0xffffffff ;  /* 0xffffffff00047882 */ /* 0x000fc60000000000 */
[----:B------:R-:W-:-:S04]  /*13e0*/  LEA.HI R0, R6, R17, RZ, 0x7 ;  /* 0x0000001106007211 */ /* 0x000fc800078f38ff */
[----:B------:R-:W-:Y:S01]  /*13f0*/  SHF.R.S32.HI R10, RZ, 0x7, R0 ;  /* 0x00000007ff0a7819 */ /* 0x000fe20000011400 */
[----:B------:R-:W-:Y:S06]  /*1400*/  BRA.DIV UR4, `(.L_x_2224) ;  /* 0x0000011a04347947 */ /* 0x000fec000b800000 */
[----:B------:R1:W2:Y:S02]  /*1410*/  SHFL.IDX PT, R14, R10, RZ, 0x1f ;  /* 0x00001fff0a0e7589 */ /* 0x0002a400000e0000 */
.L_x_2372:
        /* <DEDUP_REMOVED lines=23> */
.L_x_2225:
        /* <DEDUP_REMOVED lines=157> */
.L_x_2238:
[----:B------:R-:W-:-:S06]  /*1f60*/  ULOP3.LUT UR4, UR36, 0x1, URZ, 0xfc, !UPT ;  /* 0x0000000124047892 */ /* 0x000fcc000f8efc3f */
[----:B-1----:R-:W-:-:S05]  /*1f70*/  IMAD.U32 R8, RZ, RZ, UR4 ;  /* 0x00000004ff087e24 */ /* 0x002fca000f8e00ff */
[----:B------:R-:W-:-:S13]  /*1f80*/  ISETP.NE.AND P6, PT, R8, 0x3, PT ;  /* 0x000000030800780c */ /* 0x000fda0003fc5270 */
[----:B------:R-:W-:Y:S05]  /*1f90*/  @!P6 BRA `(.L_x_2228) ;  /* 0x000000000004e947 */ /* 0x000fea0003800000 */
[----:B------:R-:W-:Y:S01]  /*1fa0*/  BPT.TRAP 0x1 ;  /* 0x000000040000795c */ /* 0x000fe20000300000 */
.L_x_2228:
[----:B------:R-:W-:Y:S01]  /*1fb0*/  IMAD R8, R0, 0x8, R16 ;  /* 0x0000000800087824 */ /* 0x000fe200078e0210 */
[----:B------:R-:W-:-:S04]  /*1fc0*/  SHF.L.U32 R23, R4, 0x1f, RZ ;  /* 0x0000001f04177819 */ /* 0x000fc800000006ff */
[----:B------:R1:W2:Y:S01]  /*1fd0*/  SYNCS.PHASECHK.TRANS64.TRYWAIT P0, [R8+URZ+0x30c10], R23 ;  /* 0x030c1017080075a7 */ /* 0x0002a2000800017f */
[----:B------:R-:W-:Y:S05]  /*1fe0*/  @!P6 BRA `(.L_x_2229) ;  /* 0x000000000004e947 */ /* 0x000fea0003800000 */
[----:B------:R-:W-:Y:S01]  /*1ff0*/  BPT.TRAP 0x1 ;  /* 0x000000040000795c */ /* 0x000fe20000300000 */
.L_x_2229:
[----:B------:R-:W-:-:S05]  /*2000*/  VIADD R9, R16, 0x10000 ;  /* 0x0001000010097836 */ /* 0x000fca0000000000 */
[----:B------:R-:W-:-:S04]  /*2010*/  SHF.R.U32.HI R9, RZ, 0x4, R9 ;  /* 0x00000004ff097819 */ /* 0x000fc80000011609 */
[----:B------:R-:W-:Y:S01]  /*2020*/  LOP3.LUT R9, R9, 0x3fff, RZ, 0xc0, !PT ;  /* 0x00003fff09097812 */ /* 0x000fe200078ec0ff */
[----:B--2---:R-:W-:Y:S06]  /*2030*/  @P0 BRA `(.L_x_2230) ;  /* 0x0000000000080947 */ /* 0x004fec0003800000 */
[----:B------:R-:W2:Y:S02]  /*2040*/  SYNCS.PHASECHK.TRANS64.TRYWAIT P0, [R8+URZ+0x30c10], R23 ;  /* 0x030c1017080075a7 */ /* 0x000ea4000800017f */
[----:B--2---:R-:W-:Y:S05]  /*2050*/  @!P0 BRA `(.L_x_2231) ;  /* 0x0000010c00548947 */ /* 0x004fea0003800000 */
.L_x_2230:
        /* <DEDUP_REMOVED lines=60> */
.L_x_2232:
[----:B------:R1:W1:Y:S01]  /*2420*/  SYNCS.PHASECHK.TRANS64.TRYWAIT P0, [R8+URZ+0x30c30], R23 ;  /* 0x030c3017080075a7 */ /* 0x000262000800017f */
[----:B------:R-:W-:Y:S05]  /*2430*/  @!P6 BRA `(.L_x_2233) ;  /* 0x000000000004e947 */ /* 0x000fea0003800000 */
[----:B------:R-:W-:Y:S01]  /*2440*/  BPT.TRAP 0x1 ;  /* 0x000000040000795c */ /* 0x000fe20000300000 */
.L_x_2233:
[----:B------:R-:W2:Y:S01]  /*2450*/  LDC.64 R24, c[0x0][0x748] ;  /* 0x0001d200ff187b82 */ /* 0x000ea20000000a00 */
[----:B------:R-:W-:-:S05]  /*2460*/  VIADD R13, R16, 0x18000 ;  /* 0x00018000100d7836 */ /* 0x000fca0000000000 */
[----:B------:R-:W-:Y:S01]  /*2470*/  SHF.R.U32.HI R13, RZ, 0x4, R13 ;  /* 0x00000004ff0d7819 */ /* 0x000fe2000001160d */
[----:B-1----:R-:W-:Y:S06]  /*2480*/  @P0 BRA `(.L_x_2234) ;  /* 0x0000000000080947 */ /* 0x002fec0003800000 */
[----:B------:R-:W1:Y:S02]  /*2490*/  SYNCS.PHASECHK.TRANS64.TRYWAIT P0, [R8+URZ+0x30c30], R23 ;  /* 0x030c3017080075a7 */ /* 0x000e64000800017f */
[----:B-1----:R-:W-:Y:S05]  /*24a0*/  @!P0 BRA `(.L_x_2235) ;  /* 0x0000010800548947 */ /* 0x002fea0003800000 */
.L_x_2234:
        /* <DEDUP_REMOVED lines=769> */
.L_x_2236:
        /* <DEDUP_REMOVED lines=68> */
.L_x_2237:
        /* <DEDUP_REMOVED lines=11> */
.L_x_2227:
        /* <DEDUP_REMOVED lines=130> */
.L_x_2250:
[----:B------:R-:W-:-:S05]  /*61d0*/  IMAD.U32 R7, RZ, RZ, UR36 ;  /* 0x00000024ff077e24 */ /* 0x000fca000f8e00ff */
[----:B------:R-:W-:-:S04]  /*61e0*/  LOP3.LUT R7, R7, 0x1, RZ, 0xfc, !PT ;  /* 0x0000000107077812 */ /* 0x000fc800078efcff */
[----:B------:R-:W-:-:S13]  /*61f0*/  ISETP.NE.AND P0, PT, R7, 0x3, PT ;  /* 0x000000030700780c */ /* 0x000fda0003f05270 */
[----:B------:R-:W-:Y:S05]  /*6200*/  @!P0 BRA `(.L_x_2240) ;  /* 0x0000000000048947 */ /* 0x000fea0003800000 */
[----:B------:R-:W-:Y:S01]  /*6210*/  BPT.TRAP 0x1 ;  /* 0x000000040000795c */ /* 0x000fe20000300000 */
.L_x_2240:
[----:B------:R-:W-:Y:S01]  /*6220*/  IMAD R7, R0, 0x8, R16 ;  /* 0x0000000800077824 */ /* 0x000fe200078e0210 */
[----:B------:R-:W-:-:S04]  /*6230*/  SHF.L.U32 R20, R4, 0x1f, RZ ;  /* 0x0000001f04147819 */ /* 0x000fc800000006ff */
[----:B------:R1:W3:Y:S01]  /*6240*/  SYNCS.PHASECHK.TRANS64.TRYWAIT P1, [R7+URZ+0x30c10], R20 ;  /* 0x030c1014070075a7 */ /* 0x0002e2000802017f */
[----:B------:R-:W-:Y:S05]  /*6250*/  @!P0 BRA `(.L_x_2241) ;  /* 0x0000000000048947 */ /* 0x000fea0003800000 */
[----:B------:R-:W-:Y:S01]  /*6260*/  BPT.TRAP 0x1 ;  /* 0x000000040000795c */ /* 0x000fe20000300000 */
.L_x_2241:
[----:B--2---:R-:W-:-:S05]  /*6270*/  VIADD R8, R16, 0x10000 ;  /* 0x0001000010087836 */ /* 0x004fca0000000000 */
[----:B------:R-:W-:-:S04]  /*6280*/  SHF.R.U32.HI R8, RZ, 0x4, R8 ;  /* 0x00000004ff087819 */ /* 0x000fc80000011608 */
[----:B------:R-:W-:-:S04]  /*6290*/  LOP3.LUT R8, R8, 0x3fff, RZ, 0xc0, !PT ;  /* 0x00003fff08087812 */ /* 0x000fc800078ec0ff */
[----:B------:R-:W-:Y:S01]  /*62a0*/  LOP3.LUT R9, R8, 0x10000, RZ, 0xfc, !PT ;  /* 0x0001000008097812 */ /* 0x000fe200078efcff */
[----:B---3--:R-:W-:Y:S06]  /*62b0*/  @P1 BRA `(.L_x_2242) ;  /* 0x0000000000081947 */ /* 0x008fec0003800000 */
[----:B------:R-:W2:Y:S02]  /*62c0*/  SYNCS.PHASECHK.TRANS64.TRYWAIT P1, [R7+URZ+0x30c10], R20 ;  /* 0x030c1014070075a7 */ /* 0x000ea4000802017f */
[----:B--2---:R-:W-:Y:S05]  /*62d0*/  @!P1 BRA `(.L_x_2243) ;  /* 0x000000c800dc9947 */ /* 0x004fea0003800000 */
.L_x_2242:
        /* <DEDUP_REMOVED lines=63> */
.L_x_2244:
[----:B------:R1:W1:Y:S01]  /*66d0*/  SYNCS.PHASECHK.TRANS64.TRYWAIT P1, [R7+URZ+0x30c30], R20 ;  /* 0x030c3014070075a7 */ /* 0x000262000802017f */
[----:B------:R-:W-:Y:S05]  /*66e0*/  @!P0 BRA `(.L_x_2245) ;  /* 0x0000000000048947 */ /* 0x000fea0003800000 */
[----:B------:R-:W-:Y:S01]  /*66f0*/  BPT.TRAP 0x1 ;  /* 0x000000040000795c */ /* 0x000fe20000300000 */
.L_x_2245:
        /* <DEDUP_REMOVED lines=8> */
.L_x_2246:
        /* <DEDUP_REMOVED lines=629> */
.L_x_2248:
        /* <DEDUP_REMOVED lines=70> */
.L_x_2249:
        /* <DEDUP_REMOVED lines=12> */
.L_x_2239:
        /* <DEDUP_REMOVED lines=121> */
.L_x_2262:
[----:B------:R-:W-:-:S05]  /*9b80*/  IMAD.U32 R7, RZ, RZ, UR36 ;  /* 0x00000024ff077e24 */ /* 0x000fca000f8e00ff */
[----:B------:R-:W-:-:S04]  /*9b90*/  LOP3.LUT R7, R7, 0x1, RZ, 0xfc, !PT ;  /* 0x0000000107077812 */ /* 0x000fc800078efcff */
[----:B------:R-:W-:-:S13]  /*9ba0*/  ISETP.NE.AND P6, PT, R7, 0x3, PT ;  /* 0x000000030700780c */ /* 0x000fda0003fc5270 */
[----:B--2---:R-:W-:Y:S05]  /*9bb0*/  @!P6 BRA `(.L_x_2252) ;  /* 0x000000000004e947 */ /* 0x004fea0003800000 */
[----:B------:R-:W-:Y:S01]  /*9bc0*/  BPT.TRAP 0x1 ;  /* 0x000000040000795c */ /* 0x000fe20000300000 */
.L_x_2252:
[----:B------:R-:W-:Y:S01]  /*9bd0*/  IMAD R7, R0, 0x8, R16 ;  /* 0x0000000800077824 */ /* 0x000fe200078e0210 */
[----:B------:R-:W-:-:S04]  /*9be0*/  SHF.L.U32 R20, R4, 0x1f, RZ ;  /* 0x0000001f04147819 */ /* 0x000fc800000006ff */
[----:B------:R2:W3:Y:S01]  /*9bf0*/  SYNCS.PHASECHK.TRANS64.TRYWAIT P0, [R7+URZ+0x30c10], R20 ;  /* 0x030c1014070075a7 */ /* 0x0004e2000800017f */
[----:B------:R-:W-:Y:S05]  /*9c00*/  @!P6 BRA `(.L_x_2253) ;  /* 0x000000000004e947 */ /* 0x000fea0003800000 */
[----:B------:R-:W-:Y:S01]  /*9c10*/  BPT.TRAP 0x1 ;  /* 0x000000040000795c */ /* 0x000fe20000300000 */
.L_x_2253:
[----:B-1----:R-:W-:-:S05]  /*9c20*/  VIADD R8, R16, 0x10000 ;  /* 0x0001000010087836 */ /* 0x002fca0000000000 */
[----:B------:R-:W-:-:S04]  /*9c30*/  SHF.R.U32.HI R8, RZ, 0x4, R8 ;  /* 0x00000004ff087819 */ /* 0x000fc80000011608 */
[----:B------:R-:W-:-:S04]  /*9c40*/  LOP3.LUT R8, R8, 0x3fff, RZ, 0xc0, !PT ;  /* 0x00003fff08087812 */ /* 0x000fc800078ec0ff */
[----:B------:R-:W-:Y:S01]  /*9c50*/  LOP3.LUT R9, R8, 0x10000, RZ, 0xfc, !PT ;  /* 0x0001000008097812 */ /* 0x000fe200078efcff */
[----:B---3--:R-:W-:Y:S06]  /*9c60*/  @P0 BRA `(.L_x_2254) ;  /* 0x0000000000080947 */ /* 0x008fec0003800000 */
[----:B------:R-:W1:Y:S02]  /*9c70*/  SYNCS.PHASECHK.TRANS64.TRYWAIT P0, [R7+URZ+0x30c10], R20 ;  /* 0x030c1014070075a7 */ /* 0x000e64000800017f */
[----:B-1----:R-:W-:Y:S05]  /*9c80*/  @!P0 BRA `(.L_x_2255) ;  /* 0x0000009000988947 */ /* 0x002fea0003800000 */
.L_x_2254:
        /* <DEDUP_REMOVED lines=62> */
.L_x_2256:
[----:B------:R1:W1:Y:S01]  /*a070*/  SYNCS.PHASECHK.TRANS64.TRYWAIT P0, [R7+URZ+0x30c30], R20 ;  /* 0x030c3014070075a7 */ /* 0x000262000800017f */
[----:B------:R-:W-:Y:S05]  /*a080*/  @!P6 BRA `(.L_x_2257) ;  /* 0x000000000004e947 */ /* 0x000fea0003800000 */
[----:B------:R-:W-:Y:S01]  /*a090*/  BPT.TRAP 0x1 ;  /* 0x000000040000795c */ /* 0x000fe20000300000 */
.L_x_2257:
        /* <DEDUP_REMOVED lines=8> */
.L_x_2258:
        /* <DEDUP_REMOVED lines=779> */
.L_x_2260:
        /* <DEDUP_REMOVED lines=70> */
.L_x_2261:
        /* <DEDUP_REMOVED lines=12> */
.L_x_2251:
        /* <DEDUP_REMOVED lines=34> */
.L_x_2219:
[----:B------:R-:W-:Y:S05]  /*d910*/  @P0 BRA `(.L_x_2213) ;  /* 0x0000005000e80947 */ /* 0x000fea0003800000 */
[----:B------:R-:W-:Y:S01]  /*d920*/  ULDC.64 UR4, c[0x0][0x878] ;  /* 0x00021e0000047ab9 */ /* 0x000fe20000000a00 */
[----:B------:R-:W3:Y:S01]  /*d930*/  LDC R15, c[0x0][0x850] ;  /* 0x00021400ff0f7b82 */ /* 0x000ee20000000800 */
[----:B------:R-:W-:Y:S01]  /*d940*/  UISETP.NE.U32.AND UP0, UPT, UR4, URZ, UPT ;  /* 0x0000003f0400728c */ /* 0x000fe2000bf05070 */
[----:B-12---:R-:W1:Y:S01]  /*d950*/  S2R R8, SR_CTAID.Y ;  /* 0x0000000000087919 */ /* 0x006e620000002600 */
[----:B------:R-:W-:Y:S01]  /*d960*/  ULDC.64 UR6, c[0x0][0x818] ;  /* 0x0002060000067ab9 */ /* 0x000fe20000000a00 */
[----:B------:R-:W-:Y:S01]  /*d970*/  ULDC.64 UR8, c[0x0][0x820] ;  /* 0x0002080000087ab9 */ /* 0x000fe20000000a00 */
[----:B------:R-:W-:Y:S01]  /*d980*/  UISETP.NE.AND.EX UP0, UPT, UR5, URZ, UPT, UP0 ;  /* 0x0000003f0500728c */ /* 0x000fe2000bf05300 */
[----:B------:R-:W2:Y:S01]  /*d990*/  S2R R16, SR_CTAID.X ;  /* 0x0000000000107919 */ /* 0x000ea20000002500 */
[----:B------:R-:W-:-:S04]  /*d9a0*/  ULDC.64 UR10, c[0x0][0x848] ;  /* 0x00021200000a7ab9 */ /* 0x000fc80000000a00 */
[----:B------:R-:W-:-:S05]  /*d9b0*/  PLOP3.LUT P1, PT, PT, PT, UP0, 0x80, 0x0 ;  /* 0x000000000000781c */ /* 0x000fca0003f2f008 */
[----:B------:R-:W-:Y:S02]  /*d9c0*/  @UP0 ULDC.64 UR4, c[0x0][0x878] ;  /* 0x00021e0000040ab9 */ /* 0x000fe40000000a00 */
[----:B------:R-:W-:-:S06]  /*d9d0*/  @UP0 UIMAD.WIDE UR4, UR37, 0x4, UR4 ;  /* 0x00000004250408a5 */ /* 0x000fcc000f8e0204 */
[----:B------:R-:W-:Y:S02]  /*d9e0*/  IMAD.U32 R2, RZ, RZ, UR4 ;  /* 0x00000004ff027e24 */ /* 0x000fe4000f8e00ff */
[----:B------:R-:W-:-:S05]  /*d9f0*/  IMAD.U32 R3, RZ, RZ, UR5 ;  /* 0x00000005ff037e24 */ /* 0x000fca000f8e00ff */
[----:B------:R2:W4:Y:S01]  /*da00*/  @P1 LDG.E R2, desc[UR38][R2.64] ;  /* 0x0000002602021981 */ /* 0x000522000c1e1900 */
[----:B---3--:R-:W-:Y:S01]  /*da10*/  ISETP.NE.AND P0, PT, R15, 0x1, PT ;  /* 0x000000010f00780c */ /* 0x008fe20003f05270 */
[----:B-1----:R-:W-:Y:S01]  /*da20*/  IMAD.MOV.U32 R7, RZ, RZ, R8 ;  /* 0x000000ffff077224 */ /* 0x002fe200078e0008 */
[----:B------:R-:W1:Y:S01]  /*da30*/  S2R R12, SR_TID.X ;  /* 0x00000000000c7919 */ /* 0x000e620000002100 */
[----:B------:R-:W3:Y:S01]  /*da40*/  S2R R11, SR_CgaCtaId ;  /* 0x00000000000b7919 */ /* 0x000ee20000008800 */
[----:B--2---:R-:W-:-:S09]  /*da50*/  IMAD.SHL.U32 R3, R16, 0x2000, RZ ;  /* 0x0000200010037824 */ /* 0x004fd200078e00ff */
[----:B------:R-:W2:Y:S08]  /*da60*/  @P0 LDC R5, c[0x0][0x854] ;  /* 0x00021500ff050b82 */ /* 0x000eb00000000800 */
[----:B------:R-:W5:Y:S01]  /*da70*/  @P0 LDC R9, c[0x0][0x858] ;  /* 0x00021600ff090b82 */ /* 0x000f620000000800 */
[----:B-1----:R-:W-:Y:S02]  /*da80*/  VIADD R19, R12, 0xffffff80 ;  /* 0xffffff800c137836 */ /* 0x002fe40000000000 */
[----:B--2---:R-:W-:-:S05]  /*da90*/  @P0 IMAD.HI.U32 R0, R8, R5, RZ ;  /* 0x0000000508000227 */ /* 0x004fca00078e00ff */
[----:B-----5:R-:W-:Y:S02]  /*daa0*/  @P0 SHF.R.U32.HI R7, RZ, R9, R0 ;  /* 0x00000009ff070219 */ /* 0x020fe40000011600 */
[----:B------:R-:W-:Y:S02]  /*dab0*/  MOV R0, 0x400 ;  /* 0x0000040000007802 */ /* 0x000fe40000000f00 */
[----:B------:R-:W-:Y:S02]  /*dac0*/  SHF.R.S32.HI R10, RZ, 0x1f, R7 ;  /* 0x0000001fff0a7819 */ /* 0x000fe40000011407 */
[----:B---3--:R-:W-:-:S03]  /*dad0*/  LEA R21, R11, R0, 0x18 ;  /* 0x000000000b157211 */ /* 0x008fc600078ec0ff */
[----:B------:R-:W-:-:S04]  /*dae0*/  IMAD R0, R10, UR6, RZ ;  /* 0x000000060a007c24 */ /* 0x000fc8000f8e02ff */
[----:B------:R-:W-:Y:S01]  /*daf0*/  IMAD R11, R7, UR7, R0 ;  /* 0x00000007070b7c24 */ /* 0x000fe2000f8e0200 */
[----:B----4-:R-:W-:Y:S02]  /*db00*/  @P1 R2UR UR4, R2 ;  /* 0x00000000020412ca */ /* 0x010fe400000e0000 */
[----:B------:R-:W-:-:S04]  /*db10*/  SHF.R.S32.HI R2, RZ, 0x1f, R19 ;  /* 0x0000001fff027819 */ /* 0x000fc80000011413 */
[----:B------:R-:W-:-:S04]  /*db20*/  LEA.HI R9, R2, R19, RZ, 0x7 ;  /* 0x0000001302097211 */ /* 0x000fc800078f38ff */
[----:B------:R-:W-:-:S03]  /*db30*/  LOP3.LUT R0, R9, 0xfffff80, RZ, 0xc0, !PT ;  /* 0x0fffff8009007812 */ /* 0x000fc600078ec0ff */
[----:B------:R-:W-:Y:S02]  /*db40*/  @UP0 ULEA UR4, UR37, UR4, 0x7 ;  /* 0x0000000425040291 */ /* 0x000fe4000f8e383f */
[----:B------:R-:W-:Y:S02]  /*db50*/  IMAD.IADD R0, R19, 0x1, -R0 ;  /* 0x0000000113007824 */ /* 0x000fe400078e0a00 */
[----:B------:R-:W-:-:S04]  /*db60*/  @UP0 USHF.R.S32.HI UR5, URZ, 0x1f, UR4 ;  /* 0x0000001f3f050899 */ /* 0x000fc80008011404 */
[----:B------:R-:W-:-:S04]  /*db70*/  @UP0 ULEA.HI UR5, UR5, UR4, URZ, 0x7 ;  /* 0x0000000405050291 */ /* 0x000fc8000f8f383f */
[----:B------:R-:W-:-:S04]  /*db80*/  @UP0 USHF.L.U32 UR5, UR5, 0x6, URZ ;  /* 0x0000000605050899 */ /* 0x000fc8000800063f */
[----:B------:R-:W-:-:S04]  /*db90*/  @UP0 ULOP3.LUT UR4, UR5, 0xffffe000, URZ, 0xc0, !UPT ;  /* 0xffffe00005040892 */ /* 0x000fc8000f8ec03f */
[----:B------:R-:W-:-:S03]  /*dba0*/  @UP0 USHF.R.S32.HI UR5, URZ, 0x1f, UR4 ;  /* 0x0000001f3f050899 */ /* 0x000fc60008011404 */
[----:B------:R-:W-:Y:S02]  /*dbb0*/  @!UP0 UMOV UR4, URZ ;  /* 0x0000003f00048c82 */ /* 0x000fe40008000000 */
[C---:B------:R-:W-:Y:S02]  /*dbc0*/  IADD3 R4, P0, R3.reuse, UR4, RZ ;  /* 0x0000000403047c10 */ /* 0x040fe4000ff1e0ff */
[----:B------:R-:W-:Y:S02]  /*dbd0*/  @!UP0 UMOV UR5, URZ ;  /* 0x0000003f00058c82 */ /* 0x000fe40008000000 */
[----:B------:R-:W-:Y:S01]  /*dbe0*/  LEA.HI.X.SX32 R5, R3, UR5, 0x1, P0 ;  /* 0x0000000503057c11 */ /* 0x000fe200080f0eff */
[----:B------:R-:W-:Y:S02]  /*dbf0*/  ULDC.64 UR4, c[0x0][0x840] ;  /* 0x0002100000047ab9 */ /* 0x000fe40000000a00 */
[----:B------:R-:W-:Y:S02]  /*dc00*/  IMAD R6, R10, UR4, RZ ;  /* 0x000000040a067c24 */ /* 0x000fe4000f8e02ff */
[----:B------:R-:W-:Y:S01]  /*dc10*/  IMAD.WIDE.U32 R2, R7, UR6, R4 ;  /* 0x0000000607027c25 */ /* 0x000fe2000f8e0004 */
[----:B------:R-:W-:-:S03]  /*dc20*/  USEL UR6, UR37, URZ, !UP0 ;  /* 0x0000003f25067287 */ /* 0x000fc6000c000000 */
[C---:B------:R-:W-:Y:S02]  /*dc30*/  IMAD R13, R7.reuse, UR5, R6 ;  /* 0x00000005070d7c24 */ /* 0x040fe4000f8e0206 */
[----:B------:R-:W-:Y:S01]  /*dc40*/  IMAD.WIDE.U32 R4, R7, UR4, R4 ;  /* 0x0000000407047c25 */ /* 0x000fe2000f8e0004 */
[----:B------:R-:W-:-:S03]  /*dc50*/  USHF.R.S32.HI UR4, URZ, 0x1f, UR37 ;  /* 0x0000001f3f047899 */ /* 0x000fc60008011425 */
[----:B------:R-:W-:Y:S01]  /*dc60*/  IMAD.SHL.U32 R6, R9, 0x20, RZ ;  /* 0x0000002009067824 */ /* 0x000fe200078e00ff */
[----:B------:R-:W-:Y:S01]  /*dc70*/  USEL UR4, UR4, URZ, !UP0 ;  /* 0x0000003f04047287 */ /* 0x000fe2000c000000 */
[----:B------:R-:W-:Y:S02]  /*dc80*/  IMAD.IADD R3, R3, 0x1, R11 ;  /* 0x0000000103037824 */ /* 0x000fe400078e020b */
[----:B------:R-:W-:Y:S01]  /*dc90*/  IMAD.IADD R5, R5, 0x1, R13 ;  /* 0x0000000105057824 */ /* 0x000fe200078e020d */
[----:B------:R-:W-:Y:S01]  /*dca0*/  LOP3.LUT R9, R6, 0x3ffff000, RZ, 0xc0, !PT ;  /* 0x3ffff00006097812 */ /* 0x000fe200078ec0ff */
[----:B------:R-:W-:Y:S01]  /*dcb0*/  UIMAD UR5, UR4, UR8, URZ ;  /* 0x00000008040572a4 */ /* 0x000fe2000f8e023f */
[----:B------:R-:W-:Y:S01]  /*dcc0*/  IMAD.U32 R11, RZ, RZ, UR10 ;  /* 0x0000000aff0b7e24 */ /* 0x000fe2000f8e00ff */
[----:B------:R-:W-:Y:S01]  /*dcd0*/  UIMAD UR4, UR4, UR10, URZ ;  /* 0x0000000a040472a4 */ /* 0x000fe2000f8e023f */
[----:B------:R-:W-:Y:S01]  /*dce0*/  IMAD.MOV R6, RZ, RZ, -R7 ;  /* 0x000000ffff067224 */ /* 0x000fe200078e0a07 */
[----:B------:R-:W-:Y:S01]  /*dcf0*/  UIMAD UR5, UR6, UR9, UR5 ;  /* 0x00000009060572a4 */ /* 0x000fe2000f8e0205 */
[----:B------:R-:W-:Y:S01]  /*dd00*/  IMAD R0, R0, 0x4, R9 ;  /* 0x0000000400007824 */ /* 0x000fe200078e0209 */
[----:B------:R-:W-:Y:S01]  /*dd10*/  UIMAD UR4, UR6, UR11, UR4 ;  /* 0x0000000b060472a4 */ /* 0x000fe2000f8e0204 */
[----:B------:R-:W-:-:S02]  /*dd20*/  IMAD.U32 R9, RZ, RZ, UR8 ;  /* 0x00000008ff097e24 */ /* 0x000fc4000f8e00ff */
[----:B------:R-:W-:-:S04]  /*dd30*/  IMAD.WIDE.U32 R4, R11, UR6, R4 ;  /* 0x000000060b047c25 */ /* 0x000fc8000f8e0004 */
[----:B------:R-:W-:-:S04]  /*dd40*/  IMAD.WIDE.U32 R2, R9, UR6, R2 ;  /* 0x0000000609027c25 */ /* 0x000fc8000f8e0002 */
[----:B------:R-:W-:Y:S02]  /*dd50*/  VIADD R11, R3, UR5 ;  /* 0x00000005030b7c36 */ /* 0x000fe40008000000 */
[----:B------:R-:W-:Y:S01]  /*dd60*/  VIADD R9, R5, UR4 ;  /* 0x0000000405097c36 */ /* 0x000fe20008000000 */
[----:B------:R-:W-:Y:S05]  /*dd70*/  WARPSYNC.ALL ;  /* 0x0000000000007948 */ /* 0x000fea0003800000 */
[----:B------:R-:W-:Y:S02]  /*dd80*/  IMAD R17, R15, R6, R8 ;  /* 0x000000060f117224 */ /* 0x000fe400078e0208 */
[----:B------:R-:W-:Y:S01]  /*dd90*/  IMAD R0, R0, 0x4, R21 ;  /* 0x0000000400007824 */ /* 0x000fe200078e0215 */
[----:B------:R-:W-:Y:S01]  /*dda0*/  BAR.SYNC.DEFER_BLOCKING 0x1, 0x100 ;  /* 0x0044000000007b1d */ /* 0x000fe20000010000 */
[----:B------:R-:W-:-:S02]  /*ddb0*/  ISETP.NE.AND P1, PT, R12, 0x80, PT ;  /* 0x000000800c00780c */ /* 0x000fc40003f25270 */
[----:B------:R-:W-:-:S03]  /*ddc0*/  ISETP.NE.AND P0, PT, R19, RZ, PT ;  /* 0x000000ff1300720c */ /* 0x000fc60003f05270 */
[----:B------:R-:W-:Y:S01]  /*ddd0*/  ULDC UR4, c[0x0][0x870] ;  /* 0x00021c0000047ab9 */ /* 0x000fe20000000800 */
[----:B------:R-:W-:Y:S01]  /*dde0*/  ULDC UR5, c[0x0][0x80c] ;  /* 0x0002030000057ab9 */ /* 0x000fe20000000800 */
[----:B------:R-:W-:Y:S01]  /*ddf0*/  IMAD R6, R16, UR4, RZ ;  /* 0x0000000410067c24 */ /* 0x000fe2000f8e02ff */
[----:B------:R-:W1:Y:S01]  /*de00*/  LDC.64 R12, c[0x0][0x800] ;  /* 0x00020000ff0c7b82 */ /* 0x000e620000000a00 */
[----:B------:R-:W-:Y:S01]  /*de10*/  UIMAD UR4, UR37, UR5, URZ ;  /* 0x00000005250472a4 */ /* 0x000fe2000f8e023f */
[----:B------:R-:W-:Y:S01]  /*de20*/  BSSY B0, `(.L_x_2263) ;  /* 0x000001c000007945 */ /* 0x000fe20003800000 */
[----:B------:R-:W-:Y:S02]  /*de30*/  IMAD R6, R6, UR5, RZ ;  /* 0x0000000506067c24 */ /* 0x000fe4000f8e02ff */
[----:B------:R-:W-:-:S03]  /*de40*/  USHF.R.S32.HI UR5, URZ, 0x1f, UR4 ;  /* 0x0000001f3f057899 */ /* 0x000fc60008011404 */
[----:B------:R-:W2:Y:S01]  /*de50*/  LDC.64 R14, c[0x0][0x828] ;  /* 0x00020a00ff0e7b82 */ /* 0x000ea20000000a00 */
[----:B------:R-:W-:Y:S02]  /*de60*/  IADD3 R8, P2, P3, R6, UR4, R7 ;  /* 0x0000000406087c10 */ /* 0x000fe4000fb5e007 */
[----:B------:R-:W-:-:S03]  /*de70*/  SHF.R.S32.HI R7, RZ, 0x1f, R6 ;  /* 0x0000001fff077819 */ /* 0x000fc60000011406 */
[C---:B------:R-:W-:Y:S01]  /*de80*/  IMAD.SHL.U32 R16, R8.reuse, 0x4, RZ ;  /* 0x0000000408107824 */ /* 0x040fe200078e00ff */
[----:B------:R3:W-:Y:S01]  /*de90*/  STS.128 [R0], R184 ;  /* 0x000000b800007388 */ /* 0x0007e20000000c00 */
[----:B------:R-:W-:Y:S01]  /*dea0*/  IADD3.X R7, R7, UR5, R10, P2, P3 ;  /* 0x0000000507077c10 */ /* 0x000fe200097e640a */
[----:B------:R-:W-:Y:S02]  /*deb0*/  ULDC.64 UR4, c[0x0][0x868] ;  /* 0x00021a0000047ab9 */ /* 0x000fe40000000a00 */
[----:B------:R3:W-:Y:S01]  /*dec0*/  STS.128 [R0+0x800], R188 ;  /* 0x000800bc00007388 */ /* 0x0007e20000000c00 */
[----:B------:R-:W-:Y:S02]  /*ded0*/  SHF.L.U64.HI R10, R8, 0x2, R7 ;  /* 0x00000002080a7819 */ /* 0x000fe40000010207 */
[----:B------:R-:W-:Y:S01]  /*dee0*/  IADD3 R6, P4, R16, UR4, RZ ;  /* 0x0000000410067c10 */ /* 0x000fe2000ff9e0ff */
[----:B------:R3:W-:Y:S01]  /*def0*/  STS.128 [R0+0x1000], R192 ;  /* 0x001000c000007388 */ /* 0x0007e20000000c00 */
[----:B-1----:R-:W-:-:S02]  /*df00*/  LEA R12, P2, R2, R12, 0x2 ;  /* 0x0000000c020c7211 */ /* 0x002fc400078410ff */
[----:B------:R-:W-:Y:S01]  /*df10*/  IADD3.X R7, R10, UR5, RZ, P4, !PT ;  /* 0x000000050a077c10 */ /* 0x000fe2000a7fe4ff */
[----:B------:R3:W-:Y:S04]  /*df20*/  STS.128 [R0+0x1800], R196 ;  /* 0x001800c400007388 */ /* 0x0007e80000000c00 */
[----:B------:R3:W-:Y:S01]  /*df30*/  STS.128 [R0+0x2000], R200 ;  /* 0x002000c800007388 */ /* 0x0007e20000000c00 */
[----:B--2---:R-:W-:-:S03]  /*df40*/  LEA R14, P3, R4, R14, 0x2 ;  /* 0x0000000e040e7211 */ /* 0x004fc600078610ff */
[----:B------:R3:W-:Y:S04]  /*df50*/  STS.128 [R0+0x2800], R204 ;  /* 0x002800cc00007388 */ /* 0x0007e80000000c00 */
[----:B------:R3:W-:Y:S04]  /*df60*/  STS.128 [R0+0x3000], R208 ;  /* 0x003000d000007388 */ /* 0x0007e80000000c00 */
[----:B------:R3:W-:Y:S01]  /*df70*/  STS.128 [R0+0x3800], R212 ;  /* 0x003800d400007388 */ /* 0x0007e20000000c00 */
[----:B------:R-:W-:Y:S05]  /*df80*/  @P0 BRA `(.L_x_2264) ;  /* 0x0000000000140947 */ /* 0x000fea0003800000 */
.L_x_2265:
[----:B------:R-:W2:Y:S04]  /*df90*/  LDG.E.STRONG.GPU R8, desc[UR38][R6.64] ;  /* 0x0000002606087981 */ /* 0x000ea8000c1ef900 */
[----:B--2---:R-:W-:Y:S01]  /*dfa0*/  CCTL.IVALL ;  /* 0x00000000ff00798f */ /* 0x004fe20002000000 */
[----:B------:R-:W-:Y:S05]  /*dfb0*/  YIELD ;  /* 0x0000000000007946 */ /* 0x000fea0003800000 */
[----:B------:R-:W-:-:S13]  /*dfc0*/  ISETP.NE.AND P0, PT, R8, R17, PT ;  /* 0x000000110800720c */ /* 0x000fda0003f05270 */
[----:B------:R-:W-:Y:S05]  /*dfd0*/  @P0 BRA `(.L_x_2265) ;  /* 0xfffffffc00ec0947 */ /* 0x000fea000383ffff */
.L_x_2264:
[----:B------:R-:W-:Y:S05]  /*dfe0*/  BSYNC B0 ;  /* 0x0000000000007941 */ /* 0x000fea0003800000 */
.L_x_2263:
[----:B------:R-:W-:Y:S01]  /*dff0*/  UMOV UR4, 0xffffffff ;  /* 0xffffffff00047882 */ /* 0x000fe20000000000 */
[----:B------:R-:W-:Y:S02]  /*e000*/  LEA.HI.X R11, R2, R13, R11, 0x2, P2 ;  /* 0x0000000d020b7211 */ /* 0x000fe400010f140b */
[----:B------:R-:W-:Y:S01]  /*e010*/  LEA.HI.X R9, R4, R15, R9, 0x2, P3 ;  /* 0x0000000f04097211 */ /* 0x000fe200018f1409 */
[----:B------:R-:W-:Y:S06]  /*e020*/  BRA.DIV UR4, `(.L_x_2266) ;  /* 0x0000004e04d87947 */ /* 0x000fec000b800000 */
[----:B------:R-:W-:Y:S01]  /*e030*/  NOP ;  /* 0x0000000000007918 */ /* 0x000fe20000000000 */
.L_x_2375:
        /* <DEDUP_REMOVED lines=17> */
.L_x_2269:
[----:B------:R-:W-:Y:S01]  /*e150*/  @P0 ELECT P2, URZ, PT ;  /* 0x00000000003f082f */ /* 0x000fe20003840000 */
[----:B------:R1:W-:-:S12]  /*e160*/  UBLKRED.G.S.ADD.F32.RN [UR4], [UR6], UR7, desc[UR8] ;  /* 0x00000804060073bb */ /* 0x0003d800080a1407 */
[----:B------:R-:W-:Y:S02]  /*e170*/  @P2 PLOP3.LUT P0, PT, P2, PT, PT, 0x8, 0x0 ;  /* 0x000000000000281c */ /* 0x000fe4000170e170 */
[----:B------:R-:W-:-:S11]  /*e180*/  PLOP3.LUT P2, PT, PT, PT, PT, 0x8, 0x0 ;  /* 0x000000000000781c */ /* 0x000fd60003f4e170 */
[----:B-1----:R-:W-:Y:S05]  /*e190*/  @P0 BRA.U.ANY `(.L_x_2269) ;  /* 0xfffffffd00ec0947 */ /* 0x002fea000393ffff */
[----:B------:R0:W-:Y:S01]  /*e1a0*/  UTMACMDFLUSH ;  /* 0x00000000000079b7 */ /* 0x0001e20000000000 */
[----:B------:R-:W-:-:S04]  /*e1b0*/  DEPBAR.LE SB0, 0x0 ;  /* 0x000080000000791a */ /* 0x000fc80000000000 */
.L_x_2268:
[----:B------:R-:W-:Y:S05]  /*e1c0*/  BSYNC B0 ;  /* 0x0000000000007941 */ /* 0x000fea0003800000 */
.L_x_2267:
        /* <DEDUP_REMOVED lines=14> */
.L_x_2271:
[----:B------:R-:W-:Y:S05]  /*e2b0*/  BSYNC B0 ;  /* 0x0000000000007941 */ /* 0x000fea0003800000 */
.L_x_2270:
        /* <DEDUP_REMOVED lines=14> */
.L_x_2274:
[----:B-1-3--:R-:W2:Y:S04]  /*e3a0*/  LDG.E.STRONG.GPU R0, desc[UR38][R2.64] ;  /* 0x0000002602007981 */ /* 0x00aea8000c1ef900 */
[----:B--2---:R-:W-:Y:S01]  /*e3b0*/  CCTL.IVALL ;  /* 0x00000000ff00798f */ /* 0x004fe20002000000 */
[----:B------:R-:W-:Y:S05]  /*e3c0*/  YIELD ;  /* 0x0000000000007946 */ /* 0x000fea0003800000 */
[----:B------:R-:W-:-:S13]  /*e3d0*/  ISETP.NE.AND P0, PT, R0, R17, PT ;  /* 0x000000110000720c */ /* 0x000fda0003f05270 */
[----:B------:R-:W-:Y:S05]  /*e3e0*/  @P0 BRA `(.L_x_2274) ;  /* 0xfffffffc00ec0947 */ /* 0x000fea000383ffff */
.L_x_2273:
[----:B------:R-:W-:Y:S05]  /*e3f0*/  BSYNC B0 ;  /* 0x0000000000007941 */ /* 0x000fea0003800000 */
.L_x_2272:
[----:B------:R-:W-:-:S03]  /*e400*/  UMOV UR4, 0xffffffff ;  /* 0xffffffff00047882 */ /* 0x000fc60000000000 */
[----:B------:R-:W-:Y:S05]  /*e410*/  BRA.DIV UR4, `(.L_x_2275) ;  /* 0x0000004a04f87947 */ /* 0x000fea000b800000 */
[----:B------:R-:W-:Y:S01]  /*e420*/  NOP ;  /* 0x0000000000007918 */ /* 0x000fe20000000000 */
.L_x_2378:
        /* <DEDUP_REMOVED lines=17> */
.L_x_2278:
[----:B------:R-:W-:Y:S01]  /*e540*/  @P0 ELECT P2, URZ, PT ;  /* 0x00000000003f082f */ /* 0x000fe20003840000 */
[----:B------:R2:W-:-:S12]  /*e550*/  UBLKRED.G.S.ADD.F32.RN [UR4], [UR6], UR7, desc[UR8] ;  /* 0x00000804060073bb */ /* 0x0005d800080a1407 */
[----:B------:R-:W-:Y:S02]  /*e560*/  @P2 PLOP3.LUT P0, PT, P2, PT, PT, 0x8, 0x0 ;  /* 0x000000000000281c */ /* 0x000fe4000170e170 */
[----:B------:R-:W-:-:S11]  /*e570*/  PLOP3.LUT P2, PT, PT, PT, PT, 0x8, 0x0 ;  /* 0x000000000000781c */ /* 0x000fd60003f4e170 */
[----:B--2---:R-:W-:Y:S05]  /*e580*/  @P0 BRA.U.ANY `(.L_x_2278) ;  /* 0xfffffffd00ec0947 */ /* 0x004fea000393ffff */
[----:B------:R0:W-:Y:S01]  /*e590*/  UTMACMDFLUSH ;  /* 0x00000000000079b7 */ /* 0x0001e20000000000 */
[----:B------:R-:W-:-:S04]  /*e5a0*/  DEPBAR.LE SB0, 0x0 ;  /* 0x000080000000791a */ /* 0x000fc80000000000 */
.L_x_2277:
[----:B------:R-:W-:Y:S05]  /*e5b0*/  BSYNC B0 ;  /* 0x0000000000007941 */ /* 0x000fea0003800000 */
.L_x_2276:
        /* <DEDUP_REMOVED lines=14> */
.L_x_2208:
        /* <DEDUP_REMOVED lines=21> */
.L_x_2280:
        /* <DEDUP_REMOVED lines=13> */
.L_x_2282:
[----:B------:R-:W-:-:S05]  /*e8c0*/  ULDC UR4, c[0x0][0x8c4] ;  /* 0x0002310000047ab9 */ /* 0x000fca0000000800 */
.L_x_2281:
        /* <DEDUP_REMOVED lines=44> */
.L_x_2283:
        /* <DEDUP_REMOVED lines=13> */
.L_x_2284:
        /* <DEDUP_REMOVED lines=12> */
.L_x_2285:
        /* <DEDUP_REMOVED lines=30> */
.L_x_2286:
        /* <DEDUP_REMOVED lines=35> */
.L_x_2291:
[----:B------:R-:W2:Y:S04]  /*f130*/  LDG.E.STRONG.GPU R0, desc[UR38][R2.64] ;  /* 0x0000002602007981 */ /* 0x000ea8000c1ef900 */
[----:B--2---:R-:W-:Y:S01]  /*f140*/  CCTL.IVALL ;  /* 0x00000000ff00798f */ /* 0x004fe20002000000 */
[----:B------:R-:W-:Y:S05]  /*f150*/  YIELD ;  /* 0x0000000000007946 */ /* 0x000fea0003800000 */
[----:B------:R-:W-:-:S13]  /*f160*/  ISETP.NE.AND P1, PT, R0, UR22, PT ;  /* 0x0000001600007c0c */ /* 0x000fda000bf25270 */
[----:B------:R-:W-:Y:S05]  /*f170*/  @P1 BRA `(.L_x_2291) ;  /* 0xfffffffc00ec1947 */ /* 0x000fea000383ffff */
.L_x_2290:
[----:B------:R-:W-:Y:S05]  /*f180*/  BSYNC B0 ;  /* 0x0000000000007941 */ /* 0x000fea0003800000 */
.L_x_2289:
[----:B------:R-:W-:-:S03]  /*f190*/  UMOV UR15, 0xffffffff ;  /* 0xffffffff000f7882 */ /* 0x000fc60000000000 */
[----:B------:R-:W-:Y:S05]  /*f1a0*/  BRA.DIV UR15, `(.L_x_2292) ;  /* 0x0000003e0fb07947 */ /* 0x000fea000b800000 */
[----:B------:R-:W-:Y:S01]  /*f1b0*/  NOP ;  /* 0x0000000000007918 */ /* 0x000fe20000000000 */
.L_x_2381:
        /* <DEDUP_REMOVED lines=22> */
.L_x_2294:
[----:B------:R-:W-:Y:S05]  /*f320*/  BSYNC B0 ;  /* 0x0000000000007941 */ /* 0x000fea0003800000 */
.L_x_2293:
        /* <DEDUP_REMOVED lines=20> */
.L_x_2296:
[----:B------:R-:W-:Y:S05]  /*f470*/  BSYNC B0 ;  /* 0x0000000000007941 */ /* 0x000fea0003800000 */
.L_x_2295:
[----:B------:R-:W-:Y:S06]  /*f480*/  BAR.ARV 0xa, 0xa0 ;  /* 0x0282800000007b1d */ /* 0x000fec0000002000 */
[----:B------:R-:W-:Y:S04]  /*f490*/  BSSY B0, `(.L_x_2297) ;  /* 0x0000003000007945 */ /* 0x000fe80003800000 */
[----:B------:R-:W-:Y:S05]  /*f4a0*/  @!P0 BRA `(.L_x_2298) ;  /* 0x0000000000048947 */ /* 0x000fea0003800000 */
[----:B------:R-:W-:-:S04]  /*f4b0*/  DEPBAR.LE SB0, 0x0 ;  /* 0x000080000000791a */ /* 0x000fc80000000000 */
.L_x_2298:
[----:B------:R-:W-:Y:S05]  /*f4c0*/  BSYNC B0 ;  /* 0x0000000000007941 */ /* 0x000fea0003800000 */
.L_x_2297:
        /* <DEDUP_REMOVED lines=19> */
.L_x_2300:
[----:B------:R-:W-:Y:S05]  /*f600*/  BSYNC B0 ;  /* 0x0000000000007941 */ /* 0x000fea0003800000 */
.L_x_2299:
[----:B------:R-:W-:Y:S01]  /*f610*/  UIADD3 UR15, UR9, 0x1, URZ ;  /* 0x00000001090f7890 */ /* 0x000fe2000fffe03f */
[----:B------:R-:W-:Y:S11]  /*f620*/  BRA `(.L_x_2301) ;  /* 0x0000000000047947 */ /* 0x000ff60003800000 */
.L_x_2288:
[----:B------:R-:W-:-:S05]  /*f630*/  UMOV UR15, UR9 ;  /* 0x00000009000f7c82 */ /* 0x000fca0008000000 */
.L_x_2301:
        /* <DEDUP_REMOVED lines=15> */
.L_x_2326:
        /* <DEDUP_REMOVED lines=11> */
.L_x_2304:
[----:B------:R-:W2:Y:S04]  /*f7e0*/  LDG.E.STRONG.GPU R0, desc[UR38][R2.64] ;  /* 0x0000002602007981 */ /* 0x000ea8000c1ef900 */
[----:B--2---:R-:W-:Y:S01]  /*f7f0*/  CCTL.IVALL ;  /* 0x00000000ff00798f */ /* 0x004fe20002000000 */
[----:B------:R-:W-:Y:S05]  /*f800*/  YIELD ;  /* 0x0000000000007946 */ /* 0x000fea0003800000 */
[----:B------:R-:W-:-:S13]  /*f810*/  ISETP.NE.AND P1, PT, R0, UR22, PT ;  /* 0x0000001600007c0c */ /* 0x000fda000bf25270 */
[----:B------:R-:W-:Y:S05]  /*f820*/  @P1 BRA `(.L_x_2304) ;  /* 0xfffffffc00ec1947 */ /* 0x000fea000383ffff */
.L_x_2303:
[----:B------:R-:W-:Y:S05]  /*f830*/  BSYNC B0 ;  /* 0x0000000000007941 */ /* 0x000fea0003800000 */
.L_x_2302:
[----:B------:R-:W-:-:S03]  /*f840*/  UMOV UR16, 0xffffffff ;  /* 0xffffffff00107882 */ /* 0x000fc60000000000 */
[----:B------:R-:W-:Y:S05]  /*f850*/  BRA.DIV UR16, `(.L_x_2305) ;  /* 0x0000003a10207947 */ /* 0x000fea000b800000 */
[----:B------:R-:W-:Y:S01]  /*f860*/  NOP ;  /* 0x0000000000007918 */ /* 0x000fe20000000000 */
.L_x_2384:
        /* <DEDUP_REMOVED lines=19> */
.L_x_2307:
[----:B------:R-:W-:Y:S05]  /*f9a0*/  BSYNC B0 ;  /* 0x0000000000007941 */ /* 0x000fea0003800000 */
.L_x_2306:
        /* <DEDUP_REMOVED lines=17> */
.L_x_2309:
[----:B------:R-:W-:Y:S05]  /*fac0*/  BSYNC B0 ;  /* 0x0000000000007941 */ /* 0x000fea0003800000 */
.L_x_2308:
[----:B------:R-:W-:Y:S06]  /*fad0*/  BAR.ARV 0xa, 0xa0 ;  /* 0x0282800000007b1d */ /* 0x000fec0000002000 */
[----:B------:R-:W-:Y:S04]  /*fae0*/  BSSY B0, `(.L_x_2310) ;  /* 0x0000003000007945 */ /* 0x000fe80003800000 */
[----:B------:R-:W-:Y:S05]  /*faf0*/  @!P0 BRA `(.L_x_2311) ;  /* 0x0000000000048947 */ /* 0x000fea0003800000 */
[----:B------:R-:W-:-:S04]  /*fb00*/  DEPBAR.LE SB0, 0x0 ;  /* 0x000080000000791a */ /* 0x000fc80000000000 */
.L_x_2311:
[----:B------:R-:W-:Y:S05]  /*fb10*/  BSYNC B0 ;  /* 0x0000000000007941 */ /* 0x000fea0003800000 */
.L_x_2310:
        /* <DEDUP_REMOVED lines=19> */
.L_x_2313:
[----:B------:R-:W-:Y:S05]  /*fc50*/  BSYNC B0 ;  /* 0x0000000000007941 */ /* 0x000fea0003800000 */
.L_x_2312:
        /* <DEDUP_REMOVED lines=9> */
.L_x_2316:
[----:B------:R-:W2:Y:S04]  /*fcf0*/  LDG.E.STRONG.GPU R0, desc[UR38][R2.64] ;  /* 0x0000002602007981 */ /* 0x000ea8000c1ef900 */
[----:B--2---:R-:W-:Y:S01]  /*fd00*/  CCTL.IVALL ;  /* 0x00000000ff00798f */ /* 0x004fe20002000000 */
[----:B------:R-:W-:Y:S05]  /*fd10*/  YIELD ;  /* 0x0000000000007946 */ /* 0x000fea0003800000 */
[----:B------:R-:W-:-:S13]  /*fd20*/  ISETP.NE.AND P1, PT, R0, UR22, PT ;  /* 0x0000001600007c0c */ /* 0x000fda000bf25270 */
[----:B------:R-:W-:Y:S05]  /*fd30*/  @P1 BRA `(.L_x_2316) ;  /* 0xfffffffc00ec1947 */ /* 0x000fea000383ffff */
.L_x_2315:
[----:B------:R-:W-:Y:S05]  /*fd40*/  BSYNC B0 ;  /* 0x0000000000007941 */ /* 0x000fea0003800000 */
.L_x_2314:
[----:B------:R-:W-:-:S03]  /*fd50*/  UMOV UR12, 0xffffffff ;  /* 0xffffffff000c7882 */ /* 0x000fc60000000000 */
[----:B------:R-:W-:Y:S05]  /*fd60*/  BRA.DIV UR12, `(.L_x_2317) ;  /* 0x000000320cf87947 */ /* 0x000fea000b800000 */
[----:B------:R-:W-:Y:S01]  /*fd70*/  NOP ;  /* 0x0000000000007918 */ /* 0x000fe20000000000 */
.L_x_2387:
        /* <DEDUP_REMOVED lines=15> */
.L_x_2319:
[----:B------:R-:W-:Y:S05]  /*fe70*/  BSYNC B0 ;  /* 0x0000000000007941 */ /* 0x000fea0003800000 */
.L_x_2318:
        /* <DEDUP_REMOVED lines=15> */
.L_x_2321:
[----:B------:R-:W-:Y:S05]  /*ff70*/  BSYNC B0 ;  /* 0x0000000000007941 */ /* 0x000fea0003800000 */
.L_x_2320:
[----:B------:R-:W-:Y:S06]  /*ff80*/  BAR.ARV 0xa, 0xa0 ;  /* 0x0282800000007b1d */ /* 0x000fec0000002000 */
[----:B------:R-:W-:Y:S04]  /*ff90*/  BSSY B0, `(.L_x_2322) ;  /* 0x0000003000007945 */ /* 0x000fe80003800000 */
[----:B------:R-:W-:Y:S05]  /*ffa0*/  @!P0 BRA `(.L_x_2323) ;  /* 0x0000000000048947 */ /* 0x000fea0003800000 */
[----:B------:R-:W-:-:S04]  /*ffb0*/  DEPBAR.LE SB0, 0x0 ;  /* 0x000080000000791a */ /* 0x000fc80000000000 */
.L_x_2323:
[----:B------:R-:W-:Y:S05]  /*ffc0*/  BSYNC B0 ;  /* 0x0000000000007941 */ /* 0x000fea0003800000 */
.L_x_2322:
        /* <DEDUP_REMOVED lines=19> */
.L_x_2325:
[----:B------:R-:W-:Y:S05]  /*10100*/  BSYNC B0 ;  /* 0x0000000000007941 */ /* 0x000fea0003800000 */
.L_x_2324:
[----:B------:R-:W-:Y:S02]  /*10110*/  UIADD3 UR9, UR9, 0x2, URZ ;  /* 0x0000000209097890 */ /* 0x000fe4000fffe03f */
[----:B------:R-:W-:-:S04]  /*10120*/  UIADD3 UR4, UR4, 0x4000, URZ ;  /* 0x0000400004047890 */ /* 0x000fc8000fffe03f */
[----:B------:R-:W-:-:S13]  /*10130*/  ISETP.LE.AND P1, PT, R9, UR9, PT ;  /* 0x0000000909007c0c */ /* 0x000fda000bf23270 */
[----:B------:R-:W-:Y:S05]  /*10140*/  @!P1 BRA `(.L_x_2326) ;  /* 0xfffffff400789947 */ /* 0x000fea000383ffff */
.L_x_2287:
        /* <DEDUP_REMOVED lines=41> */
.L_x_2329:
[----:B------:R-:W-:Y:S05]  /*103e0*/  BSYNC B0 ;  /* 0x0000000000007941 */ /* 0x000fea0003800000 */
.L_x_2328:
[----:B------:R-:W-:Y:S05]  /*103f0*/  BRA `(.L_x_2330) ;  /* 0x0000000000047947 */ /* 0x000fea0003800000 */
.L_x_2327:
[----:B------:R-:W-:-:S05]  /*10400*/  UMOV UR4, UR9 ;  /* 0x0000000900047c82 */ /* 0x000fca0008000000 */
.L_x_2330:
        /* <DEDUP_REMOVED lines=11> */
.L_x_2335:
        /* <DEDUP_REMOVED lines=24> */
.L_x_2332:
[----:B------:R-:W-:Y:S05]  /*10640*/  BSYNC B0 ;  /* 0x0000000000007941 */ /* 0x000fea0003800000 */
.L_x_2331:
        /* <DEDUP_REMOVED lines=24> */
.L_x_2334:
[----:B------:R-:W-:Y:S05]  /*107d0*/  BSYNC B0 ;  /* 0x0000000000007941 */ /* 0x000fea0003800000 */
.L_x_2333:
[----:B------:R-:W-:Y:S02]  /*107e0*/  UIADD3 UR7, UR7, 0x2, URZ ;  /* 0x0000000207077890 */ /* 0x000fe4000fffe03f */
[----:B------:R-:W-:Y:S02]  /*107f0*/  ULEA UR5, UR19, UR5, 0x1 ;  /* 0x0000000513057291 */ /* 0x000fe4000f8e083f */
[----:B------:R-:W-:Y:S02]  /*10800*/  ULEA UR6, UR19, UR6, 0x1 ;  /* 0x0000000613067291 */ /* 0x000fe4000f8e083f */
[----:B------:R-:W-:-:S13]  /*10810*/  ISETP.NE.AND P0, PT, RZ, UR7, PT ;  /* 0x00000007ff007c0c */ /* 0x000fda000bf05270 */
[----:B------:R-:W-:Y:S05]  /*10820*/  @!P0 BRA `(.L_x_2213) ;  /* 0x0000002400248947 */ /* 0x000fea0003800000 */
[----:B------:R-:W-:Y:S05]  /*10830*/  BRA `(.L_x_2335) ;  /* 0xfffffffc00207947 */ /* 0x000fea000383ffff */
.L_x_2279:
        /* <DEDUP_REMOVED lines=14> */
.L_x_2336:
        /* <DEDUP_REMOVED lines=14> */
.L_x_2338:
[----:B------:R-:W-:-:S05]  /*10a00*/  ULDC UR4, c[0x0][0x8c4] ;  /* 0x0002310000047ab9 */ /* 0x000fca0000000800 */
.L_x_2337:
        /* <DEDUP_REMOVED lines=59> */
.L_x_2340:
        /* <DEDUP_REMOVED lines=13> */
.L_x_2341:
        /* <DEDUP_REMOVED lines=8> */
.L_x_2342:
        /* <DEDUP_REMOVED lines=21> */
.L_x_2343:
        /* <DEDUP_REMOVED lines=50> */
.L_x_2388:
        /* <DEDUP_REMOVED lines=15> */
.L_x_2346:
        /* <DEDUP_REMOVED lines=77> */
.L_x_2357:
[----:B-123--:R-:W-:-:S04]  /*11940*/  SHF.L.U32 R18, R10, 0x1f, RZ ;  /* 0x0000001f0a127819 */ /* 0x00efc800000006ff */
[----:B------:R-:W2:Y:S02]  /*11950*/  SYNCS.PHASECHK.TRANS64.TRYWAIT P1, [R15+URZ+0x30c40], R18 ;  /* 0x030c40120f0075a7 */ /* 0x000ea4000802017f */
[----:B--2---:R-:W-:Y:S05]  /*11960*/  @!P1 BRA `(.L_x_2349) ;  /* 0x0000001800289947 */ /* 0x004fea0003800000 */
.L_x_2389:
        /* <DEDUP_REMOVED lines=8> */
.L_x_2350:
        /* <DEDUP_REMOVED lines=30> */
.L_x_2390:
        /* <DEDUP_REMOVED lines=8> */
.L_x_2352:
        /* <DEDUP_REMOVED lines=30> */
.L_x_2391:
        /* <DEDUP_REMOVED lines=8> */
.L_x_2354:
        /* <DEDUP_REMOVED lines=24> */
.L_x_2393:
        /* <DEDUP_REMOVED lines=8> */
.L_x_2356:
        /* <DEDUP_REMOVED lines=30> */
.L_x_2348:
[----:B------:R-:W4:Y:S02]  /*12290*/  LDL.LU R4, [R1+0x8] ;  /* 0x0000080001047983 */ /* 0x000f240000300800 */
[----:B----4-:R-:W-:Y:S02]  /*122a0*/  ISETP.NE.AND P1, PT, R4, RZ, PT ;  /* 0x000000ff0400720c */ /* 0x010fe40003f25270 */
[----:B------:R4:W5:Y:S11]  /*122b0*/  LDL R4, [R1+0x4] ;  /* 0x0000040001047983 */ /* 0x0009760000100800 */
[----:B----4-:R-:W-:Y:S05]  /*122c0*/  @!P1 BRA `(.L_x_2347) ;  /* 0x0000000400249947 */ /* 0x010fea0003800000 */
[----:B------:R-:W-:-:S04]  /*122d0*/  SHF.L.U32 R12, R10, 0x1f, RZ ;  /* 0x0000001f0a0c7819 */ /* 0x000fc800000006ff */
[----:B------:R-:W4:Y:S02]  /*122e0*/  SYNCS.PHASECHK.TRANS64.TRYWAIT P1, [R15+URZ+0x30c40], R12 ;  /* 0x030c400c0f0075a7 */ /* 0x000f24000802017f */
[----:B----4-:R-:W-:Y:S05]  /*122f0*/  @!P1 BRA `(.L_x_2358) ;  /* 0x0000001000189947 */ /* 0x010fea0003800000 */
.L_x_2394:
        /* <DEDUP_REMOVED lines=8> */
.L_x_2359:
        /* <DEDUP_REMOVED lines=27> */
.L_x_2395:
        /* <DEDUP_REMOVED lines=8> */
.L_x_2361:
        /* <DEDUP_REMOVED lines=27> */
.L_x_2347:
[----:B------:R-:W1:Y:S01]  /*12760*/  S2R R0, SR_TID.X ;  /* 0x0000000000007919 */ /* 0x000e620000002100 */
[----:B------:R-:W-:Y:S01]  /*12770*/  IMAD R3, R16, 0x8, R15 ;  /* 0x0000000810037824 */ /* 0x000fe200078e020f */
[----:B-1----:R-:W-:Y:S02]  /*12780*/  LOP3.LUT R2, R0, 0x7f, RZ, 0xc0, !PT ;  /* 0x0000007f00027812 */ /* 0x002fe400078ec0ff */
[----:B------:R-:W-:Y:S02]  /*12790*/  SHF.L.U32 R0, R10, 0x1f, RZ ;  /* 0x0000001f0a007819 */ /* 0x000fe400000006ff */
[----:B------:R-:W-:Y:S02]  /*127a0*/  ISETP.NE.AND P1, PT, R2, RZ, PT ;  /* 0x000000ff0200720c */ /* 0x000fe40003f25270 */
[----:B------:R-:W1:Y:S02]  /*127b0*/  SYNCS.PHASECHK.TRANS64.TRYWAIT P0, [R3+URZ+0x30c40], R0 ;  /* 0x030c4000030075a7 */ /* 0x000e64000800017f */
[----:B-1----:R-:W-:Y:S09]  /*127c0*/  @!P0 BRA `(.L_x_2362) ;  /* 0x0000000c000c8947 */ /* 0x002ff20003800000 */
.L_x_2396:
[----:B------:R-:W-:Y:S05]  /*127d0*/  @P1 BRA `(.L_x_2363) ;  /* 0x0000000000181947 */ /* 0x000fea0003800000 */
[----:B------:R-:W1:Y:S01]  /*127e0*/  S2R R2, SR_TID.X ;  /* 0x0000000000027919 */ /* 0x000e620000002100 */
[----:B------:R-:W-:-:S04]  /*127f0*/  IMAD.MOV.U32 R0, RZ, RZ, 0x4200 ;  /* 0x00004200ff007424 */ /* 0x000fc800078e00ff */
[----:B------:R1:W-:Y:S02]  /*12800*/  SYNCS.ARRIVE.TRANS64 RZ, [R3+URZ+0x30c30], R0 ;  /* 0x030c300003ff79a7 */ /* 0x0003e4000800003f */
[----:B-1----:R-:W-:-:S13]  /*12810*/  LOP3.LUT P0, RZ, R2, 0x1f, RZ, 0xc0, !PT ;  /* 0x0000001f02ff7812 */ /* 0x002fda000780c0ff */
[----:B------:R-:W-:Y:S05]  /*12820*/  @!P0 BRA `(.L_x_2363) ;  /* 0x0000000000048947 */ /* 0x000fea0003800000 */
[----:B------:R-:W-:Y:S01]  /*12830*/  BPT.TRAP 0x1 ;  /* 0x000000040000795c */ /* 0x000fe20000300000 */
.L_x_2363:
        /* <DEDUP_REMOVED lines=34> */
.L_x_2344:
[----:B------:R-:W-:Y:S05]  /*12a60*/  BSYNC B0 ;  /* 0x0000000000007941 */ /* 0x000fea0003800000 */
.L_x_2339:
[----:B------:R-:W-:-:S03]  /*12a70*/  UMOV UR8, 0xffffffff ;  /* 0xffffffff00087882 */ /* 0x000fc60000000000 */
[----:B------:R-:W-:Y:S05]  /*12a80*/  BRA.DIV UR8, `(.L_x_2364) ;  /* 0x0000000a08707947 */ /* 0x000fea000b800000 */
[----:B------:R-:W-:-:S13]  /*12a90*/  ELECT P6, URZ, PT ;  /* 0x00000000003f782f */ /* 0x000fda00038c0000 */
.L_x_2399:
[----:B------:R-:W-:Y:S05]  /*12aa0*/  @!P6 BRA `(.L_x_2213) ;  /* 0x000000000084e947 */ /* 0x000fea0003800000 */
[----:B------:R-:W-:-:S06]  /*12ab0*/  ULOP3.LUT UR8, UR36, 0x2, URZ, 0xfc, !UPT ;  /* 0x0000000224087892 */ /* 0x000fcc000f8efc3f */
[----:B------:R-:W-:-:S05]  /*12ac0*/  IMAD.U32 R2, RZ, RZ, UR8 ;  /* 0x00000008ff027e24 */ /* 0x000fca000f8e00ff */
[----:B------:R-:W-:-:S13]  /*12ad0*/  ISETP.NE.AND P2, PT, R2, 0x3, PT ;  /* 0x000000030200780c */ /* 0x000fda0003f45270 */
[----:B------:R-:W-:Y:S05]  /*12ae0*/  @!P2 BRA `(.L_x_2365) ;  /* 0x000000000004a947 */ /* 0x000fea0003800000 */
[----:B---3--:R-:W-:Y:S01]  /*12af0*/  BPT.TRAP 0x1 ;  /* 0x000000040000795c */ /* 0x008fe20000300000 */
.L_x_2365:
        /* <DEDUP_REMOVED lines=15> */
.L_x_2400:
[----:B------:R-:W2:Y:S02]  /*12bf0*/  SYNCS.PHASECHK.TRANS64.TRYWAIT P0, [R3+URZ], R2 ;  /* 0x00000002030075a7 */ /* 0x000ea4000800017f */
[----:B--2---:R-:W-:Y:S05]  /*12c00*/  @!P0 BRA `(.L_x_2367) ;  /* 0x0000000800448947 */ /* 0x004fea0003800000 */
.L_x_2401:
[----:B------:R-:W-:Y:S05]  /*12c10*/  @!P2 BRA `(.L_x_2368) ;  /* 0x000000000004a947 */ /* 0x000fea0003800000 */
[----:B---3--:R-:W-:Y:S01]  /*12c20*/  BPT.TRAP 0x1 ;  /* 0x000000040000795c */ /* 0x008fe20000300000 */
.L_x_2368:
[----:B--2---:R-:W-:-:S04]  /*12c30*/  VIADD R3, R8, 0x30c40 ;  /* 0x00030c4008037836 */ /* 0x004fc80000000000 */
[----:B------:R-:W-:-:S04]  /*12c40*/  IMAD R5, R0, 0x8, R3 ;  /* 0x0000000800057824 */ /* 0x000fc800078e0203 */
[----:B------:R-:W2:Y:S02]  /*12c50*/  SYNCS.PHASECHK.TRANS64.TRYWAIT P0, [R5+URZ], R4 ;  /* 0x00000004050075a7 */ /* 0x000ea4000800017f */
[----:B--2---:R-:W-:Y:S05]  /*12c60*/  @!P0 BRA `(.L_x_2369) ;  /* 0x0000000800408947 */ /* 0x004fea0003800000 */
.L_x_2402:
[----:B------:R-:W-:-:S07]  /*12c70*/  IMAD R3, R6, 0x8, R3 ;  /* 0x0000000806037824 */ /* 0x000fce00078e0203 */
.L_x_2370:
[----:B----4-:R4:W1:Y:S02]  /*12c80*/  SYNCS.PHASECHK.TRANS64.TRYWAIT P0, [R3+URZ], R2 ;  /* 0x00000002030075a7 */ /* 0x010864000800017f */
[----:B-1----:R-:W-:Y:S05]  /*12c90*/  @!P0 NANOSLEEP.SYNCS 0x989680 ;  /* 0x009896800000895d */ /* 0x002fea0003900000 */
[----:B------:R-:W1:Y:S02]  /*12ca0*/  @!P0 SYNCS.PHASECHK.TRANS64 P0, [R3+URZ], R2 ;  /* 0x00000002030085a7 */ /* 0x000e64000800007f */
[----:B-1----:R-:W-:Y:S05]  /*12cb0*/  @!P0 BRA `(.L_x_2370) ;  /* 0xfffffffc00f08947 */ /* 0x002fea000383ffff */
.L_x_2213:
[----:B---3--:R-:W-:Y:S05]  /*12cc0*/  BSYNC B6 ;  /* 0x0000000000067941 */ /* 0x008fea0003800000 */
.L_x_2207:
[----:B------:R-:W-:Y:S05]  /*12cd0*/  EXIT ;  /* 0x000000000000794d */ /* 0x000fea0003800000 */
.L_x_2224:
[----:B------:R-:W-:Y:S02]  /*12ce0*/  IMAD.MOV.U32 R13, RZ, RZ, R10 ;  /* 0x000000ffff0d7224 */ /* 0x000fe400078e000a */
[----:B------:R-:W-:Y:S02]  /*12cf0*/  IMAD.MOV.U32 R12, RZ, RZ, RZ ;  /* 0x000000ffff0c7224 */ /* 0x000fe400078e00ff */
[----:B------:R-:W-:Y:S02]  /*12d00*/  IMAD.MOV.U32 R11, RZ, RZ, 0x1f ;  /* 0x0000001fff0b7424 */ /* 0x000fe400078e00ff */
[----:B------:R-:W-:-:S07]  /*12d10*/  IMAD.MOV.U32 R15, RZ, RZ, -0x1 ;  /* 0xffffffffff0f7424 */ /* 0x000fce00078e00ff */
[----:B------:R-:W-:Y:S05]  /*12d20*/  WARPSYNC.COLLECTIVE R15, `(.L_x_2371) ;  /* 0x000000000f087348 */ /* 0x000fea0003c00000 */
[----:B------:R1:W2:Y:S02]  /*12d30*/  SHFL.IDX P6, R14, R13, R12, R11 ;  /* 0x0000000c0d0e7389 */ /* 0x0002a400000c000b */
[----:B-12---:R-:W-:Y:S01]  /*12d40*/  ENDCOLLECTIVE ;  /* 0x000000000000791b */ /* 0x006fe20003800000 */
.L_x_2371:
[----:B------:R-:W-:Y:S05]  /*12d50*/  BRA `(.L_x_2372) ;  /* 0xfffffee400b07947 */ /* 0x000fea000383ffff */
.L_x_2226:
[----:B--2---:R2:W3:Y:S02]  /*12d60*/  SYNCS.PHASECHK.TRANS64.TRYWAIT P0, [R16+URZ+0x30c00], R11 ;  /* 0x030c000b100075a7 */ /* 0x0044e4000800017f */
[----:B---3--:R-:W-:Y:S05]  /*12d70*/  @!P0 NANOSLEEP.SYNCS 0x989680 ;  /* 0x009896800000895d */ /* 0x008fea0003900000 */
[----:B------:R-:W3:Y:S02]  /*12d80*/  @!P0 SYNCS.PHASECHK.TRANS64 P0, [R16+URZ+0x30c00], R11 ;  /* 0x030c000b100085a7 */ /* 0x000ee4000800007f */
[----:B---3--:R-:W-:Y:S05]  /*12d90*/  @!P0 BRA `(.L_x_2226) ;  /* 0xfffffffc00f08947 */ /* 0x008fea000383ffff */
[----:B------:R-:W-:Y:S05]  /*12da0*/  BRA `(.L_x_2225) ;  /* 0xfffffee400f87947 */ /* 0x000fea000383ffff */
.L_x_2231:
[----:B--2---:R2:W3:Y:S02]  /*12db0*/  SYNCS.PHASECHK.TRANS64.TRYWAIT P0, [R8+URZ+0x30c10], R23 ;  /* 0x030c1017080075a7 */ /* 0x0044e4000800017f */
[----:B---3--:R-:W-:Y:S05]  /*12dc0*/  @!P0 NANOSLEEP.SYNCS 0x989680 ;  /* 0x009896800000895d */ /* 0x008fea0003900000 */
[----:B------:R-:W3:Y:S02]  /*12dd0*/  @!P0 SYNCS.PHASECHK.TRANS64 P0, [R8+URZ+0x30c10], R23 ;  /* 0x030c1017080085a7 */ /* 0x000ee4000800007f */
[----:B---3--:R-:W-:Y:S05]  /*12de0*/  @!P0 BRA `(.L_x_2231) ;  /* 0xfffffffc00f08947 */ /* 0x008fea000383ffff */
[----:B------:R-:W-:Y:S05]  /*12df0*/  BRA `(.L_x_2230) ;  /* 0xfffffef000987947 */ /* 0x000fea000383ffff */
.L_x_2235:
[----:B------:R1:W1:Y:S02]  /*12e00*/  SYNCS.PHASECHK.TRANS64.TRYWAIT P0, [R8+URZ+0x30c30], R23 ;  /* 0x030c3017080075a7 */ /* 0x000264000800017f */
[----:B-1----:R-:W-:Y:S05]  /*12e10*/  @!P0 NANOSLEEP.SYNCS 0x989680 ;  /* 0x009896800000895d */ /* 0x002fea0003900000 */
[----:B------:R-:W1:Y:S02]  /*12e20*/  @!P0 SYNCS.PHASECHK.TRANS64 P0, [R8+URZ+0x30c30], R23 ;  /* 0x030c3017080085a7 */ /* 0x000e64000800007f */
[----:B-1----:R-:W-:Y:S05]  /*12e30*/  @!P0 BRA `(.L_x_2235) ;  /* 0xfffffffc00f08947 */ /* 0x002fea000383ffff */
[----:B------:R-:W-:Y:S05]  /*12e40*/  BRA `(.L_x_2234) ;  /* 0xfffffef400987947 */ /* 0x000fea000383ffff */
.L_x_2243:
[----:B--2---:R2:W3:Y:S02]  /*12e50*/  SYNCS.PHASECHK.TRANS64.TRYWAIT P1, [R7+URZ+0x30c10], R20 ;  /* 0x030c1014070075a7 */ /* 0x0044e4000802017f */
[----:B---3--:R-:W-:Y:S05]  /*12e60*/  @!P1 NANOSLEEP.SYNCS 0x989680 ;  /* 0x009896800000995d */ /* 0x008fea0003900000 */
[----:B------:R-:W3:Y:S02]  /*12e70*/  @!P1 SYNCS.PHASECHK.TRANS64 P1, [R7+URZ+0x30c10], R20 ;  /* 0x030c1014070095a7 */ /* 0x000ee4000802007f */
[----:B---3--:R-:W-:Y:S05]  /*12e80*/  @!P1 BRA `(.L_x_2243) ;  /* 0xfffffffc00f09947 */ /* 0x008fea000383ffff */
[----:B------:R-:W-:Y:S05]  /*12e90*/  BRA `(.L_x_2242) ;  /* 0xffffff3400107947 */ /* 0x000fea000383ffff */
.L_x_2247:
[----:B------:R1:W1:Y:S02]  /*12ea0*/  SYNCS.PHASECHK.TRANS64.TRYWAIT P1, [R7+URZ+0x30c30], R20 ;  /* 0x030c3014070075a7 */ /* 0x000264000802017f */
[----:B-1----:R-:W-:Y:S05]  /*12eb0*/  @!P1 NANOSLEEP.SYNCS 0x989680 ;  /* 0x009896800000995d */ /* 0x002fea0003900000 */
[----:B------:R-:W1:Y:S02]  /*12ec0*/  @!P1 SYNCS.PHASECHK.TRANS64 P1, [R7+URZ+0x30c30], R20 ;  /* 0x030c3014070095a7 */ /* 0x000e64000802007f */
[----:B-1----:R-:W-:Y:S05]  /*12ed0*/  @!P1 BRA `(.L_x_2247) ;  /* 0xfffffffc00f09947 */ /* 0x002fea000383ffff */
[----:B------:R-:W-:Y:S05]  /*12ee0*/  BRA `(.L_x_2246) ;  /* 0xffffff3800247947 */ /* 0x000fea000383ffff */
.L_x_2255:
[----:B-1----:R1:W3:Y:S02]  /*12ef0*/  SYNCS.PHASECHK.TRANS64.TRYWAIT P0, [R7+URZ+0x30c10], R20 ;  /* 0x030c1014070075a7 */ /* 0x0022e4000800017f */
[----:B---3--:R-:W-:Y:S05]  /*12f00*/  @!P0 NANOSLEEP.SYNCS 0x989680 ;  /* 0x009896800000895d */ /* 0x008fea0003900000 */
[----:B------:R-:W3:Y:S02]  /*12f10*/  @!P0 SYNCS.PHASECHK.TRANS64 P0, [R7+URZ+0x30c10], R20 ;  /* 0x030c1014070085a7 */ /* 0x000ee4000800007f */
[----:B---3--:R-:W-:Y:S05]  /*12f20*/  @!P0 BRA `(.L_x_2255) ;  /* 0xfffffffc00f08947 */ /* 0x008fea000383ffff */
[----:B------:R-:W-:Y:S05]  /*12f30*/  BRA `(.L_x_2254) ;  /* 0xffffff6c00547947 */ /* 0x000fea000383ffff */
.L_x_2259:
[----:B------:R1:W1:Y:S02]  /*12f40*/  SYNCS.PHASECHK.TRANS64.TRYWAIT P0, [R7+URZ+0x30c30], R20 ;  /* 0x030c3014070075a7 */ /* 0x000264000800017f */
[----:B-1----:R-:W-:Y:S05]  /*12f50*/  @!P0 NANOSLEEP.SYNCS 0x989680 ;  /* 0x009896800000895d */ /* 0x002fea0003900000 */
[----:B------:R-:W1:Y:S02]  /*12f60*/  @!P0 SYNCS.PHASECHK.TRANS64 P0, [R7+URZ+0x30c30], R20 ;  /* 0x030c3014070085a7 */ /* 0x000e64000800007f */
[----:B-1----:R-:W-:Y:S05]  /*12f70*/  @!P0 BRA `(.L_x_2259) ;  /* 0xfffffffc00f08947 */ /* 0x002fea000383ffff */
[----:B------:R-:W-:Y:S05]  /*12f80*/  BRA `(.L_x_2258) ;  /* 0xffffff7000647947 */ /* 0x000fea000383ffff */
.L_x_2266:
[----:B------:R-:W-:Y:S01]  /*12f90*/  BSSY B0, `(.L_x_2373) ;  /* 0x0000005000007945 */ /* 0x000fe20003800000 */
[----:B------:R-:W-:-:S07]  /*12fa0*/  IMAD.MOV.U32 R15, RZ, RZ, -0x1 ;  /* 0xffffffffff0f7424 */ /* 0x000fce00078e00ff */
[----:B---3--:R-:W-:Y:S05]  /*12fb0*/  WARPSYNC.COLLECTIVE R15, `(.L_x_2374) ;  /* 0x000000000f087348 */ /* 0x008fea0003c00000 */
[----:B------:R-:W-:Y:S01]  /*12fc0*/  NOP ;  /* 0x0000000000007918 */ /* 0x000fe20000000000 */
[----:B---3--:R-:W-:Y:S01]  /*12fd0*/  ENDCOLLECTIVE ;  /* 0x000000000000791b */ /* 0x008fe20003800000 */
.L_x_2374:
[----:B------:R-:W-:Y:S05]  /*12fe0*/  BSYNC B0 ;  /* 0x0000000000007941 */ /* 0x000fea0003800000 */
.L_x_2373:
[----:B------:R-:W-:Y:S05]  /*12ff0*/  BRA `(.L_x_2375) ;  /* 0xffffffb000107947 */ /* 0x000fea000383ffff */
.L_x_2275:
[----:B------:R-:W-:Y:S01]  /*13000*/  BSSY B0, `(.L_x_2376) ;  /* 0x0000005000007945 */ /* 0x000fe20003800000 */
[----:B------:R-:W-:-:S07]  /*13010*/  IMAD.MOV.U32 R15, RZ, RZ, -0x1 ;  /* 0xffffffffff0f7424 */ /* 0x000fce00078e00ff */
[----:B-1-3--:R-:W-:Y:S05]  /*13020*/  WARPSYNC.COLLECTIVE R15, `(.L_x_2377) ;  /* 0x000000000f087348 */ /* 0x00afea0003c00000 */
[----:B------:R-:W-:Y:S01]  /*13030*/  NOP ;  /* 0x0000000000007918 */ /* 0x000fe20000000000 */
[----:B-1-3--:R-:W-:Y:S01]  /*13040*/  ENDCOLLECTIVE ;  /* 0x000000000000791b */ /* 0x00afe20003800000 */
.L_x_2377:
[----:B------:R-:W-:Y:S05]  /*13050*/  BSYNC B0 ;  /* 0x0000000000007941 */ /* 0x000fea0003800000 */
.L_x_2376:
[----:B------:R-:W-:Y:S05]  /*13060*/  BRA `(.L_x_2378) ;  /* 0xffffffb000f07947 */ /* 0x000fea000383ffff */
.L_x_2292:
[----:B------:R-:W-:Y:S01]  /*13070*/  BSSY B0, `(.L_x_2379) ;  /* 0x0000005000007945 */ /* 0x000fe20003800000 */
[----:B------:R-:W-:-:S07]  /*13080*/  IMAD.MOV.U32 R15, RZ, RZ, -0x1 ;  /* 0xffffffffff0f7424 */ /* 0x000fce00078e00ff */
[----:B------:R-:W-:Y:S05]  /*13090*/  WARPSYNC.COLLECTIVE R15, `(.L_x_2380) ;  /* 0x000000000f087348 */ /* 0x000fea0003c00000 */
[----:B------:R-:W-:Y:S01]  /*130a0*/  NOP ;  /* 0x0000000000007918 */ /* 0x000fe20000000000 */
[----:B------:R-:W-:Y:S01]  /*130b0*/  ENDCOLLECTIVE ;  /* 0x000000000000791b */ /* 0x000fe20003800000 */
.L_x_2380:
[----:B------:R-:W-:Y:S05]  /*130c0*/  BSYNC B0 ;  /* 0x0000000000007941 */ /* 0x000fea0003800000 */
.L_x_2379:
[----:B------:R-:W-:Y:S05]  /*130d0*/  BRA `(.L_x_2381) ;  /* 0xffffffc000387947 */ /* 0x000fea000383ffff */
.L_x_2305:
[----:B------:R-:W-:Y:S01]  /*130e0*/  BSSY B0, `(.L_x_2382) ;  /* 0x0000005000007945 */ /* 0x000fe20003800000 */
[----:B------:R-:W-:-:S07]  /*130f0*/  IMAD.MOV.U32 R15, RZ, RZ, -0x1 ;  /* 0xffffffffff0f7424 */ /* 0x000fce00078e00ff */
[----:B------:R-:W-:Y:S05]  /*13100*/  WARPSYNC.COLLECTIVE R15, `(.L_x_2383) ;  /* 0x000000000f087348 */ /* 0x000fea0003c00000 */
[----:B------:R-:W-:Y:S01]  /*13110*/  NOP ;  /* 0x0000000000007918 */ /* 0x000fe20000000000 */
[----:B------:R-:W-:Y:S01]  /*13120*/  ENDCOLLECTIVE ;  /* 0x000000000000791b */ /* 0x000fe20003800000 */
.L_x_2383:
[----:B------:R-:W-:Y:S05]  /*13130*/  BSYNC B0 ;  /* 0x0000000000007941 */ /* 0x000fea0003800000 */
.L_x_2382:
[----:B------:R-:W-:Y:S05]  /*13140*/  BRA `(.L_x_2384) ;  /* 0xffffffc400c87947 */ /* 0x000fea000383ffff */
.L_x_2317:
[----:B------:R-:W-:Y:S01]  /*13150*/  BSSY B0, `(.L_x_2385) ;  /* 0x0000005000007945 */ /* 0x000fe20003800000 */
[----:B------:R-:W-:-:S07]  /*13160*/  IMAD.MOV.U32 R15, RZ, RZ, -0x1 ;  /* 0xffffffffff0f7424 */ /* 0x000fce00078e00ff */
[----:B------:R-:W-:Y:S05]  /*13170*/  WARPSYNC.COLLECTIVE R15, `(.L_x_2386) ;  /* 0x000000000f087348 */ /* 0x000fea0003c00000 */
[----:B------:R-:W-:Y:S01]  /*13180*/  NOP ;  /* 0x0000000000007918 */ /* 0x000fe20000000000 */
[----:B------:R-:W-:Y:S01]  /*13190*/  ENDCOLLECTIVE ;  /* 0x000000000000791b */ /* 0x000fe20003800000 */
.L_x_2386:
[----:B------:R-:W-:Y:S05]  /*131a0*/  BSYNC B0 ;  /* 0x0000000000007941 */ /* 0x000fea0003800000 */
.L_x_2385:
[----:B------:R-:W-:Y:S05]  /*131b0*/  BRA `(.L_x_2387) ;  /* 0xffffffc800f07947 */ /* 0x000fea000383ffff */
.L_x_2345:
[----:B-1----:R1:W2:Y:S02]  /*131c0*/  SYNCS.PHASECHK.TRANS64.TRYWAIT P0, [R15+URZ+0x30c20], R0 ;  /* 0x030c20000f0075a7 */ /* 0x0022a4000800017f */
[----:B--2---:R-:W-:Y:S05]  /*131d0*/  @!P0 NANOSLEEP.SYNCS 0x989680 ;  /* 0x009896800000895d */ /* 0x004fea0003900000 */
[----:B------:R-:W2:Y:S02]  /*131e0*/  @!P0 SYNCS.PHASECHK.TRANS64 P0, [R15+URZ+0x30c20], R0 ;  /* 0x030c20000f0085a7 */ /* 0x000ea4000800007f */
[----:B--2---:R-:W-:Y:S05]  /*131f0*/  @!P0 BRA `(.L_x_2345) ;  /* 0xfffffffc00f08947 */ /* 0x004fea000383ffff */
[----:B------:R-:W-:Y:S05]  /*13200*/  BRA `(.L_x_2388) ;  /* 0xffffffe0005c7947 */ /* 0x000fea000383ffff */
.L_x_2349:
[----:B--2---:R2:W3:Y:S02]  /*13210*/  SYNCS.PHASECHK.TRANS64.TRYWAIT P1, [R15+URZ+0x30c40], R18 ;  /* 0x030c40120f0075a7 */ /* 0x0044e4000802017f */
[----:B---3--:R-:W-:Y:S05]  /*13220*/  @!P1 NANOSLEEP.SYNCS 0x989680 ;  /* 0x009896800000995d */ /* 0x008fea0003900000 */
[----:B------:R-:W3:Y:S02]  /*13230*/  @!P1 SYNCS.PHASECHK.TRANS64 P1, [R15+URZ+0x30c40], R18 ;  /* 0x030c40120f0095a7 */ /* 0x000ee4000802007f */
[----:B---3--:R-:W-:Y:S05]  /*13240*/  @!P1 BRA `(.L_x_2349) ;  /* 0xfffffffc00f09947 */ /* 0x008fea000383ffff */
[----:B------:R-:W-:Y:S05]  /*13250*/  BRA `(.L_x_2389) ;  /* 0xffffffe400c47947 */ /* 0x000fea000383ffff */
.L_x_2351:
[----:B-1----:R1:W3:Y:S02]  /*13260*/  SYNCS.PHASECHK.TRANS64.TRYWAIT P1, [R15+URZ+0x30c28], R18 ;  /* 0x030c28120f0075a7 */ /* 0x0022e4000802017f */
[----:B---3--:R-:W-:Y:S05]  /*13270*/  @!P1 NANOSLEEP.SYNCS 0x989680 ;  /* 0x009896800000995d */ /* 0x008fea0003900000 */
[----:B------:R-:W3:Y:S02]  /*13280*/  @!P1 SYNCS.PHASECHK.TRANS64 P1, [R15+URZ+0x30c28], R18 ;  /* 0x030c28120f0095a7 */ /* 0x000ee4000802007f */
[----:B---3--:R-:W-:Y:S05]  /*13290*/  @!P1 BRA `(.L_x_2351) ;  /* 0xfffffffc00f09947 */ /* 0x008fea000383ffff */
[----:B------:R-:W-:Y:S05]  /*132a0*/  BRA `(.L_x_2390) ;  /* 0xffffffe800487947 */ /* 0x000fea000383ffff */
.L_x_2353:
[----:B---3--:R3:W4:Y:S02]  /*132b0*/  SYNCS.PHASECHK.TRANS64.TRYWAIT P1, [R15+URZ+0x30c48], R18 ;  /* 0x030c48120f0075a7 */ /* 0x008724000802017f */
[----:B----4-:R-:W-:Y:S05]  /*132c0*/  @!P1 NANOSLEEP.SYNCS 0x989680 ;  /* 0x009896800000995d */ /* 0x010fea0003900000 */
[----:B------:R-:W4:Y:S02]  /*132d0*/  @!P1 SYNCS.PHASECHK.TRANS64 P1, [R15+URZ+0x30c48], R18 ;  /* 0x030c48120f0095a7 */ /* 0x000f24000802007f */
[----:B----4-:R-:W-:Y:S05]  /*132e0*/  @!P1 BRA `(.L_x_2353) ;  /* 0xfffffffc00f09947 */ /* 0x010fea000383ffff */
[----:B------:R-:W-:Y:S05]  /*132f0*/  BRA `(.L_x_2391) ;  /* 0xffffffe800cc7947 */ /* 0x000fea000383ffff */
.L_x_2355:
[----:B------:R-:W-:-:S07]  /*13300*/  SHF.L.U32 R4, R10, 0x1f, RZ ;  /* 0x0000001f0a047819 */ /* 0x000fce00000006ff */
.L_x_2392:
[----:B----4-:R4:W1:Y:S02]  /*13310*/  SYNCS.PHASECHK.TRANS64.TRYWAIT P1, [R15+URZ+0x30c20], R4 ;  /* 0x030c20040f0075a7 */ /* 0x010864000802017f */
[----:B-1----:R-:W-:Y:S05]  /*13320*/  @!P1 NANOSLEEP.SYNCS 0x989680 ;  /* 0x009896800000995d */ /* 0x002fea0003900000 */
[----:B------:R-:W1:Y:S02]  /*13330*/  @!P1 SYNCS.PHASECHK.TRANS64 P1, [R15+URZ+0x30c20], R4 ;  /* 0x030c20040f0095a7 */ /* 0x000e64000802007f */
[----:B-1----:R-:W-:Y:S05]  /*13340*/  @!P1 BRA `(.L_x_2392) ;  /* 0xfffffffc00f09947 */ /* 0x002fea000383ffff */
[----:B------:R-:W-:Y:S05]  /*13350*/  BRA `(.L_x_2393) ;  /* 0xffffffec00347947 */ /* 0x000fea000383ffff */
.L_x_2358:
[----:B----4-:R4:W1:Y:S02]  /*13360*/  SYNCS.PHASECHK.TRANS64.TRYWAIT P1, [R15+URZ+0x30c40], R12 ;  /* 0x030c400c0f0075a7 */ /* 0x010864000802017f */
[----:B-1----:R-:W-:Y:S05]  /*13370*/  @!P1 NANOSLEEP.SYNCS 0x989680 ;  /* 0x009896800000995d */ /* 0x002fea0003900000 */
[----:B------:R-:W1:Y:S02]  /*13380*/  @!P1 SYNCS.PHASECHK.TRANS64 P1, [R15+URZ+0x30c40], R12 ;  /* 0x030c400c0f0095a7 */ /* 0x000e64000802007f */
[----:B-1----:R-:W-:Y:S05]  /*13390*/  @!P1 BRA `(.L_x_2358) ;  /* 0xfffffffc00f09947 */ /* 0x002fea000383ffff */
[----:B------:R-:W-:Y:S05]  /*133a0*/  BRA `(.L_x_2394) ;  /* 0xffffffec00d47947 */ /* 0x000fea000383ffff */
.L_x_2360:
[----:B-1----:R1:W2:Y:S02]  /*133b0*/  SYNCS.PHASECHK.TRANS64.TRYWAIT P1, [R15+URZ+0x30c28], R12 ;  /* 0x030c280c0f0075a7 */ /* 0x0022a4000802017f */
[----:B--2---:R-:W-:Y:S05]  /*133c0*/  @!P1 NANOSLEEP.SYNCS 0x989680 ;  /* 0x009896800000995d */ /* 0x004fea0003900000 */
[----:B------:R-:W2:Y:S02]  /*133d0*/  @!P1 SYNCS.PHASECHK.TRANS64 P1, [R15+URZ+0x30c28], R12 ;  /* 0x030c280c0f0095a7 */ /* 0x000ea4000802007f */
[----:B--2---:R-:W-:Y:S05]  /*133e0*/  @!P1 BRA `(.L_x_2360) ;  /* 0xfffffffc00f09947 */ /* 0x004fea000383ffff */
[----:B------:R-:W-:Y:S05]  /*133f0*/  BRA `(.L_x_2395) ;  /* 0xfffffff0004c7947 */ /* 0x000fea000383ffff */
.L_x_2362:
[----:B------:R1:W1:Y:S02]  /*13400*/  SYNCS.PHASECHK.TRANS64.TRYWAIT P0, [R3+URZ+0x30c40], R0 ;  /* 0x030c4000030075a7 */ /* 0x000264000800017f */
[----:B-1----:R-:W-:Y:S05]  /*13410*/  @!P0 NANOSLEEP.SYNCS 0x989680 ;  /* 0x009896800000895d */ /* 0x002fea0003900000 */
[----:B------:R-:W1:Y:S02]  /*13420*/  @!P0 SYNCS.PHASECHK.TRANS64 P0, [R3+URZ+0x30c40], R0 ;  /* 0x030c4000030085a7 */ /* 0x000e64000800007f */
[----:B-1----:R-:W-:Y:S05]  /*13430*/  @!P0 BRA `(.L_x_2362) ;  /* 0xfffffffc00f08947 */ /* 0x002fea000383ffff */
[----:B------:R-:W-:Y:S05]  /*13440*/  BRA `(.L_x_2396) ;  /* 0xfffffff000e07947 */ /* 0x000fea000383ffff */
.L_x_2364:
[----:B------:R-:W-:Y:S01]  /*13450*/  BSSY B0, `(.L_x_2397) ;  /* 0x0000006000007945 */ /* 0x000fe20003800000 */
[----:B------:R-:W-:-:S07]  /*13460*/  IMAD.MOV.U32 R15, RZ, RZ, -0x1 ;  /* 0xffffffffff0f7424 */ /* 0x000fce00078e00ff */
[----:B---3--:R-:W-:Y:S05]  /*13470*/  WARPSYNC.COLLECTIVE R15, `(.L_x_2398) ;  /* 0x000000000f0c7348 */ /* 0x008fea0003c00000 */
[----:B------:R-:W-:Y:S02]  /*13480*/  ELECT P6, UR62, PT ;  /* 0x00000000003e782f */ /* 0x000fe400038c0000 */
[----:B------:R-:W-:Y:S01]  /*13490*/  MOV R14, UR62 ;  /* 0x0000003e000e7c02 */ /* 0x000fe20008000f00 */
[----:B---3--:R-:W-:Y:S10]  /*134a0*/  ENDCOLLECTIVE ;  /* 0x000000000000791b */ /* 0x008ff40003800000 */
.L_x_2398:
[----:B------:R-:W-:Y:S05]  /*134b0*/  BSYNC B0 ;  /* 0x0000000000007941 */ /* 0x000fea0003800000 */
.L_x_2397:
[----:B------:R-:W-:Y:S05]  /*134c0*/  BRA `(.L_x_2399) ;  /* 0xfffffff400747947 */ /* 0x000fea000383ffff */
.L_x_2366:
[----:B-1----:R1:W2:Y:S02]  /*134d0*/  SYNCS.PHASECHK.TRANS64.TRYWAIT P0, [R7+URZ], R4 ;  /* 0x00000004070075a7 */ /* 0x0022a4000800017f */
[----:B--2---:R-:W-:Y:S05]  /*134e0*/  @!P0 NANOSLEEP.SYNCS 0x989680 ;  /* 0x009896800000895d */ /* 0x004fea0003900000 */
[----:B------:R-:W2:Y:S02]  /*134f0*/  @!P0 SYNCS.PHASECHK.TRANS64 P0, [R7+URZ], R4 ;  /* 0x00000004070085a7 */ /* 0x000ea4000800007f */
[----:B--2---:R-:W-:Y:S05]  /*13500*/  @!P0 BRA `(.L_x_2366) ;  /* 0xfffffffc00f08947 */ /* 0x004fea000383ffff */
[----:B------:R-:W-:Y:S05]  /*13510*/  BRA `(.L_x_2400) ;  /* 0xfffffff400b47947 */ /* 0x000fea000383ffff */
.L_x_2367:
[----:B--2---:R2:W4:Y:S02]  /*13520*/  SYNCS.PHASECHK.TRANS64.TRYWAIT P0, [R3+URZ], R2 ;  /* 0x00000002030075a7 */ /* 0x004524000800017f */
[----:B----4-:R-:W-:Y:S05]  /*13530*/  @!P0 NANOSLEEP.SYNCS 0x989680 ;  /* 0x009896800000895d */ /* 0x010fea0003900000 */
[----:B------:R-:W4:Y:S02]  /*13540*/  @!P0 SYNCS.PHASECHK.TRANS64 P0, [R3+URZ], R2 ;  /* 0x00000002030085a7 */ /* 0x000f24000800007f */
[----:B----4-:R-:W-:Y:S05]  /*13550*/  @!P0 BRA `(.L_x_2367) ;  /* 0xfffffffc00f08947 */ /* 0x010fea000383ffff */
[----:B------:R-:W-:Y:S05]  /*13560*/  BRA `(.L_x_2401) ;  /* 0xfffffff400a87947 */ /* 0x000fea000383ffff */
.L_x_2369:
[----:B--2---:R2:W4:Y:S02]  /*13570*/  SYNCS.PHASECHK.TRANS64.TRYWAIT P0, [R5+URZ], R4 ;  /* 0x00000004050075a7 */ /* 0x004524000800017f */
[----:B----4-:R-:W-:Y:S05]  /*13580*/  @!P0 NANOSLEEP.SYNCS 0x989680 ;  /* 0x009896800000895d */ /* 0x010fea0003900000 */
[----:B------:R-:W4:Y:S02]  /*13590*/  @!P0 SYNCS.PHASECHK.TRANS64 P0, [R5+URZ], R4 ;  /* 0x00000004050085a7 */ /* 0x000f24000800007f */
[----:B----4-:R-:W-:Y:S05]  /*135a0*/  @!P0 BRA `(.L_x_2369) ;  /* 0xfffffffc00f08947 */ /* 0x010fea000383ffff */
[----:B------:R-:W-:Y:S05]  /*135b0*/  BRA `(.L_x_2402) ;  /* 0xfffffff400ac7947 */ /* 0x000fea000383ffff */
.L_x_2403:
        /* <DEDUP_REMOVED lines=12> */
.L_x_3708:


//--------------------- .text._ZN7cutlass13device_kernelIN5flash11enable_sm90INS1_16FlashAttnBwdSm90INS1_25CollectiveMainloopBwdSm90ILi2ELi2ELi2EN4cute5tupleIJNS5_1CILi1EEES8_S8_EEENS6_IJNS7_ILi128EEESA_NS7_ILi64EEEEEENS_6half_tEfNS_4arch4Sm90ELb1ELb0ELb0ELb0ELb0ELb1ELb0ELb0ELi2ELi1ELi2ELi2ELb0EEENS1_21CollectiveEpilogueBwdISC_SD_SF_Li256ELb0ELb0ELi1EEENS1_25SingleTileBwdLPTSchedulerILb0ELi128ELb0EEEEEEEEEvNT_6ParamsE --------------------------
	.section	.text._ZN7cutlass13device_kernelIN5flash11enable_sm90INS1_16FlashAttnBwdSm90INS1_25CollectiveMainloopBwdSm90ILi2ELi2ELi2EN4cute5tupleIJNS5_1CILi1EEES8_S8_EEENS6_IJNS7_ILi128EEESA_NS7_ILi64EEEEEENS_6half_tEfNS_4arch4Sm90ELb1ELb0ELb0ELb0ELb0ELb1ELb0ELb0ELi2ELi1ELi2ELi2ELb0EEENS1_21CollectiveEpilogueBwdISC_SD_SF_Li256ELb0ELb0ELi1EEENS1_25SingleTileBwdLPTSchedulerILb0ELi128ELb0EEEEEEEEEvNT_6ParamsE,"ax",@progbits
	.align	128
.text._ZN7cutlass13device_kernelIN5flash11enable_sm90INS1_16FlashAttnBwdSm90INS1_25CollectiveMainloopBwdSm90ILi2ELi2ELi2EN4cute5tupleIJNS5_1CILi1EEES8_S8_EEENS6_IJNS7_ILi128EEESA_NS7_ILi64EEEEEENS_6half_tEfNS_4arch4Sm90ELb1ELb0ELb0ELb0ELb0ELb1ELb0ELb0ELi2ELi1ELi2ELi2ELb0EEENS1_21CollectiveEpilogueBwdISC_SD_SF_Li256ELb0ELb0ELi1EEENS1_25SingleTileBwdLPTSchedulerILb0ELi128ELb0EEEEEEEEEvNT_6ParamsE:
        .type           _ZN7cutlass13device_kernelIN5flash11enable_sm90INS1_16FlashAttnBwdSm90INS1_25CollectiveMainloopBwdSm90ILi2ELi2ELi2EN4cute5tupleIJNS5_1CILi1EEES8_S8_EEENS6_IJNS7_ILi128EEESA_NS7_ILi64EEEEEENS_6half_tEfNS_4arch4Sm90ELb1ELb0ELb0ELb0ELb0ELb1ELb0ELb0ELi2ELi1ELi2ELi2ELb0EEENS1_21CollectiveEpilogueBwdISC_SD_SF_Li256ELb0ELb0ELi1EEENS1_25SingleTileBwdLPTSchedulerILb0ELi128ELb0EEEEEEEEEvNT_6ParamsE,@function
        .size           _ZN7cutlass13device_kernelIN5flash11enable_sm90INS1_16FlashAttnBwdSm90INS1_25CollectiveMainloopBwdSm90ILi2ELi2ELi2EN4cute5tupleIJNS5_1CILi1EEES8_S8_EEENS6_IJNS7_ILi128EEESA_NS7_ILi64EEEEEENS_6half_tEfNS_4arch4Sm90ELb1ELb0ELb0ELb0ELb0ELb1ELb0ELb0ELi2ELi1ELi2ELi2ELb0EEENS1_21CollectiveEpilogueBwdISC_SD_SF_Li256ELb0ELb0ELi1EEENS1_25SingleTileBwdLPTSchedulerILb0ELi128ELb0EEEEEEEEEvNT_6ParamsE,(.L_x_3709 - _ZN7cutlass13device_kernelIN5flash11enable_sm90INS1_16FlashAttnBwdSm90INS1_25CollectiveMainloopBwdSm90ILi2ELi2ELi2EN4cute5tupleIJNS5_1CILi1EEES8_S8_EEENS6_IJNS7_ILi128EEESA_NS7_ILi64EEEEEENS_6half_tEfNS_4arch4Sm90ELb1ELb0ELb0ELb0ELb0ELb1ELb0ELb0ELi2ELi1ELi2ELi2ELb0EEENS1_21CollectiveEpilogueBwdISC_SD_SF_Li256ELb0ELb0ELi1EEENS1_25SingleTileBwdLPTSchedulerILb0ELi128ELb0EEEEEEEEEvNT_6ParamsE)
        .other          _ZN7cutlass13device_kernelIN5flash11enable_sm90INS1_16FlashAttnBwdSm90INS1_25CollectiveMainloopBwdSm90ILi2ELi2ELi2EN4cute5tupleIJNS5_1CILi1EEES8_S8_EEENS6_IJNS7_ILi128EEESA_NS7_ILi64EEEEEENS_6half_tEfNS_4arch4Sm90ELb1ELb0ELb0ELb0ELb0ELb1ELb0ELb0ELi2ELi1ELi2ELi2ELb0EEENS1_21CollectiveEpilogueBwdISC_SD_SF_Li256ELb0ELb0ELi1EEENS1_25SingleTileBwdLPTSchedulerILb0ELi128ELb0EEEEEEEEEvNT_6ParamsE,@"STO_CUDA_ENTRY STV_DEFAULT"
_ZN7cutlass13device_kernelIN5flash11enable_sm90INS1_16FlashAttnBwdSm90INS1_25CollectiveMainloopBwdSm90ILi2ELi2ELi2EN4cute5tupleIJNS5_1CILi1EEES8_S8_EEENS6_IJNS7_ILi128EEESA_NS7_ILi64EEEEEENS_6half_tEfNS_4arch4Sm90ELb1ELb0ELb0ELb0ELb0ELb1ELb0ELb0ELi2ELi1ELi2ELi2ELb0EEENS1_21CollectiveEpilogueBwdISC_SD_SF_Li256ELb0ELb0ELi1EEENS1_25SingleTileBwdLPTSchedulerILb0ELi128ELb0EEEEEEEEEvNT_6ParamsE:
        /* <DEDUP_REMOVED lines=29> */
.L_x_2405:
[----:B------:R-:W-:Y:S05]  /*01d0*/  BSYNC B0 ;  /* 0x0000000000007941 */ /* 0x000fea0003800000 */
.L_x_2404:
        /* <DEDUP_REMOVED lines=34> */
.L_x_2406:
        /* <DEDUP_REMOVED lines=22> */
.L_x_2407:
[----:B---3--:R-:W-:Y:S01]  /*0560*/  ISETP.NE.AND P0, PT, R2, RZ, PT ;  /* 0x000000ff0200720c */ /* 0x008fe20003f05270 */
[----:B------:R-:W-:Y:S01]  /*0570*/  IMAD.MOV.U32 R2, RZ, RZ, 0x1 ;  /* 0x00000001ff027424 */ /* 0x000fe200078e00ff */
[----:B------:R-:W-:Y:S01]  /*0580*/  NOP ;  /* 0x0000000000007918 */ /* 0x000fe20000000000 */
[----:B------:R-:W-:Y:S03]  /*0590*/  BSSY B6, `(.L_x_2408) ;  /* 0x0000cb9000067945 */ /* 0x000fe60003800000 */
[----:B------:R-:W-:-:S05]  /*05a0*/  SEL R2, R2, 0x2, !P0 ;  /* 0x0000000202027807 */ /* 0x000fca0004000000 */
[----:B------:R3:W-:Y:S01]  /*05b0*/  STL [R1+0x18], R2 ;  /* 0x0000180201007387 */ /* 0x0007e20000100800 */
[----:B-12-4-:R-:W-:Y:S06]  /*05c0*/  BAR.SYNC.DEFER_BLOCKING 0x0 ;  /* 0x0000000000007b1d */ /* 0x016fec0000010000 */
[----:B------:R-:W-:Y:S05]  /*05d0*/  @!P0 BRA `(.L_x_2409) ;  /* 0x0000009c00608947 */ /* 0x000fea0003800000 */
.L_x_2410:
[----:B------:R-:W-:-:S08]  /*05e0*/  NOP ;  /* 0x0000000000007918 */ /* 0x000fd00000000000 */
[----:B------:R-:W1:Y:S02]  /*05f0*/  USETMAXREG.TRY_ALLOC.CTAPOOL UP0, 0xf0 ;  /* 0x000000f0000079c8 */ /* 0x000e640008000600 */
[----:B-1----:R-:W-:-:S13]  /*0600*/  PLOP3.LUT P0, PT, PT, PT, UP0, 0x80, 0x0 ;  /* 0x000000000000781c */ /* 0x002fda0003f0f008 */
[----:B------:R-:W-:Y:S05]  /*0610*/  @!P0 BRA `(.L_x_2410) ;  /* 0xfffffffc00f08947 */ /* 0x000fea000383ffff */
[----:B------:R-:W-:Y:S01]  /*0620*/  LOP3.LUT R0, R0, 0x3, RZ, 0xc0, !PT ;  /* 0x0000000300007812 */ /* 0x000fe200078ec0ff */
[----:B---3--:R-:W1:Y:S01]  /*0630*/  S2R R2, SR_TID.X ;  /* 0x0000000000027919 */ /* 0x008e620000002100 */
[----:B------:R-:W2:Y:S01]  /*0640*/  S2UR UR7, SR_CTAID.X ;  /* 0x00000000000779c3 */ /* 0x000ea20000002500 */
[----:B------:R-:W-:Y:S02]  /*0650*/  ULDC UR8, c[0x0][0xb50] ;  /* 0x0002d40000087ab9 */ /* 0x000fe40000000800 */
[----:B------:R-:W-:Y:S01]  /*0660*/  UISETP.NE.AND UP0, UPT, UR8, 0x1, UPT ;  /* 0x000000010800788c */ /* 0x000fe2000bf05270 */
[----:B------:R-:W3:Y:S04]  /*0670*/  SHFL.IDX PT, R0, R0, RZ, 0x1f ;  /* 0x00001fff00007589 */ /* 0x000ee800000e0000 */
[----:B------:R-:W4:Y:S06]  /*0680*/  LDC R3, c[0x0][0xb68] ;  /* 0x0002da00ff037b82 */ /* 0x000f2c0000000800 */
[----:B------:R-:W-:Y:S01]  /*0690*/  @UP0 ULDC UR4, c[0x0][0xb54] ;  /* 0x0002d50000040ab9 */ /* 0x000fe20000000800 */
[----:B------:R-:W-:Y:S01]  /*06a0*/  @UP0 ULDC UR9, c[0x0][0xb58] ;  /* 0x0002d60000090ab9 */ /* 0x000fe20000000800 */
[----:B--2---:R-:W-:-:S02]  /*06b0*/  UIMAD.WIDE.U32 UR4, UR7, UR4, URZ ;  /* 0x00000004070472a5 */ /* 0x004fc4000f8e003f */
[----:B------:R-:W-:Y:S01]  /*06c0*/  UMOV UR6, UR7 ;  /* 0x0000000700067c82 */ /* 0x000fe20008000000 */
[----:B---3--:R-:W-:Y:S01]  /*06d0*/  ISETP.NE.AND P0, PT, R0, RZ, PT ;  /* 0x000000ff0000720c */ /* 0x008fe20003f05270 */
[----:B------:R-:W-:Y:S01]  /*06e0*/  @UP0 USHF.R.U32.HI UR6, URZ, UR9, UR5 ;  /* 0x000000093f060299 */ /* 0x000fe20008011605 */
[----:B-1----:R-:W-:-:S03]  /*06f0*/  SHF.R.U32.HI R2, RZ, 0x7, R2 ;  /* 0x00000007ff027819 */ /* 0x002fc60000011602 */
[----:B------:R-:W-:-:S04]  /*0700*/  UIADD3 UR4, -UR6, URZ, URZ ;  /* 0x0000003f06047290 */ /* 0x000fc8000fffe13f */
[----:B------:R-:W-:-:S04]  /*0710*/  UIMAD UR10, UR8, UR4, UR7 ;  /* 0x00000004080a72a4 */ /* 0x000fc8000f8e0207 */
[----:B------:R-:W-:-:S05]  /*0720*/  @!P0 VIADD R2, R2, 0x9 ;  /* 0x0000000902028836 */ /* 0x000fca0000000000 */
[----:B------:R1:W-:Y:S06]  /*0730*/  @!P0 BAR.ARV R2, 0xa0 ;  /* 0x000280020000851d */ /* 0x0003ec0000002000 */
[----:B----4-:R-:W-:-:S13]  /*0740*/  ISETP.LE.AND P0, PT, R3, UR6, PT ;  /* 0x0000000603007c0c */ /* 0x010fda000bf03270 */
[----:B-1----:R-:W-:Y:S05]  /*0750*/  @!P0 BRA `(.L_x_2411) ;  /* 0x0000000000208947 */ /* 0x002fea0003800000 */
[----:B------:R-:W-:Y:S01]  /*0760*/  ULDC UR7, c[0x0][0xb5c] ;  /* 0x0002d70000077ab9 */ /* 0x000fe20000000800 */
[----:B------:R-:W-:Y:S01]  /*0770*/  UMOV UR36, UR10 ;  /* 0x0000000a00247c82 */ /* 0x000fe20008000000 */
[----:B------:R-:W-:-:S11]  /*0780*/  UISETP.NE.AND UP0, UPT, UR7, 0x1, UPT ;  /* 0x000000010700788c */ /* 0x000fd6000bf05270 */
[----:B------:R-:W-:Y:S02]  /*0790*/  @UP0 ULDC.64 UR8, c[0x0][0xb60] ;  /* 0x0002d80000080ab9 */ /* 0x000fe40000000a00 */
[----:B------:R-:W-:-:S04]  /*07a0*/  UIMAD.WIDE.U32 UR4, UR10, UR8, URZ ;  /* 0x000000080a0472a5 */ /* 0x000fc8000f8e003f */
[----:B------:R-:W-:-:S04]  /*07b0*/  @UP0 USHF.R.U32.HI UR36, URZ, UR9, UR5 ;  /* 0x000000093f240299 */ /* 0x000fc80008011605 */
[----:B------:R-:W-:Y:S01]  /*07c0*/  UIMAD UR4, UR36, UR7, URZ ;  /* 0x00000007240472a4 */ /* 0x000fe2000f8e023f */
[----:B------:R-:W-:Y:S11]  /*07d0*/  BRA `(.L_x_2412) ;  /* 0x00000000001c7947 */ /* 0x000ff60003800000 */
.L_x_2411:
[----:B------:R-:W-:Y:S01]  /*07e0*/  ULDC UR7, c[0x0][0xb44] ;  /* 0x0002d10000077ab9 */ /* 0x000fe20000000800 */
[----:B------:R-:W-:Y:S01]  /*07f0*/  UMOV UR36, UR10 ;  /* 0x0000000a00247c82 */ /* 0x000fe20008000000 */
[----:B------:R-:W-:-:S11]  /*0800*/  UISETP.NE.AND UP0, UPT, UR7, 0x1, UPT ;  /* 0x000000010700788c */ /* 0x000fd6000bf05270 */
[----:B------:R-:W-:Y:S02]  /*0810*/  @UP0 ULDC.64 UR8, c[0x0][0xb48] ;  /* 0x0002d20000080ab9 */ /* 0x000fe40000000a00 */
[----:B------:R-:W-:-:S04]  /*0820*/  UIMAD.WIDE.U32 UR4, UR10, UR8, URZ ;  /* 0x000000080a0472a5 */ /* 0x000fc8000f8e003f */
[----:B------:R-:W-:-:S04]  /*0830*/  @UP0 USHF.R.U32.HI UR36, URZ, UR9, UR5 ;  /* 0x000000093f240299 */ /* 0x000fc80008011605 */
[----:B------:R-:W-:-:S12]  /*0840*/  UIMAD UR4, UR36, UR7, URZ ;  /* 0x00000007240472a4 */ /* 0x000fd8000f8e023f */
.L_x_2412:
[----:B------:R-:W-:Y:S01]  /*0850*/  ULDC UR43, c[0x0][0xb38] ;  /* 0x0002ce00002b7ab9 */ /* 0x000fe20000000800 */
[----:B------:R-:W-:Y:S02]  /*0860*/  UIADD3 UR4, UR10, -UR4, URZ ;  /* 0x800000040a047290 */ /* 0x000fe4000fffe03f */
[----:B------:R-:W-:Y:S01]  /*0870*/  UISETP.NE.AND UP0, UPT, UR43, 0x1, UPT ;  /* 0x000000012b00788c */ /* 0x000fe2000bf05270 */
[----:B------:R-:W-:Y:S02]  /*0880*/  ULDC UR5, c[0x0][0xb44] ;  /* 0x0002d10000057ab9 */ /* 0x000fe40000000800 */
[----:B------:R-:W-:-:S08]  /*0890*/  UIMAD UR6, UR6, UR5, UR4 ;  /* 0x00000005060672a4 */ /* 0x000fd0000f8e0204 */
[----:B------:R-:W-:Y:S01]  /*08a0*/  @UP0 ULDC UR4, c[0x0][0xb3c] ;  /* 0x0002cf0000040ab9 */ /* 0x000fe20000000800 */
[----:B------:R-:W-:Y:S01]  /*08b0*/  @UP0 ULDC UR7, c[0x0][0xb40] ;  /* 0x0002d00000070ab9 */ /* 0x000fe20000000800 */
[----:B------:R-:W-:Y:S02]  /*08c0*/  UIMAD.WIDE.U32 UR4, UR6, UR4, URZ ;  /* 0x00000004060472a5 */ /* 0x000fe4000f8e003f */
[----:B------:R-:W-:Y:S02]  /*08d0*/  UMOV UR44, UR6 ;  /* 0x00000006002c7c82 */ /* 0x000fe40008000000 */
[----:B------:R-:W-:-:S04]  /*08e0*/  @UP0 USHF.R.U32.HI UR44, URZ, UR7, UR5 ;  /* 0x000000073f2c0299 */ /* 0x000fc80008011605 */
[----:B------:R-:W-:Y:S02]  /*08f0*/  UIADD3 UR4, -UR44, URZ, URZ ;  /* 0x0000003f2c047290 */ /* 0x000fe4000fffe13f */
[----:B------:R-:W-:Y:S02]  /*0900*/  ISETP.LE.AND P0, PT, RZ, UR44, PT ;  /* 0x0000002cff007c0c */ /* 0x000fe4000bf03270 */
[----:B------:R-:W-:-:S11]  /*0910*/  UIMAD UR43, UR43, UR4, UR6 ;  /* 0x000000042b2b72a4 */ /* 0x000fd6000f8e0206 */
[----:B------:R-:W-:Y:S05]  /*0920*/  @!P0 BRA `(.L_x_2413) ;  /* 0x000000c400fc8947 */ /* 0x000fea0003800000 */
[----:B------:R-:W-:Y:S01]  /*0930*/  ULDC UR37, c[0x0][0x280] ;  /* 0x0000a00000257ab9 */ /* 0x000fe20000000800 */
[----:B------:R-:W-:Y:S01]  /*0940*/  ULDC UR5, c[0x0][0x290] ;  /* 0x0000a40000057ab9 */ /* 0x000fe20000000800 */
[----:B------:R-:W-:Y:S01]  /*0950*/  ULEA UR4, UR36, UR37, 0x7 ;  /* 0x0000002524047291 */ /* 0x000fe2000f8e383f */
[----:B------:R-:W-:Y:S01]  /*0960*/  PLOP3.LUT P0, PT, PT, PT, PT, 0x80, 0x0 ;  /* 0x000000000000781c */ /* 0x000fe20003f0f070 */
[----:B------:R-:W-:Y:S01]  /*0970*/  ULDC UR6, c[0x0][0x74c] ;  /* 0x0001d30000067ab9 */ /* 0x000fe20000000800 */
[----:B------:R-:W-:Y:S01]  /*0980*/  UIADD3 UR37, UR37, 0x7f, URZ ;  /* 0x0000007f25257890 */ /* 0x000fe2000fffe03f */
[----:B------:R-:W-:Y:S01]  /*0990*/  CS2R R182, SRZ ;  /* 0x0000000000b67805 */ /* 0x000fe2000001ff00 */
[----:B------:R-:W-:Y:S01]  /*09a0*/  UIADD3 UR5, -UR6, UR4, -UR5 ;  /* 0x0000000406057290 */ /* 0x000fe2000fffe905 */
[----:B------:R-:W-:Y:S01]  /*09b0*/  CS2R R180, SRZ ;  /* 0x0000000000b47805 */ /* 0x000fe2000001ff00 */
[----:B------:R-:W-:Y:S01]  /*09c0*/  USHF.R.S32.HI UR4, URZ, 0x1f, UR37 ;  /* 0x0000001f3f047899 */ /* 0x000fe20008011425 */
[----:B------:R-:W-:Y:S01]  /*09d0*/  CS2R R178, SRZ ;  /* 0x0000000000b27805 */ /* 0x000fe2000001ff00 */
[----:B------:R-:W-:Y:S01]  /*09e0*/  USHF.R.S32.HI UR6, URZ, 0x1f, UR5 ;  /* 0x0000001f3f067899 */ /* 0x000fe20008011405 */
[----:B------:R-:W-:Y:S01]  /*09f0*/  CS2R R176, SRZ ;  /* 0x0000000000b07805 */ /* 0x000fe2000001ff00 */
[----:B------:R-:W-:Y:S01]  /*0a00*/  ULEA.HI UR4, UR4, UR37, URZ, 0x7 ;  /* 0x0000002504047291 */ /* 0x000fe2000f8f383f */
[----:B------:R-:W-:Y:S01]  /*0a10*/  CS2R R174, SRZ ;  /* 0x0000000000ae7805 */ /* 0x000fe2000001ff00 */
[----:B------:R-:W-:Y:S01]  /*0a20*/  ULEA.HI UR6, UR6, UR5, URZ, 0x7 ;  /* 0x0000000506067291 */ /* 0x000fe2000f8f383f */
[----:B------:R-:W-:Y:S01]  /*0a30*/  CS2R R172, SRZ ;  /* 0x0000000000ac7805 */ /* 0x000fe2000001ff00 */
[----:B------:R-:W-:Y:S01]  /*0a40*/  USHF.R.S32.HI UR38, URZ, 0x7, UR4 ;  /* 0x000000073f267899 */ /* 0x000fe20008011404 */
[----:B------:R-:W-:Y:S01]  /*0a50*/  CS2R R170, SRZ ;  /* 0x0000000000aa7805 */ /* 0x000fe2000001ff00 */
[----:B------:R-:W-:Y:S01]  /*0a60*/  USHF.R.S32.HI UR6, URZ, 0x7, UR6 ;  /* 0x000000073f067899 */ /* 0x000fe20008011406 */
[----:B------:R-:W-:-:S02]  /*0a70*/  CS2R R168, SRZ ;  /* 0x0000000000a87805 */ /* 0x000fc4000001ff00 */
[----:B------:R-:W-:Y:S02]  /*0a80*/  CS2R R166, SRZ ;  /* 0x0000000000a67805 */ /* 0x000fe4000001ff00 */
[----:B------:R-:W-:Y:S02]  /*0a90*/  CS2R R164, SRZ ;  /* 0x0000000000a47805 */ /* 0x000fe4000001ff00 */
[----:B------:R-:W-:Y:S02]  /*0aa0*/  CS2R R162, SRZ ;  /* 0x0000000000a27805 */ /* 0x000fe4000001ff00 */
[----:B------:R-:W-:Y:S02]  /*0ab0*/  CS2R R160, SRZ ;  /* 0x0000000000a07805 */ /* 0x000fe4000001ff00 */
[----:B------:R-:W-:Y:S02]  /*0ac0*/  VIMNMX R16, RZ, UR6, !PT ;  /* 0x00000006ff107c48 */ /* 0x000fe4000ffe0100 */
[----:B------:R-:W-:-:S02]  /*0ad0*/  CS2R R158, SRZ ;  /* 0x00000000009e7805 */ /* 0x000fc4000001ff00 */
[----:B------:R-:W-:Y:S02]  /*0ae0*/  CS2R R156, SRZ ;  /* 0x00000000009c7805 */ /* 0x000fe4000001ff00 */
[----:B------:R-:W-:Y:S02]  /*0af0*/  CS2R R154, SRZ ;  /* 0x00000000009a7805 */ /* 0x000fe4000001ff00 */
[----:B------:R-:W-:Y:S02]  /*0b00*/  ISETP.LT.AND P1, PT, R16, UR38, PT ;  /* 0x0000002610007c0c */ /* 0x000fe4000bf21270 */
        /* <DEDUP_REMOVED lines=17> */
[----:B------:R-:W-:Y:S06]  /*0c20*/  @!P1 BRA `(.L_x_2414) ;  /* 0x0000008000009947 */ /* 0x000fec0003800000 */
        /* <DEDUP_REMOVED lines=21> */
.L_x_2416:
        /* <DEDUP_REMOVED lines=15> */
.L_x_2415:
        /* <DEDUP_REMOVED lines=22> */
.L_x_2418:
        /* <DEDUP_REMOVED lines=15> */
.L_x_2417:
[----:B------:R-:W-:Y:S01]  /*10c0*/  SHF.R.S32.HI R6, RZ, 0x1f, R17 ;  /* 0x0000001fff067819 */ /* 0x000fe20000011411 */
[----:B------:R-:W-:-:S03]  /*10d0*/  UMOV UR4, 0xffffffff ;  /* 0xffffffff00047882 */ /* 0x000fc60000000000 */
[----:B------:R-:W-:-:S04]  /*10e0*/  LEA.HI R0, R6, R17, RZ, 0x7 ;  /* 0x0000001106007211 */ /* 0x000fc800078f38ff */
[----:B------:R-:W-:Y:S01]  /*10f0*/  SHF.R.S32.HI R13, RZ, 0x7, R0 ;  /* 0x00000007ff0d7819 */ /* 0x000fe20000011400 */
[----:B------:R-:W-:Y:S06]  /*1100*/  BRA.DIV UR4, `(.L_x_2419) ;  /* 0x000000c2040c7947 */ /* 0x000fec000b800000 */
[----:B------:R1:W2:Y:S02]  /*1110*/  SHFL.IDX PT, R14, R13, RZ, 0x1f ;  /* 0x00001fff0d0e7589 */ /* 0x0002a400000e0000 */
.L_x_2522:
[----:B------:R-:W-:Y:S01]  /*1120*/  SHF.L.U32 R9, RZ, 0x1f, RZ ;  /* 0x0000001fff097819 */ /* 0x000fe200000006ff */
[----:B------:R-:W3:Y:S01]  /*1130*/  LDC R10, c[0x0][0x74c] ;  /* 0x0001d300ff0a7b82 */ /* 0x000ee20000000800 */
[CC--:B------:R-:W-:Y:S01]  /*1140*/  LEA.HI R5, R6.reuse, R17.reuse, RZ, 0x5 ;  /* 0x0000001106057211 */ /* 0x0c0fe200078f28ff */
[----:B------:R-:W-:Y:S01]  /*1150*/  IMAD.SHL.U32 R3, R17, 0x40, RZ ;  /* 0x0000004011037824 */ /* 0x000fe200078e00ff */
[----:B------:R-:W-:Y:S02]  /*1160*/  LEA.HI R7, R6, R17, RZ, 0x4 ;  /* 0x0000001106077211 */ /* 0x000fe400078f20ff */
[----:B------:R-:W-:Y:S01]  /*1170*/  SHF.R.S32.HI R2, RZ, 0x5, R5 ;  /* 0x00000005ff027819 */ /* 0x000fe20000011405 */
[----:B------:R-:W4:Y:S02]  /*1180*/  SYNCS.PHASECHK.TRANS64.TRYWAIT P0, [R236+URZ+0x30c00], R9 ;  /* 0x030c0009ec0075a7 */ /* 0x000f24000800017f */
[----:B----4-:R-:W-:Y:S05]  /*1190*/  @P0 BRA `(.L_x_2420) ;  /* 0x0000000000080947 */ /* 0x010fea0003800000 */
[----:B------:R-:W4:Y:S02]  /*11a0*/  SYNCS.PHASECHK.TRANS64.TRYWAIT P0, [R236+URZ+0x30c00], R9 ;  /* 0x030c0009ec0075a7 */ /* 0x000f24000800017f */
[----:B----4-:R-:W-:Y:S05]  /*11b0*/  @!P0 BRA `(.L_x_2421) ;  /* 0x000000bc00fc8947 */ /* 0x010fea0003800000 */
.L_x_2420:
[----:B------:R-:W-:Y:S01]  /*11c0*/  SHF.R.S32.HI R8, RZ, 0x4, R7 ;  /* 0x00000004ff087819 */ /* 0x000fe20000011407 */
[----:B------:R-:W-:Y:S01]  /*11d0*/  ULDC UR5, c[0x0][0x290] ;  /* 0x0000a40000057ab9 */ /* 0x000fe20000000800 */
[----:B------:R-:W-:Y:S01]  /*11e0*/  IMAD.SHL.U32 R4, R2, 0x10, RZ ;  /* 0x0000001002047824 */ /* 0x000fe200078e00ff */
[----:B------:R-:W-:Y:S01]  /*11f0*/  LOP3.LUT R3, R3, 0x1c0, RZ, 0xc0, !PT ;  /* 0x000001c003037812 */ /* 0x000fe200078ec0ff */
[----:B------:R-:W-:Y:S01]  /*1200*/  UIADD3 UR4, UR37, -UR5, URZ ;  /* 0x8000000525047290 */ /* 0x000fe2000fffe03f */
[----:B----4-:R-:W-:Y:S02]  /*1210*/  LEA.HI R9, R7, R8, RZ, 0x1 ;  /* 0x0000000807097211 */ /* 0x010fe400078f08ff */
[----:B------:R-:W-:Y:S02]  /*1220*/  CS2R R182, SRZ ;  /* 0x0000000000b67805 */ /* 0x000fe4000001ff00 */
[----:B------:R-:W-:Y:S01]  /*1230*/  LEA.HI R2, R6, R17, RZ, 0x3 ;  /* 0x0000001106027211 */ /* 0x000fe200078f18ff */
[----:B------:R-:W-:Y:S01]  /*1240*/  ULEA UR4, UR36, UR4, 0x7 ;  /* 0x0000000424047291 */ /* 0x000fe2000f8e383f */
[----:B------:R-:W-:-:S02]  /*1250*/  LOP3.LUT R7, R3, 0x30, R4, 0xf8, !PT ;  /* 0x0000003003077812 */ /* 0x000fc400078ef804 */
[----:B------:R-:W-:Y:S02]  /*1260*/  CS2R R180, SRZ ;  /* 0x0000000000b47805 */ /* 0x000fe4000001ff00 */
[----:B------:R-:W-:Y:S02]  /*1270*/  LOP3.LUT R9, R9, 0x7ffffe, RZ, 0xc0, !PT ;  /* 0x007ffffe09097812 */ /* 0x000fe400078ec0ff */
[----:B------:R-:W-:Y:S02]  /*1280*/  CS2R R178, SRZ ;  /* 0x0000000000b27805 */ /* 0x000fe4000001ff00 */
[----:B------:R-:W-:Y:S02]  /*1290*/  LOP3.LUT R7, R7, 0x8, R2, 0xf8, !PT ;  /* 0x0000000807077812 */ /* 0x000fe400078ef802 */
[----:B------:R-:W-:Y:S02]  /*12a0*/  CS2R R176, SRZ ;  /* 0x0000000000b07805 */ /* 0x000fe4000001ff00 */
[----:B--2---:R-:W-:Y:S01]  /*12b0*/  LEA.HI R2, R14, R14, RZ, 0x1 ;  /* 0x0000000e0e027211 */ /* 0x004fe200078f08ff */
[----:B------:R-:W-:Y:S01]  /*12c0*/  IMAD.IADD R8, R8, 0x1, -R9 ;  /* 0x0000000108087824 */ /* 0x000fe200078e0a09 */
[----:B---3--:R-:W-:-:S02]  /*12d0*/  IADD3 R9, -R10, UR4, RZ ;  /* 0x000000040a097c10 */ /* 0x008fc4000fffe1ff */
[----:B------:R-:W-:Y:S02]  /*12e0*/  CS2R R174, SRZ ;  /* 0x0000000000ae7805 */ /* 0x000fe4000001ff00 */
[----:B------:R-:W-:Y:S02]  /*12f0*/  SHF.R.U32.HI R4, RZ, 0x3, R3 ;  /* 0x00000003ff047819 */ /* 0x000fe40000011603 */
[----:B------:R-:W-:Y:S02]  /*1300*/  CS2R R172, SRZ ;  /* 0x0000000000ac7805 */ /* 0x000fe4000001ff00 */
[----:B------:R-:W-:Y:S02]  /*1310*/  LOP3.LUT R3, R2, 0xffffe, RZ, 0xc0, !PT ;  /* 0x000ffffe02037812 */ /* 0x000fe400078ec0ff */
[----:B------:R-:W-:Y:S02]  /*1320*/  CS2R R170, SRZ ;  /* 0x0000000000aa7805 */ /* 0x000fe4000001ff00 */
[----:B------:R-:W-:-:S02]  /*1330*/  SHF.R.S32.HI R2, RZ, 0x1f, R9 ;  /* 0x0000001fff027819 */ /* 0x000fc40000011409 */
[----:B------:R-:W-:Y:S02]  /*1340*/  CS2R R168, SRZ ;  /* 0x0000000000a87805 */ /* 0x000fe4000001ff00 */
[----:B------:R-:W-:Y:S01]  /*1350*/  LOP3.LUT R4, R7, R4, RZ, 0x3c, !PT ;  /* 0x0000000407047212 */ /* 0x000fe200078e3cff */
[----:B------:R-:W-:Y:S01]  /*1360*/  IMAD R7, R13, 0x10, R8 ;  /* 0x000000100d077824 */ /* 0x000fe200078e0208 */
[----:B------:R-:W-:Y:S01]  /*1370*/  LEA.HI R9, R2, R9, RZ, 0x7 ;  /* 0x0000000902097211 */ /* 0x000fe200078f38ff */
[----:B------:R-:W-:Y:S01]  /*1380*/  IMAD.IADD R230, R14, 0x1, -R3 ;  /* 0x000000010ee67824 */ /* 0x000fe200078e0a03 */
[----:B------:R-:W-:Y:S01]  /*1390*/  LOP3.LUT R2, R0, 0xffffff80, RZ, 0xc0, !PT ;  /* 0xffffff8000027812 */ /* 0x000fe200078ec0ff */
[----:B------:R-:W-:Y:S01]  /*13a0*/  IMAD.U32 R3, R7, 0x200, R4 ;  /* 0x0000020007037824 */ /* 0x000fe200078e0004 */
[----:B------:R-:W-:Y:S01]  /*13b0*/  LEA.HI.SX32 R9, R9, 0x1, 0x19 ;  /* 0x0000000109097811 */ /* 0x000fe200078fcaff */
[----:B------:R-:W-:Y:S01]  /*13c0*/  IMAD.MOV.U32 R0, RZ, RZ, RZ ;  /* 0x000000ffff007224 */ /* 0x000fe200078e00ff */
[----:B------:R-:W-:Y:S01]  /*13d0*/  CS2R R166, SRZ ;  /* 0x0000000000a67805 */ /* 0x000fe2000001ff00 */
[----:B------:R-:W-:Y:S01]  /*13e0*/  IMAD.IADD R8, R17, 0x1, -R2 ;  /* 0x0000000111087824 */ /* 0x000fe200078e0a02 */
[----:B------:R2:W-:Y:S01]  /*13f0*/  STL [R1+0x38], R3 ;  /* 0x0000380301007387 */ /* 0x0005e20000100800 */
[----:B------:R-:W-:Y:S01]  /*1400*/  IMAD.MOV.U32 R4, RZ, RZ, RZ ;  /* 0x000000ffff047224 */ /* 0x000fe200078e00ff */
[----:B------:R-:W-:Y:S01]  /*1410*/  CS2R R164, SRZ ;  /* 0x0000000000a47805 */ /* 0x000fe2000001ff00 */
[--C-:B------:R-:W-:Y:S01]  /*1420*/  IMAD R7, R13, 0x400, R8.reuse ;  /* 0x000004000d077824 */ /* 0x100fe200078e0208 */
[----:B------:R-:W-:-:S02]  /*1430*/  SHF.R.S32.HI R10, RZ, 0x1f, R8 ;  /* 0x0000001fff0a7819 */ /* 0x000fc40000011408 */
[----:B------:R-:W-:Y:S02]  /*1440*/  CS2R R162, SRZ ;  /* 0x0000000000a27805 */ /* 0x000fe4000001ff00 */
[----:B------:R-:W-:Y:S01]  /*1450*/  CS2R R160, SRZ ;  /* 0x0000000000a07805 */ /* 0x000fe2000001ff00 */
[----:B------:R-:W-:Y:S01]  /*1460*/  IMAD.SHL.U32 R7, R7, 0x4, RZ ;  /* 0x0000000407077824 */ /* 0x000fe200078e00ff */
[----:B------:R-:W-:Y:S01]  /*1470*/  LEA.HI R11, R10, R8, RZ, 0x2 ;  /* 0x000000080a0b7211 */ /* 0x000fe200078f10ff */
[----:B------:R-:W-:Y:S01]  /*1480*/  STL [R1+0x28], R10 ;  /* 0x0000280a01007387 */ /* 0x000fe20000100800 */
[----:B--2---:R-:W-:Y:S02]  /*1490*/  VIMNMX R3, R9, UR38, PT ;  /* 0x0000002609037c48 */ /* 0x004fe4000bfe0100 */
[----:B------:R-:W-:Y:S02]  /*14a0*/  CS2R R158, SRZ ;  /* 0x00000000009e7805 */ /* 0x000fe4000001ff00 */
[----:B------:R-:W-:-:S02]  /*14b0*/  CS2R R156, SRZ ;  /* 0x00000000009c7805 */ /* 0x000fc4000001ff00 */
[----:B------:R-:W-:Y:S02]  /*14c0*/  CS2R R154, SRZ ;  /* 0x00000000009a7805 */ /* 0x000fe4000001ff00 */
[----:B------:R-:W-:Y:S01]  /*14d0*/  ISETP.GE.AND P0, PT, R16, R3, PT ;  /* 0x000000031000720c */ /* 0x000fe20003f06270 */
[----:B------:R2:W-:Y:S01]  /*14e0*/  STL [R1+0x4], R3 ;  /* 0x0000040301007387 */ /* 0x0005e20000100800 */
[----:B------:R-:W-:Y:S02]  /*14f0*/  CS2R R152, SRZ ;  /* 0x0000000000987805 */ /* 0x000fe4000001ff00 */
[----:B------:R-:W-:Y:S02]  /*1500*/  CS2R R214, SRZ ;  /* 0x0000000000d67805 */ /* 0x000fe4000001ff00 */
[----:B------:R-:W-:Y:S01]  /*1510*/  CS2R R212, SRZ ;  /* 0x0000000000d47805 */ /* 0x000fe2000001ff00 */
[----:B------:R3:W-:Y:S01]  /*1520*/  STL [R1+0x1c], R11 ;  /* 0x00001c0b01007387 */ /* 0x0007e20000100800 */
[----:B------:R-:W-:-:S02]  /*1530*/  CS2R R210, SRZ ;  /* 0x0000000000d27805 */ /* 0x000fc4000001ff00 */
[----:B------:R-:W-:Y:S02]  /*1540*/  CS2R R208, SRZ ;  /* 0x0000000000d07805 */ /* 0x000fe4000001ff00 */
[----:B------:R-:W-:Y:S02]  /*1550*/  CS2R R206, SRZ ;  /* 0x0000000000ce7805 */ /* 0x000fe4000001ff00 */
[----:B------:R-:W-:Y:S02]  /*1560*/  CS2R R204, SRZ ;  /* 0x0000000000cc7805 */ /* 0x000fe4000001ff00 */
[----:B------:R-:W-:Y:S02]  /*1570*/  CS2R R202, SRZ ;  /* 0x0000000000ca7805 */ /* 0x000fe4000001ff00 */
[----:B--2---:R-:W-:Y:S02]  /*1580*/  LOP3.LUT R3, R11, 0xfffffffc, RZ, 0xc0, !PT ;  /* 0xfffffffc0b037812 */ /* 0x004fe400078ec0ff */
        /* <DEDUP_REMOVED lines=9> */
[----:B------:R-:W-:Y:S02]  /*1620*/  IMAD R2, R7, 0x4, R236 ;  /* 0x0000000407027824 */ /* 0x000fe400078e02ec */
[----:B------:R-:W-:Y:S01]  /*1630*/  IMAD.IADD R3, R8, 0x1, -R3 ;  /* 0x0000000108037824 */ /* 0x000fe200078e0a03 */
[----:B---3--:R-:W-:Y:S06]  /*1640*/  @P0 BRA `(.L_x_2422) ;  /* 0x0000003800980947 */ /* 0x008fec0003800000 */
[----:B------:R-:W-:Y:S01]  /*1650*/  UIMAD UR4, UR36, -0x80, UR5 ;  /* 0xffffff80240478a4 */ /* 0x000fe2000f8e0205 */
[----:B------:R-:W-:Y:S01]  /*1660*/  LEA.HI R8, R10, R8, RZ, 0x5 ;  /* 0x000000080a087211 */ /* 0x000fe200078f28ff */
[----:B------:R-:W-:Y:S01]  /*1670*/  IMAD.MOV.U32 R183, RZ, RZ, RZ ;  /* 0x000000ffffb77224 */ /* 0x000fe200078e00ff */
[----:B------:R-:W-:Y:S02]  /*1680*/  LOP3.LUT R0, R5, 0xffffffe0, RZ, 0xc0, !PT ;  /* 0xffffffe005007812 */ /* 0x000fe400078ec0ff */
[----:B------:R-:W-:Y:S01]  /*1690*/  LEA.HI R4, R13, R13, RZ, 0x1 ;  /* 0x0000000d0d047211 */ /* 0x000fe200078f08ff */
[----:B------:R-:W-:Y:S01]  /*16a0*/  IMAD.U32 R5, RZ, RZ, UR4 ;  /* 0x00000004ff057e24 */ /* 0x000fe2000f8e00ff */
[----:B------:R-:W-:Y:S01]  /*16b0*/  SHF.R.S32.HI R8, RZ, 0x5, R8 ;  /* 0x00000005ff087819 */ /* 0x000fe20000011408 */
[----:B------:R-:W-:Y:S01]  /*16c0*/  IMAD.IADD R0, R17, 0x1, -R0 ;  /* 0x0000000111007824 */ /* 0x000fe200078e0a00 */
[----:B------:R-:W-:Y:S02]  /*16d0*/  LOP3.LUT R4, R4, 0xfffffffe, RZ, 0xc0, !PT ;  /* 0xfffffffe04047812 */ /* 0x000fe400078ec0ff */
[----:B------:R-:W-:Y:S01]  /*16e0*/  SHF.R.S32.HI R7, RZ, 0x1f, R11 ;  /* 0x0000001fff077819 */ /* 0x000fe2000001140b */
[----:B------:R-:W-:Y:S01]  /*16f0*/  IMAD R10, R8, -0x10, R5 ;  /* 0xfffffff0080a7824 */ /* 0x000fe200078e0205 */
[----:B------:R-:W-:Y:S01]  /*1700*/  SHF.R.S32.HI R5, RZ, 0x1f, R0 ;  /* 0x0000001fff057819 */ /* 0x000fe20000011400 */
[----:B-1----:R-:W-:Y:S01]  /*1710*/  IMAD.IADD R13, R13, 0x1, -R4 ;  /* 0x000000010d0d7824 */ /* 0x002fe200078e0a04 */
[----:B------:R-:W-:-:S02]  /*1720*/  SHF.R.S32.HI R8, RZ, 0x2, R11 ;  /* 0x00000002ff087819 */ /* 0x000fc4000001140b */
[CC--:B------:R-:W-:Y:S02]  /*1730*/  LEA.HI R4, R5.reuse, R0.reuse, RZ, 0x3 ;  /* 0x0000000005047211 */ /* 0x0c0fe400078f18ff */
[----:B------:R-:W-:Y:S02]  /*1740*/  LEA.HI R5, R5, R0, RZ, 0x2 ;  /* 0x0000000005057211 */ /* 0x000fe400078f10ff */
[----:B------:R-:W-:Y:S02]  /*1750*/  LEA.HI R9, R7, R8, RZ, 0x3 ;  /* 0x0000000807097211 */ /* 0x000fe400078f18ff */
[--C-:B------:R-:W-:Y:S02]  /*1760*/  SHF.R.S32.HI R0, RZ, 0x3, R4.reuse ;  /* 0x00000003ff007819 */ /* 0x100fe40000011404 */
[----:B------:R-:W-:Y:S02]  /*1770*/  SHF.R.S32.HI R7, RZ, 0x1f, R4 ;  /* 0x0000001fff077819 */ /* 0x000fe40000011404 */
[----:B------:R-:W-:-:S02]  /*1780*/  LEA.HI R6, R6, R17, RZ, 0x2 ;  /* 0x0000001106067211 */ /* 0x000fc400078f10ff */
[----:B------:R-:W-:Y:S02]  /*1790*/  SHF.R.S32.HI R4, RZ, 0x2, R5 ;  /* 0x00000002ff047819 */ /* 0x000fe40000011405 */
[----:B------:R-:W-:Y:S02]  /*17a0*/  LOP3.LUT R9, R9, 0xfffffff8, RZ, 0xc0, !PT ;  /* 0xfffffff809097812 */ /* 0x000fe400078ec0ff */
[----:B------:R-:W-:Y:S01]  /*17b0*/  LOP3.LUT R14, R6, 0xfffffffc, RZ, 0xc0, !PT ;  /* 0xfffffffc060e7812 */ /* 0x000fe200078ec0ff */
[----:B------:R-:W-:Y:S01]  /*17c0*/  VIADD R6, R4, 0x8 ;  /* 0x0000000804067836 */ /* 0x000fe20000000000 */
[----:B------:R-:W-:Y:S02]  /*17d0*/  LEA.HI R7, R7, R0, RZ, 0x4 ;  /* 0x0000000007077211 */ /* 0x000fe400078f20ff */
[----:B------:R-:W-:Y:S01]  /*17e0*/  IADD3 R12, R10, R9, -R8 ;  /* 0x000000090a0c7210 */ /* 0x000fe20007ffe808 */
[----:B------:R-:W-:Y:S01]  /*17f0*/  IMAD.IADD R8, R17, 0x1, -R14 ;  /* 0x0000000111087824 */ /* 0x000fe200078e0a0e */
[----:B------:R-:W-:Y:S01]  /*1800*/  LOP3.LUT R9, R7, 0x1ffffff0, RZ, 0xc0, !PT ;  /* 0x1ffffff007097812 */ /* 0x000fe200078ec0ff */
[----:B------:R-:W-:Y:S01]  /*1810*/  VIADD R14, R4, 0x18 ;  /* 0x00000018040e7836 */ /* 0x000fe20000000000 */
[----:B------:R-:W-:Y:S01]  /*1820*/  LEA.HI R10, R6, R6, RZ, 0x1 ;  /* 0x00000006060a7211 */ /* 0x000fe200078f08ff */
[----:B------:R-:W-:Y:S01]  /*1830*/  IMAD R7, R13, -0x40, R12 ;  /* 0xffffffc00d077824 */ /* 0x000fe200078e020c */
[----:B------:R-:W-:Y:S01]  /*1840*/  LEA.HI R5, R5, R4, RZ, 0x1 ;  /* 0x0000000405057211 */ /* 0x000fe200078f08ff */
[----:B------:R-:W-:Y:S01]  /*1850*/  IMAD.IADD R0, R0, 0x1, -R9 ;  /* 0x0000000100007824 */ /* 0x000fe200078e0a09 */
[----:B------:R-:W-:Y:S01]  /*1860*/  LOP3.LUT R9, R10, 0xfffffffe, RZ, 0xc0, !PT ;  /* 0xfffffffe0a097812 */ /* 0x000fe200078ec0ff */
[----:B------:R-:W-:Y:S01]  /*1870*/  VIADD R12, R4, 0x10 ;  /* 0x00000010040c7836 */ /* 0x000fe20000000000 */
[----:B------:R-:W-:-:S02]  /*1880*/  LOP3.LUT R5, R5, 0xfffffffe, RZ, 0xc0, !PT ;  /* 0xfffffffe05057812 */ /* 0x000fc400078ec0ff */
[----:B------:R-:W-:Y:S01]  /*1890*/  LEA.HI R17, R14, R14, RZ, 0x1 ;  /* 0x0000000e0e117211 */ /* 0x000fe200078f08ff */
[----:B------:R-:W-:Y:S01]  /*18a0*/  IMAD.IADD R9, R6, 0x1, -R9 ;  /* 0x0000000106097824 */ /* 0x000fe200078e0a09 */
[----:B------:R-:W-:Y:S01]  /*18b0*/  LEA.HI R6, R12, R12, RZ, 0x1 ;  /* 0x0000000c0c067211 */ /* 0x000fe200078f08ff */
[----:B------:R-:W-:Y:S01]  /*18c0*/  IMAD.IADD R5, R4, 0x1, -R5 ;  /* 0x0000000104057824 */ /* 0x000fe200078e0a05 */
[--C-:B------:R-:W-:Y:S02]  /*18d0*/  SHF.R.S32.HI R4, RZ, 0x1, R10.reuse ;  /* 0x00000001ff047819 */ /* 0x100fe4000001140a */
[----:B------:R-:W-:Y:S01]  /*18e0*/  SHF.R.S32.HI R11, RZ, 0x1f, R10 ;  /* 0x0000001fff0b7819 */ /* 0x000fe2000001140a */
[----:B------:R-:W-:Y:S01]  /*18f0*/  IMAD R5, R0, 0x8, R5 ;  /* 0x0000000800057824 */ /* 0x000fe200078e0205 */
[----:B------:R-:W-:Y:S02]  /*1900*/  LOP3.LUT R13, R6, 0xfffffffe, RZ, 0xc0, !PT ;  /* 0xfffffffe060d7812 */ /* 0x000fe400078ec0ff */
[----:B------:R-:W-:-:S02]  /*1910*/  SHF.R.S32.HI R10, RZ, 0x1, R6 ;  /* 0x00000001ff0a7819 */ /* 0x000fc40000011406 */
[----:B------:R-:W-:Y:S01]  /*1920*/  SHF.R.S32.HI R15, RZ, 0x1f, R6 ;  /* 0x0000001fff0f7819 */ /* 0x000fe20000011406 */
[----:B------:R-:W-:Y:S01]  /*1930*/  IMAD.IADD R13, R12, 0x1, -R13 ;  /* 0x000000010c0d7824 */ /* 0x000fe200078e0a0d */
        /* <DEDUP_REMOVED lines=13> */
[----:B------:R-:W-:-:S02]  /*1a10*/  IMAD.IADD R6, R6, 0x1, -R19 ;  /* 0x0000000106067824 */ /* 0x000fc400078e0a13 */
[----:B------:R-:W-:Y:S02]  /*1a20*/  IMAD R4, R4, 0x8, R9 ;  /* 0x0000000804047824 */ /* 0x000fe400078e0209 */
[----:B------:R-:W-:Y:S02]  /*1a30*/  IMAD R0, R10, 0x8, R13 ;  /* 0x000000080a007824 */ /* 0x000fe400078e020d */
[----:B-1----:R-:W-:Y:S01]  /*1a40*/  IMAD R5, R6, 0x8, R17 ;  /* 0x0000000806057824 */ /* 0x002fe200078e0211 */
[----:B------:R1:W-:Y:S04]  /*1a50*/  STL [R1+0x10], R4 ;  /* 0x0000100401007387 */ /* 0x0003e80000100800 */
[----:B------:R2:W-:Y:S04]  /*1a60*/  STL [R1+0xc], R0 ;  /* 0x00000c0001007387 */ /* 0x0005e80000100800 */
[----:B------:R3:W-:Y:S01]  /*1a70*/  STL [R1+0x8], R5 ;  /* 0x0000080501007387 */ /* 0x0007e20000100800 */
[----:B-1----:R-:W-:-:S02]  /*1a80*/  IMAD.MOV.U32 R4, RZ, RZ, RZ ;  /* 0x000000ffff047224 */ /* 0x002fc400078e00ff */
[----:B--2---:R-:W-:-:S07]  /*1a90*/  IMAD.MOV.U32 R0, RZ, RZ, RZ ;  /* 0x000000ffff007224 */ /* 0x004fce00078e00ff */
.L_x_2433:
[----:B---3--:R-:W2:Y:S01]  /*1aa0*/  LDL R5, [R1+0x18] ;  /* 0x0000180001057983 */ /* 0x008ea20000100800 */
[----:B------:R-:W-:Y:S05]  /*1ab0*/  YIELD ;  /* 0x0000000000007946 */ /* 0x000fea0003800000 */
[----:B--2---:R-:W-:-:S04]  /*1ac0*/  LOP3.LUT R5, R5, 0x1, RZ, 0xfc, !PT ;  /* 0x0000000105057812 */ /* 0x004fc800078efcff */
[----:B------:R-:W-:-:S13]  /*1ad0*/  ISETP.NE.AND P0, PT, R5, 0x3, PT ;  /* 0x000000030500780c */ /* 0x000fda0003f05270 */
[----:B------:R-:W-:Y:S05]  /*1ae0*/  @!P0 BRA `(.L_x_2423) ;  /* 0x0000000000048947 */ /* 0x000fea0003800000 */
[----:B------:R-:W-:Y:S01]  /*1af0*/  BPT.TRAP 0x1 ;  /* 0x000000040000795c */ /* 0x000fe20000300000 */
.L_x_2423:
[----:B------:R-:W-:Y:S01]  /*1b00*/  IMAD R6, R0, 0x8, R236 ;  /* 0x0000000800067824 */ /* 0x000fe200078e02ec */
[----:B------:R-:W-:-:S04]  /*1b10*/  SHF.L.U32 R17, R4, 0x1f, RZ ;  /* 0x0000001f04117819 */ /* 0x000fc800000006ff */
[----:B------:R1:W2:Y:S01]  /*1b20*/  SYNCS.PHASECHK.TRANS64.TRYWAIT P1, [R6+URZ+0x30c10], R17 ;  /* 0x030c1011060075a7 */ /* 0x0002a2000802017f */
[----:B------:R-:W-:Y:S05]  /*1b30*/  @!P0 BRA `(.L_x_2424) ;  /* 0x0000000000048947 */ /* 0x000fea0003800000 */
[----:B------:R-:W-:Y:S01]  /*1b40*/  BPT.TRAP 0x1 ;  /* 0x000000040000795c */ /* 0x000fe20000300000 */
.L_x_2424:
[----:B------:R-:W-:-:S05]  /*1b50*/  VIADD R5, R236, 0x10000 ;  /* 0x00010000ec057836 */ /* 0x000fca0000000000 */
[----:B------:R-:W-:-:S04]  /*1b60*/  SHF.R.U32.HI R5, RZ, 0x4, R5 ;  /* 0x00000004ff057819 */ /* 0x000fc80000011605 */
[----:B------:R-:W-:Y:S01]  /*1b70*/  LOP3.LUT R5, R5, 0x3fff, RZ, 0xc0, !PT ;  /* 0x00003fff05057812 */ /* 0x000fe200078ec0ff */
[----:B--2---:R-:W-:Y:S06]  /*1b80*/  @P1 BRA `(.L_x_2425) ;  /* 0x0000000000081947 */ /* 0x004fec0003800000 */
[----:B------:R-:W2:Y:S02]  /*1b90*/  SYNCS.PHASECHK.TRANS64.TRYWAIT P1, [R6+URZ+0x30c10], R17 ;  /* 0x030c1011060075a7 */ /* 0x000ea4000802017f */
[----:B--2---:R-:W-:Y:S05]  /*1ba0*/  @!P1 BRA `(.L_x_2426) ;  /* 0x000000b400949947 */ /* 0x004fea0003800000 */
.L_x_2425:
        /* <DEDUP_REMOVED lines=8> */
[----:B------:R-:W5:Y:S04]  /*1c30*/  LDL R13, [R1+0xc] ;  /* 0x00000c00010d7983 */ /* 0x000f680000100800 */
[----:B------:R-:W2:Y:S01]  /*1c40*/  LDL R11, [R1+0x8] ;  /* 0x00000800010b7983 */ /* 0x000ea20000100800 */
[----:B------:R-:W-:Y:S01]  /*1c50*/  WARPGROUP.ARRIVE ;  /* 0x00000000000079c5 */ /* 0x000fe20000000000 */
[----:B------:R-:W-:Y:S01]  /*1c60*/  USHF.R.U32.HI UR4, URZ, 0x4, UR9 ;  /* 0x000000043f047899 */ /* 0x000fe20008011609 */
[----:B------:R-:W-:Y:S01]  /*1c70*/  UMOV UR7, 0x40000040 ;  /* 0x4000004000077882 */ /* 0x000fe20000000000 */
[----:B------:R-:W-:-:S02]  /*1c80*/  UMOV UR5, 0x40000040 ;  /* 0x4000004000057882 */ /* 0x000fc40000000000 */
[----:B------:R-:W-:Y:S02]  /*1c90*/  ULOP3.LUT UR4, UR4, 0x3fff, URZ, 0xc0, !UPT ;  /* 0x00003fff04047892 */ /* 0x000fe4000f8ec03f */
[----:B------:R-:W-:Y:S02]  /*1ca0*/  UMOV UR6, UR8 ;  /* 0x0000000800067c82 */ /* 0x000fe40008000000 */
        /* <DEDUP_REMOVED lines=15> */
[C---:B----4-:R-:W-:Y:S01]  /*1da0*/  IMAD R12, R0.reuse, 0x80, R12 ;  /* 0x00000080000c7824 */ /* 0x050fe200078e020c */
[----:B------:R-:W-:Y:S02]  /*1db0*/  WARPGROUP.DEPBAR.LE gsb0, 0x0 ;  /* 0x00008000000079c5 */ /* 0x000fe40000010000 */
[----:B------:R-:W-:Y:S01]  /*1dc0*/  WARPGROUP.ARRIVE ;  /* 0x00000000000079c5 */ /* 0x000fe20000000000 */
[----:B-----5:R-:W-:-:S02]  /*1dd0*/  IMAD R14, R0, 0x80, R13 ;  /* 0x00000080000e7824 */ /* 0x020fc400078e020d */
[----:B--2---:R-:W-:Y:S02]  /*1de0*/  IMAD R18, R0, 0x80, R11 ;  /* 0x0000008000127824 */ /* 0x004fe400078e020b */
[C---:B------:R-:W-:Y:S01]  /*1df0*/  IMAD R13, R3.reuse, 0x2, R10 ;  /* 0x00000002030d7824 */ /* 0x040fe200078e020a */
[----:B------:R-:W-:Y:S01]  /*1e00*/  HGMMA.64x128x16.F32 R88, gdesc[UR4], R88, gsb0 ;  /* 0x01e00000045879f0 */ /* 0x000fe20008000858 */
[----:B------:R-:W-:Y:S01]  /*1e10*/  UIADD3 UR6, UR8, 0x6, URZ ;  /* 0x0000000608067890 */ /* 0x000fe2000fffe03f */
[C---:B------:R-:W-:Y:S01]  /*1e20*/  IMAD R229, R3.reuse, 0x2, R12 ;  /* 0x0000000203e57824 */ /* 0x040fe200078e020c */
[----:B------:R-:W-:Y:S01]  /*1e30*/  UIADD3 UR4, UR10, 0x6, URZ ;  /* 0x000000060a047890 */ /* 0x000fe2000fffe03f */
[C---:B------:R-:W-:Y:S01]  /*1e40*/  IMAD R15, R3.reuse, 0x2, R14 ;  /* 0x00000002030f7824 */ /* 0x040fe200078e020e */
[----:B------:R-:W-:Y:S01]  /*1e50*/  UMOV UR7, 0x40000040 ;  /* 0x4000004000077882 */ /* 0x000fe20000000000 */
[----:B------:R-:W-:Y:S01]  /*1e60*/  UMOV UR5, 0x40000040 ;  /* 0x4000004000057882 */ /* 0x000fe20000000000 */
[----:B------:R-:W-:-:S02]  /*1e70*/  IMAD R227, R3, 0x2, R18 ;  /* 0x0000000203e37824 */ /* 0x000fc400078e0212 */
[--C-:B------:R-:W-:Y:S02]  /*1e80*/  IMAD R9, R13, 0x4, R236.reuse ;  /* 0x000000040d097824 */ /* 0x100fe400078e02ec */
        /* <DEDUP_REMOVED lines=9> */
[----:B------:R-:W-:-:S06]  /*1f20*/  WARPGROUP.ARRIVE ;  /* 0x00000000000079c5 */ /* 0x000fcc0000000000 */
        /* <DEDUP_REMOVED lines=8> */
.L_x_2427:
[----:B------:R1:W1:Y:S01]  /*1fb0*/  SYNCS.PHASECHK.TRANS64.TRYWAIT P1, [R6+URZ+0x30c30], R17 ;  /* 0x030c3011060075a7 */ /* 0x000262000802017f */
[----:B------:R-:W-:Y:S05]  /*1fc0*/  @!P0 BRA `(.L_x_2428) ;  /* 0x0000000000048947 */ /* 0x000fea0003800000 */
[----:B------:R-:W-:Y:S01]  /*1fd0*/  BPT.TRAP 0x1 ;  /* 0x000000040000795c */ /* 0x000fe20000300000 */
.L_x_2428:
[----:B------:R-:W5:Y:S01]  /*1fe0*/  LDC R15, c[0x0][0x280] ;  /* 0x0000a000ff0f7b82 */ /* 0x000f620000000800 */
[----:B------:R-:W-:-:S05]  /*1ff0*/  VIADD R13, R236, 0x18000 ;  /* 0x00018000ec0d7836 */ /* 0x000fca0000000000 */
[----:B------:R-:W-:-:S04]  /*2000*/  SHF.R.U32.HI R13, RZ, 0x4, R13 ;  /* 0x00000004ff0d7819 */ /* 0x000fc8000001160d */
[----:B------:R-:W-:Y:S01]  /*2010*/  LOP3.LUT R13, R13, 0x3fff, RZ, 0xc0, !PT ;  /* 0x00003fff0d0d7812 */ /* 0x000fe200078ec0ff */
[----:B-----5:R-:W-:-:S04]  /*2020*/  IMAD R18, R16, -0x80, R15 ;  /* 0xffffff8010127824 */ /* 0x020fc800078e020f */
[----:B------:R-:W-:Y:S01]  /*2030*/  IMAD R18, R3, -0x2, R18 ;  /* 0xfffffffe03127824 */ /* 0x000fe200078e0212 */
[----:B-1----:R-:W-:Y:S06]  /*2040*/  @P1 BRA `(.L_x_2429) ;  /* 0x0000000000081947 */ /* 0x002fec0003800000 */
[----:B------:R-:W1:Y:S02]  /*2050*/  SYNCS.PHASECHK.TRANS64.TRYWAIT P1, [R6+URZ+0x30c30], R17 ;  /* 0x030c3011060075a7 */ /* 0x000e64000802017f */
[----:B-1----:R-:W-:Y:S05]  /*2060*/  @!P1 BRA `(.L_x_2430) ;  /* 0x000000b000789947 */ /* 0x002fea0003800000 */
.L_x_2429:
[----:B------:R-:W-:Y:S01]  /*2070*/  LOP3.LUT R17, R13, 0x10000, RZ, 0xfc, !PT ;  /* 0x000100000d117812 */ /* 0x000fe200078efcff */
[----:B------:R-:W-:Y:S01]  /*2080*/  UIADD3 UR9, UR9, 0x4000, URZ ;  /* 0x0000400009097890 */ /* 0x000fe2000fffe03f */
[----:B------:R-:W-:Y:S01]  /*2090*/  IMAD.IADD R15, R18, 0x1, -R7 ;  /* 0x00000001120f7824 */ /* 0x000fe200078e0a07 */
[----:B------:R-:W-:Y:S01]  /*20a0*/  WARPGROUP.ARRIVE ;  /* 0x00000000000079c5 */ /* 0x000fe20000000000 */
[----:B------:R-:W-:Y:S01]  /*20b0*/  UMOV UR7, 0x40000040 ;  /* 0x4000004000077882 */ /* 0x000fe20000000000 */
[----:B------:R-:W-:Y:S01]  /*20c0*/  IMAD R18, R0, 0x400, R17 ;  /* 0x0000040000127824 */ /* 0x000fe200078e0211 */
[----:B------:R-:W-:Y:S01]  /*20d0*/  USHF.R.U32.HI UR9, URZ, 0x4, UR9 ;  /* 0x000000043f097899 */ /* 0x000fe20008011609 */
[----:B------:R-:W-:Y:S01]  /*20e0*/  ISETP.GT.AND P1, PT, R7, RZ, PT ;  /* 0x000000ff0700720c */ /* 0x000fe20003f24270 */
[----:B------:R-:W-:Y:S01]  /*20f0*/  UMOV UR5, 0x40000040 ;  /* 0x4000004000057882 */ /* 0x000fe20000000000 */
[----:B------:R-:W-:Y:S01]  /*2100*/  VIADD R19, R8, 0x4 ;  /* 0x0000000408137836 */ /* 0x000fe20000000000 */
[----:B------:R-:W-:Y:S01]  /*2110*/  R2UR UR8, R18 ;  /* 0x00000000120872ca */ /* 0x000fe200000e0000 */
[----:B------:R-:W-:Y:S01]  /*2120*/  ULOP3.LUT UR9, UR9, 0x3fff, URZ, 0xc0, !UPT ;  /* 0x00003fff09097892 */ /* 0x000fe2000f8ec03f */
[----:B------:R-:W-:Y:S01]  /*2130*/  SEL R17, R15, 0x80, P1 ;  /* 0x000000800f117807 */ /* 0x000fe20000800000 */
[C---:B------:R-:W-:Y:S01]  /*2140*/  VIADD R237, R8.reuse, 0x8 ;  /* 0x0000000808ed7836 */ /* 0x040fe20000000000 */
[----:B------:R-:W-:Y:S01]  /*2150*/  ULDC UR10, c[0x0][0x744] ;  /* 0x0001d100000a7ab9 */ /* 0x000fe20000000800 */
[----:B------:R-:W-:Y:S01]  /*2160*/  ULOP3.LUT UR9, UR9, 0x10000, URZ, 0xfc, !UPT ;  /* 0x0001000009097892 */ /* 0x000fe2000f8efc3f */
[C---:B------:R-:W-:Y:S01]  /*2170*/  ISETP.GT.AND P5, PT, R17.reuse, RZ, PT ;  /* 0x000000ff1100720c */ /* 0x040fe20003fa4270 */
[C---:B------:R-:W-:Y:S01]  /*2180*/  VIADD R234, R8.reuse, 0x10 ;  /* 0x0000001008ea7836 */ /* 0x040fe20000000000 */
[C---:B------:R-:W-:Y:S01]  /*2190*/  ISETP.GT.AND P6, PT, R17.reuse, 0x1, PT ;  /* 0x000000011100780c */ /* 0x040fe20003fc4270 */
[----:B--2---:R-:W-:Y:S01]  /*21a0*/  SHFL.IDX PT, R220, R9, R237, 0x1f ;  /* 0x00001fed09dc7589 */ /* 0x004fe200000e0000 */
[----:B------:R-:W-:Y:S01]  /*21b0*/  ISETP.GT.AND P1, PT, R17, 0x8, PT ;  /* 0x000000081100780c */ /* 0x000fe20003f24270 */
[----:B------:R-:W-:Y:S01]  /*21c0*/  VIADD R233, R8, 0x14 ;  /* 0x0000001408e97836 */ /* 0x000fe20000000000 */
[----:B------:R-:W-:Y:S01]  /*21d0*/  UMOV UR4, UR9 ;  /* 0x0000000900047c82 */ /* 0x000fe20008000000 */
[----:B------:R-:W-:Y:S01]  /*21e0*/  UMOV UR6, UR8 ;  /* 0x0000000800067c82 */ /* 0x000fe20008000000 */
[----:B------:R-:W-:Y:S01]  /*21f0*/  FSEL R88, R88, -INF , !P5 ;  /* 0xff80000058587808 */ /* 0x000fe20006800000 */
[----:B------:R-:W-:Y:S01]  /*2200*/  HGMMA.64x128x16.F32 R24, gdesc[UR4], RZ, !UPT, gsb0 ;  /* 0x01e00000041879f0 */ /* 0x000fe2000c0008ff */
[----:B------:R-:W-:Y:S01]  /*2210*/  UIADD3 UR6, UR8, 0x2, URZ ;  /* 0x0000000208067890 */ /* 0x000fe2000fffe03f */
[----:B------:R-:W-:Y:S01]  /*2220*/  FSEL R89, R89, -INF , !P6 ;  /* 0xff80000059597808 */ /* 0x000fe20007000000 */
[----:B------:R-:W-:Y:S01]  /*2230*/  UIADD3 UR4, UR9, 0x2, URZ ;  /* 0x0000000209047890 */ /* 0x000fe2000fffe03f */
[C---:B------:R-:W-:Y:S01]  /*2240*/  ISETP.GT.AND P2, PT, R17.reuse, 0x9, PT ;  /* 0x000000091100780c */ /* 0x040fe20003f44270 */
[----:B------:R-:W-:Y:S01]  /*2250*/  UMOV UR7, 0x40000040 ;  /* 0x4000004000077882 */ /* 0x000fe20000000000 */
[----:B------:R-:W-:Y:S01]  /*2260*/  UMOV UR5, 0x40000040 ;  /* 0x4000004000057882 */ /* 0x000fe20000000000 */
[C---:B------:R-:W-:Y:S01]  /*2270*/  ISETP.GT.AND P3, PT, R17.reuse, 0x10, PT ;  /* 0x000000101100780c */ /* 0x040fe20003f64270 */
[C---:B------:R-:W-:Y:S01]  /*2280*/  VIADD R232, R8.reuse, 0x18 ;  /* 0x0000001808e87836 */ /* 0x040fe20000000000 */
[C---:B------:R-:W-:Y:S01]  /*2290*/  ISETP.GT.AND P4, PT, R17.reuse, 0x11, PT ;  /* 0x000000111100780c */ /* 0x040fe20003f84270 */
[C---:B------:R-:W-:Y:S01]  /*22a0*/  VIADD R231, R8.reuse, 0x1c ;  /* 0x0000001c08e77836 */ /* 0x040fe20000000000 */
[C---:B------:R-:W-:Y:S01]  /*22b0*/  ISETP.GT.AND P5, PT, R17.reuse, 0x18, PT ;  /* 0x000000181100780c */ /* 0x040fe20003fa4270 */
[----:B------:R-:W1:Y:S01]  /*22c0*/  SHFL.IDX PT, R222, R9, R234, 0x1f ;  /* 0x00001fea09de7589 */ /* 0x000e6200000e0000 */
[C---:B------:R-:W-:Y:S01]  /*22d0*/  ISETP.GT.AND P6, PT, R17.reuse, 0x19, PT ;  /* 0x000000191100780c */ /* 0x040fe20003fc4270 */
[----:B------:R-:W-:Y:S01]  /*22e0*/  VIADD R235, R8, 0xc ;  /* 0x0000000c08eb7836 */ /* 0x000fe20000000000 */
[----:B------:R-:W-:Y:S01]  /*22f0*/  FSEL R92, R92, -INF , !P1 ;  /* 0xff8000005c5c7808 */ /* 0x000fe20004800000 */
[----:B------:R-:W2:Y:S01]  /*2300*/  SHFL.IDX PT, R18, R9, R8, 0x1f ;  /* 0x00001f0809127589 */ /* 0x000ea200000e0000 */
[----:B------:R-:W-:Y:S01]  /*2310*/  ISETP.GT.AND P1, PT, R17, 0x20, PT ;  /* 0x000000201100780c */ /* 0x000fe20003f24270 */
[----:B------:R-:W-:Y:S01]  /*2320*/  IMAD R13, R0, 0x400, R13 ;  /* 0x00000400000d7824 */ /* 0x000fe200078e020d */
[----:B------:R-:W-:Y:S01]  /*2330*/  FSEL R93, R93, -INF , !P2 ;  /* 0xff8000005d5d7808 */ /* 0x000fe20005000000 */
[----:B---3--:R-:W-:Y:S01]  /*2340*/  SHFL.IDX PT, R225, R12, R8, 0x1f ;  /* 0x00001f080ce17589 */ /* 0x008fe200000e0000 */
[----:B------:R-:W-:-:S02]  /*2350*/  FSEL R96, R96, -INF , !P3 ;  /* 0xff80000060607808 */ /* 0x000fc40005800000 */
[----:B------:R-:W-:Y:S01]  /*2360*/  FSEL R97, R97, -INF , !P4 ;  /* 0xff80000061617808 */ /* 0x000fe20006000000 */
[----:B------:R-:W-:Y:S01]  /*2370*/  SHFL.IDX PT, R221, R9, R235, 0x1f ;  /* 0x00001feb09dd7589 */ /* 0x000fe200000e0000 */
[----:B------:R-:W-:Y:S02]  /*2380*/  FSEL R100, R100, -INF , !P5 ;  /* 0xff80000064647808 */ /* 0x000fe40006800000 */
[----:B------:R-:W-:Y:S01]  /*2390*/  FSEL R101, R101, -INF , !P6 ;  /* 0xff80000065657808 */ /* 0x000fe20007000000 */
[----:B----4-:R-:W-:Y:S01]  /*23a0*/  SHFL.IDX PT, R224, R10, R237, 0x1f ;  /* 0x00001fed0ae07589 */ /* 0x010fe200000e0000 */
[C---:B------:R-:W-:Y:S02]  /*23b0*/  ISETP.GT.AND P2, PT, R17.reuse, 0x21, PT ;  /* 0x000000211100780c */ /* 0x040fe40003f44270 */
[C---:B------:R-:W-:Y:S01]  /*23c0*/  ISETP.GT.AND P3, PT, R17.reuse, 0x28, PT ;  /* 0x000000281100780c */ /* 0x040fe20003f64270 */
[----:B------:R-:W-:Y:S01]  /*23d0*/  SHFL.IDX PT, R226, R10, R233, 0x1f ;  /* 0x00001fe90ae27589 */ /* 0x000fe200000e0000 */
[----:B------:R-:W-:-:S02]  /*23e0*/  ISETP.GT.AND P4, PT, R17, 0x29, PT ;  /* 0x000000291100780c */ /* 0x000fc40003f84270 */
[C---:B------:R-:W-:Y:S01]  /*23f0*/  ISETP.GT.AND P5, PT, R17.reuse, 0x30, PT ;  /* 0x000000301100780c */ /* 0x040fe20003fa4270 */
[----:B-1----:R-:W-:Y:S01]  /*2400*/  FFMA.FTZ R21, R96, UR10, -R222 ;  /* 0x0000000a60157c23 */ /* 0x002fe200080108de */
[C---:B------:R-:W-:Y:S01]  /*2410*/  ISETP.GT.AND P6, PT, R17.reuse, 0x31, PT ;  /* 0x000000311100780c */ /* 0x040fe20003fc4270 */
[----:B------:R-:W1:Y:S01]  /*2420*/  SHFL.IDX PT, R96, R12, R19, 0x1f ;  /* 0x00001f130c607589 */ /* 0x000e6200000e0000 */
[----:B------:R-:W-:Y:S01]  /*2430*/  FSEL R104, R104, -INF , !P1 ;  /* 0xff80000068687808 */ /* 0x000fe20004800000 */
[----:B--2---:R-:W-:Y:S01]  /*2440*/  FFMA.FTZ R88, R88, UR10, -R18 ;  /* 0x0000000a58587c23 */ /* 0x004fe20008010812 */
[----:B------:R-:W-:Y:S02]  /*2450*/  ISETP.GT.AND P1, PT, R17, 0x38, PT ;  /* 0x000000381100780c */ /* 0x000fe40003f24270 */
[----:B------:R-:W-:Y:S01]  /*2460*/  FSEL R105, R105, -INF , !P2 ;  /* 0xff80000069697808 */ /* 0x000fe20005000000 */
[----:B------:R2:W3:Y:S01]  /*2470*/  MUFU.EX2 R217, R88 ;  /* 0x0000005800d97308 */ /* 0x0004e20000000800 */
[----:B------:R-:W-:-:S02]  /*2480*/  FSEL R108, R108, -INF , !P3 ;  /* 0xff8000006c6c7808 */ /* 0x000fc40005800000 */
[----:B------:R-:W-:Y:S02]  /*2490*/  FSEL R109, R109, -INF , !P4 ;  /* 0xff8000006d6d7808 */ /* 0x000fe40006000000 */
[----:B------:R-:W-:Y:S02]  /*24a0*/  FSEL R112, R112, -INF , !P5 ;  /* 0xff80000070707808 */ /* 0x000fe40006800000 */
[----:B------:R-:W-:Y:S02]  /*24b0*/  FSEL R113, R113, -INF , !P6 ;  /* 0xff80000071717808 */ /* 0x000fe40007000000 */
[C---:B------:R-:W-:Y:S02]  /*24c0*/  ISETP.GT.AND P2, PT, R17.reuse, 0x39, PT ;  /* 0x000000391100780c */ /* 0x040fe40003f44270 */
[C---:B------:R-:W-:Y:S02]  /*24d0*/  ISETP.GT.AND P3, PT, R17.reuse, 0x40, PT ;  /* 0x000000401100780c */ /* 0x040fe40003f64270 */
[----:B------:R-:W-:-:S02]  /*24e0*/  ISETP.GT.AND P4, PT, R17, 0x41, PT ;  /* 0x000000411100780c */ /* 0x000fc40003f84270 */
[C---:B------:R-:W-:Y:S02]  /*24f0*/  ISETP.GT.AND P5, PT, R17.reuse, 0x48, PT ;  /* 0x000000481100780c */ /* 0x040fe40003fa4270 */
[----:B------:R-:W-:Y:S01]  /*2500*/  ISETP.GT.AND P6, PT, R17, 0x49, PT ;  /* 0x000000491100780c */ /* 0x000fe20003fc4270 */
[----:B-1----:R-:W-:Y:S01]  /*2510*/  FFMA.FTZ R22, R105, UR10, -R96 ;  /* 0x0000000a69167c23 */ /* 0x002fe20008010860 */
[----:B------:R-:W-:Y:S02]  /*2520*/  FSEL R116, R116, -INF , !P1 ;  /* 0xff80000074747808 */ /* 0x000fe40004800000 */
[----:B------:R-:W-:Y:S02]  /*2530*/  ISETP.GT.AND P1, PT, R17, 0x50, PT ;  /* 0x000000501100780c */ /* 0x000fe40003f24270 */
[----:B------:R-:W-:Y:S01]  /*2540*/  FSEL R117, R117, -INF , !P2 ;  /* 0xff80000075757808 */ /* 0x000fe20005000000 */
[----:B------:R-:W-:Y:S01]  /*2550*/  MUFU.EX2 R22, R22 ;  /* 0x0000001600167308 */ /* 0x000fe20000000800 */
        /* <DEDUP_REMOVED lines=8> */
[C---:B------:R-:W-:Y:S02]  /*25e0*/  ISETP.GT.AND P6, PT, R17.reuse, 0x61, PT ;  /* 0x000000611100780c */ /* 0x040fe40003fc4270 */
[----:B------:R-:W-:Y:S02]  /*25f0*/  FSEL R128, R128, -INF , !P1 ;  /* 0xff80000080807808 */ /* 0x000fe40004800000 */
[----:B------:R-:W-:Y:S02]  /*2600*/  ISETP.GT.AND P1, PT, R17, 0x68, PT ;  /* 0x000000681100780c */ /* 0x000fe40003f24270 */
[----:B------:R-:W-:Y:S02]  /*2610*/  FSEL R129, R129, -INF , !P2 ;  /* 0xff80000081817808 */ /* 0x000fe40005000000 */
        /* <DEDUP_REMOVED lines=9> */
[----:B------:R-:W-:Y:S01]  /*26b0*/  VIADD R17, R15, 0x8 ;  /* 0x000000080f117836 */ /* 0x000fe20000000000 */
[----:B------:R-:W-:Y:S01]  /*26c0*/  FSEL R140, R140, -INF , !P1 ;  /* 0xff8000008c8c7808 */ /* 0x000fe20004800000 */
[----:B------:R-:W1:Y:S01]  /*26d0*/  SHFL.IDX PT, R15, R9, R19, 0x1f ;  /* 0x00001f13090f7589 */ /* 0x000e6200000e0000 */
[----:B------:R-:W-:Y:S02]  /*26e0*/  ISETP.GT.AND P1, PT, R7, 0x8, PT ;  /* 0x000000080700780c */ /* 0x000fe40003f24270 */
[----:B------:R-:W-:Y:S02]  /*26f0*/  FSEL R149, R149, -INF , !P6 ;  /* 0xff80000095957808 */ /* 0x000fe40007000000 */
[----:B------:R-:W-:-:S02]  /*2700*/  SEL R17, R17, 0x80, P1 ;  /* 0x0000008011117807 */ /* 0x000fc40000800000 */
[----:B------:R-:W-:Y:S02]  /*2710*/  FSEL R141, R141, -INF , !P2 ;  /* 0xff8000008d8d7808 */ /* 0x000fe40005000000 */
[C---:B------:R-:W-:Y:S02]  /*2720*/  ISETP.GT.AND P6, PT, R17.reuse, RZ, PT ;  /* 0x000000ff1100720c */ /* 0x040fe40003fc4270 */
[----:B------:R-:W-:Y:S02]  /*2730*/  ISETP.GT.AND P1, PT, R17, 0x1, PT ;  /* 0x000000011100780c */ /* 0x000fe40003f24270 */
[----:B------:R-:W-:Y:S02]  /*2740*/  FSEL R144, R144, -INF , !P3 ;  /* 0xff80000090907808 */ /* 0x000fe40005800000 */
[----:B------:R-:W-:Y:S02]  /*2750*/  FSEL R145, R145, -INF , !P4 ;  /* 0xff80000091917808 */ /* 0x000fe40006000000 */
[----:B------:R-:W-:-:S02]  /*2760*/  FSEL R148, R148, -INF , !P5 ;  /* 0xff80000094947808 */ /* 0x000fc40006800000 */
[----:B------:R-:W-:Y:S02]  /*2770*/  FSEL R216, R90, -INF , !P6 ;  /* 0xff8000005ad87808 */ /* 0x000fe40007000000 */
[----:B------:R-:W-:Y:S01]  /*2780*/  FSEL R91, R91, -INF , !P1 ;  /* 0xff8000005b5b7808 */ /* 0x000fe20004800000 */
[----:B------:R-:W-:Y:S02]  /*2790*/  WARPGROUP.DEPBAR.LE gsb0, 0x0 ;  /* 0x00008000000079c5 */ /* 0x000fe40000010000 */
[----:B------:R-:W-:Y:S01]  /*27a0*/  WARPGROUP.ARRIVE ;  /* 0x00000000000079c5 */ /* 0x000fe20000000000 */
[----:B------:R-:W-:Y:S01]  /*27b0*/  ISETP.GT.AND P2, PT, R17, 0x8, PT ;  /* 0x000000081100780c */ /* 0x000fe20003f44270 */
[--C-:B-1----:R-:W-:Y:S01]  /*27c0*/  FFMA.FTZ R218, R89, UR10, -R15.reuse ;  /* 0x0000000a59da7c23 */ /* 0x102fe2000801080f */
[C---:B------:R-:W-:Y:S01]  /*27d0*/  ISETP.GT.AND P3, PT, R17.reuse, 0x9, PT ;  /* 0x000000091100780c */ /* 0x040fe20003f64270 */
[----:B------:R-:W1:Y:S01]  /*27e0*/  SHFL.IDX PT, R89, R9, R233, 0x1f ;  /* 0x00001fe909597589 */ /* 0x000e6200000e0000 */
[C---:B------:R-:W-:Y:S01]  /*27f0*/  ISETP.GT.AND P4, PT, R17.reuse, 0x10, PT ;  /* 0x000000101100780c */ /* 0x040fe20003f84270 */
[----:B------:R-:W-:Y:S01]  /*2800*/  HGMMA.64x128x16.F32 R24, gdesc[UR4], R24, gsb0 ;  /* 0x01e00000041879f0 */ /* 0x000fe20008000818 */
[----:B------:R-:W-:Y:S01]  /*2810*/  UIADD3 UR6, UR8, 0x4, URZ ;  /* 0x0000000408067890 */ /* 0x000fe2000fffe03f */
[C---:B------:R-:W-:Y:S01]  /*2820*/  ISETP.GT.AND P5, PT, R17.reuse, 0x11, PT ;  /* 0x000000111100780c */ /* 0x040fe20003fa4270 */
[----:B------:R-:W-:Y:S01]  /*2830*/  UIADD3 UR4, UR9, 0x4, URZ ;  /* 0x0000000409047890 */ /* 0x000fe2000fffe03f */
[C---:B------:R-:W-:Y:S01]  /*2840*/  ISETP.GT.AND P6, PT, R17.reuse, 0x18, PT ;  /* 0x000000181100780c */ /* 0x040fe20003fc4270 */
[----:B------:R-:W-:Y:S01]  /*2850*/  UMOV UR7, 0x40000040 ;  /* 0x4000004000077882 */ /* 0x000fe20000000000 */
[----:B------:R-:W-:Y:S01]  /*2860*/  UMOV UR5, 0x40000040 ;  /* 0x4000004000057882 */ /* 0x000fe20000000000 */
[----:B------:R-:W-:Y:S01]  /*2870*/  ISETP.GT.AND P1, PT, R17, 0x19, PT ;  /* 0x000000191100780c */ /* 0x000fe20003f24270 */
[----:B------:R-:W4:Y:S01]  /*2880*/  SHFL.IDX PT, R90, R9, R232, 0x1f ;  /* 0x00001fe8095a7589 */ /* 0x000f2200000e0000 */
[----:B------:R-:W-:Y:S01]  /*2890*/  FSEL R94, R94, -INF , !P2 ;  /* 0xff8000005e5e7808 */ /* 0x000fe20005000000 */
[----:B------:R-:W-:Y:S01]  /*28a0*/  FFMA.FTZ R219, R91, UR10, -R15 ;  /* 0x0000000a5bdb7c23 */ /* 0x000fe2000801080f */
[----:B------:R-:W-:Y:S01]  /*28b0*/  FSEL R95, R95, -INF , !P3 ;  /* 0xff8000005f5f7808 */ /* 0x000fe20005800000 */
[----:B------:R-:W-:Y:S01]  /*28c0*/  FFMA.FTZ R216, R216, UR10, -R18 ;  /* 0x0000000ad8d87c23 */ /* 0x000fe20008010812 */
[----:B------:R-:W-:Y:S01]  /*28d0*/  FSEL R98, R98, -INF , !P4 ;  /* 0xff80000062627808 */ /* 0x000fe20006000000 */
[--C-:B------:R-:W-:Y:S01]  /*28e0*/  FFMA.FTZ R18, R93, UR10, -R221.reuse ;  /* 0x0000000a5d127c23 */ /* 0x100fe200080108dd */
[----:B------:R-:W-:Y:S01]  /*28f0*/  FSEL R99, R99, -INF , !P5 ;  /* 0xff80000063637808 */ /* 0x000fe20006800000 */
[----:B------:R-:W-:Y:S01]  /*2900*/  FFMA.FTZ R221, R95, UR10, -R221 ;  /* 0x0000000a5fdd7c23 */ /* 0x000fe200080108dd */
[----:B------:R-:W-:Y:S01]  /*2910*/  FSEL R102, R102, -INF , !P6 ;  /* 0xff80000066667808 */ /* 0x000fe20007000000 */
[----:B------:R-:W-:Y:S01]  /*2920*/  FFMA.FTZ R222, R98, UR10, -R222 ;  /* 0x0000000a62de7c23 */ /* 0x000fe200080108de */
[----:B------:R-:W-:Y:S01]  /*2930*/  FSEL R103, R103, -INF , !P1 ;  /* 0xff80000067677808 */ /* 0x000fe20004800000 */
[----:B------:R-:W-:Y:S01]  /*2940*/  SHFL.IDX PT, R98, R12, R233, 0x1f ;  /* 0x00001fe90c627589 */ /* 0x000fe200000e0000 */
[----:B------:R-:W-:Y:S01]  /*2950*/  ISETP.GT.AND P2, PT, R17, 0x20, PT ;  /* 0x000000201100780c */ /* 0x000fe20003f44270 */
[----:B-1----:R-:W-:Y:S01]  /*2960*/  FFMA.FTZ R15, R97, UR10, -R89 ;  /* 0x0000000a610f7c23 */ /* 0x002fe20008010859 */
[C---:B------:R-:W-:Y:S01]  /*2970*/  ISETP.GT.AND P3, PT, R17.reuse, 0x21, PT ;  /* 0x000000211100780c */ /* 0x040fe20003f64270 */
[----:B------:R-:W1:Y:S01]  /*2980*/  SHFL.IDX PT, R97, R12, R235, 0x1f ;  /* 0x00001feb0c617589 */ /* 0x000e6200000e0000 */
[C---:B------:R-:W-:Y:S01]  /*2990*/  ISETP.GT.AND P4, PT, R17.reuse, 0x28, PT ;  /* 0x000000281100780c */ /* 0x040fe20003f84270 */
[----:B------:R-:W5:Y:S01]  /*29a0*/  MUFU.EX2 R218, R218 ;  /* 0x000000da00da7308 */ /* 0x000f620000000800 */
[----:B------:R-:W-:-:S02]  /*29b0*/  ISETP.GT.AND P5, PT, R17, 0x29, PT ;  /* 0x000000291100780c */ /* 0x000fc40003fa4270 */
[C---:B------:R-:W-:Y:S02]  /*29c0*/  ISETP.GT.AND P6, PT, R17.reuse, 0x30, PT ;  /* 0x000000301100780c */ /* 0x040fe40003fc4270 */
[----:B------:R-:W-:Y:S01]  /*29d0*/  ISETP.GT.AND P1, PT, R17, 0x31, PT ;  /* 0x000000311100780c */ /* 0x000fe20003f24270 */
[----:B----4-:R-:W-:Y:S01]  /*29e0*/  FFMA.FTZ R19, R100, UR10, -R90 ;  /* 0x0000000a64137c23 */ /* 0x010fe2000801085a */
[----:B------:R-:W-:Y:S01]  /*29f0*/  FSEL R106, R106, -INF , !P2 ;  /* 0xff8000006a6a7808 */ /* 0x000fe20005000000 */
[----:B------:R-:W2:Y:S01]  /*2a00*/  SHFL.IDX PT, R100, R12, R237, 0x1f ;  /* 0x00001fed0c647589 */ /* 0x000ea200000e0000 */
[----:B------:R-:W-:Y:S01]  /*2a10*/  FSEL R107, R107, -INF , !P3 ;  /* 0xff8000006b6b7808 */ /* 0x000fe20005800000 */
[----:B------:R-:W4:Y:S01]  /*2a20*/  MUFU.EX2 R216, R216 ;  /* 0x000000d800d87308 */ /* 0x000f220000000800 */
[----:B------:R-:W-:Y:S01]  /*2a30*/  FSEL R110, R110, -INF , !P4 ;  /* 0xff8000006e6e7808 */ /* 0x000fe20006000000 */
[----:B------:R-:W-:Y:S01]  /*2a40*/  FFMA.FTZ R106, R106, UR10, -R225 ;  /* 0x0000000a6a6a7c23 */ /* 0x000fe200080108e1 */
[----:B------:R-:W-:Y:S01]  /*2a50*/  FSEL R111, R111, -INF , !P5 ;  /* 0xff8000006f6f7808 */ /* 0x000fe20006800000 */
[----:B------:R-:W-:Y:S01]  /*2a60*/  FFMA.FTZ R107, R107, UR10, -R96 ;  /* 0x0000000a6b6b7c23 */ /* 0x000fe20008010860 */
[----:B------:R-:W-:Y:S01]  /*2a70*/  FSEL R114, R114, -INF , !P6 ;  /* 0xff80000072727808 */ /* 0x000fe20007000000 */
[----:B------:R-:W-:Y:S01]  /*2a80*/  FFMA.FTZ R96, R129, UR10, -R226 ;  /* 0x0000000a81607c23 */ /* 0x000fe200080108e2 */
[----:B------:R-:W-:Y:S01]  /*2a90*/  FSEL R115, R115, -INF , !P1 ;  /* 0xff80000073737808 */ /* 0x000fe20004800000 */
[----:B------:R-:W3:Y:S01]  /*2aa0*/  SHFL.IDX PT, R129, R11, R8, 0x1f ;  /* 0x00001f080b817589 */ /* 0x000ee200000e0000 */
[C---:B------:R-:W-:Y:S01]  /*2ab0*/  ISETP.GT.AND P2, PT, R17.reuse, 0x38, PT ;  /* 0x000000381100780c */ /* 0x040fe20003f44270 */
[----:B------:R-:W4:Y:S01]  /*2ac0*/  MUFU.EX2 R219, R219 ;  /* 0x000000db00db7308 */ /* 0x000f220000000800 */
[----:B------:R-:W-:Y:S01]  /*2ad0*/  ISETP.GT.AND P3, PT, R17, 0x39, PT ;  /* 0x000000391100780c */ /* 0x000fe20003f64270 */
[--C-:B-1----:R-:W-:Y:S01]  /*2ae0*/  FFMA.FTZ R23, R109, UR10, -R97.reuse ;  /* 0x0000000a6d177c23 */ /* 0x102fe20008010861 */
[C---:B------:R-:W-:Y:S01]  /*2af0*/  ISETP.GT.AND P4, PT, R17.reuse, 0x40, PT ;  /* 0x000000401100780c */ /* 0x040fe20003f84270 */
[----:B------:R-:W1:Y:S01]  /*2b00*/  SHFL.IDX PT, R109, R12, R231, 0x1f ;  /* 0x00001fe70c6d7589 */ /* 0x000e6200000e0000 */
[----:B------:R-:W-:Y:S01]  /*2b10*/  ISETP.GT.AND P5, PT, R17, 0x41, PT ;  /* 0x000000411100780c */ /* 0x000fe20003fa4270 */
[----:B------:R-:W-:Y:S01]  /*2b20*/  FFMA.FTZ R111, R111, UR10, -R97 ;  /* 0x0000000a6f6f7c23 */ /* 0x000fe20008010861 */
[C---:B------:R-:W-:Y:S01]  /*2b30*/  ISETP.GT.AND P6, PT, R17.reuse, 0x48, PT ;  /* 0x000000481100780c */ /* 0x040fe20003fc4270 */
[----:B------:R-:W-:Y:S01]  /*2b40*/  MUFU.EX2 R96, R96 ;  /* 0x0000006000607308 */ /* 0x000fe20000000800 */
[----:B------:R-:W-:-:S02]  /*2b50*/  ISETP.GT.AND P1, PT, R17, 0x49, PT ;  /* 0x000000491100780c */ /* 0x000fc40003f24270 */
[----:B------:R-:W-:Y:S01]  /*2b60*/  FSEL R118, R118, -INF , !P2 ;  /* 0xff80000076767808 */ /* 0x000fe20005000000 */
[--C-:B--2---:R-:W-:Y:S01]  /*2b70*/  FFMA.FTZ R88, R108, UR10, -R100.reuse ;  /* 0x0000000a6c587c23 */ /* 0x104fe20008010864 */
[----:B------:R-:W-:Y:S01]  /*2b80*/  FSEL R119, R119, -INF , !P3 ;  /* 0xff80000077777808 */ /* 0x000fe20005800000 */
[----:B------:R-:W2:Y:S01]  /*2b90*/  SHFL.IDX PT, R108, R12, R232, 0x1f ;  /* 0x00001fe80c6c7589 */ /* 0x000ea200000e0000 */
[----:B------:R-:W-:Y:S01]  /*2ba0*/  FSEL R122, R122, -INF , !P4 ;  /* 0xff8000007a7a7808 */ /* 0x000fe20006000000 */
[----:B------:R-:W-:Y:S01]  /*2bb0*/  FFMA.FTZ R110, R110, UR10, -R100 ;  /* 0x0000000a6e6e7c23 */ /* 0x000fe20008010864 */
[----:B------:R-:W-:Y:S01]  /*2bc0*/  FSEL R123, R123, -INF , !P5 ;  /* 0xff8000007b7b7808 */ /* 0x000fe20006800000 */
[----:B------:R-:W-:Y:S01]  /*2bd0*/  MUFU.EX2 R18, R18 ;  /* 0x0000001200127308 */ /* 0x000fe20000000800 */
[----:B------:R-:W-:Y:S02]  /*2be0*/  FSEL R126, R126, -INF , !P6 ;  /* 0xff8000007e7e7808 */ /* 0x000fe40007000000 */
[----:B------:R-:W-:Y:S01]  /*2bf0*/  FSEL R127, R127, -INF , !P1 ;  /* 0xff8000007f7f7808 */ /* 0x000fe20004800000 */
[----:B---3--:R-:W-:Y:S01]  /*2c00*/  FFMA.FTZ R100, R136, UR10, -R129 ;  /* 0x0000000a88647c23 */ /* 0x008fe20008010881 */
[C---:B------:R-:W-:Y:S01]  /*2c10*/  ISETP.GT.AND P2, PT, R17.reuse, 0x50, PT ;  /* 0x000000501100780c */ /* 0x040fe20003f44270 */
[----:B------:R-:W3:Y:S01]  /*2c20*/  SHFL.IDX PT, R136, R11, R234, 0x1f ;  /* 0x00001fea0b887589 */ /* 0x000ee200000e0000 */
[C---:B------:R-:W-:Y:S01]  /*2c30*/  ISETP.GT.AND P3, PT, R17.reuse, 0x51, PT ;  /* 0x000000511100780c */ /* 0x040fe20003f64270 */
[----:B------:R-:W-:Y:S01]  /*2c40*/  FFMA.FTZ R126, R126, UR10, -R224 ;  /* 0x0000000a7e7e7c23 */ /* 0x000fe200080108e0 */
[----:B------:R-:W-:Y:S01]  /*2c50*/  ISETP.GT.AND P4, PT, R17, 0x58, PT ;  /* 0x000000581100780c */ /* 0x000fe20003f84270 */
[----:B-1----:R-:W-:Y:S01]  /*2c60*/  FFMA.FTZ R119, R119, UR10, -R109 ;  /* 0x0000000a77777c23 */ /* 0x002fe2000801086d */
[C---:B------:R-:W-:Y:S01]  /*2c70*/  ISETP.GT.AND P5, PT, R17.reuse, 0x59, PT ;  /* 0x000000591100780c */ /* 0x040fe20003fa4270 */
[----:B------:R-:W-:Y:S01]  /*2c80*/  MUFU.EX2 R221, R221 ;  /* 0x000000dd00dd7308 */ /* 0x000fe20000000800 */
[----:B------:R-:W-:-:S02]  /*2c90*/  ISETP.GT.AND P6, PT, R17, 0x60, PT ;  /* 0x000000601100780c */ /* 0x000fc40003fc4270 */
[----:B------:R-:W-:Y:S02]  /*2ca0*/  ISETP.GT.AND P1, PT, R17, 0x61, PT ;  /* 0x000000611100780c */ /* 0x000fe40003f24270 */
[----:B------:R-:W-:Y:S02]  /*2cb0*/  FSEL R130, R130, -INF , !P2 ;  /* 0xff80000082827808 */ /* 0x000fe40005000000 */
[----:B------:R-:W-:Y:S01]  /*2cc0*/  FSEL R131, R131, -INF , !P3 ;  /* 0xff80000083837808 */ /* 0x000fe20005800000 */
[----:B--2---:R-:W-:Y:S01]  /*2cd0*/  FFMA.FTZ R91, R116, UR10, -R108 ;  /* 0x0000000a745b7c23 */ /* 0x004fe2000801086c */
[----:B------:R-:W-:Y:S01]  /*2ce0*/  FSEL R134, R134, -INF , !P4 ;  /* 0xff80000086867808 */ /* 0x000fe20006000000 */
[----:B------:R-:W-:Y:S01]  /*2cf0*/  FFMA.FTZ R116, R102, UR10, -R90 ;  /* 0x0000000a66747c23 */ /* 0x000fe2000801085a */
[----:B------:R-:W-:Y:S01]  /*2d00*/  FSEL R135, R135, -INF , !P5 ;  /* 0xff80000087877808 */ /* 0x000fe20006800000 */
[----:B------:R1:W-:Y:S01]  /*2d10*/  MUFU.EX2 R90, R91 ;  /* 0x0000005b005a7308 */ /* 0x0003e20000000800 */
[----:B------:R-:W-:Y:S01]  /*2d20*/  FSEL R138, R138, -INF , !P6 ;  /* 0xff8000008a8a7808 */ /* 0x000fe20007000000 */
[----:B------:R-:W-:Y:S01]  /*2d30*/  FFMA.FTZ R118, R118, UR10, -R108 ;  /* 0x0000000a76767c23 */ /* 0x000fe2000801086c */
[----:B------:R-:W-:Y:S01]  /*2d40*/  FSEL R139, R139, -INF , !P1 ;  /* 0xff8000008b8b7808 */ /* 0x000fe20004800000 */
[----:B------:R-:W-:Y:S01]  /*2d50*/  FFMA.FTZ R131, R131, UR10, -R226 ;  /* 0x0000000a83837c23 */ /* 0x000fe200080108e2 */
[C---:B------:R-:W-:Y:S01]  /*2d60*/  ISETP.GT.AND P2, PT, R17.reuse, 0x68, PT ;  /* 0x000000681100780c */ /* 0x040fe20003f44270 */
[----:B---3--:R-:W-:Y:S01]  /*2d70*/  FFMA.FTZ R102, R144, UR10, -R136 ;  /* 0x0000000a90667c23 */ /* 0x008fe20008010888 */
[C---:B------:R-:W-:Y:S01]  /*2d80*/  ISETP.GT.AND P3, PT, R17.reuse, 0x69, PT ;  /* 0x000000691100780c */ /* 0x040fe20003f64270 */
[----:B------:R-:W2:Y:S01]  /*2d90*/  MUFU.EX2 R126, R126 ;  /* 0x0000007e007e7308 */ /* 0x000ea20000000800 */
[----:B------:R-:W-:Y:S01]  /*2da0*/  ISETP.GT.AND P4, PT, R17, 0x70, PT ;  /* 0x000000701100780c */ /* 0x000fe20003f84270 */
[----:B-1----:R-:W-:Y:S01]  /*2db0*/  FFMA.FTZ R91, R117, UR10, -R109 ;  /* 0x0000000a755b7c23 */ /* 0x002fe2000801086d */
[C---:B------:R-:W-:Y:S01]  /*2dc0*/  ISETP.GT.AND P5, PT, R17.reuse, 0x71, PT ;  /* 0x000000711100780c */ /* 0x040fe20003fa4270 */
[----:B------:R-:W-:Y:S01]  /*2dd0*/  SHFL.IDX PT, R117, R10, R235, 0x1f ;  /* 0x00001feb0a757589 */ /* 0x000fe200000e0000 */
[C---:B------:R-:W-:Y:S01]  /*2de0*/  ISETP.GT.AND P6, PT, R17.reuse, 0x78, PT ;  /* 0x000000781100780c */ /* 0x040fe20003fc4270 */
[----:B------:R-:W-:Y:S01]  /*2df0*/  FFMA.FTZ R138, R138, UR10, -R129 ;  /* 0x0000000a8a8a7c23 */ /* 0x000fe20008010881 */
[----:B------:R-:W-:Y:S01]  /*2e00*/  ISETP.GT.AND P1, PT, R17, 0x79, PT ;  /* 0x000000791100780c */ /* 0x000fe20003f24270 */
[--C-:B------:R-:W-:Y:S01]  /*2e10*/  FFMA.FTZ R17, R92, UR10, -R220.reuse ;  /* 0x0000000a5c117c23 */ /* 0x100fe200080108dc */
[----:B------:R-:W-:Y:S01]  /*2e20*/  FFMA.FTZ R220, R94, UR10, -R220 ;  /* 0x0000000a5edc7c23 */ /* 0x000fe200080108dc */
[----:B------:R-:W1:Y:S01]  /*2e30*/  SHFL.IDX PT, R92, R9, R231, 0x1f ;  /* 0x00001fe7095c7589 */ /* 0x000e6200000e0000 */
[----:B------:R-:W-:Y:S01]  /*2e40*/  FFMA.FTZ R94, R124, UR10, -R224 ;  /* 0x0000000a7c5e7c23 */ /* 0x000fe200080108e0 */
[----:B------:R-:W-:Y:S01]  /*2e50*/  FSEL R108, R143, -INF , !P3 ;  /* 0xff8000008f6c7808 */ /* 0x000fe20005800000 */
[----:B------:R-:W-:-:S02]  /*2e60*/  WARPGROUP.DEPBAR.LE gsb0, 0x0 ;  /* 0x00008000000079c5 */ /* 0x000fc40000010000 */
[----:B------:R-:W-:Y:S01]  /*2e70*/  WARPGROUP.ARRIVE ;  /* 0x00000000000079c5 */ /* 0x000fe20000000000 */
[----:B-1----:R-:W-:Y:S01]  /*2e80*/  FFMA.FTZ R20, R101, UR10, -R92 ;  /* 0x0000000a65147c23 */ /* 0x002fe2000801085c */
[----:B------:R1:W-:Y:S01]  /*2e90*/  MUFU.EX2 R9, R21 ;  /* 0x0000001500097308 */ /* 0x0003e20000000800 */
[----:B------:R-:W3:Y:S01]  /*2ea0*/  SHFL.IDX PT, R101, R12, R234, 0x1f ;  /* 0x00001fea0c657589 */ /* 0x000ee200000e0000 */
[--C-:B------:R-:W-:Y:S01]  /*2eb0*/  FFMA.FTZ R95, R125, UR10, -R117.reuse ;  /* 0x0000000a7d5f7c23 */ /* 0x100fe20008010875 */
[----:B------:R-:W-:Y:S01]  /*2ec0*/  FFMA.FTZ R127, R127, UR10, -R117 ;  /* 0x0000000a7f7f7c23 */ /* 0x000fe20008010875 */
[----:B------:R-:W-:Y:S01]  /*2ed0*/  HGMMA.64x128x16.F32 R24, gdesc[UR4], R24, gsb0 ;  /* 0x01e00000041879f0 */ /* 0x000fe20008000818 */
[----:B------:R-:W-:Y:S01]  /*2ee0*/  UIADD3 UR6, UR8, 0x6, URZ ;  /* 0x0000000608067890 */ /* 0x000fe2000fffe03f */
[----:B------:R-:W5:Y:S01]  /*2ef0*/  SHFL.IDX PT, R124, R10, R232, 0x1f ;  /* 0x00001fe80a7c7589 */ /* 0x000f6200000e0000 */
[----:B------:R-:W-:Y:S01]  /*2f00*/  UIADD3 UR4, UR9, 0x6, URZ ;  /* 0x0000000609047890 */ /* 0x000fe2000fffe03f */
[----:B------:R-:W-:Y:S01]  /*2f10*/  MUFU.EX2 R94, R94 ;  /* 0x0000005e005e7308 */ /* 0x000fe20000000800 */
[----:B------:R-:W-:Y:S01]  /*2f20*/  UMOV UR7, 0x40000040 ;  /* 0x4000004000077882 */ /* 0x000fe20000000000 */
[----:B------:R-:W-:Y:S01]  /*2f30*/  UMOV UR5, 0x40000040 ;  /* 0x4000004000057882 */ /* 0x000fe20000000000 */
[----:B-1----:R-:W-:Y:S01]  /*2f40*/  FFMA.FTZ R21, R104, UR10, -R225 ;  /* 0x0000000a68157c23 */ /* 0x002fe200080108e1 */
[----:B------:R-:W-:Y:S01]  /*2f50*/  VIADD R104, R8, 0x4 ;  /* 0x0000000408687836 */ /* 0x000fe20000000000 */
[----:B------:R-:W1:Y:S01]  /*2f60*/  SHFL.IDX PT, R125, R10, R231, 0x1f ;  /* 0x00001fe70a7d7589 */ /* 0x000e6200000e0000 */
[----:B------:R-:W-:-:S02]  /*2f70*/  FSEL R142, R142, -INF , !P2 ;  /* 0xff8000008e8e7808 */ /* 0x000fc40005000000 */
[----:B------:R-:W2:Y:S01]  /*2f80*/  MUFU.EX2 R127, R127 ;  /* 0x0000007f007f7308 */ /* 0x000ea20000000800 */
[----:B------:R-:W4:Y:S01]  /*2f90*/  SHFL.IDX PT, R223, R10, R104, 0x1f ;  /* 0x00001f680adf7589 */ /* 0x000f2200000e0000 */
[----:B------:R-:W-:Y:S02]  /*2fa0*/  FSEL R150, R150, -INF , !P6 ;  /* 0xff80000096967808 */ /* 0x000fe40007000000 */
[----:B------:R-:W-:Y:S01]  /*2fb0*/  FSEL R151, R151, -INF , !P1 ;  /* 0xff80000097977808 */ /* 0x000fe20004800000 */
[----:B------:R-:W-:Y:S03]  /*2fc0*/  SHFL.IDX PT, R225, R11, R232, 0x1f ;  /* 0x00001fe80be17589 */ /* 0x000fe600000e0000 */
[----:B------:R-:W2:Y:S01]  /*2fd0*/  MUFU.EX2 R95, R95 ;  /* 0x0000005f005f7308 */ /* 0x000ea20000000800 */
[----:B---3--:R-:W-:Y:S01]  /*2fe0*/  FFMA.FTZ R12, R112, UR10, -R101 ;  /* 0x0000000a700c7c23 */ /* 0x008fe20008010865 */
[----:B------:R-:W-:Y:S01]  /*2ff0*/  FFMA.FTZ R112, R99, UR10, -R89 ;  /* 0x0000000a63707c23 */ /* 0x000fe20008010859 */
[----:B------:R-:W-:Y:S01]  /*3000*/  FFMA.FTZ R89, R113, UR10, -R98 ;  /* 0x0000000a71597c23 */ /* 0x000fe20008010862 */
[----:B------:R-:W-:Y:S01]  /*3010*/  FFMA.FTZ R114, R114, UR10, -R101 ;  /* 0x0000000a72727c23 */ /* 0x000fe20008010865 */
[----:B------:R-:W3:Y:S01]  /*3020*/  SHFL.IDX PT, R113, R10, R8, 0x1f ;  /* 0x00001f080a717589 */ /* 0x000ee200000e0000 */
[--C-:B-----5:R-:W-:Y:S01]  /*3030*/  FFMA.FTZ R132, R132, UR10, -R124.reuse ;  /* 0x0000000a84847c23 */ /* 0x120fe2000801087c */
[----:B------:R-:W-:Y:S01]  /*3040*/  FFMA.FTZ R134, R134, UR10, -R124 ;  /* 0x0000000a86867c23 */ /* 0x000fe2000801087c */
[----:B------:R-:W-:Y:S01]  /*3050*/  FSEL R124, R147, -INF , !P5 ;  /* 0xff800000937c7808 */ /* 0x000fe20006800000 */
[----:B------:R-:W-:Y:S01]  /*3060*/  MUFU.EX2 R131, R131 ;  /* 0x0000008300837308 */ /* 0x000fe20000000800 */
[--C-:B-1----:R-:W-:Y:S01]  /*3070*/  FFMA.FTZ R133, R133, UR10, -R125.reuse ;  /* 0x0000000a85857c23 */ /* 0x102fe2000801087d */
[----:B------:R-:W-:-:S06]  /*3080*/  FFMA.FTZ R135, R135, UR10, -R125 ;  /* 0x0000000a87877c23 */ /* 0x000fcc000801087d */
[----:B------:R1:W-:Y:S01]  /*3090*/  MUFU.EX2 R97, R132 ;  /* 0x0000008400617308 */ /* 0x0003e20000000800 */
[----:B----4-:R-:W-:-:S07]  /*30a0*/  FFMA.FTZ R123, R123, UR10, -R223 ;  /* 0x0000000a7b7b7c23 */ /* 0x010fce00080108df */
[----:B------:R-:W-:Y:S01]  /*30b0*/  MUFU.EX2 R17, R17 ;  /* 0x0000001100117308 */ /* 0x000fe20000000800 */
[----:B-1----:R-:W-:Y:S02]  /*30c0*/  FFMA.FTZ R132, R115, UR10, -R98 ;  /* 0x0000000a73847c23 */ /* 0x002fe40008010862 */
[----:B------:R-:W1:Y:S01]  /*30d0*/  SHFL.IDX PT, R115, R11, R237, 0x1f ;  /* 0x00001fed0b737589 */ /* 0x000e6200000e0000 */
[--C-:B---3--:R-:W-:Y:S01]  /*30e0*/  FFMA.FTZ R93, R120, UR10, -R113.reuse ;  /* 0x0000000a785d7c23 */ /* 0x108fe20008010871 */
[----:B------:R-:W-:Y:S01]  /*30f0*/  FFMA.FTZ R120, R103, UR10, -R92 ;  /* 0x0000000a67787c23 */ /* 0x000fe2000801085c */
[----:B------:R-:W-:Y:S02]  /*3100*/  FFMA.FTZ R122, R122, UR10, -R113 ;  /* 0x0000000a7a7a7c23 */ /* 0x000fe40008010871 */
[----:B------:R3:W-:Y:S08]  /*3110*/  MUFU.EX2 R92, R93 ;  /* 0x0000005d005c7308 */ /* 0x0007f00000000800 */
[----:B------:R4:W-:Y:S01]  /*3120*/  MUFU.EX2 R98, R133 ;  /* 0x0000008500627308 */ /* 0x0009e20000000800 */
[----:B---3--:R-:W-:-:S02]  /*3130*/  FFMA.FTZ R93, R121, UR10, -R223 ;  /* 0x0000000a795d7c23 */ /* 0x008fc400080108df */
[----:B------:R-:W3:Y:S05]  /*3140*/  SHFL.IDX PT, R121, R10, R234, 0x1f ;  /* 0x00001fea0a797589 */ /* 0x000eea00000e0000 */
[----:B------:R-:W-:Y:S01]  /*3150*/  MUFU.EX2 R220, R220 ;  /* 0x000000dc00dc7308 */ /* 0x000fe20000000800 */
[----:B----4-:R-:W-:Y:S01]  /*3160*/  SHFL.IDX PT, R133, R11, R235, 0x1f ;  /* 0x00001feb0b857589 */ /* 0x010fe200000e0000 */
[--C-:B-1----:R-:W-:Y:S01]  /*3170*/  FFMA.FTZ R101, R140, UR10, -R115.reuse ;  /* 0x0000000a8c657c23 */ /* 0x102fe20008010873 */
[----:B------:R-:W-:Y:S02]  /*3180*/  FFMA.FTZ R115, R142, UR10, -R115 ;  /* 0x0000000a8e737c23 */ /* 0x000fe40008010873 */
[----:B------:R-:W1:Y:S03]  /*3190*/  SHFL.IDX PT, R140, R11, R231, 0x1f ;  /* 0x00001fe70b8c7589 */ /* 0x000e6600000e0000 */
[----:B------:R-:W-:Y:S08]  /*31a0*/  MUFU.EX2 R15, R15 ;  /* 0x0000000f000f7308 */ /* 0x000ff00000000800 */
[----:B------:R-:W-:Y:S01]  /*31b0*/  MUFU.EX2 R19, R19 ;  /* 0x0000001300137308 */ /* 0x000fe20000000800 */
[--C-:B---3--:R-:W-:Y:S01]  /*31c0*/  FFMA.FTZ R10, R128, UR10, -R121.reuse ;  /* 0x0000000a800a7c23 */ /* 0x108fe20008010879 */
[----:B------:R-:W-:Y:S01]  /*31d0*/  FFMA.FTZ R130, R130, UR10, -R121 ;  /* 0x0000000a82827c23 */ /* 0x000fe20008010879 */
[----:B------:R3:W4:Y:S05]  /*31e0*/  SHFL.IDX PT, R128, R11, R104, 0x1f ;  /* 0x00001f680b807589 */ /* 0x00072a00000e0000 */
[----:B------:R-:W-:Y:S01]  /*31f0*/  MUFU.EX2 R20, R20 ;  /* 0x0000001400147308 */ /* 0x000fe20000000800 */
[--C-:B-1----:R-:W-:Y:S01]  /*3200*/  FFMA.FTZ R105, R149, UR10, -R140.reuse ;  /* 0x0000000a95697c23 */ /* 0x102fe2000801088c */
[----:B------:R-:W-:Y:S01]  /*3210*/  FFMA.FTZ R140, R151, UR10, -R140 ;  /* 0x0000000a978c7c23 */ /* 0x000fe2000801088c */
[----:B---3--:R-:W-:-:S05]  /*3220*/  FFMA.FTZ R104, R148, UR10, -R225 ;  /* 0x0000000a94687c23 */ /* 0x008fca00080108e1 */
[----:B------:R-:W1:Y:S01]  /*3230*/  MUFU.EX2 R130, R130 ;  /* 0x0000008200827308 */ /* 0x000e620000000800 */
[----:B------:R-:W-:-:S07]  /*3240*/  FFMA.FTZ R225, R150, UR10, -R225 ;  /* 0x0000000a96e17c23 */ /* 0x000fce00080108e1 */
[----:B------:R-:W-:Y:S01]  /*3250*/  MUFU.EX2 R93, R93 ;  /* 0x0000005d005d7308 */ /* 0x000fe20000000800 */
[--C-:B----4-:R-:W-:Y:S01]  /*3260*/  FFMA.FTZ R99, R137, UR10, -R128.reuse ;  /* 0x0000000a89637c23 */ /* 0x110fe20008010880 */
[----:B------:R-:W-:Y:S01]  /*3270*/  FFMA.FTZ R139, R139, UR10, -R128 ;  /* 0x0000000a8b8b7c23 */ /* 0x000fe20008010880 */
[----:B------:R3:W4:Y:S05]  /*3280*/  SHFL.IDX PT, R137, R11, R233, 0x1f ;  /* 0x00001fe90b897589 */ /* 0x00072a00000e0000 */
[----:B------:R-:W-:Y:S08]  /*3290*/  MUFU.EX2 R222, R222 ;  /* 0x000000de00de7308 */ /* 0x000ff00000000800 */
[----:B------:R-:W-:Y:S08]  /*32a0*/  MUFU.EX2 R112, R112 ;  /* 0x0000007000707308 */ /* 0x000ff00000000800 */
[----:B---3--:R3:W5:Y:S01]  /*32b0*/  MUFU.EX2 R11, R101 ;  /* 0x00000065000b7308 */ /* 0x0087620000000800 */
[----:B------:R-:W-:-:S02]  /*32c0*/  WARPGROUP.DEPBAR.LE gsb0, 0x0 ;  /* 0x00008000000079c5 */ /* 0x000fc40000010000 */
[----:B------:R-:W-:Y:S01]  /*32d0*/  WARPGROUP.ARRIVE ;  /* 0x00000000000079c5 */ /* 0x000fe20000000000 */
[--C-:B----4-:R-:W-:Y:S01]  /*32e0*/  FFMA.FTZ R103, R145, UR10, -R137.reuse ;  /* 0x0000000a91677c23 */ /* 0x110fe20008010889 */
[----:B------:R-:W-:-:S04]  /*32f0*/  FFMA.FTZ R137, R124, UR10, -R137 ;  /* 0x0000000a7c897c23 */ /* 0x000fc80008010889 */
[----:B------:R-:W-:Y:S01]  /*3300*/  HGMMA.64x128x16.F32 R24, gdesc[UR4], R24, gsb0 ;  /* 0x01e00000041879f0 */ /* 0x000fe20008000818 */
[--C-:B---3--:R-:W-:Y:S01]  /*3310*/  FFMA.FTZ R101, R141, UR10, -R133.reuse ;  /* 0x0000000a8d657c23 */ /* 0x108fe20008010885 */
[----:B------:R-:W-:Y:S01]  /*3320*/  VIADD R141, R8, 0x4 ;  /* 0x00000004088d7836 */ /* 0x000fe20000000000 */
[----:B------:R-:W-:Y:S01]  /*3330*/  R2UR UR4, R13 ;  /* 0x000000000d0472ca */ /* 0x000fe200000e0000 */
[----:B------:R-:W-:Y:S01]  /*3340*/  FFMA.FTZ R133, R108, UR10, -R133 ;  /* 0x0000000a6c857c23 */ /* 0x000fe20008010885 */
[----:B------:R-:W-:Y:S01]  /*3350*/  FSEL R13, R146, -INF , !P4 ;  /* 0xff800000920d7808 */ /* 0x000fe20006000000 */
[----:B------:R-:W-:Y:S04]  /*3360*/  MUFU.EX2 R116, R116 ;  /* 0x0000007400747308 */ /* 0x000fe80000000800 */
[----:B------:R-:W-:-:S04]  /*3370*/  FFMA.FTZ R136, R13, UR10, -R136 ;  /* 0x0000000a0d887c23 */ /* 0x000fc80008010888 */
        /* <DEDUP_REMOVED lines=9> */
[----:B------:R-:W-:Y:S08]  /*3410*/  MUFU.EX2 R88, R88 ;  /* 0x0000005800587308 */ /* 0x000ff00000000800 */
[----:B------:R-:W-:Y:S08]  /*3420*/  MUFU.EX2 R23, R23 ;  /* 0x0000001700177308 */ /* 0x000ff00000000800 */
[----:B------:R-:W4:Y:S08]  /*3430*/  MUFU.EX2 R106, R106 ;  /* 0x0000006a006a7308 */ /* 0x000f300000000800 */
[----:B------:R-:W4:Y:S08]  /*3440*/  MUFU.EX2 R107, R107 ;  /* 0x0000006b006b7308 */ /* 0x000f300000000800 */
[----:B------:R-:W4:Y:S08]  /*3450*/  MUFU.EX2 R110, R110 ;  /* 0x0000006e006e7308 */ /* 0x000f300000000800 */
[----:B------:R-:W4:Y:S01]  /*3460*/  MUFU.EX2 R111, R111 ;  /* 0x0000006f006f7308 */ /* 0x000f220000000800 */
[----:B------:R-:W-:-:S02]  /*3470*/  WARPGROUP.DEPBAR.LE gsb0, 0x0 ;  /* 0x00008000000079c5 */ /* 0x000fc40000010000 */
[----:B------:R-:W2:Y:S05]  /*3480*/  LDS R14, [R14+0x400] ;  /* 0x000400000e0e7984 */ /* 0x000eaa0000000800 */
[----:B------:R-:W4:Y:S01]  /*3490*/  MUFU.EX2 R12, R12 ;  /* 0x0000000c000c7308 */ /* 0x000f220000000800 */
[----:B------:R-:W-:Y:S04]  /*34a0*/  LDS R229, [R229+0x400] ;  /* 0x00040000e5e57984 */ /* 0x000fe80000000800 */
[----:B------:R-:W-:Y:S03]  /*34b0*/  LDS R228, [R228+0x400] ;  /* 0x00040000e4e47984 */ /* 0x000fe60000000800 */
[----:B------:R-:W4:Y:S01]  /*34c0*/  MUFU.EX2 R89, R89 ;  /* 0x0000005900597308 */ /* 0x000f220000000800 */
[----:B------:R-:W-:Y:S07]  /*34d0*/  LDS R227, [R227+0x400] ;  /* 0x00040000e3e37984 */ /* 0x000fee0000000800 */
[----:B------:R-:W-:Y:S08]  /*34e0*/  MUFU.EX2 R91, R91 ;  /* 0x0000005b005b7308 */ /* 0x000ff00000000800 */
[----:B------:R-:W4:Y:S08]  /*34f0*/  MUFU.EX2 R114, R114 ;  /* 0x0000007200727308 */ /* 0x000f300000000800 */
[----:B------:R-:W4:Y:S01]  /*3500*/  MUFU.EX2 R132, R132 ;  /* 0x0000008400847308 */ /* 0x000f220000000800 */
[----:B--2---:R-:W2:Y:S07]  /*3510*/  SHFL.IDX PT, R124, R14, R8, 0x1f ;  /* 0x00001f080e7c7589 */ /* 0x004eae00000e0000 */
[----:B------:R-:W4:Y:S01]  /*3520*/  MUFU.EX2 R118, R118 ;  /* 0x0000007600767308 */ /* 0x000f220000000800 */
[----:B------:R-:W1:Y:S04]  /*3530*/  SHFL.IDX PT, R113, R14, R235, 0x1f ;  /* 0x00001feb0e717589 */ /* 0x000e6800000e0000 */
[----:B------:R-:W5:Y:S03]  /*3540*/  SHFL.IDX PT, R121, R14, R141, 0x1f ;  /* 0x00001f8d0e797589 */ /* 0x000f6600000e0000 */
[----:B------:R-:W4:Y:S01]  /*3550*/  MUFU.EX2 R119, R119 ;  /* 0x0000007700777308 */ /* 0x000f220000000800 */
[----:B------:R-:W3:Y:S04]  /*3560*/  SHFL.IDX PT, R13, R14, R232, 0x1f ;  /* 0x00001fe80e0d7589 */ /* 0x000ee800000e0000 */
[----:B------:R-:W4:Y:S03]  /*3570*/  SHFL.IDX PT, R117, R14, R237, 0x1f ;  /* 0x00001fed0e757589 */ /* 0x000f2600000e0000 */
[----:B------:R-:W4:Y:S01]  /*3580*/  MUFU.EX2 R10, R10 ;  /* 0x0000000a000a7308 */ /* 0x000f220000000800 */
[----:B------:R-:W4:Y:S01]  /*3590*/  SHFL.IDX PT, R108, R14, R233, 0x1f ;  /* 0x00001fe90e6c7589 */ /* 0x000f2200000e0000 */
[--C-:B--2---:R-:W-:Y:S01]  /*35a0*/  FADD.FTZ R24, R24, -R124.reuse ;  /* 0x8000007c18187221 */ /* 0x104fe20000010000 */
[----:B------:R-:W-:-:S02]  /*35b0*/  FADD.FTZ R26, R26, -R124 ;  /* 0x8000007c1a1a7221 */ /* 0x000fc40000010000 */
[----:B------:R-:W2:Y:S03]  /*35c0*/  SHFL.IDX PT, R109, R14, R234, 0x1f ;  /* 0x00001fea0e6d7589 */ /* 0x000ea600000e0000 */
[----:B------:R-:W2:Y:S01]  /*35d0*/  MUFU.EX2 R100, R100 ;  /* 0x0000006400647308 */ /* 0x000ea20000000800 */
[--C-:B-1----:R-:W-:Y:S01]  /*35e0*/  FADD.FTZ R29, R29, -R113.reuse ;  /* 0x800000711d1d7221 */ /* 0x102fe20000010000 */
[----:B------:R-:W-:Y:S01]  /*35f0*/  FADD.FTZ R31, R31, -R113 ;  /* 0x800000711f1f7221 */ /* 0x000fe20000010000 */
[----:B------:R-:W1:Y:S01]  /*3600*/  SHFL.IDX PT, R124, R14, R231, 0x1f ;  /* 0x00001fe70e7c7589 */ /* 0x000e6200000e0000 */
[--C-:B-----5:R-:W-:Y:S01]  /*3610*/  FADD.FTZ R25, R25, -R121.reuse ;  /* 0x8000007919197221 */ /* 0x120fe20000010000 */
[----:B------:R-:W-:Y:S02]  /*3620*/  FADD.FTZ R27, R27, -R121 ;  /* 0x800000791b1b7221 */ /* 0x000fe40000010000 */
[----:B------:R-:W5:Y:S01]  /*3630*/  SHFL.IDX PT, R113, R229, R141, 0x1f ;  /* 0x00001f8de5717589 */ /* 0x000f6200000e0000 */
[----:B------:R-:W5:Y:S01]  /*3640*/  MUFU.EX2 R99, R99 ;  /* 0x0000006300637308 */ /* 0x000f620000000800 */
[--C-:B---3--:R-:W-:Y:S01]  /*3650*/  FADD.FTZ R36, R36, -R13.reuse ;  /* 0x8000000d24247221 */ /* 0x108fe20000010000 */
[----:B------:R-:W-:Y:S01]  /*3660*/  FADD.FTZ R38, R38, -R13 ;  /* 0x8000000d26267221 */ /* 0x000fe20000010000 */
[----:B------:R-:W3:Y:S01]  /*3670*/  SHFL.IDX PT, R14, R229, R233, 0x1f ;  /* 0x00001fe9e50e7589 */ /* 0x000ee200000e0000 */
[--C-:B----4-:R-:W-:Y:S01]  /*3680*/  FADD.FTZ R28, R28, -R117.reuse ;  /* 0x800000751c1c7221 */ /* 0x110fe20000010000 */
[----:B------:R-:W-:-:S02]  /*3690*/  FADD.FTZ R30, R30, -R117 ;  /* 0x800000751e1e7221 */ /* 0x000fc40000010000 */
[----:B------:R-:W4:Y:S01]  /*36a0*/  SHFL.IDX PT, R13, R229, R232, 0x1f ;  /* 0x00001fe8e50d7589 */ /* 0x000f2200000e0000 */
[----:B------:R-:W4:Y:S01]  /*36b0*/  MUFU.EX2 R115, R115 ;  /* 0x0000007300737308 */ /* 0x000f220000000800 */
[--C-:B------:R-:W-:Y:S01]  /*36c0*/  FADD.FTZ R33, R33, -R108.reuse ;  /* 0x8000006c21217221 */ /* 0x100fe20000010000 */
[----:B------:R-:W-:Y:S01]  /*36d0*/  FADD.FTZ R35, R35, -R108 ;  /* 0x8000006c23237221 */ /* 0x000fe20000010000 */
[----:B------:R-:W4:Y:S01]  /*36e0*/  SHFL.IDX PT, R117, R229, R237, 0x1f ;  /* 0x00001fede5757589 */ /* 0x000f2200000e0000 */
[--C-:B--2---:R-:W-:Y:S01]  /*36f0*/  FADD.FTZ R32, R32, -R109.reuse ;  /* 0x8000006d20207221 */ /* 0x104fe20000010000 */
[----:B------:R-:W-:Y:S02]  /*3700*/  FADD.FTZ R34, R34, -R109 ;  /* 0x8000006d22227221 */ /* 0x000fe40000010000 */
[----:B------:R-:W2:Y:S01]  /*3710*/  SHFL.IDX PT, R108, R229, R234, 0x1f ;  /* 0x00001feae56c7589 */ /* 0x000ea200000e0000 */
[----:B------:R-:W-:Y:S01]  /*3720*/  MUFU.EX2 R102, R102 ;  /* 0x0000006600667308 */ /* 0x000fe20000000800 */
[--C-:B-1----:R-:W-:Y:S01]  /*3730*/  FADD.FTZ R37, R37, -R124.reuse ;  /* 0x8000007c25257221 */ /* 0x102fe20000010000 */
[----:B------:R-:W-:Y:S01]  /*3740*/  FADD.FTZ R39, R39, -R124 ;  /* 0x8000007c27277221 */ /* 0x000fe20000010000 */
[----:B------:R-:W1:Y:S01]  /*3750*/  SHFL.IDX PT, R121, R229, R8, 0x1f ;  /* 0x00001f08e5797589 */ /* 0x000e6200000e0000 */
[--C-:B-----5:R-:W-:Y:S01]  /*3760*/  FADD.FTZ R41, R41, -R113.reuse ;  /* 0x8000007129297221 */ /* 0x120fe20000010000 */
[----:B------:R-:W-:-:S02]  /*3770*/  FADD.FTZ R43, R43, -R113 ;  /* 0x800000712b2b7221 */ /* 0x000fc40000010000 */
[----:B------:R-:W-:Y:S01]  /*3780*/  SHFL.IDX PT, R124, R228, R141, 0x1f ;  /* 0x00001f8de47c7589 */ /* 0x000fe200000e0000 */
[----:B------:R-:W-:Y:S01]  /*3790*/  MUFU.EX2 R103, R103 ;  /* 0x0000006700677308 */ /* 0x000fe20000000800 */
[--C-:B---3--:R-:W-:Y:S01]  /*37a0*/  FADD.FTZ R49, R49, -R14.reuse ;  /* 0x8000000e31317221 */ /* 0x108fe20000010000 */
[----:B------:R-:W-:Y:S01]  /*37b0*/  FADD.FTZ R51, R51, -R14 ;  /* 0x8000000e33337221 */ /* 0x000fe20000010000 */
[----:B------:R3:W-:Y:S01]  /*37c0*/  SHFL.IDX PT, R113, R227, R141, 0x1f ;  /* 0x00001f8de3717589 */ /* 0x0007e200000e0000 */
[--C-:B----4-:R-:W-:Y:S01]  /*37d0*/  FADD.FTZ R52, R52, -R13.reuse ;  /* 0x8000000d34347221 */ /* 0x110fe20000010000 */
[----:B------:R-:W-:Y:S02]  /*37e0*/  FADD.FTZ R54, R54, -R13 ;  /* 0x8000000d36367221 */ /* 0x000fe40000010000 */
[----:B------:R-:W4:Y:S01]  /*37f0*/  SHFL.IDX PT, R109, R229, R235, 0x1f ;  /* 0x00001febe56d7589 */ /* 0x000f2200000e0000 */
[----:B------:R-:W-:Y:S01]  /*3800*/  MUFU.EX2 R104, R104 ;  /* 0x0000006800687308 */ /* 0x000fe20000000800 */
[--C-:B------:R-:W-:Y:S01]  /*3810*/  FADD.FTZ R44, R44, -R117.reuse ;  /* 0x800000752c2c7221 */ /* 0x100fe20000010000 */
[----:B------:R-:W-:Y:S01]  /*3820*/  FADD.FTZ R46, R46, -R117 ;  /* 0x800000752e2e7221 */ /* 0x000fe20000010000 */
[----:B------:R-:W5:Y:S04]  /*3830*/  SHFL.IDX PT, R13, R228, R235, 0x1f ;  /* 0x00001febe40d7589 */ /* 0x000f6800000e0000 */
[----:B---3--:R-:W3:Y:S01]  /*3840*/  LDL R141, [R1+0x38] ;  /* 0x00003800018d7983 */ /* 0x008ee20000100800 */
[--C-:B--2---:R-:W-:Y:S01]  /*3850*/  FADD.FTZ R48, R48, -R108.reuse ;  /* 0x8000006c30307221 */ /* 0x104fe20000010000 */
[----:B------:R-:W-:Y:S01]  /*3860*/  FADD.FTZ R50, R50, -R108 ;  /* 0x8000006c32327221 */ /* 0x000fe20000010000 */
[----:B------:R-:W-:Y:S01]  /*3870*/  MUFU.EX2 R105, R105 ;  /* 0x0000006900697308 */ /* 0x000fe20000000800 */
[----:B------:R-:W2:Y:S01]  /*3880*/  SHFL.IDX PT, R117, R228, R237, 0x1f ;  /* 0x00001fede4757589 */ /* 0x000ea200000e0000 */
[--C-:B-1----:R-:W-:Y:S01]  /*3890*/  FADD.FTZ R40, R40, -R121.reuse ;  /* 0x8000007928287221 */ /* 0x102fe20000010000 */
[----:B------:R-:W-:-:S02]  /*38a0*/  FADD.FTZ R42, R42, -R121 ;  /* 0x800000792a2a7221 */ /* 0x000fc40000010000 */
[----:B------:R-:W-:Y:S04]  /*38b0*/  SHFL.IDX PT, R14, R228, R232, 0x1f ;  /* 0x00001fe8e40e7589 */ /* 0x000fe800000e0000 */
[----:B------:R-:W1:Y:S01]  /*38c0*/  SHFL.IDX PT, R232, R227, R232, 0x1f ;  /* 0x00001fe8e3e87589 */ /* 0x000e6200000e0000 */
[--C-:B----4-:R-:W-:Y:S01]  /*38d0*/  FADD.FTZ R45, R45, -R109.reuse ;  /* 0x8000006d2d2d7221 */ /* 0x110fe20000010000 */
[----:B------:R-:W-:Y:S02]  /*38e0*/  FADD.FTZ R47, R47, -R109 ;  /* 0x8000006d2f2f7221 */ /* 0x000fe40000010000 */
[----:B------:R-:W4:Y:S04]  /*38f0*/  SHFL.IDX PT, R108, R228, R233, 0x1f ;  /* 0x00001fe9e46c7589 */ /* 0x000f2800000e0000 */
[----:B------:R-:W-:Y:S04]  /*3900*/  SHFL.IDX PT, R121, R228, R8, 0x1f ;  /* 0x00001f08e4797589 */ /* 0x000fe800000e0000 */
[----:B------:R-:W4:Y:S04]  /*3910*/  SHFL.IDX PT, R109, R228, R234, 0x1f ;  /* 0x00001feae46d7589 */ /* 0x000f2800000e0000 */
[----:B------:R-:W4:Y:S04]  /*3920*/  SHFL.IDX PT, R237, R227, R237, 0x1f ;  /* 0x00001fede3ed7589 */ /* 0x000f2800000e0000 */
[----:B------:R-:W4:Y:S04]  /*3930*/  SHFL.IDX PT, R235, R227, R235, 0x1f ;  /* 0x00001febe3eb7589 */ /* 0x000f2800000e0000 */
[----:B------:R-:W-:Y:S04]  /*3940*/  SHFL.IDX PT, R229, R229, R231, 0x1f ;  /* 0x00001fe7e5e57589 */ /* 0x000fe800000e0000 */
[----:B------:R-:W4:Y:S04]  /*3950*/  SHFL.IDX PT, R228, R228, R231, 0x1f ;  /* 0x00001fe7e4e47589 */ /* 0x000f2800000e0000 */
[----:B------:R-:W4:Y:S04]  /*3960*/  SHFL.IDX PT, R231, R227, R231, 0x1f ;  /* 0x00001fe7e3e77589 */ /* 0x000f2800000e0000 */
[----:B------:R-:W-:Y:S04]  /*3970*/  SHFL.IDX PT, R234, R227, R234, 0x1f ;  /* 0x00001feae3ea7589 */ /* 0x000fe800000e0000 */
[----:B------:R-:W-:Y:S04]  /*3980*/  SHFL.IDX PT, R233, R227, R233, 0x1f ;  /* 0x00001fe9e3e97589 */ /* 0x000fe800000e0000 */
[----:B------:R-:W4:Y:S01]  /*3990*/  SHFL.IDX PT, R227, R227, R8, 0x1f ;  /* 0x00001f08e3e37589 */ /* 0x000f2200000e0000 */
[----:B-----5:R-:W-:Y:S01]  /*39a0*/  FADD.FTZ R61, R61, -R13 ;  /* 0x8000000d3d3d7221 */ /* 0x020fe20000010000 */
[----:B--2---:R-:W-:Y:S01]  /*39b0*/  FADD.FTZ R62, R62, -R117 ;  /* 0x800000753e3e7221 */ /* 0x004fe20000010000 */
[----:B------:R-:W-:Y:S01]  /*39c0*/  FADD.FTZ R13, R63, -R13 ;  /* 0x8000000d3f0d7221 */ /* 0x000fe20000010000 */
[----:B-1----:R-:W-:Y:S01]  /*39d0*/  FADD.FTZ R128, R84, -R232 ;  /* 0x800000e854807221 */ /* 0x002fe20000010000 */
[----:B------:R-:W-:Y:S01]  /*39e0*/  FMUL.FTZ R84, R217, R24 ;  /* 0x00000018d9547220 */ /* 0x000fe20000410000 */
[----:B------:R-:W-:Y:S01]  /*39f0*/  FMUL.FTZ R25, R218, R25 ;  /* 0x00000019da197220 */ /* 0x000fe20000410000 */
[----:B------:R-:W-:Y:S01]  /*3a00*/  FMUL.FTZ R26, R216, R26 ;  /* 0x0000001ad81a7220 */ /* 0x000fe20000410000 */
[----:B------:R-:W-:Y:S01]  /*3a10*/  FMUL.FTZ R27, R219, R27 ;  /* 0x0000001bdb1b7220 */ /* 0x000fe20000410000 */
[----:B------:R-:W1:Y:S01]  /*3a20*/  MUFU.EX2 R133, R133 ;  /* 0x0000008500857308 */ /* 0x000e620000000800 */
[----:B------:R-:W-:Y:S01]  /*3a30*/  FMUL.FTZ R62, R126, R62 ;  /* 0x0000003e7e3e7220 */ /* 0x000fe20000410000 */
[----:B------:R-:W-:Y:S01]  /*3a40*/  FMUL.FTZ R13, R127, R13 ;  /* 0x0000000d7f0d7220 */ /* 0x000fe20000410000 */
[--C-:B------:R-:W-:Y:S01]  /*3a50*/  FADD.FTZ R57, R57, -R124.reuse ;  /* 0x8000007c39397221 */ /* 0x100fe20000010000 */
[----:B------:R-:W-:Y:S01]  /*3a60*/  FADD.FTZ R59, R59, -R124 ;  /* 0x8000007c3b3b7221 */ /* 0x000fe20000010000 */
[----:B------:R-:W-:Y:S01]  /*3a70*/  FADD.FTZ R60, R60, -R117 ;  /* 0x800000753c3c7221 */ /* 0x000fe20000010000 */
[----:B----4-:R-:W-:Y:S01]  /*3a80*/  FADD.FTZ R65, R65, -R108 ;  /* 0x8000006c41417221 */ /* 0x010fe20000010000 */
[----:B------:R-:W-:Y:S01]  /*3a90*/  FADD.FTZ R63, R68, -R14 ;  /* 0x8000000e443f7221 */ /* 0x000fe20000010000 */
[----:B------:R-:W2:Y:S01]  /*3aa0*/  MUFU.EX2 R136, R136 ;  /* 0x0000008800887308 */ /* 0x000ea20000000800 */
[----:B------:R-:W-:Y:S01]  /*3ab0*/  FADD.FTZ R66, R66, -R109 ;  /* 0x8000006d42427221 */ /* 0x000fe20000010000 */
[----:B------:R-:W-:Y:S01]  /*3ac0*/  FADD.FTZ R67, R67, -R108 ;  /* 0x8000006c43437221 */ /* 0x000fe20000010000 */
[----:B------:R-:W-:Y:S01]  /*3ad0*/  FADD.FTZ R14, R70, -R14 ;  /* 0x8000000e460e7221 */ /* 0x000fe20000010000 */
[----:B------:R-:W-:Y:S01]  /*3ae0*/  FADD.FTZ R117, R76, -R237 ;  /* 0x800000ed4c757221 */ /* 0x000fe20000010000 */
[----:B------:R-:W-:Y:S01]  /*3af0*/  FADD.FTZ R124, R77, -R235 ;  /* 0x800000eb4d7c7221 */ /* 0x000fe20000010000 */
[----:B------:R-:W-:-:S02]  /*3b00*/  FADD.FTZ R70, R69, -R228 ;  /* 0x800000e445467221 */ /* 0x000fc40000010000 */
[----:B------:R-:W4:Y:S01]  /*3b10*/  MUFU.EX2 R137, R137 ;  /* 0x0000008900897308 */ /* 0x000f220000000800 */
[----:B------:R-:W-:Y:S01]  /*3b20*/  FADD.FTZ R228, R71, -R228 ;  /* 0x800000e447e47221 */ /* 0x000fe20000010000 */
[----:B------:R-:W-:Y:S01]  /*3b30*/  FADD.FTZ R129, R85, -R231 ;  /* 0x800000e755817221 */ /* 0x000fe20000010000 */
[----:B------:R-:W-:Y:S01]  /*3b40*/  F2FP.F16.F32.PACK_AB R84, R25, R84 ;  /* 0x000000541954723e */ /* 0x000fe200000000ff */
[----:B------:R-:W-:-:S04]  /*3b50*/  FMUL.FTZ R25, R96, R65 ;  /* 0x0000004160197220 */ /* 0x000fc80000410000 */
[----:B------:R-:W5:Y:S01]  /*3b60*/  MUFU.EX2 R225, R225 ;  /* 0x000000e100e17308 */ /* 0x000f620000000800 */
[----:B------:R-:W-:Y:S01]  /*3b70*/  F2FP.F16.F32.PACK_AB R85, R27, R26 ;  /* 0x0000001a1b55723e */ /* 0x000fe200000000ff */
[----:B------:R-:W-:Y:S01]  /*3b80*/  FADD.FTZ R64, R64, -R109 ;  /* 0x8000006d40407221 */ /* 0x000fe20000010000 */
[----:B------:R-:W-:-:S05]  /*3b90*/  F2FP.F16.F32.PACK_AB R71, R13, R62 ;  /* 0x0000003e0d47723e */ /* 0x000fca00000000ff */
[----:B------:R-:W5:Y:S01]  /*3ba0*/  MUFU.EX2 R140, R140 ;  /* 0x0000008c008c7308 */ /* 0x000f620000000800 */
        /* <DEDUP_REMOVED lines=8> */
[--C-:B------:R-:W-:Y:S01]  /*3c30*/  FADD.FTZ R56, R56, -R121.reuse ;  /* 0x8000007938387221 */ /* 0x100fe20000010000 */
[----:B------:R-:W-:Y:S01]  /*3c40*/  FADD.FTZ R58, R58, -R121 ;  /* 0x800000793a3a7221 */ /* 0x000fe20000010000 */
[----:B------:R-:W-:Y:S01]  /*3c50*/  FADD.FTZ R227, R74, -R227 ;  /* 0x800000e34ae37221 */ /* 0x000fe20000010000 */
[----:B------:R-:W-:Y:S01]  /*3c60*/  FADD.FTZ R113, R75, -R113 ;  /* 0x800000714b717221 */ /* 0x000fe20000010000 */
[--C-:B------:R-:W-:Y:S01]  /*3c70*/  FADD.FTZ R53, R53, -R229.reuse ;  /* 0x800000e535357221 */ /* 0x100fe20000010000 */
        /* <DEDUP_REMOVED lines=59> */
[----:B-1----:R-:W-:Y:S01]  /*4030*/  FMUL.FTZ R28, R133, R235 ;  /* 0x000000eb851c7220 */ /* 0x002fe20000410000 */
        /* <DEDUP_REMOVED lines=33> */
[----:B------:R-:W-:Y:S01]  /*4250*/  UMOV UR6, UR4 ;  /* 0x0000000400067c82 */ /* 0x000fe20008000000 */
[----:B------:R-:W-:Y:S01]  /*4260*/  UMOV UR7, 0x40000040 ;  /* 0x4000004000077882 */ /* 0x000fe20000000000 */
[----:B---3--:R-:W-:-:S04]  /*4270*/  IMAD R13, R0, 0x4000, R141 ;  /* 0x00004000000d7824 */ /* 0x008fc800078e028d */
[----:B------:R-:W-:-:S05]  /*4280*/  IMAD R13, R13, 0x2, R236 ;  /* 0x000000020d0d7824 */ /* 0x000fca00078e02ec */
[----:B------:R1:W-:Y:S04]  /*4290*/  STSM.16.MT88.4 [R13+0x20c00], R84 ;  /* 0x020c00540d007844 */ /* 0x0003e80000004200 */
[----:B------:R1:W-:Y:S04]  /*42a0*/  STSM.16.MT88.4 [R13+0x21400], R80 ;  /* 0x021400500d007844 */ /* 0x0003e80000004200 */
[----:B------:R1:W-:Y:S04]  /*42b0*/  STSM.16.MT88.4 [R13+0x21c00], R76 ;  /* 0x021c004c0d007844 */ /* 0x0003e80000004200 */
[----:B------:R1:W-:Y:S04]  /*42c0*/  STSM.16.MT88.4 [R13+0x22400], R72 ;  /* 0x022400480d007844 */ /* 0x0003e80000004200 */
[----:B------:R1:W-:Y:S04]  /*42d0*/  STSM.16.MT88.4 [R13+0x22c00], R68 ;  /* 0x022c00440d007844 */ /* 0x0003e80000004200 */
[----:B------:R1:W-:Y:S04]  /*42e0*/  STSM.16.MT88.4 [R13+0x23400], R64 ;  /* 0x023400400d007844 */ /* 0x0003e80000004200 */
[----:B------:R1:W-:Y:S04]  /*42f0*/  STSM.16.MT88.4 [R13+0x23c00], R60 ;  /* 0x023c003c0d007844 */ /* 0x0003e80000004200 */
        /* <DEDUP_REMOVED lines=27> */
[----:B------:R-:W-:Y:S02]  /*44b0*/  F2FP.F16.F32.PACK_AB R92, R93, R92 ;  /* 0x0000005c5d5c723e */ /* 0x000fe400000000ff */
[----:B------:R-:W-:Y:S01]  /*44c0*/  F2FP.F16.F32.PACK_AB R94, R95, R94 ;  /* 0x0000005e5f5e723e */ /* 0x000fe200000000ff */
[----:B------:R-:W-:-:S02]  /*44d0*/  WARPGROUP.DEPBAR.LE gsb0, 0x0 ;  /* 0x00008000000079c5 */ /* 0x000fc40000010000 */
[----:B------:R-:W-:-:S06]  /*44e0*/  WARPGROUP.ARRIVE ;  /* 0x00000000000079c5 */ /* 0x000fcc0000000000 */
[----:B------:R-:W-:Y:S01]  /*44f0*/  HGMMA.64x64x16.F32 R184, R88, gdesc[UR4].tnspB, R184, gsb0 ;  /* 0x40e0000458b87df0 */ /* 0x000fe200080008b8 */
[----:B------:R-:W-:Y:S01]  /*4500*/  F2FP.F16.F32.PACK_AB R93, R123, R122 ;  /* 0x0000007a7b5d723e */ /* 0x000fe200000000ff */
[----:B------:R-:W-:Y:S01]  /*4510*/  UIADD3 UR6, UR4, 0x200, URZ ;  /* 0x0000020004067890 */ /* 0x000fe2000fffe03f */
[----:B------:R-:W-:Y:S01]  /*4520*/  F2FP.F16.F32.PACK_AB R95, R127, R126 ;  /* 0x0000007e7f5f723e */ /* 0x000fe200000000ff */
[----:B------:R-:W-:Y:S01]  /*4530*/  UMOV UR7, 0x40000040 ;  /* 0x4000004000077882 */ /* 0x000fe20000000000 */
[----:B------:R-:W-:Y:S02]  /*4540*/  F2FP.F16.F32.PACK_AB R24, R96, R10 ;  /* 0x0000000a6018723e */ /* 0x000fe400000000ff */
[----:B------:R-:W-:Y:S01]  /*4550*/  F2FP.F16.F32.PACK_AB R26, R98, R97 ;  /* 0x00000061621a723e */ /* 0x000fe200000000ff */
[----:B------:R-:W-:Y:S02]  /*4560*/  WARPGROUP.DEPBAR.LE gsb0, 0x0 ;  /* 0x00008000000079c5 */ /* 0x000fe40000010000 */
        /* <DEDUP_REMOVED lines=15> */
[----:B------:R-:W-:Y:S01]  /*4660*/  UIADD3 UR4, UR4, 0x380, URZ ;  /* 0x0000038004047890 */ /* 0x000fe2000fffe03f */
[----:B------:R-:W-:Y:S02]  /*4670*/  WARPGROUP.DEPBAR.LE gsb0, 0x0 ;  /* 0x00008000000079c5 */ /* 0x000fe40000010000 */
[----:B------:R-:W-:-:S06]  /*4680*/  WARPGROUP.ARRIVE ;  /* 0x00000000000079c5 */ /* 0x000fcc0000000000 */
[----:B------:R-:W-:Y:S01]  /*4690*/  HGMMA.64x64x16.F32 R184, R112, gdesc[UR4].tnspB, R184, gsb0 ;  /* 0x40e0000470b87df0 */ /* 0x000fe200080008b8 */
[----:B------:R-:W-:Y:S02]  /*46a0*/  F2FP.F16.F32.PACK_AB R24, R103, R102 ;  /* 0x000000666718723e */ /* 0x000fe400000000ff */
[----:B------:R-:W-:Y:S02]  /*46b0*/  F2FP.F16.F32.PACK_AB R26, R105, R104 ;  /* 0x00000068691a723e */ /* 0x000fe400000000ff */
[----:B------:R-:W-:Y:S02]  /*46c0*/  F2FP.F16.F32.PACK_AB R25, R137, R136 ;  /* 0x000000888919723e */ /* 0x000fe400000000ff */
[----:B------:R-:W-:Y:S01]  /*46d0*/  F2FP.F16.F32.PACK_AB R27, R140, R225 ;  /* 0x000000e18c1b723e */ /* 0x000fe200000000ff */
[----:B------:R-:W-:Y:S01]  /*46e0*/  UMOV UR6, UR4 ;  /* 0x0000000400067c82 */ /* 0x000fe20008000000 */
[----:B------:R-:W-:Y:S01]  /*46f0*/  UMOV UR7, 0x40000040 ;  /* 0x4000004000077882 */ /* 0x000fe20000000000 */
[----:B------:R-:W-:-:S02]  /*4700*/  WARPGROUP.DEPBAR.LE gsb0, 0x0 ;  /* 0x00008000000079c5 */ /* 0x000fc40000010000 */
[----:B------:R-:W-:-:S06]  /*4710*/  WARPGROUP.ARRIVE ;  /* 0x00000000000079c5 */ /* 0x000fcc0000000000 */
[----:B------:R-:W-:Y:S01]  /*4720*/  HGMMA.64x64x16.F32 R184, R24, gdesc[UR4].tnspB, R184, gsb0 ;  /* 0x40e0000418b87df0 */ /* 0x000fe200080008b8 */
[----:B------:R-:W-:-:S04]  /*4730*/  VIADD R28, R236, 0x20c00 ;  /* 0x00020c00ec1c7836 */ /* 0x000fc80000000000 */
[----:B------:R-:W-:-:S05]  /*4740*/  IMAD R9, R230, 0x2000, R28 ;  /* 0x00002000e6097824 */ /* 0x000fca00078e021c */
[----:B------:R-:W-:-:S04]  /*4750*/  SHF.R.U32.HI R9, RZ, 0x4, R9 ;  /* 0x00000004ff097819 */ /* 0x000fc80000011609 */
[----:B------:R-:W-:Y:S02]  /*4760*/  LOP3.LUT R9, R9, 0x3fff, RZ, 0xc0, !PT ;  /* 0x00003fff09097812 */ /* 0x000fe400078ec0ff */
[----:B------:R-:W-:Y:S02]  /*4770*/  R2UR UR5, R236 ;  /* 0x00000000ec0572ca */ /* 0x000fe400000e0000 */
[----:B------:R-:W-:-:S05]  /*4780*/  LOP3.LUT R9, R9, 0x10000, RZ, 0xfc, !PT ;  /* 0x0001000009097812 */ /* 0x000fca00078efcff */
[----:B------:R-:W-:-:S05]  /*4790*/  IMAD R9, R0, 0x800, R9 ;  /* 0x0000080000097824 */ /* 0x000fca00078e0209 */
[----:B------:R-:W-:Y:S01]  /*47a0*/  R2UR UR8, R9 ;  /* 0x00000000090872ca */ /* 0x000fe200000e0000 */
[----:B------:R-:W-:Y:S01]  /*47b0*/  USHF.R.U32.HI UR5, URZ, 0x4, UR5 ;  /* 0x000000043f057899 */ /* 0x000fe20008011605 */
[----:B------:R-:W-:Y:S02]  /*47c0*/  WARPGROUP.DEPBAR.LE gsb0, 0x0 ;  /* 0x00008000000079c5 */ /* 0x000fe40000010000 */
[----:B------:R2:W-:Y:S06]  /*47d0*/  MEMBAR.ALL.CTA ;  /* 0x0000000000007992 */ /* 0x0005ec0000008000 */
[----:B--2---:R-:W2:Y:S01]  /*47e0*/  FENCE.VIEW.ASYNC.S ;  /* 0x00000000000073c6 */ /* 0x004ea20000000000 */
[----:B------:R-:W-:Y:S01]  /*47f0*/  ULOP3.LUT UR9, UR5, 0x3fff, URZ, 0xc0, !UPT ;  /* 0x00003fff05097892 */ /* 0x000fe2000f8ec03f */
[----:B--2---:R-:W-:Y:S06]  /*4800*/  BAR.SYNC.DEFER_BLOCKING 0x9, 0x100 ;  /* 0x0244000000007b1d */ /* 0x004fec0000010000 */
        /* <DEDUP_REMOVED lines=56> */
[----:B-1----:R-:W-:Y:S05]  /*4b90*/  @!P0 BRA `(.L_x_2431) ;  /* 0x0000000000048947 */ /* 0x002fea0003800000 */
[----:B------:R-:W-:Y:S01]  /*4ba0*/  BPT.TRAP 0x1 ;  /* 0x000000040000795c */ /* 0x000fe20000300000 */
.L_x_2431:
        /* <DEDUP_REMOVED lines=68> */
.L_x_2432:
[----:B-1----:R-:W2:Y:S01]  /*4ff0*/  LDL R5, [R1+0x4] ;  /* 0x0000040001057983 */ /* 0x002ea20000100800 */
[----:B------:R-:W-:Y:S02]  /*5000*/  VIADD R16, R16, 0x1 ;  /* 0x0000000110107836 */ /* 0x000fe40000000000 */
[----:B------:R-:W-:Y:S02]  /*5010*/  VIADD R0, R0, 0x1 ;  /* 0x0000000100007836 */ /* 0x000fe40000000000 */
[----:B------:R-:W-:-:S03]  /*5020*/  VIADD R6, R6, 0x30c20 ;  /* 0x00030c2006067836 */ /* 0x000fc60000000000 */
[C---:B------:R-:W-:Y:S02]  /*5030*/  ISETP.NE.AND P0, PT, R0.reuse, 0x2, PT ;  /* 0x000000020000780c */ /* 0x040fe40003f05270 */
[----:B------:R-:W-:Y:S02]  /*5040*/  PRMT R6, RZ, 0x654, R6 ;  /* 0x00000654ff067816 */ /* 0x000fe40000000006 */
[----:B------:R-:W-:Y:S02]  /*5050*/  SEL R0, R0, RZ, P0 ;  /* 0x000000ff00007207 */ /* 0x000fe40000000000 */
[----:B------:R4:W-:Y:S01]  /*5060*/  SYNCS.ARRIVE.TRANS64.RED.A1T0 RZ, [R6+URZ], RZ ;  /* 0x000000ff06ff79a7 */ /* 0x0009e2000810043f */
[----:B--2---:R-:W-:Y:S02]  /*5070*/  ISETP.GE.AND P1, PT, R16, R5, PT ;  /* 0x000000051000720c */ /* 0x004fe40003f26270 */
[----:B------:R-:W-:-:S04]  /*5080*/  SEL R5, RZ, 0x1, P0 ;  /* 0x00000001ff057807 */ /* 0x000fc80000000000 */
[----:B------:R-:W-:-:S07]  /*5090*/  LOP3.LUT R4, R4, R5, RZ, 0x3c, !PT ;  /* 0x0000000504047212 */ /* 0x000fce00078e3cff */
[----:B----4-:R-:W-:Y:S05]  /*50a0*/  @!P1 BRA `(.L_x_2433) ;  /* 0xffffffc8007c9947 */ /* 0x010fea000383ffff */
.L_x_2422:
[----:B------:R-:W-:-:S13]  /*50b0*/  ISETP.GE.AND P0, PT, R16, UR38, PT ;  /* 0x0000002610007c0c */ /* 0x000fda000bf06270 */
[----:B------:R-:W-:Y:S05]  /*50c0*/  @P0 BRA `(.L_x_2434) ;  /* 0x0000003800500947 */ /* 0x000fea0003800000 */
[----:B------:R-:W1:Y:S01]  /*50d0*/  LDL.LU R11, [R1+0x28] ;  /* 0x00002800010b7983 */ /* 0x000e620000300800 */
[----:B------:R-:W-:-:S03]  /*50e0*/  ULDC UR4, c[0x0][0x290] ;  /* 0x0000a40000047ab9 */ /* 0x000fc60000000800 */
[----:B------:R-:W2:Y:S01]  /*50f0*/  LDL.LU R10, [R1+0x1c] ;  /* 0x00001c00010a7983 */ /* 0x000ea20000300800 */
[----:B------:R-:W-:-:S03]  /*5100*/  UIMAD UR4, UR36, -0x80, UR4 ;  /* 0xffffff80240478a4 */ /* 0x000fc6000f8e0204 */
[----:B------:R-:W3:Y:S01]  /*5110*/  LDL.LU R21, [R1+0x18] ;  /* 0x0000180001157983 */ /* 0x000ee20000300800 */
[----:B------:R-:W4:Y:S02]  /*5120*/  S2R R5, SR_TID.X ;  /* 0x0000000000057919 */ /* 0x000f240000002100 */
[----:B----4-:R-:W-:-:S05]  /*5130*/  VIADD R5, R5, 0xffffff80 ;  /* 0xffffff8005057836 */ /* 0x010fca0000000000 */
[----:B------:R-:W-:-:S04]  /*5140*/  SHF.R.S32.HI R6, RZ, 0x1f, R5 ;  /* 0x0000001fff067819 */ /* 0x000fc80000011405 */
[----:B------:R-:W-:-:S04]  /*5150*/  LEA.HI R7, R6, R5, RZ, 0x7 ;  /* 0x0000000506077211 */ /* 0x000fc800078f38ff */
[----:B------:R-:W-:Y:S02]  /*5160*/  LOP3.LUT R8, R7, 0xffffff80, RZ, 0xc0, !PT ;  /* 0xffffff8007087812 */ /* 0x000fe400078ec0ff */
[----:B------:R-:W-:-:S03]  /*5170*/  SHF.R.S32.HI R7, RZ, 0x7, R7 ;  /* 0x00000007ff077819 */ /* 0x000fc60000011407 */
[----:B------:R-:W-:Y:S01]  /*5180*/  IMAD.IADD R9, R5, 0x1, -R8 ;  /* 0x0000000105097824 */ /* 0x000fe200078e0a08 */
[----:B------:R-:W-:-:S04]  /*5190*/  LEA.HI R8, R6, R5, RZ, 0x5 ;  /* 0x0000000506087211 */ /* 0x000fc800078f28ff */
[----:B------:R-:W-:-:S05]  /*51a0*/  LOP3.LUT R8, R8, 0xffffffe0, RZ, 0xc0, !PT ;  /* 0xffffffe008087812 */ /* 0x000fca00078ec0ff */
[----:B------:R-:W-:Y:S02]  /*51b0*/  IMAD.IADD R8, R5, 0x1, -R8 ;  /* 0x0000000105087824 */ /* 0x000fe400078e0a08 */
[----:B------:R-:W-:Y:S02]  /*51c0*/  IMAD.U32 R15, RZ, RZ, UR4 ;  /* 0x00000004ff0f7e24 */ /* 0x000fe4000f8e00ff */
[----:B------:R-:W-:Y:S02]  /*51d0*/  IMAD R230, R230, 0x2000, R236 ;  /* 0x00002000e6e67824 */ /* 0x000fe400078e02ec */
[----:B------:R-:W-:Y:S02]  /*51e0*/  IMAD.MOV.U32 R19, RZ, RZ, 0x40000040 ;  /* 0x40000040ff137424 */ /* 0x000fe400078e00ff */
[----:B------:R-:W-:Y:S01]  /*51f0*/  IMAD.MOV.U32 R235, RZ, RZ, 0x40000040 ;  /* 0x40000040ffeb7424 */ /* 0x000fe200078e00ff */
[----:B-1----:R-:W-:Y:S02]  /*5200*/  LEA.HI R13, R11, R9, RZ, 0x5 ;  /* 0x000000090b0d7211 */ /* 0x002fe400078f28ff */
[----:B------:R-:W-:-:S02]  /*5210*/  LEA.HI R9, R7, R7, RZ, 0x1 ;  /* 0x0000000707097211 */ /* 0x000fc400078f08ff */
[--C-:B--2---:R-:W-:Y:S02]  /*5220*/  SHF.R.S32.HI R11, RZ, 0x2, R10.reuse ;  /* 0x00000002ff0b7819 */ /* 0x104fe4000001140a */
[----:B------:R-:W-:Y:S02]  /*5230*/  LOP3.LUT R12, R9, 0xfffffffe, RZ, 0xc0, !PT ;  /* 0xfffffffe090c7812 */ /* 0x000fe400078ec0ff */
[----:B------:R-:W-:Y:S02]  /*5240*/  SHF.R.S32.HI R10, RZ, 0x1f, R10 ;  /* 0x0000001fff0a7819 */ /* 0x000fe4000001140a */
[----:B------:R-:W-:Y:S02]  /*5250*/  SHF.R.S32.HI R9, RZ, 0x1f, R8 ;  /* 0x0000001fff097819 */ /* 0x000fe40000011408 */
[----:B------:R-:W-:Y:S01]  /*5260*/  SHF.R.S32.HI R14, RZ, 0x5, R13 ;  /* 0x00000005ff0e7819 */ /* 0x000fe2000001140d */
[----:B------:R-:W-:Y:S01]  /*5270*/  IMAD.IADD R13, R7, 0x1, -R12 ;  /* 0x00000001070d7824 */ /* 0x000fe200078e0a0c */
[----:B------:R-:W-:-:S02]  /*5280*/  LEA.HI R10, R10, R11, RZ, 0x3 ;  /* 0x0000000b0a0a7211 */ /* 0x000fc400078f18ff */
[CC--:B------:R-:W-:Y:S02]  /*5290*/  LEA.HI R7, R9.reuse, R8.reuse, RZ, 0x3 ;  /* 0x0000000809077211 */ /* 0x0c0fe400078f18ff */
[----:B------:R-:W-:Y:S02]  /*52a0*/  LEA.HI R9, R9, R8, RZ, 0x2 ;  /* 0x0000000809097211 */ /* 0x000fe400078f10ff */
[----:B------:R-:W-:Y:S02]  /*52b0*/  LOP3.LUT R12, R10, 0xfffffff8, RZ, 0xc0, !PT ;  /* 0xfffffff80a0c7812 */ /* 0x000fe400078ec0ff */
[--C-:B------:R-:W-:Y:S02]  /*52c0*/  SHF.R.S32.HI R8, RZ, 0x3, R7.reuse ;  /* 0x00000003ff087819 */ /* 0x100fe40000011407 */
[----:B------:R-:W-:Y:S02]  /*52d0*/  SHF.R.S32.HI R7, RZ, 0x1f, R7 ;  /* 0x0000001fff077819 */ /* 0x000fe40000011407 */
[----:B------:R-:W-:Y:S01]  /*52e0*/  SHF.R.S32.HI R10, RZ, 0x2, R9 ;  /* 0x00000002ff0a7819 */ /* 0x000fe20000011409 */
[----:B------:R-:W-:Y:S01]  /*52f0*/  IMAD R14, R14, -0x10, R15 ;  /* 0xfffffff00e0e7824 */ /* 0x000fe200078e020f */
[----:B------:R-:W-:-:S02]  /*5300*/  LEA.HI R7, R7, R8, RZ, 0x4 ;  /* 0x0000000807077211 */ /* 0x000fc400078f20ff */
[----:B------:R-:W-:Y:S02]  /*5310*/  LEA.HI R9, R9, R10, RZ, 0x1 ;  /* 0x0000000a09097211 */ /* 0x000fe400078f08ff */
[----:B------:R-:W-:Y:S02]  /*5320*/  LEA.HI R15, R6, R5, RZ, 0x2 ;  /* 0x00000005060f7211 */ /* 0x000fe400078f10ff */
[----:B------:R-:W-:Y:S02]  /*5330*/  LOP3.LUT R7, R7, 0x1ffffff0, RZ, 0xc0, !PT ;  /* 0x1ffffff007077812 */ /* 0x000fe400078ec0ff */
[----:B------:R-:W-:Y:S02]  /*5340*/  LOP3.LUT R9, R9, 0xfffffffe, RZ, 0xc0, !PT ;  /* 0xfffffffe09097812 */ /* 0x000fe400078ec0ff */
[----:B------:R-:W-:Y:S01]  /*5350*/  IADD3 R6, R14, R12, -R11 ;  /* 0x0000000c0e067210 */ /* 0x000fe20007ffe80b */
[----:B------:R-:W-:Y:S01]  /*5360*/  IMAD.IADD R8, R8, 0x1, -R7 ;  /* 0x0000000108087824 */ /* 0x000fe200078e0a07 */
[----:B------:R-:W-:Y:S01]  /*5370*/  LOP3.LUT R12, R15, 0xfffffffc, RZ, 0xc0, !PT ;  /* 0xfffffffc0f0c7812 */ /* 0x000fe200078ec0ff */
[----:B------:R-:W-:-:S02]  /*5380*/  IMAD.IADD R9, R10, 0x1, -R9 ;  /* 0x000000010a097824 */ /* 0x000fc400078e0a09 */
[C---:B------:R-:W-:Y:S02]  /*5390*/  VIADD R11, R10.reuse, 0x8 ;  /* 0x000000080a0b7836 */ /* 0x040fe40000000000 */
[----:B------:R-:W-:Y:S02]  /*53a0*/  IMAD R6, R13, -0x40, R6 ;  /* 0xffffffc00d067824 */ /* 0x000fe400078e0206 */
[----:B------:R-:W-:Y:S02]  /*53b0*/  VIADD R13, R10, 0x10 ;  /* 0x000000100a0d7836 */ /* 0x000fe40000000000 */
[----:B------:R-:W-:Y:S02]  /*53c0*/  IMAD R7, R8, 0x8, R9 ;  /* 0x0000000808077824 */ /* 0x000fe400078e0209 */
[----:B------:R-:W-:Y:S01]  /*53d0*/  IMAD.IADD R5, R5, 0x1, -R12 ;  /* 0x0000000105057824 */ /* 0x000fe200078e0a0c */
[----:B------:R-:W-:Y:S02]  /*53e0*/  LEA.HI R12, R11, R11, RZ, 0x1 ;  /* 0x0000000b0b0c7211 */ /* 0x000fe400078f08ff */
[----:B------:R-:W-:Y:S01]  /*53f0*/  LEA.HI R8, R13, R13, RZ, 0x1 ;  /* 0x0000000d0d087211 */ /* 0x000fe200078f08ff */
[----:B------:R1:W-:Y:S01]  /*5400*/  STL [R1+0x40], R7 ;  /* 0x0000400701007387 */ /* 0x0003e20000100800 */
[----:B------:R-:W-:Y:S01]  /*5410*/  LOP3.LUT R14, R12, 0xfffffffe, RZ, 0xc0, !PT ;  /* 0xfffffffe0c0e7812 */ /* 0x000fe200078ec0ff */
[----:B------:R-:W-:Y:S01]  /*5420*/  VIADD R15, R10, 0x18 ;  /* 0x000000180a0f7836 */ /* 0x000fe20000000000 */
[----:B------:R-:W-:-:S02]  /*5430*/  LOP3.LUT R10, R8, 0xfffffffe, RZ, 0xc0, !PT ;  /* 0xfffffffe080a7812 */ /* 0x000fc400078ec0ff */
[--C-:B------:R-:W-:Y:S02]  /*5440*/  SHF.R.S32.HI R9, RZ, 0x1, R8.reuse ;  /* 0x00000001ff097819 */ /* 0x100fe40000011408 */
[----:B------:R-:W-:Y:S02]  /*5450*/  SHF.R.S32.HI R8, RZ, 0x1f, R8 ;  /* 0x0000001fff087819 */ /* 0x000fe40000011408 */
[--C-:B-1----:R-:W-:Y:S02]  /*5460*/  SHF.R.S32.HI R7, RZ, 0x1, R12.reuse ;  /* 0x00000001ff077819 */ /* 0x102fe4000001140c */
[----:B------:R-:W-:Y:S01]  /*5470*/  SHF.R.S32.HI R12, RZ, 0x1f, R12 ;  /* 0x0000001fff0c7819 */ /* 0x000fe2000001140c */
[----:B------:R-:W-:Y:S01]  /*5480*/  IMAD.IADD R14, R11, 0x1, -R14 ;  /* 0x000000010b0e7824 */ /* 0x000fe200078e0a0e */
[----:B------:R-:W-:Y:S02]  /*5490*/  LEA.HI R8, R8, R9, RZ, 0x4 ;  /* 0x0000000908087211 */ /* 0x000fe400078f20ff */
[----:B------:R-:W-:-:S02]  /*54a0*/  LEA.HI R12, R12, R7, RZ, 0x4 ;  /* 0x000000070c0c7211 */ /* 0x000fc400078f20ff */
[----:B------:R-:W-:Y:S02]  /*54b0*/  LEA.HI R11, R15, R15, RZ, 0x1 ;  /* 0x0000000f0f0b7211 */ /* 0x000fe400078f08ff */
[----:B------:R-:W-:Y:S02]  /*54c0*/  LOP3.LUT R12, R12, 0x1ffffff0, RZ, 0xc0, !PT ;  /* 0x1ffffff00c0c7812 */ /* 0x000fe400078ec0ff */
[----:B------:R-:W-:Y:S02]  /*54d0*/  LOP3.LUT R8, R8, 0x1ffffff0, RZ, 0xc0, !PT ;  /* 0x1ffffff008087812 */ /* 0x000fe400078ec0ff */
[--C-:B------:R-:W-:Y:S02]  /*54e0*/  SHF.R.S32.HI R17, RZ, 0x1, R11.reuse ;  /* 0x00000001ff117819 */ /* 0x100fe4000001140b */
[----:B------:R-:W-:Y:S01]  /*54f0*/  SHF.R.S32.HI R18, RZ, 0x1f, R11 ;  /* 0x0000001fff127819 */ /* 0x000fe2000001140b */
[----:B------:R-:W-:Y:S02]  /*5500*/  IMAD.IADD R10, R13, 0x1, -R10 ;  /* 0x000000010d0a7824 */ /* 0x000fe400078e0a0a */
[----:B------:R-:W-:Y:S01]  /*5510*/  IMAD.IADD R7, R7, 0x1, -R12 ;  /* 0x0000000107077824 */ /* 0x000fe200078e0a0c */
[----:B------:R-:W-:Y:S01]  /*5520*/  LEA.HI R13, R18, R17, RZ, 0x4 ;  /* 0x00000011120d7211 */ /* 0x000fe200078f20ff */
[----:B------:R-:W-:Y:S01]  /*5530*/  IMAD.IADD R9, R9, 0x1, -R8 ;  /* 0x0000000109097824 */ /* 0x000fe200078e0a08 */
[----:B------:R-:W-:Y:S01]  /*5540*/  LOP3.LUT R18, R11, 0xfffffffe, RZ, 0xc0, !PT ;  /* 0xfffffffe0b127812 */ /* 0x000fe200078ec0ff */
[----:B------:R-:W-:Y:S01]  /*5550*/  IMAD R8, R7, 0x8, R14 ;  /* 0x0000000807087824 */ /* 0x000fe200078e020e */
[----:B------:R-:W-:Y:S01]  /*5560*/  LOP3.LUT R20, R13, 0x1ffffff0, RZ, 0xc0, !PT ;  /* 0x1ffffff00d147812 */ /* 0x000fe200078ec0ff */
[----:B------:R-:W-:-:S02]  /*5570*/  IMAD R7, R9, 0x8, R10 ;  /* 0x0000000809077824 */ /* 0x000fc400078e020a */
[----:B------:R-:W-:Y:S01]  /*5580*/  IMAD.IADD R18, R15, 0x1, -R18 ;  /* 0x000000010f127824 */ /* 0x000fe200078e0a12 */
[----:B------:R1:W-:Y:S01]  /*5590*/  STL [R1+0x34], R8 ;  /* 0x0000340801007387 */ /* 0x0003e20000100800 */
[----:B------:R-:W-:-:S03]  /*55a0*/  IMAD.IADD R17, R17, 0x1, -R20 ;  /* 0x0000000111117824 */ /* 0x000fc600078e0a14 */
[----:B------:R2:W-:Y:S01]  /*55b0*/  STL [R1+0x30], R7 ;  /* 0x0000300701007387 */ /* 0x0005e20000100800 */
[----:B------:R-:W-:Y:S02]  /*55c0*/  IMAD R10, R17, 0x8, R18 ;  /* 0x00000008110a7824 */ /* 0x000fe400078e0212 */
[C---:B-1----:R-:W-:Y:S02]  /*55d0*/  VIADD R8, R230.reuse, 0x4000 ;  /* 0x00004000e6087836 */ /* 0x042fe40000000000 */
[----:B--2---:R-:W-:Y:S01]  /*55e0*/  VIADD R7, R230, 0x20c00 ;  /* 0x00020c00e6077836 */ /* 0x004fe20000000000 */
[----:B------:R-:W-:Y:S02]  /*55f0*/  SHF.R.U32.HI R230, RZ, 0x4, R230 ;  /* 0x00000004ffe67819 */ /* 0x000fe400000116e6 */
[----:B------:R-:W-:Y:S02]  /*5600*/  SHF.R.U32.HI R8, RZ, 0x4, R8 ;  /* 0x00000004ff087819 */ /* 0x000fe40000011608 */
[----:B------:R-:W-:-:S02]  /*5610*/  SHF.R.U32.HI R7, RZ, 0x4, R7 ;  /* 0x00000004ff077819 */ /* 0x000fc40000011607 */
[----:B------:R-:W-:Y:S01]  /*5620*/  LOP3.LUT R230, R230, 0x3fff, RZ, 0xc0, !PT ;  /* 0x00003fffe6e67812 */ /* 0x000fe200078ec0ff */
[----:B------:R1:W-:Y:S01]  /*5630*/  STL [R1+0x2c], R10 ;  /* 0x00002c0a01007387 */ /* 0x0003e20000100800 */
[----:B------:R-:W-:Y:S02]  /*5640*/  LOP3.LUT R8, R8, 0x3fff, RZ, 0xc0, !PT ;  /* 0x00003fff08087812 */ /* 0x000fe400078ec0ff */
[----:B------:R-:W-:Y:S02]  /*5650*/  LOP3.LUT R7, R7, 0x3fff, RZ, 0xc0, !PT ;  /* 0x00003fff07077812 */ /* 0x000fe400078ec0ff */
[----:B------:R-:W-:Y:S02]  /*5660*/  LOP3.LUT R237, R8, 0x10000, RZ, 0xfc, !PT ;  /* 0x0001000008ed7812 */ /* 0x000fe400078efcff */
[----:B-1----:R-:W-:Y:S02]  /*5670*/  LOP3.LUT R10, R230, 0x10000, RZ, 0xfc, !PT ;  /* 0x00010000e60a7812 */ /* 0x002fe400078efcff */
[----:B------:R-:W-:Y:S01]  /*5680*/  LOP3.LUT R7, R7, 0x10000, RZ, 0xfc, !PT ;  /* 0x0001000007077812 */ /* 0x000fe200078efcff */
[----:B------:R-:W-:-:S02]  /*5690*/  IMAD.MOV.U32 R15, RZ, RZ, 0x40000040 ;  /* 0x40000040ff0f7424 */ /* 0x000fc400078e00ff */
[C---:B------:R-:W-:Y:S02]  /*56a0*/  VIADD R18, R10.reuse, 0x2 ;  /* 0x000000020a127836 */ /* 0x040fe40000000000 */
[C---:B------:R-:W-:Y:S01]  /*56b0*/  VIADD R14, R10.reuse, 0x4 ;  /* 0x000000040a0e7836 */ /* 0x040fe20000000000 */
[----:B------:R1:W-:Y:S01]  /*56c0*/  STL [R1+0x28], R10 ;  /* 0x0000280a01007387 */ /* 0x0003e20000100800 */
[----:B------:R-:W-:Y:S02]  /*56d0*/  VIADD R12, R10, 0x6 ;  /* 0x000000060a0c7836 */ /* 0x000fe40000000000 */
[----:B------:R-:W-:Y:S01]  /*56e0*/  IMAD.MOV.U32 R13, RZ, RZ, 0x40000040 ;  /* 0x40000040ff0d7424 */ /* 0x000fe200078e00ff */
[----:B------:R2:W-:Y:S01]  /*56f0*/  STL [R1+0x3c], R7 ;  /* 0x00003c0701007387 */ /* 0x0005e20000100800 */
[----:B------:R-:W-:Y:S02]  /*5700*/  VIADD R8, R237, 0x4 ;  /* 0x00000004ed087836 */ /* 0x000fe40000000000 */
[----:B------:R-:W-:Y:S01]  /*5710*/  IMAD.MOV.U32 R9, RZ, RZ, 0x40000040 ;  /* 0x40000040ff097424 */ /* 0x000fe200078e00ff */
[----:B------:R4:W-:Y:S01]  /*5720*/  STL.64 [R1+0x20], R18 ;  /* 0x0000201201007387 */ /* 0x0009e20000100a00 */
[----:B------:R-:W-:-:S02]  /*5730*/  IMAD.MOV.U32 R11, RZ, RZ, 0x40000040 ;  /* 0x40000040ff0b7424 */ /* 0x000fc400078e00ff */
[----:B-1----:R-:W-:Y:S01]  /*5740*/  VIADD R10, R237, 0x2 ;  /* 0x00000002ed0a7836 */ /* 0x002fe20000000000 */
[----:B------:R4:W-:Y:S04]  /*5750*/  STL.64 [R1+0x18], R14 ;  /* 0x0000180e01007387 */ /* 0x0009e80000100a00 */
[----:B------:R4:W-:Y:S04]  /*5760*/  STL.64 [R1+0x10], R12 ;  /* 0x0000100c01007387 */ /* 0x0009e80000100a00 */
[----:B------:R4:W-:Y:S04]  /*5770*/  STL.64 [R1], R8 ;  /* 0x0000000801007387 */ /* 0x0009e80000100a00 */
[----:B------:R4:W-:Y:S01]  /*5780*/  STL.64 [R1+0x8], R10 ;  /* 0x0000080a01007387 */ /* 0x0009e20000100a00 */
[----:B--2---:R-:W-:Y:S01]  /*5790*/  VIADD R7, R5, 0x4 ;  /* 0x0000000405077836 */ /* 0x004fe20000000000 */
[----:B---3--:R-:W-:Y:S01]  /*57a0*/  LOP3.LUT R231, R21, 0x1, RZ, 0xfc, !PT ;  /* 0x0000000115e77812 */ /* 0x008fe200078efcff */
[----:B------:R-:W-:-:S02]  /*57b0*/  VIADD R20, R5, 0x8 ;  /* 0x0000000805147836 */ /* 0x000fc40000000000 */
[C---:B------:R-:W-:Y:S02]  /*57c0*/  VIADD R17, R5.reuse, 0xc ;  /* 0x0000000c05117836 */ /* 0x040fe40000000000 */
[----:B------:R-:W-:Y:S02]  /*57d0*/  VIADD R7, R5, 0x10 ;  /* 0x0000001005077836 */ /* 0x000fe40000000000 */
[----:B------:R-:W-:Y:S02]  /*57e0*/  VIADD R234, R237, 0x6 ;  /* 0x00000006edea7836 */ /* 0x000fe40000000000 */
[C---:B------:R-:W-:Y:S02]  /*57f0*/  VIADD R20, R5.reuse, 0x14 ;  /* 0x0000001405147836 */ /* 0x040fe40000000000 */
[C---:B------:R-:W-:Y:S02]  /*5800*/  VIADD R17, R5.reuse, 0x18 ;  /* 0x0000001805117836 */ /* 0x040fe40000000000 */
[----:B----4-:R-:W-:-:S07]  /*5810*/  VIADD R7, R5, 0x1c ;  /* 0x0000001c05077836 */ /* 0x010fce0000000000 */
.L_x_2445:
[----:B------:R-:W-:Y:S01]  /*5820*/  ISETP.NE.AND P0, PT, R231, 0x3, PT ;  /* 0x00000003e700780c */ /* 0x000fe20003f05270 */
[----:B------:R-:W-:-:S12]  /*5830*/  YIELD ;  /* 0x0000000000007946 */ /* 0x000fd80003800000 */
[----:B--2---:R-:W-:Y:S05]  /*5840*/  @!P0 BRA `(.L_x_2435) ;  /* 0x0000000000048947 */ /* 0x004fea0003800000 */
[----:B------:R-:W-:Y:S01]  /*5850*/  BPT.TRAP 0x1 ;  /* 0x000000040000795c */ /* 0x000fe20000300000 */
.L_x_2435:
[----:B------:R-:W-:Y:S01]  /*5860*/  IMAD R7, R0, 0x8, R236 ;  /* 0x0000000800077824 */ /* 0x000fe200078e02ec */
[----:B------:R-:W-:-:S04]  /*5870*/  SHF.L.U32 R20, R4, 0x1f, RZ ;  /* 0x0000001f04147819 */ /* 0x000fc800000006ff */
[----:B------:R1:W2:Y:S01]  /*5880*/  SYNCS.PHASECHK.TRANS64.TRYWAIT P1, [R7+URZ+0x30c10], R20 ;  /* 0x030c1014070075a7 */ /* 0x0002a2000802017f */
[----:B------:R-:W-:Y:S05]  /*5890*/  @!P0 BRA `(.L_x_2436) ;  /* 0x0000000000048947 */ /* 0x000fea0003800000 */
[----:B------:R-:W-:Y:S01]  /*58a0*/  BPT.TRAP 0x1 ;  /* 0x000000040000795c */ /* 0x000fe20000300000 */
.L_x_2436:
[----:B------:R-:W-:-:S05]  /*58b0*/  VIADD R8, R236, 0x10000 ;  /* 0x00010000ec087836 */ /* 0x000fca0000000000 */
[----:B------:R-:W-:-:S04]  /*58c0*/  SHF.R.U32.HI R8, RZ, 0x4, R8 ;  /* 0x00000004ff087819 */ /* 0x000fc80000011608 */
[----:B------:R-:W-:-:S04]  /*58d0*/  LOP3.LUT R8, R8, 0x3fff, RZ, 0xc0, !PT ;  /* 0x00003fff08087812 */ /* 0x000fc800078ec0ff */
[----:B------:R-:W-:Y:S01]  /*58e0*/  LOP3.LUT R9, R8, 0x10000, RZ, 0xfc, !PT ;  /* 0x0001000008097812 */ /* 0x000fe200078efcff */
[----:B--2---:R-:W-:Y:S06]  /*58f0*/  @P1 BRA `(.L_x_2437) ;  /* 0x0000000000081947 */ /* 0x004fec0003800000 */
[----:B------:R-:W2:Y:S02]  /*5900*/  SYNCS.PHASECHK.TRANS64.TRYWAIT P1, [R7+URZ+0x30c10], R20 ;  /* 0x030c1014070075a7 */ /* 0x000ea4000802017f */
[----:B--2---:R-:W-:Y:S05]  /*5910*/  @!P1 BRA `(.L_x_2438) ;  /* 0x0000007800609947 */ /* 0x004fea0003800000 */
.L_x_2437:
        /* <DEDUP_REMOVED lines=63> */
.L_x_2439:
[----:B------:R1:W1:Y:S01]  /*5d10*/  SYNCS.PHASECHK.TRANS64.TRYWAIT P1, [R7+URZ+0x30c30], R20 ;  /* 0x030c3014070075a7 */ /* 0x000262000802017f */
[----:B------:R-:W-:Y:S05]  /*5d20*/  @!P0 BRA `(.L_x_2440) ;  /* 0x0000000000048947 */ /* 0x000fea0003800000 */
[----:B------:R-:W-:Y:S01]  /*5d30*/  BPT.TRAP 0x1 ;  /* 0x000000040000795c */ /* 0x000fe20000300000 */
.L_x_2440:
        /* <DEDUP_REMOVED lines=8> */
.L_x_2441:
[----:B------:R-:W5:Y:S01]  /*5dc0*/  LDL.64 R12, [R1+0x8] ;  /* 0x00000800010c7983 */ /* 0x000f620000100a00 */
[----:B------:R-:W-:Y:S01]  /*5dd0*/  R2UR UR4, R237 ;  /* 0x00000000ed0472ca */ /* 0x000fe200000e0000 */
[----:B------:R-:W-:Y:S01]  /*5de0*/  WARPGROUP.ARRIVE ;  /* 0x00000000000079c5 */ /* 0x000fe20000000000 */
[----:B------:R-:W-:Y:S01]  /*5df0*/  R2UR UR6, R9 ;  /* 0x00000000090672ca */ /* 0x000fe200000e0000 */
[----:B------:R-:W4:Y:S01]  /*5e00*/  LDL.64 R20, [R1] ;  /* 0x0000000001147983 */ /* 0x000f220000100a00 */
[----:B------:R-:W-:Y:S01]  /*5e10*/  UMOV UR5, 0x40000040 ;  /* 0x4000004000057882 */ /* 0x000fe20000000000 */
[----:B------:R-:W-:Y:S01]  /*5e20*/  UMOV UR7, 0x40000040 ;  /* 0x4000004000077882 */ /* 0x000fe20000000000 */
[----:B------:R-:W-:Y:S01]  /*5e30*/  UMOV UR11, 0x40000040 ;  /* 0x40000040000b7882 */ /* 0x000fe20000000000 */
[C---:B------:R-:W-:Y:S01]  /*5e40*/  VIADD R14, R5.reuse, 0x4 ;  /* 0x00000004050e7836 */ /* 0x040fe20000000000 */
[----:B--2---:R-:W1:Y:S01]  /*5e50*/  SHFL.IDX PT, R9, R10, R5, 0x1f ;  /* 0x00001f050a097589 */ /* 0x004e6200000e0000 */
[C---:B------:R-:W-:Y:S01]  /*5e60*/  ISETP.GT.AND P1, PT, R6.reuse, 0x8, PT ;  /* 0x000000080600780c */ /* 0x040fe20003f24270 */
[----:B------:R-:W-:Y:S01]  /*5e70*/  VIADD R17, R5, 0x8 ;  /* 0x0000000805117836 */ /* 0x000fe20000000000 */
[----:B------:R-:W-:Y:S01]  /*5e80*/  ISETP.GT.AND P2, PT, R6, RZ, PT ;  /* 0x000000ff0600720c */ /* 0x000fe20003f44270 */
[----:B------:R-:W2:Y:S01]  /*5e90*/  SHFL.IDX PT, R11, R10, R14, 0x1f ;  /* 0x00001f0e0a0b7589 */ /* 0x000ea200000e0000 */
[----:B------:R-:W-:-:S02]  /*5ea0*/  FSEL R91, R91, -INF , P1 ;  /* 0xff8000005b5b7808 */ /* 0x000fc40000800000 */
[----:B------:R-:W-:Y:S01]  /*5eb0*/  HGMMA.64x128x16.F32 R24, gdesc[UR4], RZ, !UPT, gsb0 ;  /* 0x01e00000041879f0 */ /* 0x000fe2000c0008ff */
[----:B------:R-:W-:Y:S01]  /*5ec0*/  UIADD3 UR4, UR6, 0x2, URZ ;  /* 0x0000000206047890 */ /* 0x000fe2000fffe03f */
[----:B------:R-:W-:Y:S01]  /*5ed0*/  FSEL R88, R88, -INF , P2 ;  /* 0xff80000058587808 */ /* 0x000fe20001000000 */
[----:B------:R-:W-:Y:S01]  /*5ee0*/  ULDC UR5, c[0x0][0x744] ;  /* 0x0001d10000057ab9 */ /* 0x000fe20000000800 */
[----:B------:R-:W-:Y:S02]  /*5ef0*/  FSEL R90, R90, -INF , P1 ;  /* 0xff8000005a5a7808 */ /* 0x000fe40000800000 */
[----:B------:R-:W-:Y:S02]  /*5f00*/  FSEL R89, R89, -INF , P2 ;  /* 0xff80000059597808 */ /* 0x000fe40001000000 */
[----:B------:R-:W-:Y:S01]  /*5f10*/  UMOV UR10, UR4 ;  /* 0x00000004000a7c82 */ /* 0x000fe20008000000 */
[----:B---3--:R-:W-:Y:S01]  /*5f20*/  SHFL.IDX PT, R18, R233, R5, 0x1f ;  /* 0x00001f05e9127589 */ /* 0x008fe200000e0000 */
[----:B------:R-:W-:-:S02]  /*5f30*/  FSEL R92, R92, -INF , P2 ;  /* 0xff8000005c5c7808 */ /* 0x000fc40001000000 */
[----:B------:R-:W-:Y:S01]  /*5f40*/  FSEL R94, R94, -INF , P1 ;  /* 0xff8000005e5e7808 */ /* 0x000fe20000800000 */
[--C-:B-1----:R-:W-:Y:S01]  /*5f50*/  FFMA.FTZ R88, R88, UR5, -R9.reuse ;  /* 0x0000000558587c23 */ /* 0x102fe20008010809 */
[----:B------:R-:W-:Y:S01]  /*5f60*/  FFMA.FTZ R90, R90, UR5, -R9 ;  /* 0x000000055a5a7c23 */ /* 0x000fe20008010809 */
[--C-:B--2---:R-:W-:Y:S01]  /*5f70*/  FFMA.FTZ R91, R91, UR5, -R11.reuse ;  /* 0x000000055b5b7c23 */ /* 0x104fe2000801080b */
[----:B------:R-:W-:Y:S01]  /*5f80*/  FFMA.FTZ R89, R89, UR5, -R11 ;  /* 0x0000000559597c23 */ /* 0x000fe2000801080b */
[----:B------:R-:W-:Y:S02]  /*5f90*/  WARPGROUP.DEPBAR.LE gsb0, 0x0 ;  /* 0x00008000000079c5 */ /* 0x000fe40000010000 */
[----:B------:R-:W-:Y:S01]  /*5fa0*/  WARPGROUP.ARRIVE ;  /* 0x00000000000079c5 */ /* 0x000fe20000000000 */
[----:B------:R1:W-:Y:S01]  /*5fb0*/  MUFU.EX2 R230, R91 ;  /* 0x0000005b00e67308 */ /* 0x0003e20000000800 */
[----:B------:R-:W-:Y:S01]  /*5fc0*/  UIADD3 UR4, UR6, 0x4, URZ ;  /* 0x0000000406047890 */ /* 0x000fe2000fffe03f */
[----:B------:R-:W-:-:S02]  /*5fd0*/  FSEL R93, R93, -INF , P2 ;  /* 0xff8000005d5d7808 */ /* 0x000fc40001000000 */
[----:B------:R-:W-:Y:S02]  /*5fe0*/  FSEL R95, R95, -INF , P1 ;  /* 0xff8000005f5f7808 */ /* 0x000fe40000800000 */
[----:B------:R-:W-:Y:S02]  /*5ff0*/  FSEL R101, R101, -INF , P2 ;  /* 0xff80000065657808 */ /* 0x000fe40001000000 */
[----:B------:R-:W-:Y:S01]  /*6000*/  FSEL R104, R104, -INF , P2 ;  /* 0xff80000068687808 */ /* 0x000fe20001000000 */
[----:B-1----:R-:W-:Y:S01]  /*6010*/  VIADD R91, R5, 0x1c ;  /* 0x0000001c055b7836 */ /* 0x002fe20000000000 */
[----:B------:R-:W-:Y:S02]  /*6020*/  FSEL R98, R98, -INF , P1 ;  /* 0xff80000062627808 */ /* 0x000fe40000800000 */
[----:B------:R-:W-:Y:S02]  /*6030*/  FSEL R103, R103, -INF , P1 ;  /* 0xff80000067677808 */ /* 0x000fe40000800000 */
[----:B------:R-:W-:Y:S01]  /*6040*/  FSEL R106, R106, -INF , P1 ;  /* 0xff8000006a6a7808 */ /* 0x000fe20000800000 */
[----:B------:R-:W-:Y:S01]  /*6050*/  SHFL.IDX PT, R15, R10, R91, 0x1f ;  /* 0x00001f5b0a0f7589 */ /* 0x000fe200000e0000 */
[----:B------:R1:W-:Y:S01]  /*6060*/  MUFU.EX2 R222, R88 ;  /* 0x0000005800de7308 */ /* 0x0003e20000000800 */
[----:B-----5:R-:W-:-:S02]  /*6070*/  R2UR UR8, R12 ;  /* 0x000000000c0872ca */ /* 0x020fc400000e0000 */
[----:B------:R-:W-:Y:S01]  /*6080*/  R2UR UR9, R13 ;  /* 0x000000000d0972ca */ /* 0x000fe200000e0000 */
[----:B------:R-:W-:Y:S01]  /*6090*/  VIADD R13, R5, 0xc ;  /* 0x0000000c050d7836 */ /* 0x000fe20000000000 */
[----:B------:R-:W2:Y:S03]  /*60a0*/  SHFL.IDX PT, R12, R10, R17, 0x1f ;  /* 0x00001f110a0c7589 */ /* 0x000ea600000e0000 */
[----:B------:R3:W5:Y:S01]  /*60b0*/  MUFU.EX2 R232, R90 ;  /* 0x0000005a00e87308 */ /* 0x0007620000000800 */
[----:B------:R1:W3:Y:S04]  /*60c0*/  SHFL.IDX PT, R9, R10, R13, 0x1f ;  /* 0x00001f0d0a097589 */ /* 0x0002e800000e0000 */
[----:B------:R-:W-:Y:S01]  /*60d0*/  SHFL.IDX PT, R22, R233, R17, 0x1f ;  /* 0x00001f11e9167589 */ /* 0x000fe200000e0000 */
[----:B------:R-:W-:-:S02]  /*60e0*/  FSEL R97, R97, -INF , P2 ;  /* 0xff80000061617808 */ /* 0x000fc40001000000 */
[----:B------:R-:W-:Y:S01]  /*60f0*/  MUFU.EX2 R225, R89 ;  /* 0x0000005900e17308 */ /* 0x000fe20000000800 */
[----:B------:R-:W-:Y:S01]  /*6100*/  HGMMA.64x128x16.F32 R24, gdesc[UR8], R24, gsb0 ;  /* 0x01e00000081879f0 */ /* 0x000fe20008000818 */
[----:B-1----:R-:W-:Y:S01]  /*6110*/  VIADD R13, R5, 0x10 ;  /* 0x00000010050d7836 */ /* 0x002fe20000000000 */
[----:B----4-:R-:W-:-:S04]  /*6120*/  R2UR UR8, R20 ;  /* 0x00000000140872ca */ /* 0x010fc800000e0000 */
[----:B------:R1:W4:Y:S01]  /*6130*/  SHFL.IDX PT, R11, R10, R13, 0x1f ;  /* 0x00001f0d0a0b7589 */ /* 0x00032200000e0000 */
[----:B------:R-:W-:Y:S01]  /*6140*/  R2UR UR9, R21 ;  /* 0x00000000150972ca */ /* 0x000fe200000e0000 */
[----:B------:R-:W-:Y:S01]  /*6150*/  UMOV UR10, UR4 ;  /* 0x00000004000a7c82 */ /* 0x000fe20008000000 */
[----:B------:R-:W-:Y:S01]  /*6160*/  UMOV UR11, 0x40000040 ;  /* 0x40000040000b7882 */ /* 0x000fe20000000000 */
[----:B------:R5:W-:Y:S01]  /*6170*/  SHFL.IDX PT, R20, R233, R14, 0x1f ;  /* 0x00001f0ee9147589 */ /* 0x000be200000e0000 */
[--C-:B--2---:R-:W-:Y:S01]  /*6180*/  FFMA.FTZ R92, R92, UR5, -R12.reuse ;  /* 0x000000055c5c7c23 */ /* 0x104fe2000801080c */
[----:B------:R-:W-:Y:S01]  /*6190*/  FFMA.FTZ R94, R94, UR5, -R12 ;  /* 0x000000055e5e7c23 */ /* 0x000fe2000801080c */
[----:B-1----:R-:W-:Y:S02]  /*61a0*/  VIADD R13, R5, 0x14 ;  /* 0x00000014050d7836 */ /* 0x002fe40000000000 */
[--C-:B---3--:R-:W-:Y:S01]  /*61b0*/  FFMA.FTZ R93, R93, UR5, -R9.reuse ;  /* 0x000000055d5d7c23 */ /* 0x108fe20008010809 */
[----:B------:R-:W-:Y:S01]  /*61c0*/  FFMA.FTZ R95, R95, UR5, -R9 ;  /* 0x000000055f5f7c23 */ /* 0x000fe20008010809 */
[--C-:B------:R-:W-:Y:S01]  /*61d0*/  FFMA.FTZ R17, R104, UR5, -R18.reuse ;  /* 0x0000000568117c23 */ /* 0x100fe20008010812 */
[--C-:B-----5:R-:W-:Y:S01]  /*61e0*/  FFMA.FTZ R14, R101, UR5, -R15.reuse ;  /* 0x00000005650e7c23 */ /* 0x120fe2000801080f */
[----:B------:R1:W2:Y:S01]  /*61f0*/  SHFL.IDX PT, R12, R10, R13, 0x1f ;  /* 0x00001f0d0a0c7589 */ /* 0x0002a200000e0000 */
[----:B------:R-:W-:Y:S01]  /*6200*/  FFMA.FTZ R15, R103, UR5, -R15 ;  /* 0x00000005670f7c23 */ /* 0x000fe2000801080f */
[----:B------:R-:W-:Y:S01]  /*6210*/  FFMA.FTZ R18, R106, UR5, -R18 ;  /* 0x000000056a127c23 */ /* 0x000fe20008010812 */
[----:B------:R-:W-:-:S02]  /*6220*/  VIADD R103, R5, 0xc ;  /* 0x0000000c05677836 */ /* 0x000fc40000000000 */
[C---:B------:R-:W-:Y:S02]  /*6230*/  VIADD R106, R5.reuse, 0x10 ;  /* 0x00000010056a7836 */ /* 0x040fe40000000000 */
[C---:B------:R-:W-:Y:S02]  /*6240*/  VIADD R101, R5.reuse, 0x14 ;  /* 0x0000001405657836 */ /* 0x040fe40000000000 */
[----:B----4-:R-:W-:Y:S01]  /*6250*/  FFMA.FTZ R9, R98, UR5, -R11 ;  /* 0x0000000562097c23 */ /* 0x010fe2000801080b */
[C---:B------:R-:W-:Y:S01]  /*6260*/  VIADD R104, R5.reuse, 0x18 ;  /* 0x0000001805687836 */ /* 0x040fe20000000000 */
[----:B------:R-:W3:Y:S01]  /*6270*/  SHFL.IDX PT, R98, R223, R5, 0x1f ;  /* 0x00001f05df627589 */ /* 0x000ee200000e0000 */
[----:B------:R4:W-:Y:S03]  /*6280*/  MUFU.EX2 R229, R92 ;  /* 0x0000005c00e57308 */ /* 0x0009e60000000800 */
[----:B------:R-:W-:Y:S04]  /*6290*/  SHFL.IDX PT, R88, R233, R103, 0x1f ;  /* 0x00001f67e9587589 */ /* 0x000fe800000e0000 */
[----:B------:R-:W-:Y:S01]  /*62a0*/  SHFL.IDX PT, R90, R233, R106, 0x1f ;  /* 0x00001f6ae95a7589 */ /* 0x000fe200000e0000 */
[----:B------:R5:W-:Y:S03]  /*62b0*/  MUFU.EX2 R228, R94 ;  /* 0x0000005e00e47308 */ /* 0x000be60000000800 */
[----:B----4-:R-:W-:Y:S04]  /*62c0*/  SHFL.IDX PT, R92, R233, R101, 0x1f ;  /* 0x00001f65e95c7589 */ /* 0x010fe800000e0000 */
[----:B-----5:R-:W-:Y:S04]  /*62d0*/  SHFL.IDX PT, R94, R233, R104, 0x1f ;  /* 0x00001f68e95e7589 */ /* 0x020fe800000e0000 */
[----:B------:R-:W4:Y:S01]  /*62e0*/  SHFL.IDX PT, R233, R233, R91, 0x1f ;  /* 0x00001f5be9e97589 */ /* 0x000f2200000e0000 */
[----:B-1----:R-:W-:Y:S01]  /*62f0*/  VIADD R13, R5, 0x18 ;  /* 0x00000018050d7836 */ /* 0x002fe20000000000 */
[----:B------:R-:W-:-:S02]  /*6300*/  FSEL R120, R120, -INF , P2 ;  /* 0xff80000078787808 */ /* 0x000fc40001000000 */
[----:B------:R-:W-:-:S03]  /*6310*/  FSEL R117, R117, -INF , P2 ;  /* 0xff80000075757808 */ /* 0x000fc60001000000 */
[----:B------:R2:W-:Y:S01]  /*6320*/  SHFL.IDX PT, R13, R10, R13, 0x1f ;  /* 0x00001f0d0a0d7589 */ /* 0x0005e200000e0000 */
[----:B------:R4:W-:Y:S01]  /*6330*/  MUFU.EX2 R226, R95 ;  /* 0x0000005f00e27308 */ /* 0x0009e20000000800 */
[----:B--2---:R-:W-:Y:S01]  /*6340*/  FFMA.FTZ R10, R97, UR5, -R12 ;  /* 0x00000005610a7c23 */ /* 0x004fe2000801080c */
[----:B---3--:R-:W-:Y:S01]  /*6350*/  FFMA.FTZ R97, R120, UR5, -R98 ;  /* 0x0000000578617c23 */ /* 0x008fe20008010862 */
[----:B------:R-:W-:Y:S01]  /*6360*/  FSEL R120, R144, -INF , P2 ;  /* 0xff80000090787808 */ /* 0x000fe20001000000 */
[----:B------:R-:W-:Y:S02]  /*6370*/  VIADD R144, R5, 0x14 ;  /* 0x0000001405907836 */ /* 0x000fe40000000000 */
[----:B----4-:R-:W-:-:S03]  /*6380*/  FFMA.FTZ R95, R117, UR5, -R233 ;  /* 0x00000005755f7c23 */ /* 0x010fc600080108e9 */
[----:B------:R-:W1:Y:S01]  /*6390*/  SHFL.IDX PT, R117, R219, R144, 0x1f ;  /* 0x00001f90db757589 */ /* 0x000e6200000e0000 */
[----:B------:R-:W-:Y:S02]  /*63a0*/  WARPGROUP.DEPBAR.LE gsb0, 0x0 ;  /* 0x00008000000079c5 */ /* 0x000fe40000010000 */
[----:B------:R-:W-:-:S06]  /*63b0*/  WARPGROUP.ARRIVE ;  /* 0x00000000000079c5 */ /* 0x000fcc0000000000 */
[----:B------:R-:W-:Y:S01]  /*63c0*/  HGMMA.64x128x16.F32 R24, gdesc[UR8], R24, gsb0 ;  /* 0x01e00000081879f0 */ /* 0x000fe20008000818 */
[----:B------:R-:W-:Y:S02]  /*63d0*/  FSEL R116, R116, -INF , P2 ;  /* 0xff80000074747808 */ /* 0x000fe40001000000 */
[----:B------:R-:W-:Y:S01]  /*63e0*/  FSEL R118, R118, -INF , P1 ;  /* 0xff80000076767808 */ /* 0x000fe20000800000 */
[----:B------:R2:W-:Y:S01]  /*63f0*/  MUFU.EX2 R227, R93 ;  /* 0x0000005d00e37308 */ /* 0x0005e20000000800 */
[----:B------:R-:W-:Y:S01]  /*6400*/  FSEL R147, R147, -INF , P1 ;  /* 0xff80000093937808 */ /* 0x000fe20000800000 */
[--C-:B--2---:R-:W-:Y:S02]  /*6410*/  FFMA.FTZ R93, R116, UR5, -R94.reuse ;  /* 0x00000005745d7c23 */ /* 0x104fe4000801085e */
[----:B------:R-:W-:Y:S01]  /*6420*/  FFMA.FTZ R94, R118, UR5, -R94 ;  /* 0x00000005765e7c23 */ /* 0x000fe2000801085e */
[----:B------:R-:W-:-:S05]  /*6430*/  FSEL R118, R145, -INF , P2 ;  /* 0xff80000091767808 */ /* 0x000fca0001000000 */
[--C-:B-1----:R-:W-:Y:S01]  /*6440*/  FFMA.FTZ R118, R118, UR5, -R117.reuse ;  /* 0x0000000576767c23 */ /* 0x102fe20008010875 */
[----:B------:R-:W-:Y:S02]  /*6450*/  FFMA.FTZ R117, R147, UR5, -R117 ;  /* 0x0000000593757c23 */ /* 0x000fe40008010875 */
[----:B------:R-:W2:Y:S01]  /*6460*/  LDL R147, [R1+0x38] ;  /* 0x0000380001937983 */ /* 0x000ea20000100800 */
[----:B------:R-:W-:Y:S02]  /*6470*/  R2UR UR8, R234 ;  /* 0x00000000ea0872ca */ /* 0x000fe400000e0000 */
[----:B------:R-:W-:Y:S01]  /*6480*/  R2UR UR9, R235 ;  /* 0x00000000eb0972ca */ /* 0x000fe200000e0000 */
[----:B------:R-:W-:Y:S01]  /*6490*/  UIADD3 UR6, UR6, 0x6, URZ ;  /* 0x0000000606067890 */ /* 0x000fe2000fffe03f */
[----:B------:R-:W-:-:S06]  /*64a0*/  UMOV UR11, 0x40000040 ;  /* 0x40000040000b7882 */ /* 0x000fcc0000000000 */
[----:B------:R-:W-:Y:S01]  /*64b0*/  UMOV UR10, UR6 ;  /* 0x00000006000a7c82 */ /* 0x000fe20008000000 */
[----:B------:R-:W-:Y:S02]  /*64c0*/  WARPGROUP.DEPBAR.LE gsb0, 0x0 ;  /* 0x00008000000079c5 */ /* 0x000fe40000010000 */
[----:B------:R-:W-:-:S06]  /*64d0*/  WARPGROUP.ARRIVE ;  /* 0x00000000000079c5 */ /* 0x000fcc0000000000 */
[----:B------:R-:W-:Y:S01]  /*64e0*/  HGMMA.64x128x16.F32 R24, gdesc[UR8], R24, gsb0 ;  /* 0x01e00000081879f0 */ /* 0x000fe20008000818 */
[----:B------:R-:W-:Y:S01]  /*64f0*/  FSEL R113, R113, -INF , P2 ;  /* 0xff80000071717808 */ /* 0x000fe20001000000 */
[----:B------:R-:W1:Y:S01]  /*6500*/  SHFL.IDX PT, R103, R223, R103, 0x1f ;  /* 0x00001f67df677589 */ /* 0x000e6200000e0000 */
[----:B------:R-:W-:Y:S02]  /*6510*/  FSEL R96, R96, -INF , P2 ;  /* 0xff80000060607808 */ /* 0x000fe40001000000 */
[----:B------:R-:W-:Y:S01]  /*6520*/  FSEL R99, R99, -INF , P1 ;  /* 0xff80000063637808 */ /* 0x000fe20000800000 */
[----:B------:R-:W-:Y:S01]  /*6530*/  FFMA.FTZ R91, R113, UR5, -R92 ;  /* 0x00000005715b7c23 */ /* 0x000fe2000801085c */
[----:B------:R-:W-:Y:S01]  /*6540*/  FSEL R108, R108, -INF , P2 ;  /* 0xff8000006c6c7808 */ /* 0x000fe20001000000 */
[----:B------:R-:W-:Y:S01]  /*6550*/  VIADD R113, R5, 0x4 ;  /* 0x0000000405717836 */ /* 0x000fe20000000000 */
[----:B------:R-:W-:Y:S02]  /*6560*/  FSEL R100, R100, -INF , P2 ;  /* 0xff80000064647808 */ /* 0x000fe40001000000 */
[----:B------:R-:W-:-:S02]  /*6570*/  FSEL R110, R110, -INF , P1 ;  /* 0xff8000006e6e7808 */ /* 0x000fc40000800000 */
[----:B------:R-:W-:Y:S01]  /*6580*/  FSEL R112, R112, -INF , P2 ;  /* 0xff80000070707808 */ /* 0x000fe20001000000 */
[----:B------:R-:W-:Y:S01]  /*6590*/  FFMA.FTZ R96, R96, UR5, -R11 ;  /* 0x0000000560607c23 */ /* 0x000fe2000801080b */
[----:B------:R-:W-:Y:S01]  /*65a0*/  FSEL R114, R114, -INF , P1 ;  /* 0xff80000072727808 */ /* 0x000fe20000800000 */
[----:B------:R-:W-:Y:S01]  /*65b0*/  FFMA.FTZ R11, R99, UR5, -R12 ;  /* 0x00000005630b7c23 */ /* 0x000fe2000801080c */
[--C-:B------:R-:W-:Y:S01]  /*65c0*/  FFMA.FTZ R21, R108, UR5, -R22.reuse ;  /* 0x000000056c157c23 */ /* 0x100fe20008010816 */
[----:B------:R-:W-:Y:S01]  /*65d0*/  FFMA.FTZ R12, R100, UR5, -R13 ;  /* 0x00000005640c7c23 */ /* 0x000fe2000801080d */
[----:B------:R-:W-:Y:S01]  /*65e0*/  FFMA.FTZ R22, R110, UR5, -R22 ;  /* 0x000000056e167c23 */ /* 0x000fe20008010816 */
[--C-:B------:R-:W-:Y:S01]  /*65f0*/  FFMA.FTZ R89, R112, UR5, -R90.reuse ;  /* 0x0000000570597c23 */ /* 0x100fe2000801085a */
[----:B------:R-:W3:Y:S01]  /*6600*/  SHFL.IDX PT, R100, R223, R113, 0x1f ;  /* 0x00001f71df647589 */ /* 0x000ee200000e0000 */
[----:B------:R-:W-:Y:S01]  /*6610*/  FSEL R102, R102, -INF , P1 ;  /* 0xff80000066667808 */ /* 0x000fe20000800000 */
[----:B------:R-:W-:-:S02]  /*6620*/  FFMA.FTZ R90, R114, UR5, -R90 ;  /* 0x00000005725a7c23 */ /* 0x000fc4000801085a */
[----:B------:R4:W5:Y:S01]  /*6630*/  SHFL.IDX PT, R110, R223, R104, 0x1f ;  /* 0x00001f68df6e7589 */ /* 0x00096200000e0000 */
[----:B------:R-:W-:Y:S01]  /*6640*/  VIADD R114, R5, 0x8 ;  /* 0x0000000805727836 */ /* 0x000fe20000000000 */
[----:B------:R-:W-:Y:S02]  /*6650*/  FSEL R109, R109, -INF , P2 ;  /* 0xff8000006d6d7808 */ /* 0x000fe40001000000 */
[----:B------:R5:W5:Y:S01]  /*6660*/  SHFL.IDX PT, R108, R223, R101, 0x1f ;  /* 0x00001f65df6c7589 */ /* 0x000b6200000e0000 */
[----:B------:R-:W-:Y:S02]  /*6670*/  FFMA.FTZ R13, R102, UR5, -R13 ;  /* 0x00000005660d7c23 */ /* 0x000fe4000801080d */
[----:B------:R-:W-:Y:S01]  /*6680*/  FFMA.FTZ R23, R109, UR5, -R88 ;  /* 0x000000056d177c23 */ /* 0x000fe20008010858 */
[----:B------:R-:W5:Y:S01]  /*6690*/  SHFL.IDX PT, R102, R223, R114, 0x1f ;  /* 0x00001f72df667589 */ /* 0x000f6200000e0000 */
[----:B------:R-:W-:Y:S02]  /*66a0*/  FSEL R109, R125, -INF , P2 ;  /* 0xff8000007d6d7808 */ /* 0x000fe40001000000 */
[----:B----4-:R-:W-:-:S02]  /*66b0*/  FSEL R104, R127, -INF , P1 ;  /* 0xff8000007f687808 */ /* 0x010fc40000800000 */
[----:B------:R-:W-:Y:S01]  /*66c0*/  FSEL R119, R119, -INF , P1 ;  /* 0xff80000077777808 */ /* 0x000fe20000800000 */
[--C-:B-1----:R-:W-:Y:S01]  /*66d0*/  FFMA.FTZ R109, R109, UR5, -R103.reuse ;  /* 0x000000056d6d7c23 */ /* 0x102fe20008010867 */
[----:B------:R-:W-:Y:S01]  /*66e0*/  FSEL R105, R105, -INF , P2 ;  /* 0xff80000069697808 */ /* 0x000fe20001000000 */
[----:B------:R-:W-:Y:S01]  /*66f0*/  FFMA.FTZ R104, R104, UR5, -R103 ;  /* 0x0000000568687c23 */ /* 0x000fe20008010867 */
[----:B------:R-:W-:Y:S01]  /*6700*/  FSEL R107, R107, -INF , P1 ;  /* 0xff8000006b6b7808 */ /* 0x000fe20000800000 */
[----:B------:R1:W-:Y:S01]  /*6710*/  MUFU.EX2 R224, R96 ;  /* 0x0000006000e07308 */ /* 0x0003e20000000800 */
[----:B------:R-:W-:Y:S01]  /*6720*/  FSEL R99, R121, -INF , P2 ;  /* 0xff80000079637808 */ /* 0x000fe20001000000 */
[----:B------:R-:W-:Y:S01]  /*6730*/  FFMA.FTZ R19, R105, UR5, -R20 ;  /* 0x0000000569137c23 */ /* 0x000fe20008010814 */
[----:B------:R-:W-:Y:S02]  /*6740*/  FSEL R123, R123, -INF , P1 ;  /* 0xff8000007b7b7808 */ /* 0x000fe40000800000 */
[----:B------:R-:W-:-:S03]  /*6750*/  FSEL R134, R134, -INF , P1 ;  /* 0xff80000086867808 */ /* 0x000fc60000800000 */
[----:B------:R4:W-:Y:S01]  /*6760*/  MUFU.EX2 R103, R109 ;  /* 0x0000006d00677308 */ /* 0x0009e20000000800 */
[----:B-1----:R-:W-:Y:S01]  /*6770*/  FFMA.FTZ R96, R119, UR5, -R233 ;  /* 0x0000000577607c23 */ /* 0x002fe200080108e9 */
[----:B------:R-:W-:Y:S02]  /*6780*/  VIADD R233, R5, 0x1c ;  /* 0x0000001c05e97836 */ /* 0x000fe40000000000 */
[----:B------:R-:W-:Y:S01]  /*6790*/  FFMA.FTZ R20, R107, UR5, -R20 ;  /* 0x000000056b147c23 */ /* 0x000fe20008010814 */
[----:B------:R-:W1:Y:S01]  /*67a0*/  SHFL.IDX PT, R106, R223, R106, 0x1f ;  /* 0x00001f6adf6a7589 */ /* 0x000e6200000e0000 */
[----:B------:R-:W-:Y:S02]  /*67b0*/  FSEL R107, R129, -INF , P2 ;  /* 0xff800000816b7808 */ /* 0x000fe40001000000 */
[----:B----4-:R-:W-:Y:S01]  /*67c0*/  FSEL R109, R132, -INF , P2 ;  /* 0xff800000846d7808 */ /* 0x010fe20001000000 */
[--C-:B---3--:R-:W-:Y:S01]  /*67d0*/  FFMA.FTZ R99, R99, UR5, -R100.reuse ;  /* 0x0000000563637c23 */ /* 0x108fe20008010864 */
[----:B------:R-:W-:Y:S01]  /*67e0*/  FSEL R131, R131, -INF , P1 ;  /* 0xff80000083837808 */ /* 0x000fe20000800000 */
[----:B------:R-:W-:Y:S01]  /*67f0*/  FFMA.FTZ R100, R123, UR5, -R100 ;  /* 0x000000057b647c23 */ /* 0x000fe20008010864 */
[----:B------:R-:W3:Y:S01]  /*6800*/  SHFL.IDX PT, R112, R223, R233, 0x1f ;  /* 0x00001fe9df707589 */ /* 0x000ee200000e0000 */
[--C-:B-----5:R-:W-:Y:S01]  /*6810*/  FFMA.FTZ R109, R109, UR5, -R110.reuse ;  /* 0x000000056d6d7c23 */ /* 0x120fe2000801086e */
[----:B------:R-:W-:Y:S01]  /*6820*/  FFMA.FTZ R110, R134, UR5, -R110 ;  /* 0x00000005866e7c23 */ /* 0x000fe2000801086e */
[----:B------:R-:W-:Y:S01]  /*6830*/  FSEL R111, R111, -INF , P1 ;  /* 0xff8000006f6f7808 */ /* 0x000fe20000800000 */
[----:B------:R4:W-:Y:S01]  /*6840*/  SHFL.IDX PT, R134, R219, R113, 0x1f ;  /* 0x00001f71db867589 */ /* 0x0009e200000e0000 */
[----:B------:R-:W-:Y:S01]  /*6850*/  FSEL R101, R124, -INF , P2 ;  /* 0xff8000007c657808 */ /* 0x000fe20001000000 */
[--C-:B------:R-:W-:Y:S01]  /*6860*/  FFMA.FTZ R107, R107, UR5, -R108.reuse ;  /* 0x000000056b6b7c23 */ /* 0x100fe2000801086c */
[----:B------:R-:W-:Y:S01]  /*6870*/  FSEL R126, R126, -INF , P1 ;  /* 0xff8000007e7e7808 */ /* 0x000fe20000800000 */
[----:B------:R5:W-:Y:S01]  /*6880*/  SHFL.IDX PT, R123, R219, R114, 0x1f ;  /* 0x00001f72db7b7589 */ /* 0x000be200000e0000 */
[----:B------:R-:W-:Y:S01]  /*6890*/  FFMA.FTZ R108, R131, UR5, -R108 ;  /* 0x00000005836c7c23 */ /* 0x000fe2000801086c */
[----:B------:R-:W-:Y:S01]  /*68a0*/  FSEL R116, R148, -INF , P2 ;  /* 0xff80000094747808 */ /* 0x000fe20001000000 */
[----:B------:R-:W-:Y:S01]  /*68b0*/  VIADD R148, R5, 0xc ;  /* 0x0000000c05947836 */ /* 0x000fe20000000000 */
[----:B----4-:R-:W-:Y:S01]  /*68c0*/  FSEL R113, R151, -INF , P1 ;  /* 0xff80000097717808 */ /* 0x010fe20000800000 */
[----:B------:R-:W-:Y:S01]  /*68d0*/  VIADD R151, R5, 0x4 ;  /* 0x0000000405977836 */ /* 0x000fe20000000000 */
[----:B-----5:R-:W-:Y:S01]  /*68e0*/  FSEL R114, R149, -INF , P2 ;  /* 0xff80000095727808 */ /* 0x020fe20001000000 */
[----:B------:R-:W-:Y:S01]  /*68f0*/  VIADD R149, R5, 0x8 ;  /* 0x0000000805957836 */ /* 0x000fe20000000000 */
[----:B------:R-:W-:Y:S01]  /*6900*/  SHFL.IDX PT, R131, R219, R5, 0x1f ;  /* 0x00001f05db837589 */ /* 0x000fe200000e0000 */
[----:B------:R-:W-:Y:S01]  /*6910*/  FFMA.FTZ R88, R111, UR5, -R88 ;  /* 0x000000056f587c23 */ /* 0x000fe20008010858 */
[----:B------:R-:W-:Y:S01]  /*6920*/  FFMA.FTZ R101, R101, UR5, -R102 ;  /* 0x0000000565657c23 */ /* 0x000fe20008010866 */
[----:B------:R-:W-:-:S02]  /*6930*/  VIADD R145, R5, 0x10 ;  /* 0x0000001005917836 */ /* 0x000fc40000000000 */
[----:B------:R-:W-:Y:S01]  /*6940*/  FFMA.FTZ R102, R126, UR5, -R102 ;  /* 0x000000057e667c23 */ /* 0x000fe20008010866 */
[----:B------:R-:W-:Y:S02]  /*6950*/  FSEL R111, R133, -INF , P2 ;  /* 0xff800000856f7808 */ /* 0x000fe40001000000 */
[----:B------:R-:W-:Y:S01]  /*6960*/  FSEL R105, R128, -INF , P2 ;  /* 0xff80000080697808 */ /* 0x000fe20001000000 */
[----:B------:R-:W-:Y:S02]  /*6970*/  WARPGROUP.DEPBAR.LE gsb0, 0x0 ;  /* 0x00008000000079c5 */ /* 0x000fe40000010000 */
[----:B------:R-:W4:Y:S04]  /*6980*/  LDS R221, [R221+0x400] ;  /* 0x00040000dddd7984 */ /* 0x000f280000000800 */
[----:B------:R-:W-:Y:S04]  /*6990*/  LDS R218, [R218+0x400] ;  /* 0x00040000dada7984 */ /* 0x000fe80000000800 */
[----:B------:R-:W-:Y:S04]  /*69a0*/  LDS R217, [R217+0x400] ;  /* 0x00040000d9d97984 */ /* 0x000fe80000000800 */
[----:B------:R-:W-:Y:S01]  /*69b0*/  SHFL.IDX PT, R121, R219, R148, 0x1f ;  /* 0x00001f94db797589 */ /* 0x000fe200000e0000 */
[----:B------:R-:W-:-:S02]  /*69c0*/  FSEL R130, R130, -INF , P1 ;  /* 0xff80000082827808 */ /* 0x000fc40000800000 */
[----:B------:R-:W-:Y:S01]  /*69d0*/  FSEL R135, R135, -INF , P1 ;  /* 0xff80000087877808 */ /* 0x000fe20000800000 */
[----:B------:R-:W-:Y:S01]  /*69e0*/  LDS R216, [R216+0x400] ;  /* 0x00040000d8d87984 */ /* 0x000fe20000000800 */
[--C-:B-1----:R-:W-:Y:S01]  /*69f0*/  FFMA.FTZ R105, R105, UR5, -R106.reuse ;  /* 0x0000000569697c23 */ /* 0x102fe2000801086a */
[----:B------:R-:W-:Y:S01]  /*6a00*/  FFMA.FTZ R106, R130, UR5, -R106 ;  /* 0x00000005826a7c23 */ /* 0x000fe2000801086a */
[----:B------:R-:W-:Y:S01]  /*6a10*/  FSEL R122, R122, -INF , P1 ;  /* 0xff8000007a7a7808 */ /* 0x000fe20000800000 */
[--C-:B---3--:R-:W-:Y:S01]  /*6a20*/  FFMA.FTZ R111, R111, UR5, -R112.reuse ;  /* 0x000000056f6f7c23 */ /* 0x108fe20008010870 */
[----:B------:R-:W-:Y:S01]  /*6a30*/  FSEL R130, R136, -INF , P2 ;  /* 0xff80000088827808 */ /* 0x000fe20001000000 */
[----:B------:R-:W-:Y:S01]  /*6a40*/  FFMA.FTZ R112, R135, UR5, -R112 ;  /* 0x0000000587707c23 */ /* 0x000fe20008010870 */
[----:B----4-:R-:W1:Y:S04]  /*6a50*/  SHFL.IDX PT, R124, R221, R5, 0x1f ;  /* 0x00001f05dd7c7589 */ /* 0x010e6800000e0000 */
[----:B------:R-:W3:Y:S04]  /*6a60*/  SHFL.IDX PT, R126, R221, R151, 0x1f ;  /* 0x00001f97dd7e7589 */ /* 0x000ee800000e0000 */
[----:B------:R-:W4:Y:S04]  /*6a70*/  SHFL.IDX PT, R133, R221, R149, 0x1f ;  /* 0x00001f95dd857589 */ /* 0x000f2800000e0000 */
[----:B------:R-:W5:Y:S04]  /*6a80*/  SHFL.IDX PT, R128, R221, R148, 0x1f ;  /* 0x00001f94dd807589 */ /* 0x000f6800000e0000 */
[----:B------:R-:W5:Y:S01]  /*6a90*/  SHFL.IDX PT, R129, R221, R145, 0x1f ;  /* 0x00001f91dd817589 */ /* 0x000f6200000e0000 */
[----:B------:R-:W-:Y:S01]  /*6aa0*/  FSEL R135, R137, -INF , P2 ;  /* 0xff80000089877808 */ /* 0x000fe20001000000 */
[----:B------:R-:W-:Y:S01]  /*6ab0*/  FFMA.FTZ R98, R122, UR5, -R98 ;  /* 0x000000057a627c23 */ /* 0x000fe20008010862 */
[----:B------:R-:W-:Y:S01]  /*6ac0*/  FFMA.FTZ R130, R130, UR5, -R131 ;  /* 0x0000000582827c23 */ /* 0x000fe20008010883 */
[----:B------:R-:W-:Y:S01]  /*6ad0*/  FSEL R122, R141, -INF , P2 ;  /* 0xff8000008d7a7808 */ /* 0x000fe20001000000 */
[----:B------:R-:W-:Y:S01]  /*6ae0*/  VIADD R223, R5, 0x18 ;  /* 0x0000001805df7836 */ /* 0x000fe20000000000 */
[----:B------:R-:W-:Y:S01]  /*6af0*/  FSEL R139, R139, -INF , P1 ;  /* 0xff8000008b8b7808 */ /* 0x000fe20000800000 */
[----:B------:R-:W-:Y:S01]  /*6b00*/  FFMA.FTZ R135, R135, UR5, -R134 ;  /* 0x0000000587877c23 */ /* 0x000fe20008010886 */
[----:B------:R-:W-:Y:S01]  /*6b10*/  FSEL R138, R138, -INF , P1 ;  /* 0xff8000008a8a7808 */ /* 0x000fe20000800000 */
[--C-:B-1----:R-:W-:Y:S01]  /*6b20*/  FADD.FTZ R24, R24, -R124.reuse ;  /* 0x8000007c18187221 */ /* 0x102fe20000010000 */
[----:B------:R-:W-:Y:S01]  /*6b30*/  FSEL R143, R143, -INF , P1 ;  /* 0xff8000008f8f7808 */ /* 0x000fe20000800000 */
[----:B------:R-:W-:Y:S01]  /*6b40*/  FADD.FTZ R26, R26, -R124 ;  /* 0x8000007c1a1a7221 */ /* 0x000fe20000010000 */
[--C-:B---3--:R-:W-:Y:S01]  /*6b50*/  FADD.FTZ R124, R25, -R126.reuse ;  /* 0x8000007e197c7221 */ /* 0x108fe20000010000 */
[----:B------:R-:W-:Y:S01]  /*6b60*/  FADD.FTZ R126, R27, -R126 ;  /* 0x8000007e1b7e7221 */ /* 0x000fe20000010000 */
[----:B----4-:R-:W-:-:S02]  /*6b70*/  FADD.FTZ R127, R28, -R133 ;  /* 0x800000851c7f7221 */ /* 0x010fc40000010000 */
[----:B------:R1:W-:Y:S01]  /*6b80*/  MUFU.EX2 R28, R130 ;  /* 0x00000082001c7308 */ /* 0x0003e20000000800 */
[----:B------:R-:W-:Y:S01]  /*6b90*/  FFMA.FTZ R134, R139, UR5, -R134 ;  /* 0x000000058b867c23 */ /* 0x000fe20008010886 */
[--C-:B-----5:R-:W-:Y:S01]  /*6ba0*/  FADD.FTZ R27, R31, -R128.reuse ;  /* 0x800000801f1b7221 */ /* 0x120fe20000010000 */
[----:B------:R-:W-:Y:S01]  /*6bb0*/  FFMA.FTZ R122, R122, UR5, -R121 ;  /* 0x000000057a7a7c23 */ /* 0x000fe20008010879 */
[----:B------:R-:W-:Y:S01]  /*6bc0*/  FADD.FTZ R25, R30, -R133 ;  /* 0x800000851e197221 */ /* 0x000fe20000010000 */
[----:B------:R-:W-:Y:S01]  /*6bd0*/  FFMA.FTZ R131, R138, UR5, -R131 ;  /* 0x000000058a837c23 */ /* 0x000fe20008010883 */
[----:B------:R-:W-:Y:S01]  /*6be0*/  FFMA.FTZ R121, R143, UR5, -R121 ;  /* 0x000000058f797c23 */ /* 0x000fe20008010879 */
[----:B------:R-:W3:Y:S01]  /*6bf0*/  SHFL.IDX PT, R139, R218, R149, 0x1f ;  /* 0x00001f95da8b7589 */ /* 0x000ee200000e0000 */
[----:B-1----:R-:W-:Y:S01]  /*6c00*/  FADD.FTZ R130, R29, -R128 ;  /* 0x800000801d827221 */ /* 0x002fe20000010000 */
[----:B------:R-:W-:Y:S02]  /*6c10*/  FADD.FTZ R128, R32, -R129 ;  /* 0x8000008120807221 */ /* 0x000fe40000010000 */
[----:B------:R-:W-:Y:S01]  /*6c20*/  SHFL.IDX PT, R136, R218, R223, 0x1f ;  /* 0x00001fdfda887589 */ /* 0x000fe200000e0000 */
[----:B------:R1:W-:Y:S03]  /*6c30*/  MUFU.EX2 R30, R135 ;  /* 0x00000087001e7308 */ /* 0x0003e60000000800 */
[----:B------:R-:W4:Y:S04]  /*6c40*/  SHFL.IDX PT, R32, R218, R144, 0x1f ;  /* 0x00001f90da207589 */ /* 0x000f2800000e0000 */
[----:B------:R-:W5:Y:S04]  /*6c50*/  SHFL.IDX PT, R143, R221, R223, 0x1f ;  /* 0x00001fdfdd8f7589 */ /* 0x000f6800000e0000 */
[----:B------:R-:W5:Y:S04]  /*6c60*/  SHFL.IDX PT, R141, R218, R5, 0x1f ;  /* 0x00001f05da8d7589 */ /* 0x000f6800000e0000 */
[----:B------:R-:W5:Y:S04]  /*6c70*/  SHFL.IDX PT, R138, R218, R145, 0x1f ;  /* 0x00001f91da8a7589 */ /* 0x000f6800000e0000 */
[----:B-1----:R-:W1:Y:S04]  /*6c80*/  SHFL.IDX PT, R135, R217, R5, 0x1f ;  /* 0x00001f05d9877589 */ /* 0x002e6800000e0000 */
[----:B------:R-:W1:Y:S04]  /*6c90*/  SHFL.IDX PT, R137, R218, R148, 0x1f ;  /* 0x00001f94da897589 */ /* 0x000e6800000e0000 */
[----:B------:R-:W1:Y:S01]  /*6ca0*/  SHFL.IDX PT, R132, R221, R144, 0x1f ;  /* 0x00001f90dd847589 */ /* 0x000e6200000e0000 */
[----:B------:R-:W-:-:S02]  /*6cb0*/  FSEL R125, R140, -INF , P2 ;  /* 0xff8000008c7d7808 */ /* 0x000fc40001000000 */
[----:B------:R-:W-:-:S03]  /*6cc0*/  FSEL R142, R142, -INF , P1 ;  /* 0xff8000008e8e7808 */ /* 0x000fc60000800000 */
[----:B------:R-:W-:Y:S01]  /*6cd0*/  FFMA.FTZ R125, R125, UR5, -R123 ;  /* 0x000000057d7d7c23 */ /* 0x000fe2000801087b */
[----:B------:R-:W-:Y:S01]  /*6ce0*/  FSEL R115, R115, -INF , P1 ;  /* 0xff80000073737808 */ /* 0x000fe20000800000 */
[--C-:B---3--:R-:W-:Y:S01]  /*6cf0*/  FADD.FTZ R44, R44, -R139.reuse ;  /* 0x8000008b2c2c7221 */ /* 0x108fe20000010000 */
[----:B------:R-:W-:Y:S01]  /*6d00*/  FADD.FTZ R46, R46, -R139 ;  /* 0x8000008b2e2e7221 */ /* 0x000fe20000010000 */
[--C-:B----4-:R-:W-:Y:S01]  /*6d10*/  FADD.FTZ R49, R49, -R32.reuse ;  /* 0x8000002031317221 */ /* 0x110fe20000010000 */
[----:B------:R-:W-:Y:S01]  /*6d20*/  FADD.FTZ R51, R51, -R32 ;  /* 0x8000002033337221 */ /* 0x000fe20000010000 */
[--C-:B------:R-:W-:Y:S01]  /*6d30*/  FADD.FTZ R52, R52, -R136.reuse ;  /* 0x8000008834347221 */ /* 0x100fe20000010000 */
[----:B------:R-:W-:Y:S01]  /*6d40*/  FADD.FTZ R54, R54, -R136 ;  /* 0x8000008836367221 */ /* 0x000fe20000010000 */
[----:B------:R-:W3:Y:S01]  /*6d50*/  SHFL.IDX PT, R119, R219, R145, 0x1f ;  /* 0x00001f91db777589 */ /* 0x000ee200000e0000 */
[--C-:B-----5:R-:W-:Y:S01]  /*6d60*/  FADD.FTZ R133, R36, -R143.reuse ;  /* 0x8000008f24857221 */ /* 0x120fe20000010000 */
[----:B------:R-:W-:Y:S01]  /*6d70*/  FADD.FTZ R38, R38, -R143 ;  /* 0x8000008f26267221 */ /* 0x000fe20000010000 */
[--C-:B------:R-:W-:Y:S01]  /*6d80*/  FADD.FTZ R40, R40, -R141.reuse ;  /* 0x8000008d28287221 */ /* 0x100fe20000010000 */
[----:B------:R-:W-:Y:S01]  /*6d90*/  FADD.FTZ R42, R42, -R141 ;  /* 0x8000008d2a2a7221 */ /* 0x000fe20000010000 */
[--C-:B------:R-:W-:Y:S01]  /*6da0*/  FADD.FTZ R48, R48, -R138.reuse ;  /* 0x8000008a30307221 */ /* 0x100fe20000010000 */
[----:B------:R-:W-:Y:S01]  /*6db0*/  FADD.FTZ R50, R50, -R138 ;  /* 0x8000008a32327221 */ /* 0x000fe20000010000 */
[----:B------:R4:W-:Y:S01]  /*6dc0*/  MUFU.EX2 R32, R125 ;  /* 0x0000007d00207308 */ /* 0x0009e20000000800 */
[----:B------:R-:W-:Y:S01]  /*6dd0*/  SHFL.IDX PT, R136, R217, R145, 0x1f ;  /* 0x00001f91d9887589 */ /* 0x000fe200000e0000 */
[--C-:B-1----:R-:W-:Y:S01]  /*6de0*/  FADD.FTZ R56, R56, -R135.reuse ;  /* 0x8000008738387221 */ /* 0x102fe20000010000 */
[----:B------:R-:W-:Y:S01]  /*6df0*/  FADD.FTZ R58, R58, -R135 ;  /* 0x800000873a3a7221 */ /* 0x000fe20000010000 */
[----:B------:R-:W-:Y:S01]  /*6e00*/  FFMA.FTZ R123, R142, UR5, -R123 ;  /* 0x000000058e7b7c23 */ /* 0x000fe2000801087b */
[----:B------:R-:W-:Y:S01]  /*6e10*/  SHFL.IDX PT, R139, R216, R145, 0x1f ;  /* 0x00001f91d88b7589 */ /* 0x000fe200000e0000 */
[--C-:B------:R-:W-:Y:S01]  /*6e20*/  FADD.FTZ R45, R45, -R137.reuse ;  /* 0x800000892d2d7221 */ /* 0x100fe20000010000 */
[----:B------:R-:W-:-:S02]  /*6e30*/  FADD.FTZ R47, R47, -R137 ;  /* 0x800000892f2f7221 */ /* 0x000fc40000010000 */
[----:B----4-:R-:W-:Y:S01]  /*6e40*/  SHFL.IDX PT, R125, R216, R5, 0x1f ;  /* 0x00001f05d87d7589 */ /* 0x010fe200000e0000 */
[----:B------:R-:W-:-:S03]  /*6e50*/  FFMA.FTZ R92, R115, UR5, -R92 ;  /* 0x00000005735c7c23 */ /* 0x000fc6000801085c */
[----:B------:R-:W-:Y:S01]  /*6e60*/  SHFL.IDX PT, R135, R216, R151, 0x1f ;  /* 0x00001f97d8877589 */ /* 0x000fe200000e0000 */
[----:B------:R-:W-:-:S03]  /*6e70*/  FADD.FTZ R129, R34, -R129 ;  /* 0x8000008122817221 */ /* 0x000fc60000010000 */
[----:B------:R-:W-:Y:S04]  /*6e80*/  SHFL.IDX PT, R138, R216, R149, 0x1f ;  /* 0x00001f95d88a7589 */ /* 0x000fe800000e0000 */
[----:B------:R-:W-:Y:S04]  /*6e90*/  SHFL.IDX PT, R143, R216, R148, 0x1f ;  /* 0x00001f94d88f7589 */ /* 0x000fe800000e0000 */
[----:B------:R-:W-:Y:S04]  /*6ea0*/  SHFL.IDX PT, R141, R216, R144, 0x1f ;  /* 0x00001f90d88d7589 */ /* 0x000fe800000e0000 */
[----:B------:R-:W-:Y:S01]  /*6eb0*/  SHFL.IDX PT, R145, R216, R223, 0x1f ;  /* 0x00001fdfd8917589 */ /* 0x000fe200000e0000 */
[----:B------:R1:W-:Y:S03]  /*6ec0*/  MUFU.EX2 R29, R131 ;  /* 0x00000083001d7308 */ /* 0x0003e60000000800 */
[----:B------:R-:W4:Y:S04]  /*6ed0*/  SHFL.IDX PT, R142, R221, R233, 0x1f ;  /* 0x00001fe9dd8e7589 */ /* 0x000f2800000e0000 */
[----:B------:R-:W5:Y:S04]  /*6ee0*/  SHFL.IDX PT, R216, R216, R233, 0x1f ;  /* 0x00001fe9d8d87589 */ /* 0x000f6800000e0000 */
[----:B------:R-:W2:Y:S01]  /*6ef0*/  SHFL.IDX PT, R137, R217, R149, 0x1f ;  /* 0x00001f95d9897589 */ /* 0x000ea200000e0000 */
[--C-:B-1----:R-:W-:Y:S01]  /*6f00*/  FADD.FTZ R131, R33, -R132.reuse ;  /* 0x8000008421837221 */ /* 0x102fe20000010000 */
[----:B------:R-:W-:-:S02]  /*6f10*/  FADD.FTZ R132, R35, -R132 ;  /* 0x8000008423847221 */ /* 0x000fc40000010000 */
[----:B------:R-:W1:Y:S04]  /*6f20*/  SHFL.IDX PT, R115, R219, R223, 0x1f ;  /* 0x00001fdfdb737589 */ /* 0x000e6800000e0000 */
[----:B------:R-:W1:Y:S01]  /*6f30*/  SHFL.IDX PT, R34, R217, R151, 0x1f ;  /* 0x00001f97d9227589 */ /* 0x000e6200000e0000 */
[----:B------:R3:W-:Y:S03]  /*6f40*/  MUFU.EX2 R31, R134 ;  /* 0x00000086001f7308 */ /* 0x0007e60000000800 */
[----:B------:R-:W1:Y:S04]  /*6f50*/  SHFL.IDX PT, R219, R219, R233, 0x1f ;  /* 0x00001fe9dbdb7589 */ /* 0x000e6800000e0000 */
[----:B------:R-:W1:Y:S01]  /*6f60*/  SHFL.IDX PT, R35, R217, R148, 0x1f ;  /* 0x00001f94d9237589 */ /* 0x000e6200000e0000 */
[----:B------:R-:W1:Y:S03]  /*6f70*/  MUFU.EX2 R12, R12 ;  /* 0x0000000c000c7308 */ /* 0x000e660000000800 */
[----:B------:R-:W1:Y:S04]  /*6f80*/  SHFL.IDX PT, R33, R218, R233, 0x1f ;  /* 0x00001fe9da217589 */ /* 0x000e6800000e0000 */
[----:B---3--:R-:W3:Y:S01]  /*6f90*/  SHFL.IDX PT, R134, R217, R144, 0x1f ;  /* 0x00001f90d9867589 */ /* 0x008ee200000e0000 */
[----:B------:R-:W3:Y:S03]  /*6fa0*/  MUFU.EX2 R14, R14 ;  /* 0x0000000e000e7308 */ /* 0x000ee60000000800 */
[----:B------:R-:W3:Y:S04]  /*6fb0*/  SHFL.IDX PT, R36, R217, R223, 0x1f ;  /* 0x00001fdfd9247589 */ /* 0x000ee800000e0000 */
[----:B------:R-:W3:Y:S01]  /*6fc0*/  SHFL.IDX PT, R217, R217, R233, 0x1f ;  /* 0x00001fe9d9d97589 */ /* 0x000ee200000e0000 */
[----:B------:R-:W-:-:S03]  /*6fd0*/  FSEL R146, R146, -INF , P1 ;  /* 0xff80000092927808 */ /* 0x000fc60000800000 */
[----:B------:R-:W3:Y:S01]  /*6fe0*/  SHFL.IDX PT, R140, R218, R151, 0x1f ;  /* 0x00001f97da8c7589 */ /* 0x000ee200000e0000 */
[----:B------:R-:W3:Y:S01]  /*6ff0*/  MUFU.EX2 R107, R107 ;  /* 0x0000006b006b7308 */ /* 0x000ee20000000800 */
[--C-:B------:R-:W-:Y:S01]  /*7000*/  FFMA.FTZ R120, R120, UR5, -R119.reuse ;  /* 0x0000000578787c23 */ /* 0x100fe20008010877 */
[----:B------:R-:W-:Y:S01]  /*7010*/  FSEL R150, R150, -INF , P1 ;  /* 0xff80000096967808 */ /* 0x000fe20000800000 */
[----:B------:R-:W-:Y:S01]  /*7020*/  FFMA.FTZ R119, R146, UR5, -R119 ;  /* 0x0000000592777c23 */ /* 0x000fe20008010877 */
[----:B----4-:R-:W-:Y:S01]  /*7030*/  FADD.FTZ R37, R37, -R142 ;  /* 0x8000008e25257221 */ /* 0x010fe20000010000 */
[----:B-----5:R-:W-:-:S03]  /*7040*/  FADD.FTZ R146, R85, -R216 ;  /* 0x800000d855927221 */ /* 0x020fc60000010000 */
[----:B------:R-:W4:Y:S01]  /*7050*/  MUFU.EX2 R106, R106 ;  /* 0x0000006a006a7308 */ /* 0x000f220000000800 */
[--C-:B--2---:R-:W-:Y:S01]  /*7060*/  FADD.FTZ R60, R60, -R137.reuse ;  /* 0x800000893c3c7221 */ /* 0x104fe20000010000 */
[----:B------:R-:W-:Y:S01]  /*7070*/  FADD.FTZ R62, R62, -R137 ;  /* 0x800000893e3e7221 */ /* 0x000fe20000010000 */
[----:B------:R-:W-:Y:S01]  /*7080*/  FMUL.FTZ R26, R232, R26 ;  /* 0x0000001ae81a7220 */ /* 0x000fe20000410000 */
[----:B------:R-:W-:-:S04]  /*7090*/  FMUL.FTZ R85, R230, R126 ;  /* 0x0000007ee6557220 */ /* 0x000fc80000410000 */
[----:B------:R-:W2:Y:S01]  /*70a0*/  MUFU.EX2 R13, R13 ;  /* 0x0000000d000d7308 */ /* 0x000ea20000000800 */
[----:B------:R-:W-:Y:S01]  /*70b0*/  FADD.FTZ R137, R80, -R139 ;  /* 0x8000008b50897221 */ /* 0x000fe20000010000 */
[----:B-1----:R-:W-:Y:S01]  /*70c0*/  FFMA.FTZ R116, R116, UR5, -R115 ;  /* 0x0000000574747c23 */ /* 0x002fe20008010873 */
[----:B------:R-:W-:-:S05]  /*70d0*/  FADD.FTZ R57, R57, -R34 ;  /* 0x8000002239397221 */ /* 0x000fca0000010000 */
[----:B------:R-:W1:Y:S01]  /*70e0*/  MUFU.EX2 R15, R15 ;  /* 0x0000000f000f7308 */ /* 0x000e620000000800 */
[----:B------:R-:W-:Y:S01]  /*70f0*/  FADD.FTZ R59, R59, -R34 ;  /* 0x800000223b3b7221 */ /* 0x000fe20000010000 */
[----:B------:R-:W-:-:S06]  /*7100*/  FADD.FTZ R139, R82, -R139 ;  /* 0x8000008b528b7221 */ /* 0x000fcc0000010000 */
[----:B------:R-:W5:Y:S01]  /*7110*/  MUFU.EX2 R101, R101 ;  /* 0x0000006500657308 */ /* 0x000f620000000800 */
[----:B------:R-:W-:Y:S01]  /*7120*/  FFMA.FTZ R115, R150, UR5, -R115 ;  /* 0x0000000596737c23 */ /* 0x000fe20008010873 */
[----:B------:R-:W-:-:S06]  /*7130*/  FFMA.FTZ R114, R114, UR5, -R219 ;  /* 0x0000000572727c23 */ /* 0x000fcc00080108db */
[----:B------:R-:W5:Y:S01]  /*7140*/  MUFU.EX2 R102, R102 ;  /* 0x0000006600667308 */ /* 0x000f620000000800 */
[----:B------:R-:W-:Y:S01]  /*7150*/  FMUL.FTZ R82, R12, R133 ;  /* 0x000000850c527220 */ /* 0x000fe20000410000 */
[----:B---3--:R-:W-:-:S06]  /*7160*/  FMUL.FTZ R37, R14, R37 ;  /* 0x000000250e257220 */ /* 0x008fcc0000410000 */
[----:B------:R-:W3:Y:S08]  /*7170*/  MUFU.EX2 R104, R104 ;  /* 0x0000006800687308 */ /* 0x000ef00000000800 */
[----:B------:R-:W3:Y:S08]  /*7180*/  MUFU.EX2 R105, R105 ;  /* 0x0000006900697308 */ /* 0x000ef00000000800 */
[----:B------:R-:W3:Y:S08]  /*7190*/  MUFU.EX2 R108, R108 ;  /* 0x0000006c006c7308 */ /* 0x000ef00000000800 */
[----:B------:R-:W3:Y:S08]  /*71a0*/  MUFU.EX2 R109, R109 ;  /* 0x0000006d006d7308 */ /* 0x000ef00000000800 */
[----:B------:R-:W3:Y:S01]  /*71b0*/  MUFU.EX2 R111, R111 ;  /* 0x0000006f006f7308 */ /* 0x000ee20000000800 */
[----:B------:R-:W-:Y:S01]  /*71c0*/  FFMA.FTZ R113, R113, UR5, -R219 ;  /* 0x0000000571717c23 */ /* 0x000fe200080108db */
[--C-:B------:R-:W-:Y:S01]  /*71d0*/  FADD.FTZ R61, R61, -R35.reuse ;  /* 0x800000233d3d7221 */ /* 0x100fe20000010000 */
[----:B------:R-:W-:Y:S01]  /*71e0*/  FADD.FTZ R63, R63, -R35 ;  /* 0x800000233f3f7221 */ /* 0x000fe20000010000 */
[----:B------:R-:W-:Y:S01]  /*71f0*/  F2FP.F16.F32.PACK_AB R85, R85, R26 ;  /* 0x0000001a5555723e */ /* 0x000fe200000000ff */
[----:B------:R-:W-:-:S03]  /*7200*/  FMUL.FTZ R25, R228, R25 ;  /* 0x00000019e4197220 */ /* 0x000fc60000410000 */
[----:B------:R-:W-:Y:S01]  /*7210*/  MUFU.EX2 R9, R9 ;  /* 0x0000000900097308 */ /* 0x000fe20000000800 */
[----:B------:R-:W-:Y:S01]  /*7220*/  FMUL.FTZ R26, R226, R27 ;  /* 0x0000001be21a7220 */ /* 0x000fe20000410000 */
[--C-:B------:R-:W-:Y:S01]  /*7230*/  FADD.FTZ R53, R53, -R33.reuse ;  /* 0x8000002135357221 */ /* 0x100fe20000010000 */
[----:B------:R-:W-:-:S05]  /*7240*/  FADD.FTZ R55, R55, -R33 ;  /* 0x8000002137377221 */ /* 0x000fca0000010000 */
[----:B------:R-:W3:Y:S01]  /*7250*/  MUFU.EX2 R10, R10 ;  /* 0x0000000a000a7308 */ /* 0x000ee20000000800 */
[----:B------:R-:W-:Y:S01]  /*7260*/  FADD.FTZ R65, R65, -R134 ;  /* 0x8000008641417221 */ /* 0x000fe20000010000 */
[----:B------:R-:W-:-:S06]  /*7270*/  F2FP.F16.F32.PACK_AB R82, R37, R82 ;  /* 0x000000522552723e */ /* 0x000fcc00000000ff */
[----:B------:R-:W3:Y:S01]  /*7280*/  MUFU.EX2 R11, R11 ;  /* 0x0000000b000b7308 */ /* 0x000ee20000000800 */
[----:B------:R-:W-:-:S07]  /*7290*/  FADD.FTZ R66, R66, -R136 ;  /* 0x8000008842427221 */ /* 0x000fce0000010000 */
[----:B------:R-:W3:Y:S01]  /*72a0*/  MUFU.EX2 R97, R97 ;  /* 0x0000006100617308 */ /* 0x000ee20000000800 */
[----:B------:R-:W-:-:S07]  /*72b0*/  FADD.FTZ R39, R39, -R142 ;  /* 0x8000008e27277221 */ /* 0x000fce0000010000 */
[----:B------:R-:W-:Y:S01]  /*72c0*/  MUFU.EX2 R98, R98 ;  /* 0x0000006200627308 */ /* 0x000fe20000000800 */
[----:B------:R-:W-:-:S07]  /*72d0*/  FADD.FTZ R64, R64, -R136 ;  /* 0x8000008840407221 */ /* 0x000fce0000010000 */
[----:B------:R-:W3:Y:S01]  /*72e0*/  MUFU.EX2 R99, R99 ;  /* 0x0000006300637308 */ /* 0x000ee20000000800 */
[----:B------:R-:W-:-:S07]  /*72f0*/  FADD.FTZ R216, R87, -R216 ;  /* 0x800000d857d87221 */ /* 0x000fce0000010000 */
[----:B------:R-:W3:Y:S08]  /*7300*/  MUFU.EX2 R100, R100 ;  /* 0x0000006400647308 */ /* 0x000ef00000000800 */
[----:B------:R4:W3:Y:S01]  /*7310*/  MUFU.EX2 R34, R122 ;  /* 0x0000007a00227308 */ /* 0x0008e20000000800 */
[----:B------:R-:W-:-:S07]  /*7320*/  FADD.FTZ R144, R84, -R145 ;  /* 0x8000009154907221 */ /* 0x000fce0000010000 */
[----:B------:R-:W3:Y:S01]  /*7330*/  MUFU.EX2 R17, R17 ;  /* 0x0000001100117308 */ /* 0x000ee20000000800 */
[----:B----4-:R-:W-:-:S07]  /*7340*/  FADD.FTZ R122, R68, -R36 ;  /* 0x80000024447a7221 */ /* 0x010fce0000010000 */
[----:B------:R-:W-:Y:S01]  /*7350*/  MUFU.EX2 R18, R18 ;  /* 0x0000001200127308 */ /* 0x000fe20000000800 */
[----:B------:R-:W-:-:S07]  /*7360*/  F2FP.F16.F32.PACK_AB R87, R26, R25 ;  /* 0x000000191a57723e */ /* 0x000fce00000000ff */
[----:B------:R-:W4:Y:S08]  /*7370*/  MUFU.EX2 R19, R19 ;  /* 0x0000001300137308 */ /* 0x000f300000000800 */
[----:B------:R-:W4:Y:S08]  /*7380*/  MUFU.EX2 R20, R20 ;  /* 0x0000001400147308 */ /* 0x000f300000000800 */
[----:B------:R-:W4:Y:S08]  /*7390*/  MUFU.EX2 R21, R21 ;  /* 0x0000001500157308 */ /* 0x000f300000000800 */
[----:B------:R-:W-:Y:S08]  /*73a0*/  MUFU.EX2 R22, R22 ;  /* 0x0000001600167308 */ /* 0x000ff00000000800 */
[----:B------:R-:W4:Y:S08]  /*73b0*/  MUFU.EX2 R23, R23 ;  /* 0x0000001700177308 */ /* 0x000f300000000800 */
[----:B------:R-:W4:Y:S01]  /*73c0*/  MUFU.EX2 R88, R88 ;  /* 0x0000005800587308 */ /* 0x000f220000000800 */
[----:B------:R-:W-:-:S07]  /*73d0*/  FADD.FTZ R145, R86, -R145 ;  /* 0x8000009156917221 */ /* 0x000fce0000010000 */
[----:B------:R-:W4:Y:S01]  /*73e0*/  MUFU.EX2 R89, R89 ;  /* 0x0000005900597308 */ /* 0x000f220000000800 */
[----:B------:R-:W-:-:S07]  /*73f0*/  FMUL.FTZ R25, R107, R65 ;  /* 0x000000416b197220 */ /* 0x000fce0000410000 */
[----:B------:R-:W-:Y:S08]  /*7400*/  MUFU.EX2 R90, R90 ;  /* 0x0000005a005a7308 */ /* 0x000ff00000000800 */
[----:B------:R-:W4:Y:S08]  /*7410*/  MUFU.EX2 R91, R91 ;  /* 0x0000005b005b7308 */ /* 0x000f300000000800 */
[----:B------:R-:W4:Y:S08]  /*7420*/  MUFU.EX2 R92, R92 ;  /* 0x0000005c005c7308 */ /* 0x000f300000000800 */
[----:B------:R-:W4:Y:S08]  /*7430*/  MUFU.EX2 R93, R93 ;  /* 0x0000005d005d7308 */ /* 0x000f300000000800 */
[----:B------:R-:W-:Y:S08]  /*7440*/  MUFU.EX2 R94, R94 ;  /* 0x0000005e005e7308 */ /* 0x000ff00000000800 */
[----:B------:R-:W4:Y:S08]  /*7450*/  MUFU.EX2 R95, R95 ;  /* 0x0000005f005f7308 */ /* 0x000f300000000800 */
[----:B------:R-:W4:Y:S01]  /*7460*/  MUFU.EX2 R96, R96 ;  /* 0x0000006000607308 */ /* 0x000f220000000800 */
[----:B------:R-:W-:-:S07]  /*7470*/  FMUL.FTZ R86, R229, R127 ;  /* 0x0000007fe5567220 */ /* 0x000fce0000410000 */
[----:B------:R2:W-:Y:S01]  /*7480*/  MUFU.EX2 R35, R121 ;  /* 0x0000007900237308 */ /* 0x0005e20000000800 */
[----:B------:R-:W-:-:S07]  /*7490*/  FMUL.FTZ R65, R106, R66 ;  /* 0x000000426a417220 */ /* 0x000fce0000410000 */
[----:B------:R-:W4:Y:S01]  /*74a0*/  MUFU.EX2 R110, R110 ;  /* 0x0000006e006e7308 */ /* 0x000f220000000800 */
[----:B--2---:R-:W-:Y:S01]  /*74b0*/  FADD.FTZ R121, R67, -R134 ;  /* 0x8000008643797221 */ /* 0x004fe20000010000 */
[----:B------:R-:W-:Y:S01]  /*74c0*/  FADD.FTZ R67, R70, -R36 ;  /* 0x8000002446437221 */ /* 0x000fe20000010000 */
[----:B------:R-:W-:-:S05]  /*74d0*/  FADD.FTZ R70, R69, -R217 ;  /* 0x800000d945467221 */ /* 0x000fca0000010000 */
[----:B------:R-:W2:Y:S01]  /*74e0*/  MUFU.EX2 R112, R112 ;  /* 0x0000007000707308 */ /* 0x000ea20000000800 */
[----:B------:R-:W-:Y:S01]  /*74f0*/  FMUL.FTZ R38, R13, R38 ;  /* 0x000000260d267220 */ /* 0x000fe20000410000 */
[----:B-1----:R-:W-:-:S06]  /*7500*/  FMUL.FTZ R39, R15, R39 ;  /* 0x000000270f277220 */ /* 0x002fcc0000410000 */
[----:B------:R-:W1:Y:S01]  /*7510*/  MUFU.EX2 R33, R123 ;  /* 0x0000007b00217308 */ /* 0x000e620000000800 */
[----:B-----5:R-:W-:Y:S01]  /*7520*/  FMUL.FTZ R60, R101, R60 ;  /* 0x0000003c653c7220 */ /* 0x020fe20000410000 */
[----:B------:R-:W-:Y:S01]  /*7530*/  FMUL.FTZ R61, R103, R61 ;  /* 0x0000003d673d7220 */ /* 0x000fe20000410000 */
[----:B------:R-:W-:-:S05]  /*7540*/  FMUL.FTZ R62, R102, R62 ;  /* 0x0000003e663e7220 */ /* 0x000fca0000410000 */
[----:B------:R5:W1:Y:S01]  /*7550*/  MUFU.EX2 R36, R120 ;  /* 0x0000007800247308 */ /* 0x000a620000000800 */
[----:B---3--:R-:W-:Y:S01]  /*7560*/  FMUL.FTZ R63, R104, R63 ;  /* 0x0000003f683f7220 */ /* 0x008fe20000410000 */
[----:B------:R-:W-:Y:S01]  /*7570*/  FMUL.FTZ R64, R105, R64 ;  /* 0x0000004069407220 */ /* 0x000fe20000410000 */
[----:B------:R-:W-:-:S05]  /*7580*/  FMUL.FTZ R26, R108, R121 ;  /* 0x000000796c1a7220 */ /* 0x000fca0000410000 */
[----:B------:R-:W3:Y:S01]  /*7590*/  MUFU.EX2 R119, R119 ;  /* 0x0000007700777308 */ /* 0x000ee20000000800 */
[----:B-----5:R-:W-:Y:S01]  /*75a0*/  FADD.FTZ R120, R71, -R217 ;  /* 0x800000d947787221 */ /* 0x020fe20000010000 */
[----:B------:R-:W-:Y:S01]  /*75b0*/  FMUL.FTZ R71, R227, R130 ;  /* 0x00000082e3477220 */ /* 0x000fe20000410000 */
[----:B------:R-:W-:-:S05]  /*75c0*/  FMUL.FTZ R66, R109, R122 ;  /* 0x0000007a6d427220 */ /* 0x000fca0000410000 */
[----:B------:R-:W5:Y:S01]  /*75d0*/  MUFU.EX2 R118, R118 ;  /* 0x0000007600767308 */ /* 0x000f620000000800 */
[----:B------:R-:W-:Y:S01]  /*75e0*/  FMUL.FTZ R27, R111, R70 ;  /* 0x000000466f1b7220 */ /* 0x000fe20000410000 */
[----:B------:R-:W-:-:S06]  /*75f0*/  FADD.FTZ R123, R72, -R125 ;  /* 0x8000007d487b7221 */ /* 0x000fcc0000010000 */
[----:B------:R-:W5:Y:S01]  /*7600*/  MUFU.EX2 R117, R117 ;  /* 0x0000007500757308 */ /* 0x000f620000000800 */
[----:B------:R-:W-:-:S07]  /*7610*/  FADD.FTZ R134, R73, -R135 ;  /* 0x8000008749867221 */ /* 0x000fce0000010000 */
[----:B------:R-:W5:Y:S01]  /*7620*/  MUFU.EX2 R116, R116 ;  /* 0x0000007400747308 */ /* 0x000f620000000800 */
[----:B------:R-:W-:-:S07]  /*7630*/  FADD.FTZ R41, R41, -R140 ;  /* 0x8000008c29297221 */ /* 0x000fce0000010000 */
[----:B------:R-:W5:Y:S01]  /*7640*/  MUFU.EX2 R115, R115 ;  /* 0x0000007300737308 */ /* 0x000f620000000800 */
[----:B------:R-:W-:-:S07]  /*7650*/  FADD.FTZ R43, R43, -R140 ;  /* 0x8000008c2b2b7221 */ /* 0x000fce0000010000 */
[----:B------:R-:W5:Y:S01]  /*7660*/  MUFU.EX2 R114, R114 ;  /* 0x0000007200727308 */ /* 0x000f620000000800 */
[----:B------:R-:W-:-:S07]  /*7670*/  FADD.FTZ R125, R74, -R125 ;  /* 0x8000007d4a7d7221 */ /* 0x000fce0000010000 */
[----:B------:R-:W5:Y:S01]  /*7680*/  MUFU.EX2 R37, R113 ;  /* 0x0000007100257308 */ /* 0x000f620000000800 */
[----:B------:R-:W-:Y:S01]  /*7690*/  FADD.FTZ R135, R75, -R135 ;  /* 0x800000874b877221 */ /* 0x000fe20000010000 */
[----:B------:R-:W-:Y:S01]  /*76a0*/  FADD.FTZ R136, R76, -R138 ;  /* 0x8000008a4c887221 */ /* 0x000fe20000010000 */
[----:B------:R-:W-:Y:S01]  /*76b0*/  FADD.FTZ R142, R77, -R143 ;  /* 0x8000008f4d8e7221 */ /* 0x000fe20000010000 */
[--C-:B------:R-:W-:Y:S01]  /*76c0*/  FADD.FTZ R140, R81, -R141.reuse ;  /* 0x8000008d518c7221 */ /* 0x100fe20000010000 */
[----:B------:R-:W-:Y:S01]  /*76d0*/  FADD.FTZ R141, R83, -R141 ;  /* 0x8000008d538d7221 */ /* 0x000fe20000010000 */
        /* <DEDUP_REMOVED lines=27> */
[----:B----4-:R-:W-:Y:S01]  /*7890*/  FMUL.FTZ R41, R19, R41 ;  /* 0x0000002913297220 */ /* 0x010fe20000410000 */
        /* <DEDUP_REMOVED lines=14> */
[----:B------:R-:W-:Y:S01]  /*7980*/  IMAD R220, R0, 0x400, R220 ;  /* 0x0000040000dc7824 */ /* 0x000fe200078e02dc */
[----:B------:R-:W-:Y:S01]  /*7990*/  F2FP.F16.F32.PACK_AB R84, R69, R84 ;  /* 0x000000544554723e */ /* 0x000fe200000000ff */
[----:B------:R-:W-:Y:S01]  /*79a0*/  FMUL.FTZ R67, R110, R67 ;  /* 0x000000436e437220 */ /* 0x000fe20000410000 */
[----:B--2---:R-:W-:Y:S01]  /*79b0*/  FMUL.FTZ R120, R112, R120 ;  /* 0x0000007870787220 */ /* 0x004fe20000410000 */
[----:B------:R-:W-:Y:S01]  /*79c0*/  IMAD R39, R39, 0x2, R236 ;  /* 0x0000000227277824 */ /* 0x000fe200078e02ec */
[----:B------:R-:W-:Y:S01]  /*79d0*/  F2FP.F16.F32.PACK_AB R80, R131, R80 ;  /* 0x000000508350723e */ /* 0x000fe200000000ff */
[----:B-1----:R-:W-:Y:S01]  /*79e0*/  FMUL.FTZ R63, R33, R138 ;  /* 0x0000008a213f7220 */ /* 0x002fe20000410000 */
        /* <DEDUP_REMOVED lines=24> */
[----:B------:R-:W-:Y:S02]  /*7b70*/  R2UR UR4, R220 ;  /* 0x00000000dc0472ca */ /* 0x000fe400000e0000 */
        /* <DEDUP_REMOVED lines=14> */
[----:B------:R-:W-:-:S03]  /*7c60*/  F2FP.F16.F32.PACK_AB R27, R226, R228 ;  /* 0x000000e4e21b723e */ /* 0x000fc600000000ff */
        /* <DEDUP_REMOVED lines=137> */
.L_x_2443:
        /* <DEDUP_REMOVED lines=70> */
.L_x_2444:
[----:B------:R-:W-:Y:S02]  /*8960*/  VIADD R16, R16, 0x1 ;  /* 0x0000000110107836 */ /* 0x000fe40000000000 */
[----:B------:R-:W-:Y:S02]  /*8970*/  VIADD R7, R7, 0x30c20 ;  /* 0x00030c2007077836 */ /* 0x000fe40000000000 */
[----:B------:R-:W-:Y:S01]  /*8980*/  VIADD R0, R0, 0x1 ;  /* 0x0000000100007836 */ /* 0x000fe20000000000 */
[----:B------:R-:W-:Y:S02]  /*8990*/  ISETP.GE.AND P1, PT, R16, UR38, PT ;  /* 0x0000002610007c0c */ /* 0x000fe4000bf26270 */
[----:B------:R-:W-:Y:S02]  /*89a0*/  PRMT R7, RZ, 0x654, R7 ;  /* 0x00000654ff077816 */ /* 0x000fe40000000007 */
[C---:B------:R-:W-:Y:S02]  /*89b0*/  ISETP.NE.AND P0, PT, R0.reuse, 0x2, PT ;  /* 0x000000020000780c */ /* 0x040fe40003f05270 */
[----:B------:R1:W-:Y:S02]  /*89c0*/  SYNCS.ARRIVE.TRANS64.RED.A1T0 RZ, [R7+URZ], RZ ;  /* 0x000000ff07ff79a7 */ /* 0x0003e4000810043f */
[----:B------:R-:W-:-:S02]  /*89d0*/  SEL R0, R0, RZ, P0 ;  /* 0x000000ff00007207 */ /* 0x000fc40000000000 */
[----:B-1----:R-:W-:-:S04]  /*89e0*/  SEL R7, RZ, 0x1, P0 ;  /* 0x00000001ff077807 */ /* 0x002fc80000000000 */
[----:B------:R-:W-:Y:S01]  /*89f0*/  LOP3.LUT R4, R4, R7, RZ, 0x3c, !PT ;  /* 0x0000000704047212 */ /* 0x000fe200078e3cff */
[----:B------:R-:W-:Y:S06]  /*8a00*/  @!P1 BRA `(.L_x_2445) ;  /* 0xffffffcc00849947 */ /* 0x000fec000383ffff */
.L_x_2434:
        /* <DEDUP_REMOVED lines=34> */
.L_x_2414:
[----:B------:R-:W-:Y:S05]  /*8c30*/  @P0 BRA `(.L_x_2446) ;  /* 0x0000000800c80947 */ /* 0x000fea0003800000 */
[----:B------:R-:W3:Y:S01]  /*8c40*/  S2R R3, SR_CgaCtaId ;  /* 0x0000000000037919 */ /* 0x000ee20000008800 */
[----:B------:R-:W-:-:S04]  /*8c50*/  MOV R0, 0x400 ;  /* 0x0000040000007802 */ /* 0x000fc80000000f00 */
[----:B---3--:R-:W-:-:S04]  /*8c60*/  LEA R17, R3, R0, 0x18 ;  /* 0x0000000003117211 */ /* 0x008fc800078ec0ff */
[----:B------:R-:W-:-:S13]  /*8c70*/  LOP3.LUT P0, RZ, R17, 0x3ff, RZ, 0xc0, !PT ;  /* 0x000003ff11ff7812 */ /* 0x000fda000780c0ff */
[----:B------:R-:W-:Y:S05]  /*8c80*/  @!P0 BRA `(.L_x_2447) ;  /* 0x0000000000408947 */ /* 0x000fea0003800000 */
[----:B------:R-:W-:Y:S01]  /*8c90*/  MOV R0, 0x0 ;  /* 0x0000000000007802 */ /* 0x000fe20000000f00 */
[----:B------:R-:W-:Y:S01]  /*8ca0*/  ULDC.64 UR4, c[0x4][0x80] ;  /* 0x0100200000047ab9 */ /* 0x000fe20000000a00 */
[----:B------:R-:W-:Y:S01]  /*8cb0*/  ULDC.64 UR6, c[0x4][0x88] ;  /* 0x0100220000067ab9 */ /* 0x000fe20000000a00 */
[----:B------:R-:W-:Y:S01]  /*8cc0*/  IMAD.U32 R4, RZ, RZ, UR4 ;  /* 0x00000004ff047e24 */ /* 0x000fe2000f8e00ff */
[----:B--2---:R2:W3:Y:S01]  /*8cd0*/  LDC.64 R2, c[0x4][R0] ;  /* 0x0100000000027b82 */ /* 0x0044e20000000a00 */
        /* <DEDUP_REMOVED lines=8> */
[----:B-12---:R-:W-:-:S07]  /*8d60*/  IMAD.MOV.U32 R13, RZ, RZ, RZ ;  /* 0x000000ffff0d7224 */ /* 0x006fce00078e00ff */
[----:B------:R-:W-:-:S07]  /*8d70*/  LEPC R20, `(.L_x_2447) ;  /* 0x000000001014794e */ /* 0x000fce0000000000 */
[----:B---3--:R-:W-:Y:S05]  /*8d80*/  CALL.ABS.NOINC R2 ;  /* 0x0000000002007343 */ /* 0x008fea0003c00000 */
.L_x_2447:
[----:B------:R-:W-:-:S05]  /*8d90*/  VIADD R16, R17, 0x4000 ;  /* 0x0000400011107836 */ /* 0x000fca0000000000 */
        /* <DEDUP_REMOVED lines=18> */
.L_x_2448:
        /* <DEDUP_REMOVED lines=18> */
.L_x_2449:
        /* <DEDUP_REMOVED lines=18> */
.L_x_2450:
[----:B------:R-:W3:Y:S01]  /*9100*/  S2R R0, SR_TID.X ;  /* 0x0000000000007919 */ /* 0x000ee20000002100 */
        /* <DEDUP_REMOVED lines=17> */
[----:B---3--:R-:W-:Y:S01]  /*9220*/  VIADD R7, R0, 0xffffff80 ;  /* 0xffffff8000077836 */ /* 0x008fe20000000000 */
        /* <DEDUP_REMOVED lines=29> */
[----:B------:R-:W-:-:S02]  /*9400*/  LOP3.LUT R0, R0, 0x1c0, RZ, 0xc0, !PT ;  /* 0x000001c000007812 */ /* 0x000fc400078ec0ff */
[----:B------:R-:W-:Y:S02]  /*9410*/  F2FP.F16.F32.PACK_AB R170, R173, R172 ;  /* 0x000000acadaa723e */ /* 0x000fe400000000ff */
[----:B------:R-:W-:Y:S02]  /*9420*/  LOP3.LUT R7, R0, 0x8, R7, 0xf8, !PT ;  /* 0x0000000800077812 */ /* 0x000fe400078ef807 */
[----:B------:R-:W-:Y:S02]  /*9430*/  SHF.R.U32.HI R0, RZ, 0x3, R0 ;  /* 0x00000003ff007819 */ /* 0x000fe40000011600 */
[----:B------:R-:W-:Y:S02]  /*9440*/  SEL R5, R5, 0xffffffc0, !P2 ;  /* 0xffffffc005057807 */ /* 0x000fe40005000000 */
[----:B------:R-:W-:Y:S02]  /*9450*/  LOP3.LUT R0, R7, R0, RZ, 0x3c, !PT ;  /* 0x0000000007007212 */ /* 0x000fe400078e3cff */
[----:B------:R-:W-:-:S02]  /*9460*/  F2FP.F16.F32.PACK_AB R171, R175, R174 ;  /* 0x000000aeafab723e */ /* 0x000fc400000000ff */
        /* <DEDUP_REMOVED lines=8> */
[----:B------:R-:W-:Y:S01]  /*94f0*/  STSM.16.M88.4 [R0+0x4000], R184 ;  /* 0x004000b800007844 */ /* 0x000fe20000000200 */
[----:B------:R-:W-:-:S03]  /*9500*/  IADD3 R2, R3, 0x4000, R0 ;  /* 0x0000400003027810 */ /* 0x000fc60007ffe000 */
[----:B------:R-:W2:Y:S01]  /*9510*/  SHFL.IDX PT, R5, R6, RZ, 0x1f ;  /* 0x00001fff06057589 */ /* 0x000ea200000e0000 */
[----:B------:R-:W-:-:S03]  /*9520*/  IMAD.IADD R3, R3, 0x1, R4 ;  /* 0x0000000103037824 */ /* 0x000fc600078e0204 */
[----:B------:R3:W-:Y:S04]  /*9530*/  STSM.16.M88.4 [R2], R192 ;  /* 0x000000c002007844 */ /* 0x0007e80000000200 */
[----:B------:R3:W-:Y:S04]  /*9540*/  STSM.16.M88.4 [R4], R200 ;  /* 0x000000c804007844 */ /* 0x0007e80000000200 */
[----:B------:R3:W-:Y:S04]  /*9550*/  STSM.16.M88.4 [R3], R208 ;  /* 0x000000d003007844 */ /* 0x0007e80000000200 */
[----:B------:R3:W-:Y:S04]  /*9560*/  STSM.16.M88.4 [R0], R152 ;  /* 0x0000009800007844 */ /* 0x0007e80000000200 */
[----:B------:R3:W-:Y:S04]  /*9570*/  STSM.16.M88.4 [R2+-0x4000], R160 ;  /* 0xffc000a002007844 */ /* 0x0007e80000000200 */
[----:B------:R3:W-:Y:S01]  /*9580*/  STSM.16.M88.4 [R4+-0x4000], R168 ;  /* 0xffc000a804007844 */ /* 0x0007e20000000200 */
[----:B--2---:R-:W-:-:S03]  /*9590*/  ISETP.NE.AND P0, PT, R5, 0x7, PT ;  /* 0x000000070500780c */ /* 0x004fc60003f05270 */
[----:B------:R3:W-:Y:S01]  /*95a0*/  STSM.16.M88.4 [R3+-0x4000], R176 ;  /* 0xffc000b003007844 */ /* 0x0007e20000000200 */
        /* <DEDUP_REMOVED lines=11> */
[----:B------:R-:W-:Y:S01]  /*9660*/  R2UR UR6, R17 ;  /* 0x00000000110672ca */ /* 0x000fe200000e0000 */
[----:B------:R-:W-:Y:S01]  /*9670*/  ULDC.64 UR8, c[0x0][0x198] ;  /* 0x0000660000087ab9 */ /* 0x000fe20000000a00 */
[----:B------:R-:W-:Y:S02]  /*9680*/  USHF.L.U32 UR42, UR36, 0x7, URZ ;  /* 0x00000007242a7899 */ /* 0x000fe4000800063f */
[----:B------:R-:W-:Y:S02]  /*9690*/  UIADD3 UR4, UP0, UR8, 0x770, URZ ;  /* 0x0000077008047890 */ /* 0x000fe4000ff1e03f */
[----:B------:R-:W-:Y:S02]  /*96a0*/  UIADD3 UR8, UP1, UR8, 0x670, URZ ;  /* 0x0000067008087890 */ /* 0x000fe4000ff3e03f */
[----:B------:R-:W-:Y:S02]  /*96b0*/  UIADD3.X UR5, URZ, UR9, URZ, UP0, !UPT ;  /* 0x000000093f057290 */ /* 0x000fe400087fe43f */
[----:B------:R-:W-:Y:S01]  /*96c0*/  UIADD3.X UR9, URZ, UR9, URZ, UP1, !UPT ;  /* 0x000000093f097290 */ /* 0x000fe20008ffe43f */
[----:B------:R-:W-:-:S02]  /*96d0*/  UMOV UR41, URZ ;  /* 0x0000003f00297c82 */ /* 0x000fc40008000000 */
[----:B------:R-:W-:-:S09]  /*96e0*/  UIADD3 UR40, UR6, 0x4000, URZ ;  /* 0x0000400006287890 */ /* 0x000fd2000fffe03f */
[----:B------:R2:W-:Y:S02]  /*96f0*/  UTMASTG.4D [UR40], [UR4] ;  /* 0x00000028040073b5 */ /* 0x0005e40008018000 */
[----:B--2---:R-:W-:Y:S02]  /*9700*/  UMOV UR40, UR6 ;  /* 0x0000000600287c82 */ /* 0x004fe40008000000 */
[----:B------:R2:W-:Y:S02]  /*9710*/  UTMASTG.4D [UR40], [UR8] ;  /* 0x00000028080073b5 */ /* 0x0005e40008018000 */
[----:B--2---:R0:W-:Y:S02]  /*9720*/  UTMACMDFLUSH ;  /* 0x00000000000079b7 */ /* 0x0041e40000000000 */
.L_x_2452:
[----:B------:R-:W-:Y:S05]  /*9730*/  BSYNC B0 ;  /* 0x0000000000007941 */ /* 0x000fea0003800000 */
.L_x_2451:
[----:B------:R-:W-:-:S04]  /*9740*/  DEPBAR.LE SB0, 0x0 ;  /* 0x000080000000791a */ /* 0x000fc80000000000 */
[----:B------:R-:W-:Y:S05]  /*9750*/  BRA `(.L_x_2413) ;  /* 0x0000003800707947 */ /* 0x000fea0003800000 */
.L_x_2446:
[----:B------:R-:W3:Y:S01]  /*9760*/  S2R R0, SR_TID.X ;  /* 0x0000000000007919 */ /* 0x000ee20000002100 */
[----:B--2---:R-:W2:Y:S01]  /*9770*/  LDC.64 R2, c[0x0][0x820] ;  /* 0x00020800ff027b82 */ /* 0x004ea20000000a00 */
[----:B------:R-:W-:Y:S01]  /*9780*/  IMAD.U32 R9, RZ, RZ, UR43 ;  /* 0x0000002bff097e24 */ /* 0x000fe2000f8e00ff */
[----:B------:R-:W-:Y:S01]  /*9790*/  BSSY B0, `(.L_x_2453) ;  /* 0x0000038000007945 */ /* 0x000fe20003800000 */
[----:B------:R-:W-:Y:S02]  /*97a0*/  IMAD.U32 R27, RZ, RZ, UR36 ;  /* 0x00000024ff1b7e24 */ /* 0x000fe4000f8e00ff */
[----:B------:R-:W-:Y:S01]  /*97b0*/  IMAD.U32 R25, RZ, RZ, UR44 ;  /* 0x0000002cff197e24 */ /* 0x000fe2000f8e00ff */
[----:B------:R-:W-:Y:S02]  /*97c0*/  SHF.R.S32.HI R9, RZ, 0x1f, R9 ;  /* 0x0000001fff097819 */ /* 0x000fe40000011409 */
[----:B------:R-:W4:Y:S02]  /*97d0*/  LDC.64 R18, c[0x0][0x808] ;  /* 0x00020200ff127b82 */ /* 0x000f240000000a00 */
[----:B------:R-:W-:-:S06]  /*97e0*/  SHF.R.S32.HI R25, RZ, 0x1f, R25 ;  /* 0x0000001fff197819 */ /* 0x000fcc0000011419 */
[----:B------:R-:W5:Y:S08]  /*97f0*/  LDC.64 R14, c[0x0][0x828] ;  /* 0x00020a00ff0e7b82 */ /* 0x000f700000000a00 */
[----:B------:R-:W1:Y:S01]  /*9800*/  LDC.64 R16, c[0x0][0x850] ;  /* 0x00021400ff107b82 */ /* 0x000e620000000a00 */
[----:B---3--:R-:W-:-:S07]  /*9810*/  VIADD R5, R0, 0xffffff80 ;  /* 0xffffff8000057836 */ /* 0x008fce0000000000 */
[----:B------:R-:W3:Y:S01]  /*9820*/  LDC R23, c[0x0][0x83c] ;  /* 0x00020f00ff177b82 */ /* 0x000ee20000000800 */
[----:B----4-:R-:W-:Y:S01]  /*9830*/  IMAD R11, R27, -0x80, R18 ;  /* 0xffffff801b0b7824 */ /* 0x010fe200078e0212 */
[----:B------:R-:W-:-:S04]  /*9840*/  SHF.R.S32.HI R0, RZ, 0x1f, R5 ;  /* 0x0000001fff007819 */ /* 0x000fc80000011405 */
[----:B------:R-:W-:Y:S02]  /*9850*/  LEA.HI R8, R0, R5, RZ, 0x3 ;  /* 0x0000000500087211 */ /* 0x000fe400078f18ff */
[----:B------:R-:W4:Y:S02]  /*9860*/  LDC.64 R20, c[0x0][0x858] ;  /* 0x00021600ff147b82 */ /* 0x000f240000000a00 */
[----:B------:R-:W-:-:S05]  /*9870*/  LOP3.LUT R0, R8, 0x1ffffff8, RZ, 0xc0, !PT ;  /* 0x1ffffff808007812 */ /* 0x000fca00078ec0ff */
[----:B------:R-:W-:-:S04]  /*9880*/  IMAD.IADD R0, R5, 0x1, -R0 ;  /* 0x0000000105007824 */ /* 0x000fc800078e0a00 */
[----:B------:R-:W-:Y:S02]  /*9890*/  IMAD.SHL.U32 R6, R0, 0x8, RZ ;  /* 0x0000000800067824 */ /* 0x000fe400078e00ff */
[----:B--2---:R-:W-:-:S03]  /*98a0*/  IMAD R0, R9, R2, RZ ;  /* 0x0000000209007224 */ /* 0x004fc600078e02ff */
[----:B------:R-:W-:Y:S01]  /*98b0*/  SHF.R.S32.HI R7, RZ, 0x1f, R6 ;  /* 0x0000001fff077819 */ /* 0x000fe20000011406 */
[----:B------:R-:W-:Y:S02]  /*98c0*/  IMAD R3, R3, UR43, R0 ;  /* 0x0000002b03037c24 */ /* 0x000fe4000f8e0200 */
[----:B------:R-:W-:Y:S01]  /*98d0*/  IMAD.WIDE.U32 R4, R2, UR43, R6 ;  /* 0x0000002b02047c25 */ /* 0x000fe2000f8e0006 */
[----:B------:R-:W-:-:S03]  /*98e0*/  SHF.R.S32.HI R2, RZ, 0x3, R8 ;  /* 0x00000003ff027819 */ /* 0x000fc60000011408 */
[----:B------:R-:W-:Y:S01]  /*98f0*/  IMAD.IADD R5, R5, 0x1, R3 ;  /* 0x0000000105057824 */ /* 0x000fe200078e0203 */
[C---:B------:R-:W-:Y:S01]  /*9900*/  ISETP.GE.AND P2, PT, R2.reuse, R11, PT ;  /* 0x0000000b0200720c */ /* 0x040fe20003f46270 */
[C---:B------:R-:W-:Y:S02]  /*9910*/  VIADD R0, R2.reuse, 0x20 ;  /* 0x0000002002007836 */ /* 0x040fe40000000000 */
[----:B------:R-:W-:Y:S01]  /*9920*/  VIADD R3, R2, 0x60 ;  /* 0x0000006002037836 */ /* 0x000fe20000000000 */
[----:B------:R-:W-:Y:S01]  /*9930*/  ISETP.GE.OR P6, PT, R6, R19, P2 ;  /* 0x000000130600720c */ /* 0x000fe200017c6670 */
[----:B-----5:R-:W-:Y:S01]  /*9940*/  IMAD R8, R25, R14, RZ ;  /* 0x0000000e19087224 */ /* 0x020fe200078e02ff */
[-C--:B------:R-:W-:Y:S01]  /*9950*/  ISETP.GE.AND P3, PT, R0, R11.reuse, PT ;  /* 0x0000000b0000720c */ /* 0x080fe20003f66270 */
[----:B------:R-:W-:Y:S01]  /*9960*/  VIADD R0, R2, 0x40 ;  /* 0x0000004002007836 */ /* 0x000fe20000000000 */
[-C--:B------:R-:W-:Y:S01]  /*9970*/  ISETP.GE.AND P1, PT, R3, R11.reuse, PT ;  /* 0x0000000b0300720c */ /* 0x080fe20003f26270 */
[----:B------:R-:W-:Y:S01]  /*9980*/  IMAD R15, R15, UR44, R8 ;  /* 0x0000002c0f0f7c24 */ /* 0x000fe2000f8e0208 */
[----:B------:R-:W-:Y:S01]  /*9990*/  SHF.R.S32.HI R3, RZ, 0x1f, R2 ;  /* 0x0000001fff037819 */ /* 0x000fe20000011402 */
[----:B-1----:R-:W-:Y:S01]  /*99a0*/  IMAD.WIDE.U32 R12, R14, UR44, R4 ;  /* 0x0000002c0e0c7c25 */ /* 0x002fe2000f8e0004 */
[----:B------:R-:W-:-:S02]  /*99b0*/  ISETP.GE.AND P0, PT, R0, R11, PT ;  /* 0x0000000b0000720c */ /* 0x000fc40003f06270 */
[CC--:B------:R-:W-:Y:S01]  /*99c0*/  ISETP.GE.OR P4, PT, R6.reuse, R19.reuse, P3 ;  /* 0x000000130600720c */ /* 0x0c0fe20001f86670 */
[----:B------:R-:W-:Y:S01]  /*99d0*/  IMAD.WIDE R10, R27, 0x80, R2 ;  /* 0x000000801b0a7825 */ /* 0x000fe200078e0202 */
[----:B------:R-:W-:Y:S01]  /*99e0*/  ISETP.GE.OR P5, PT, R6, R19, P0 ;  /* 0x000000130600720c */ /* 0x000fe200007a6670 */
[----:B------:R-:W1:Y:S02]  /*99f0*/  LDC.64 R26, c[0x0][0x208] ;  /* 0x00008200ff1a7b82 */ /* 0x000e640000000a00 */
[----:B------:R-:W-:Y:S02]  /*9a00*/  IMAD R0, R9, R16, RZ ;  /* 0x0000001009007224 */ /* 0x000fe400078e02ff */
[----:B------:R-:W-:-:S04]  /*9a10*/  IMAD.WIDE.U32 R8, R16, UR43, R6 ;  /* 0x0000002b10087c25 */ /* 0x000fc8000f8e0006 */
[----:B------:R-:W-:Y:S02]  /*9a20*/  IMAD R17, R17, UR43, R0 ;  /* 0x0000002b11117c24 */ /* 0x000fe4000f8e0200 */
[----:B------:R-:W-:Y:S01]  /*9a30*/  IMAD.IADD R5, R13, 0x1, R15 ;  /* 0x000000010d057824 */ /* 0x000fe200078e020f */
[----:B---34-:R-:W-:Y:S06]  /*9a40*/  @P6 BRA `(.L_x_2454) ;  /* 0x0000000000306947 */ /* 0x018fec0003800000 */
[----:B------:R-:W-:Y:S01]  /*9a50*/  ULDC.64 UR4, c[0x0][0x818] ;  /* 0x0002060000047ab9 */ /* 0x000fe20000000a00 */
[----:B------:R-:W-:Y:S01]  /*9a60*/  IMAD.MOV.U32 R4, RZ, RZ, R12 ;  /* 0x000000ffff047224 */ /* 0x000fe200078e000c */
[----:B-1----:R-:W-:Y:S01]  /*9a70*/  R2UR UR6, R26 ;  /* 0x000000001a0672ca */ /* 0x002fe200000e0000 */
        /* <DEDUP_REMOVED lines=9> */
.L_x_2454:
[----:B------:R-:W-:Y:S05]  /*9b10*/  BSYNC B0 ;  /* 0x0000000000007941 */ /* 0x000fea0003800000 */
.L_x_2453:
[----:B------:R-:W-:Y:S01]  /*9b20*/  IMAD.IADD R9, R9, 0x1, R17 ;  /* 0x0000000109097824 */ /* 0x000fe200078e0211 */
[----:B------:R-:W-:Y:S01]  /*9b30*/  BSSY B0, `(.L_x_2455) ;  /* 0x0000019000007945 */ /* 0x000fe20003800000 */
[----:B------:R-:W-:Y:S01]  /*9b40*/  IMAD R0, R25, R20, RZ ;  /* 0x0000001419007224 */ /* 0x000fe200078e02ff */
[----:B------:R-:W-:Y:S01]  /*9b50*/  ISETP.GE.OR P6, PT, R6, R19, P1 ;  /* 0x000000130600720c */ /* 0x000fe20000fc6670 */
[----:B------:R-:W-:Y:S01]  /*9b60*/  IMAD.WIDE.U32 R8, R20, UR44, R8 ;  /* 0x0000002c14087c25 */ /* 0x000fe2000f8e0008 */
[CC--:B------:R-:W-:Y:S02]  /*9b70*/  ISETP.GE.OR P2, PT, R6.reuse, R23.reuse, P2 ;  /* 0x000000170600720c */ /* 0x0c0fe40001746670 */
[CC--:B------:R-:W-:Y:S01]  /*9b80*/  ISETP.GE.OR P3, PT, R6.reuse, R23.reuse, P3 ;  /* 0x000000170600720c */ /* 0x0c0fe20001f66670 */
[----:B--2---:R-:W-:Y:S01]  /*9b90*/  IMAD R15, R21, UR44, R0 ;  /* 0x0000002c150f7c24 */ /* 0x004fe2000f8e0200 */
[CC--:B------:R-:W-:Y:S02]  /*9ba0*/  ISETP.GE.OR P0, PT, R6.reuse, R23.reuse, P0 ;  /* 0x000000170600720c */ /* 0x0c0fe40000706670 */
[----:B------:R-:W-:Y:S01]  /*9bb0*/  ISETP.GE.OR P1, PT, R6, R23, P1 ;  /* 0x000000170600720c */ /* 0x000fe20000f26670 */
[----:B------:R-:W-:-:S12]  /*9bc0*/  @P4 BRA `(.L_x_2456) ;  /* 0x00000000003c4947 */ /* 0x000fd80003800000 */
[----:B------:R-:W-:Y:S01]  /*9bd0*/  IADD3 R7, P4, R10, 0x20, RZ ;  /* 0x000000200a077810 */ /* 0x000fe20007f9e0ff */
[----:B------:R-:W-:Y:S01]  /*9be0*/  ULDC.64 UR4, c[0x0][0x818] ;  /* 0x0002060000047ab9 */ /* 0x000fe20000000a00 */
[----:B------:R-:W-:Y:S01]  /*9bf0*/  IMAD.MOV.U32 R2, RZ, RZ, R12 ;  /* 0x000000ffff027224 */ /* 0x000fe200078e000c */
[----:B-1----:R-:W-:Y:S01]  /*9c00*/  R2UR UR6, R26 ;  /* 0x000000001a0672ca */ /* 0x002fe200000e0000 */
        /* <DEDUP_REMOVED lines=11> */
.L_x_2456:
[----:B------:R-:W-:Y:S05]  /*9cc0*/  BSYNC B0 ;  /* 0x0000000000007941 */ /* 0x000fea0003800000 */
.L_x_2455:
[----:B------:R-:W-:Y:S04]  /*9cd0*/  BSSY B0, `(.L_x_2457) ;  /* 0x0000011000007945 */ /* 0x000fe80003800000 */
[----:B------:R-:W-:Y:S05]  /*9ce0*/  @P5 BRA `(.L_x_2458) ;  /* 0x00000000003c5947 */ /* 0x000fea0003800000 */
[----:B--2---:R-:W-:Y:S01]  /*9cf0*/  IADD3 R7, P4, R10, 0x40, RZ ;  /* 0x000000400a077810 */ /* 0x004fe20007f9e0ff */
        /* <DEDUP_REMOVED lines=14> */
.L_x_2458:
[----:B------:R-:W-:Y:S05]  /*9de0*/  BSYNC B0 ;  /* 0x0000000000007941 */ /* 0x000fea0003800000 */
.L_x_2457:
[----:B------:R-:W-:Y:S04]  /*9df0*/  BSSY B0, `(.L_x_2459) ;  /* 0x0000011000007945 */ /* 0x000fe80003800000 */
[----:B------:R-:W-:Y:S05]  /*9e00*/  @P6 BRA `(.L_x_2460) ;  /* 0x00000000003c6947 */ /* 0x000fea0003800000 */
[----:B--23--:R-:W-:Y:S01]  /*9e10*/  IADD3 R7, P4, R10, 0x60, RZ ;  /* 0x000000600a077810 */ /* 0x00cfe20007f9e0ff */
        /* <DEDUP_REMOVED lines=14> */
.L_x_2460:
[----:B------:R-:W-:Y:S05]  /*9f00*/  BSYNC B0 ;  /* 0x0000000000007941 */ /* 0x000fea0003800000 */
.L_x_2459:
[----:B------:R-:W-:Y:S01]  /*9f10*/  BSSY B0, `(.L_x_2461) ;  /* 0x000000f000007945 */ /* 0x000fe20003800000 */
[----:B----4-:R-:W-:-:S03]  /*9f20*/  IMAD.IADD R5, R9, 0x1, R15 ;  /* 0x0000000109057824 */ /* 0x010fc600078e020f */
[----:B------:R-:W-:Y:S05]  /*9f30*/  @P2 BRA `(.L_x_2462) ;  /* 0x0000000000302947 */ /* 0x000fea0003800000 */
[----:B------:R-:W-:Y:S01]  /*9f40*/  ULDC.64 UR4, c[0x0][0x848] ;  /* 0x0002120000047ab9 */ /* 0x000fe20000000a00 */
[----:B------:R-:W-:Y:S01]  /*9f50*/  IMAD.MOV.U32 R4, RZ, RZ, R8 ;  /* 0x000000ffff047224 */ /* 0x000fe200078e0008 */
[----:B-1----:R-:W-:Y:S01]  /*9f60*/  R2UR UR6, R26 ;  /* 0x000000001a0672ca */ /* 0x002fe200000e0000 */
[----:B--23--:R-:W-:Y:S01]  /*9f70*/  IMAD R7, R11, UR4, RZ ;  /* 0x000000040b077c24 */ /* 0x00cfe2000f8e02ff */
        /* <DEDUP_REMOVED lines=8> */
.L_x_2462:
[----:B------:R-:W-:Y:S05]  /*a000*/  BSYNC B0 ;  /* 0x0000000000007941 */ /* 0x000fea0003800000 */
.L_x_2461:
[----:B------:R-:W-:Y:S04]  /*a010*/  BSSY B0, `(.L_x_2463) ;  /* 0x0000011000007945 */ /* 0x000fe80003800000 */
[----:B------:R-:W-:Y:S05]  /*a020*/  @P3 BRA `(.L_x_2464) ;  /* 0x00000000003c3947 */ /* 0x000fea0003800000 */
[----:B--234-:R-:W-:Y:S01]  /*a030*/  IADD3 R7, P2, R10, 0x20, RZ ;  /* 0x000000200a077810 */ /* 0x01cfe20007f5e0ff */
        /* <DEDUP_REMOVED lines=14> */
.L_x_2464:
[----:B------:R-:W-:Y:S05]  /*a120*/  BSYNC B0 ;  /* 0x0000000000007941 */ /* 0x000fea0003800000 */
.L_x_2463:
[----:B------:R-:W-:Y:S04]  /*a130*/  BSSY B0, `(.L_x_2465) ;  /* 0x0000011000007945 */ /* 0x000fe80003800000 */
[----:B------:R-:W-:Y:S05]  /*a140*/  @P0 BRA `(.L_x_2466) ;  /* 0x00000000003c0947 */ /* 0x000fea0003800000 */
[----:B-1234-:R-:W-:Y:S01]  /*a150*/  IADD3 R7, P0, R10, 0x40, RZ ;  /* 0x000000400a077810 */ /* 0x01efe20007f1e0ff */
        /* <DEDUP_REMOVED lines=14> */
.L_x_2466:
[----:B------:R-:W-:Y:S05]  /*a240*/  BSYNC B0 ;  /* 0x0000000000007941 */ /* 0x000fea0003800000 */
.L_x_2465:
        /* <DEDUP_REMOVED lines=17> */
.L_x_2409:
        /* <DEDUP_REMOVED lines=8> */
[----:B------:R-:W1:Y:S01]  /*a3e0*/  S2UR UR7, SR_CTAID.X ;  /* 0x00000000000779c3 */ /* 0x000e620000002500 */
[----:B------:R-:W-:Y:S02]  /*a3f0*/  ULDC UR8, c[0x0][0xb50] ;  /* 0x0002d40000087ab9 */ /* 0x000fe40000000800 */
[----:B------:R-:W-:-:S05]  /*a400*/  UISETP.NE.AND UP0, UPT, UR8, 0x1, UPT ;  /* 0x000000010800788c */ /* 0x000fca000bf05270 */
[----:B------:R-:W2:Y:S06]  /*a410*/  LDC R0, c[0x0][0xb68] ;  /* 0x0002da00ff007b82 */ /* 0x000eac0000000800 */
[----:B------:R-:W-:Y:S01]  /*a420*/  @UP0 ULDC UR4, c[0x0][0xb54] ;  /* 0x0002d50000040ab9 */ /* 0x000fe20000000800 */
[----:B------:R-:W-:Y:S01]  /*a430*/  @UP0 ULDC UR9, c[0x0][0xb58] ;  /* 0x0002d60000090ab9 */ /* 0x000fe20000000800 */
[----:B-1----:R-:W-:Y:S02]  /*a440*/  UIMAD.WIDE.U32 UR4, UR7, UR4, URZ ;  /* 0x00000004070472a5 */ /* 0x002fe4000f8e003f */
[----:B------:R-:W-:-:S02]  /*a450*/  UMOV UR6, UR7 ;  /* 0x0000000700067c82 */ /* 0x000fc40008000000 */
[----:B------:R-:W-:-:S04]  /*a460*/  @UP0 USHF.R.U32.HI UR6, URZ, UR9, UR5 ;  /* 0x000000093f060299 */ /* 0x000fc80008011605 */
[----:B------:R-:W-:Y:S02]  /*a470*/  UIADD3 UR4, -UR6, URZ, URZ ;  /* 0x0000003f06047290 */ /* 0x000fe4000fffe13f */
[----:B--2---:R-:W-:Y:S02]  /*a480*/  ISETP.LE.AND P0, PT, R0, UR6, PT ;  /* 0x0000000600007c0c */ /* 0x004fe4000bf03270 */
[----:B------:R-:W-:-:S11]  /*a490*/  UIMAD UR8, UR8, UR4, UR7 ;  /* 0x00000004080872a4 */ /* 0x000fd6000f8e0207 */
[----:B------:R-:W-:Y:S05]  /*a4a0*/  @!P0 BRA `(.L_x_2468) ;  /* 0x0000000000208947 */ /* 0x000fea0003800000 */
        /* <DEDUP_REMOVED lines=8> */
.L_x_2468:
[----:B------:R-:W-:Y:S01]  /*a530*/  ULDC UR9, c[0x0][0xb44] ;  /* 0x0002d10000097ab9 */ /* 0x000fe20000000800 */
[----:B------:R-:W-:Y:S01]  /*a540*/  UMOV UR7, UR8 ;  /* 0x0000000800077c82 */ /* 0x000fe20008000000 */
[----:B------:R-:W-:-:S11]  /*a550*/  UISETP.NE.AND UP0, UPT, UR9, 0x1, UPT ;  /* 0x000000010900788c */ /* 0x000fd6000bf05270 */
[----:B------:R-:W-:Y:S02]  /*a560*/  @UP0 ULDC.64 UR10, c[0x0][0xb48] ;  /* 0x0002d200000a0ab9 */ /* 0x000fe40000000a00 */
[----:B------:R-:W-:-:S04]  /*a570*/  UIMAD.WIDE.U32 UR4, UR8, UR10, URZ ;  /* 0x0000000a080472a5 */ /* 0x000fc8000f8e003f */
[----:B------:R-:W-:-:S04]  /*a580*/  @UP0 USHF.R.U32.HI UR7, URZ, UR11, UR5 ;  /* 0x0000000b3f070299 */ /* 0x000fc80008011605 */
[----:B------:R-:W-:-:S12]  /*a590*/  UIMAD UR4, UR7, UR9, URZ ;  /* 0x00000009070472a4 */ /* 0x000fd8000f8e023f */
.L_x_2469:
        /* <DEDUP_REMOVED lines=17> */
[----:B------:R-:W-:Y:S01]  /*a6b0*/  ULDC UR6, c[0x0][0x74c] ;  /* 0x0001d30000067ab9 */ /* 0x000fe20000000800 */
[----:B------:R-:W-:Y:S02]  /*a6c0*/  UIADD3 UR5, UR5, 0x7f, URZ ;  /* 0x0000007f05057890 */ /* 0x000fe4000fffe03f */
[----:B------:R-:W-:Y:S02]  /*a6d0*/  UIADD3 UR7, -UR6, UR7, -UR4 ;  /* 0x0000000706077290 */ /* 0x000fe4000fffe904 */
[----:B------:R-:W-:Y:S02]  /*a6e0*/  USHF.R.S32.HI UR6, URZ, 0x1f, UR5 ;  /* 0x0000001f3f067899 */ /* 0x000fe40008011405 */
[----:B------:R-:W-:-:S02]  /*a6f0*/  USHF.R.S32.HI UR4, URZ, 0x1f, UR7 ;  /* 0x0000001f3f047899 */ /* 0x000fc40008011407 */
[----:B------:R-:W-:Y:S02]  /*a700*/  ULEA.HI UR5, UR6, UR5, URZ, 0x7 ;  /* 0x0000000506057291 */ /* 0x000fe4000f8f383f */
[----:B------:R-:W-:Y:S02]  /*a710*/  ULEA.HI UR4, UR4, UR7, URZ, 0x7 ;  /* 0x0000000704047291 */ /* 0x000fe4000f8f383f */
[----:B------:R-:W-:Y:S02]  /*a720*/  USHF.R.S32.HI UR5, URZ, 0x7, UR5 ;  /* 0x000000073f057899 */ /* 0x000fe40008011405 */
[----:B------:R-:W-:-:S04]  /*a730*/  USHF.R.S32.HI UR4, URZ, 0x7, UR4 ;  /* 0x000000073f047899 */ /* 0x000fc80008011404 */
[----:B------:R-:W-:-:S04]  /*a740*/  UISETP.LT.AND UP0, UPT, URZ, UR4, UPT ;  /* 0x000000043f00728c */ /* 0x000fc8000bf01270 */
[----:B------:R-:W-:-:S04]  /*a750*/  USEL UR8, URZ, UR4, !UP0 ;  /* 0x000000043f087287 */ /* 0x000fc8000c000000 */
[----:B------:R-:W-:-:S06]  /*a760*/  UISETP.GT.AND UP0, UPT, UR5, UR8, UPT ;  /* 0x000000080500728c */ /* 0x000fcc000bf04270 */
[----:B------:R-:W-:-:S13]  /*a770*/  PLOP3.LUT P0, PT, PT, PT, UP0, 0x80, 0x0 ;  /* 0x000000000000781c */ /* 0x000fda0003f0f008 */
[----:B------:R-:W-:Y:S05]  /*a780*/  @!P0 BRA `(.L_x_2413) ;  /* 0x0000002800648947 */ /* 0x000fea0003800000 */
[----:B------:R-:W-:Y:S01]  /*a790*/  USHF.R.S32.HI UR4, URZ, 0x1f, UR11 ;  /* 0x0000001f3f047899 */ /* 0x000fe2000801140b */
[----:B------:R-:W-:Y:S01]  /*a7a0*/  ULDC.64 UR12, c[0x0][0x2d8] ;  /* 0x0000b600000c7ab9 */ /* 0x000fe20000000a00 */
[----:B------:R-:W-:Y:S02]  /*a7b0*/  ELECT P0, URZ, PT ;  /* 0x00000000003f782f */ /* 0x000fe40003800000 */
[----:B------:R-:W-:Y:S02]  /*a7c0*/  UIMAD UR9, UR4, UR12, URZ ;  /* 0x0000000c040972a4 */ /* 0x000fe4000f8e023f */
[----:B------:R-:W-:Y:S02]  /*a7d0*/  UIADD3 UR4, UR5, -UR8, URZ ;  /* 0x8000000805047290 */ /* 0x000fe4000fffe03f */
[----:B------:R-:W-:Y:S02]  /*a7e0*/  UIMAD.WIDE.U32 UR6, UR11, UR12, URZ ;  /* 0x0000000c0b0672a5 */ /* 0x000fe4000f8e003f */
[----:B------:R-:W-:-:S02]  /*a7f0*/  ULOP3.LUT UR4, UR4, 0x1, URZ, 0xc0, !UPT ;  /* 0x0000000104047892 */ /* 0x000fc4000f8ec03f */
[----:B------:R-:W-:Y:S02]  /*a800*/  UIMAD UR9, UR11, UR13, UR9 ;  /* 0x0000000d0b0972a4 */ /* 0x000fe4000f8e0209 */
[----:B------:R-:W-:Y:S02]  /*a810*/  UISETP.NE.U32.AND UP0, UPT, UR4, 0x1, UPT ;  /* 0x000000010400788c */ /* 0x000fe4000bf05070 */
[----:B------:R-:W-:Y:S01]  /*a820*/  USHF.R.S32.HI UR11, URZ, 0x1f, UR10 ;  /* 0x0000001f3f0b7899 */ /* 0x000fe2000801140a */
[----:B------:R-:W-:Y:S01]  /*a830*/  ULDC.64 UR12, c[0x0][0x2e0] ;  /* 0x0000b800000c7ab9 */ /* 0x000fe20000000a00 */
[----:B------:R-:W-:Y:S02]  /*a840*/  UIADD3 UR7, UR7, UR9, URZ ;  /* 0x0000000907077290 */ /* 0x000fe4000fffe03f */
[----:B------:R-:W-:Y:S01]  /*a850*/  PLOP3.LUT P1, PT, PT, PT, UP0, 0x80, 0x0 ;  /* 0x000000000000781c */ /* 0x000fe20003f2f008 */
[----:B------:R-:W-:Y:S02]  /*a860*/  UIMAD UR9, UR11, UR12, URZ ;  /* 0x0000000c0b0972a4 */ /* 0x000fe4000f8e023f */
[----:B------:R-:W-:-:S02]  /*a870*/  UIMAD.WIDE.U32 UR6, UR10, UR12, UR6 ;  /* 0x0000000c0a0672a5 */ /* 0x000fc4000f8e0006 */
[----:B------:R-:W-:-:S04]  /*a880*/  UIMAD UR9, UR10, UR13, UR9 ;  /* 0x0000000d0a0972a4 */ /* 0x000fc8000f8e0209 */
[----:B------:R-:W-:-:S04]  /*a890*/  UIADD3 UR23, UR7, UR9, URZ ;  /* 0x0000000907177290 */ /* 0x000fc8000fffe03f */
[----:B------:R-:W-:Y:S08]  /*a8a0*/  @P1 BRA `(.L_x_2470) ;  /* 0x0000000000bc1947 */ /* 0x000ff00003800000 */
        /* <DEDUP_REMOVED lines=10> */
[----:B------:R-:W-:Y:S01]  /*a950*/  UMOV UR16, 0x0 ;  /* 0x0000000000107882 */ /* 0x000fe20000000000 */
[----:B------:R-:W-:Y:S02]  /*a960*/  UMOV UR17, 0x14f00000 ;  /* 0x14f0000000117882 */ /* 0x000fe40000000000 */
[----:B------:R-:W-:-:S02]  /*a970*/  ULEA.HI.X UR11, UR13, UR11, UR14, 0x2, UP0 ;  /* 0x0000000b0d0b7291 */ /* 0x000fc400080f140e */
[----:B-1----:R-:W-:-:S03]  /*a980*/  ULEA UR4, UR12, UR4, 0x18 ;  /* 0x000000040c047291 */ /* 0x002fc6000f8ec03f */
[----:B------:R-:W-:Y:S01]  /*a990*/  UMOV UR12, 0x400 ;  /* 0x00000400000c7882 */ /* 0x000fe20000000000 */
[----:B------:R-:W-:-:S09]  /*a9a0*/  UIADD3 UR4, UR4, 0x8000, URZ ;  /* 0x0000800004047890 */ /* 0x000fd2000fffe03f */
[----:B------:R1:W-:Y:S02]  /*a9b0*/  UBLKRED.G.S.ADD.F32.RN [UR10], [UR4], UR12, desc[UR16] ;  /* 0x0000100a040073bb */ /* 0x0003e400080a140c */
[----:B-1----:R0:W-:Y:S02]  /*a9c0*/  UTMACMDFLUSH ;  /* 0x00000000000079b7 */ /* 0x0021e40000000000 */
.L_x_2472:
[----:B------:R-:W-:Y:S05]  /*a9d0*/  BSYNC B0 ;  /* 0x0000000000007941 */ /* 0x000fea0003800000 */
.L_x_2471:
        /* <DEDUP_REMOVED lines=9> */
[----:B------:R-:W-:Y:S02]  /*aa70*/  UMOV UR17, 0x14f00000 ;  /* 0x14f0000000117882 */ /* 0x000fe40000000000 */
[----:B------:R-:W-:Y:S02]  /*aa80*/  ULEA.HI.X.SX32 UR4, UR4, UR23, 0x1, UP0 ;  /* 0x0000001704047291 */ /* 0x000fe400080f0e3f */
[----:B------:R-:W-:-:S04]  /*aa90*/  ULEA UR10, UP0, UR14, UR10, 0x2 ;  /* 0x0000000a0e0a7291 */ /* 0x000fc8000f80103f */
[----:B------:R-:W-:-:S03]  /*aaa0*/  ULEA.HI.X UR11, UR14, UR11, UR4, 0x2, UP0 ;  /* 0x0000000b0e0b7291 */ /* 0x000fc600080f1404 */
[----:B------:R-:W-:Y:S01]  /*aab0*/  UMOV UR4, 0x400 ;  /* 0x0000040000047882 */ /* 0x000fe20000000000 */
[----:B-1----:R-:W-:-:S04]  /*aac0*/  ULEA UR12, UR13, UR12, 0x18 ;  /* 0x0000000c0d0c7291 */ /* 0x002fc8000f8ec03f */
[----:B------:R-:W-:-:S09]  /*aad0*/  UIADD3 UR12, UR12, 0xc000, URZ ;  /* 0x0000c0000c0c7890 */ /* 0x000fd2000fffe03f */
[----:B------:R1:W-:Y:S01]  /*aae0*/  UBLKRED.G.S.ADD.F32.RN [UR10], [UR12], UR4, desc[UR16] ;  /* 0x0000100a0c0073bb */ /* 0x0003e200080a1404 */
[----:B------:R0:W-:Y:S01]  /*aaf0*/  UTMACMDFLUSH ;  /* 0x00000000000079b7 */ /* 0x0001e20000000000 */
[----:B-1----:R-:W-:-:S04]  /*ab00*/  DEPBAR.LE SB0, 0x1 ;  /* 0x000080400000791a */ /* 0x002fc80000000000 */
.L_x_2474:
[----:B------:R-:W-:Y:S05]  /*ab10*/  BSYNC B0 ;  /* 0x0000000000007941 */ /* 0x000fea0003800000 */
.L_x_2473:
[----:B------:R-:W-:Y:S06]  /*ab20*/  BAR.ARV 0xa, 0xa0 ;  /* 0x0282800000007b1d */ /* 0x000fec0000002000 */
[----:B------:R-:W-:Y:S04]  /*ab30*/  BSSY B0, `(.L_x_2475) ;  /* 0x0000003000007945 */ /* 0x000fe80003800000 */
[----:B------:R-:W-:Y:S05]  /*ab40*/  @!P0 BRA `(.L_x_2476) ;  /* 0x0000000000048947 */ /* 0x000fea0003800000 */
[----:B------:R-:W-:-:S04]  /*ab50*/  DEPBAR.LE SB0, 0x0 ;  /* 0x000080000000791a */ /* 0x000fc80000000000 */
.L_x_2476:
[----:B------:R-:W-:Y:S05]  /*ab60*/  BSYNC B0 ;  /* 0x0000000000007941 */ /* 0x000fea0003800000 */
.L_x_2475:
[----:B------:R-:W-:Y:S06]  /*ab70*/  BAR.ARV 0xb, 0xa0 ;  /* 0x02c2800000007b1d */ /* 0x000fec0000002000 */
[----:B------:R-:W-:Y:S01]  /*ab80*/  UIADD3 UR12, UR8, 0x1, URZ ;  /* 0x00000001080c7890 */ /* 0x000fe2000fffe03f */
[----:B------:R-:W-:Y:S11]  /*ab90*/  BRA `(.L_x_2477) ;  /* 0x0000000000047947 */ /* 0x000ff60003800000 */
.L_x_2470:
[----:B------:R-:W-:-:S05]  /*aba0*/  UMOV UR12, UR8 ;  /* 0x00000008000c7c82 */ /* 0x000fca0008000000 */
.L_x_2477:
[----:B------:R-:W-:-:S04]  /*abb0*/  UIADD3 UR4, UR8, 0x1, URZ ;  /* 0x0000000108047890 */ /* 0x000fc8000fffe03f */
[----:B------:R-:W-:-:S06]  /*abc0*/  UISETP.NE.AND UP0, UPT, UR5, UR4, UPT ;  /* 0x000000040500728c */ /* 0x000fcc000bf05270 */
[----:B------:R-:W-:-:S13]  /*abd0*/  PLOP3.LUT P1, PT, PT, PT, UP0, 0x80, 0x0 ;  /* 0x000000000000781c */ /* 0x000fda0003f2f008 */
[----:B------:R-:W-:Y:S05]  /*abe0*/  @!P1 BRA `(.L_x_2413) ;  /* 0x00000024004c9947 */ /* 0x000fea0003800000 */
[----:B------:R-:W-:Y:S01]  /*abf0*/  ULDC.64 UR10, c[0x0][0x2c0] ;  /* 0x0000b000000a7ab9 */ /* 0x000fe20000000a00 */
[----:B------:R-:W-:Y:S02]  /*ac00*/  UIADD3 UR19, UR9, UR7, URZ ;  /* 0x0000000709137290 */ /* 0x000fe4000fffe03f */
        /* <DEDUP_REMOVED lines=9> */
[----:B------:R-:W-:Y:S01]  /*aca0*/  UMOV UR4, URZ ;  /* 0x0000003f00047c82 */ /* 0x000fe20008000000 */
[----:B------:R-:W-:Y:S01]  /*acb0*/  ULDC.64 UR24, c[0x0][0x2c0] ;  /* 0x0000b00000187ab9 */ /* 0x000fe20000000a00 */
[----:B------:R-:W-:-:S09]  /*acc0*/  UMOV UR20, UR13 ;  /* 0x0000000d00147c82 */ /* 0x000fd20008000000 */
.L_x_2490:
        /* <DEDUP_REMOVED lines=20> */
.L_x_2479:
[----:B------:R-:W-:Y:S05]  /*ae10*/  BSYNC B0 ;  /* 0x0000000000007941 */ /* 0x000fea0003800000 */
.L_x_2478:
        /* <DEDUP_REMOVED lines=13> */
.L_x_2481:
[----:B------:R-:W-:Y:S05]  /*aef0*/  BSYNC B0 ;  /* 0x0000000000007941 */ /* 0x000fea0003800000 */
.L_x_2480:
[----:B------:R-:W-:Y:S06]  /*af00*/  BAR.ARV 0xa, 0xa0 ;  /* 0x0282800000007b1d */ /* 0x000fec0000002000 */
[----:B------:R-:W-:Y:S04]  /*af10*/  BSSY B0, `(.L_x_2482) ;  /* 0x0000003000007945 */ /* 0x000fe80003800000 */
[----:B------:R-:W-:Y:S05]  /*af20*/  @!P0 BRA `(.L_x_2483) ;  /* 0x0000000000048947 */ /* 0x000fea0003800000 */
[----:B------:R-:W-:-:S04]  /*af30*/  DEPBAR.LE SB0, 0x0 ;  /* 0x000080000000791a */ /* 0x000fc80000000000 */
.L_x_2483:
[----:B------:R-:W-:Y:S05]  /*af40*/  BSYNC B0 ;  /* 0x0000000000007941 */ /* 0x000fea0003800000 */
.L_x_2482:
        /* <DEDUP_REMOVED lines=13> */
.L_x_2485:
[----:B------:R-:W-:Y:S05]  /*b020*/  BSYNC B0 ;  /* 0x0000000000007941 */ /* 0x000fea0003800000 */
.L_x_2484:
        /* <DEDUP_REMOVED lines=13> */
.L_x_2487:
[----:B------:R-:W-:Y:S05]  /*b100*/  BSYNC B0 ;  /* 0x0000000000007941 */ /* 0x000fea0003800000 */
.L_x_2486:
[----:B------:R-:W-:Y:S01]  /*b110*/  UIADD3 UR12, UR12, 0x2, URZ ;  /* 0x000000020c0c7890 */ /* 0x000fe2000fffe03f */
[----:B------:R-:W-:Y:S06]  /*b120*/  BAR.ARV 0xa, 0xa0 ;  /* 0x0282800000007b1d */ /* 0x000fec0000002000 */
[----:B------:R-:W-:Y:S01]  /*b130*/  UISETP.GE.AND UP0, UPT, UR12, UR5, UPT ;  /* 0x000000050c00728c */ /* 0x000fe2000bf06270 */
[----:B------:R-:W-:Y:S04]  /*b140*/  BSSY B0, `(.L_x_2488) ;  /* 0x0000003000007945 */ /* 0x000fe80003800000 */
[----:B------:R-:W-:Y:S06]  /*b150*/  @!P0 BRA `(.L_x_2489) ;  /* 0x0000000000048947 */ /* 0x000fec0003800000 */
[----:B------:R-:W-:-:S04]  /*b160*/  DEPBAR.LE SB0, 0x0 ;  /* 0x000080000000791a */ /* 0x000fc80000000000 */
.L_x_2489:
[----:B------:R-:W-:Y:S05]  /*b170*/  BSYNC B0 ;  /* 0x0000000000007941 */ /* 0x000fea0003800000 */
.L_x_2488:
[----:B------:R-:W-:Y:S06]  /*b180*/  BAR.ARV 0xb, 0xa0 ;  /* 0x02c2800000007b1d */ /* 0x000fec0000002000 */
[----:B------:R-:W-:Y:S01]  /*b190*/  PLOP3.LUT P1, PT, PT, PT, UP0, 0x80, 0x0 ;  /* 0x000000000000781c */ /* 0x000fe20003f2f008 */
[----:B------:R-:W-:Y:S02]  /*b1a0*/  UIADD3 UR20, UR20, 0x4000, URZ ;  /* 0x0000400014147890 */ /* 0x000fe4000fffe03f */
[----:B------:R-:W-:-:S10]  /*b1b0*/  UIADD3 UR4, UR4, 0x4000, URZ ;  /* 0x0000400004047890 */ /* 0x000fd4000fffe03f */
[----:B------:R-:W-:Y:S05]  /*b1c0*/  @!P1 BRA `(.L_x_2490) ;  /* 0xfffffff800c09947 */ /* 0x000fea000383ffff */
[----:B------:R-:W-:Y:S05]  /*b1d0*/  BRA `(.L_x_2413) ;  /* 0x0000001c00d07947 */ /* 0x000fea0003800000 */
.L_x_2467:
        /* <DEDUP_REMOVED lines=21> */
.L_x_2491:
[----:B------:R-:W-:Y:S01]  /*b330*/  ULDC UR8, c[0x0][0xb44] ;  /* 0x0002d10000087ab9 */ /* 0x000fe20000000800 */
[----:B------:R-:W-:Y:S01]  /*b340*/  UMOV UR11, UR7 ;  /* 0x00000007000b7c82 */ /* 0x000fe20008000000 */
[----:B------:R-:W-:-:S11]  /*b350*/  UISETP.NE.AND UP0, UPT, UR8, 0x1, UPT ;  /* 0x000000010800788c */ /* 0x000fd6000bf05270 */
[----:B------:R-:W-:Y:S02]  /*b360*/  @UP0 ULDC.64 UR12, c[0x0][0xb48] ;  /* 0x0002d200000c0ab9 */ /* 0x000fe40000000a00 */
[----:B------:R-:W-:-:S04]  /*b370*/  UIMAD.WIDE.U32 UR4, UR7, UR12, URZ ;  /* 0x0000000c070472a5 */ /* 0x000fc8000f8e003f */
[----:B------:R-:W-:-:S04]  /*b380*/  @UP0 USHF.R.U32.HI UR11, URZ, UR13, UR5 ;  /* 0x0000000d3f0b0299 */ /* 0x000fc80008011605 */
[----:B------:R-:W-:-:S12]  /*b390*/  UIMAD UR4, UR11, UR8, URZ ;  /* 0x000000080b0472a4 */ /* 0x000fd8000f8e023f */
.L_x_2492:
[----:B------:R-:W-:Y:S01]  /*b3a0*/  ULDC UR8, c[0x0][0xb38] ;  /* 0x0002ce0000087ab9 */ /* 0x000fe20000000800 */
[----:B------:R-:W-:Y:S01]  /*b3b0*/  UIADD3 UR4, UR7, -UR4, URZ ;  /* 0x8000000407047290 */ /* 0x000fe2000fffe03f */
[----:B------:R-:W-:Y:S01]  /*b3c0*/  IMAD.MOV.U32 R10, RZ, RZ, 0x1 ;  /* 0x00000001ff0a7424 */ /* 0x000fe200078e00ff */
[----:B------:R-:W-:Y:S01]  /*b3d0*/  UISETP.NE.AND UP0, UPT, UR8, 0x1, UPT ;  /* 0x000000010800788c */ /* 0x000fe2000bf05270 */
[----:B------:R-:W-:Y:S01]  /*b3e0*/  IMAD.MOV.U32 R0, RZ, RZ, RZ ;  /* 0x000000ffff007224 */ /* 0x000fe200078e00ff */
[----:B------:R-:W-:Y:S02]  /*b3f0*/  ULDC UR5, c[0x0][0xb44] ;  /* 0x0002d10000057ab9 */ /* 0x000fe40000000800 */
[----:B------:R-:W-:-:S07]  /*b400*/  UIMAD UR6, UR6, UR5, UR4 ;  /* 0x00000005060672a4 */ /* 0x000fce000f8e0204 */
        /* <DEDUP_REMOVED lines=9> */
[----:B------:R-:W1:Y:S01]  /*b4a0*/  LDC R3, c[0x0][0x280] ;  /* 0x0000a000ff037b82 */ /* 0x000e620000000800 */
[----:B------:R-:W-:Y:S01]  /*b4b0*/  USHF.L.U32 UR11, UR11, 0x7, URZ ;  /* 0x000000070b0b7899 */ /* 0x000fe2000800063f */
[----:B------:R-:W-:-:S06]  /*b4c0*/  ULDC UR4, c[0x0][0x74c] ;  /* 0x0001d30000047ab9 */ /* 0x000fcc0000000800 */
[----:B------:R-:W2:Y:S01]  /*b4d0*/  LDC R2, c[0x0][0x290] ;  /* 0x0000a400ff027b82 */ /* 0x000ea20000000800 */
[----:B-1----:R-:W-:-:S05]  /*b4e0*/  VIADD R4, R3, 0x7f ;  /* 0x0000007f03047836 */ /* 0x002fca0000000000 */
[----:B------:R-:W-:Y:S02]  /*b4f0*/  SHF.R.S32.HI R5, RZ, 0x1f, R4 ;  /* 0x0000001fff057819 */ /* 0x000fe40000011404 */
[----:B--2---:R-:W-:Y:S02]  /*b500*/  IADD3 R2, -R2, UR11, R3 ;  /* 0x0000000b02027c10 */ /* 0x004fe4000fffe103 */
[----:B------:R-:W-:-:S03]  /*b510*/  LEA.HI R4, R5, R4, RZ, 0x7 ;  /* 0x0000000405047211 */ /* 0x000fc600078f38ff */
[----:B------:R-:W-:Y:S01]  /*b520*/  VIADD R2, R2, -UR4 ;  /* 0x8000000402027c36 */ /* 0x000fe20008000000 */
[----:B------:R-:W-:-:S04]  /*b530*/  SHF.R.S32.HI R4, RZ, 0x7, R4 ;  /* 0x00000007ff047819 */ /* 0x000fc80000011404 */
[----:B------:R-:W-:-:S04]  /*b540*/  SHF.R.S32.HI R3, RZ, 0x1f, R2 ;  /* 0x0000001fff037819 */ /* 0x000fc80000011402 */
[----:B------:R-:W-:-:S04]  /*b550*/  LEA.HI R3, R3, R2, RZ, 0x7 ;  /* 0x0000000203037211 */ /* 0x000fc800078f38ff */
[----:B------:R-:W-:-:S04]  /*b560*/  SHF.R.S32.HI R3, RZ, 0x7, R3 ;  /* 0x00000007ff037819 */ /* 0x000fc80000011403 */
[----:B------:R-:W-:-:S04]  /*b570*/  VIMNMX R5, RZ, R3, !PT ;  /* 0x00000003ff057248 */ /* 0x000fc80007fe0100 */
[----:B------:R-:W-:-:S13]  /*b580*/  ISETP.GT.AND P0, PT, R4, R5, PT ;  /* 0x000000050400720c */ /* 0x000fda0003f04270 */
[----:B------:R-:W-:Y:S05]  /*b590*/  @!P0 BRA `(.L_x_2493) ;  /* 0x00000018004c8947 */ /* 0x000fea0003800000 */
[----:B------:R-:W1:Y:S01]  /*b5a0*/  LDC.64 R8, c[0x0][0x718] ;  /* 0x0001c600ff087b82 */ /* 0x000e620000000a00 */
[----:B------:R-:W-:Y:S01]  /*b5b0*/  IMAD.U32 R3, RZ, RZ, UR20 ;  /* 0x00000014ff037e24 */ /* 0x000fe2000f8e00ff */
[----:B------:R-:W-:Y:S01]  /*b5c0*/  ULDC UR4, c[0x0][0x2e8] ;  /* 0x0000ba0000047ab9 */ /* 0x000fe20000000800 */
[----:B------:R-:W-:Y:S01]  /*b5d0*/  ELECT P0, URZ, PT ;  /* 0x00000000003f782f */ /* 0x000fe20003800000 */
[----:B------:R-:W-:Y:S01]  /*b5e0*/  BSSY B0, `(.L_x_2493) ;  /* 0x000018e000007945 */ /* 0x000fe20003800000 */
[----:B------:R-:W-:Y:S01]  /*b5f0*/  UISETP.NE.AND UP0, UPT, UR4, 0x1, UPT ;  /* 0x000000010400788c */ /* 0x000fe2000bf05270 */
[----:B------:R-:W-:Y:S01]  /*b600*/  SHF.R.S32.HI R3, RZ, 0x1f, R3 ;  /* 0x0000001fff037819 */ /* 0x000fe20000011403 */
[----:B------:R-:W-:Y:S01]  /*b610*/  UMOV UR12, UR20 ;  /* 0x00000014000c7c82 */ /* 0x000fe20008000000 */
[----:B------:R-:W2:Y:S08]  /*b620*/  LDC.64 R6, c[0x0][0x730] ;  /* 0x0001cc00ff067b82 */ /* 0x000eb00000000a00 */
[----:B------:R-:W3:Y:S01]  /*b630*/  LDC.64 R12, c[0x0][0x720] ;  /* 0x0001c800ff0c7b82 */ /* 0x000ee20000000a00 */
[----:B------:R-:W-:Y:S01]  /*b640*/  @UP0 ULDC UR4, c[0x0][0x2ec] ;  /* 0x0000bb0000040ab9 */ /* 0x000fe20000000800 */
[----:B------:R-:W-:Y:S01]  /*b650*/  @UP0 ULDC UR6, c[0x0][0x2f0] ;  /* 0x0000bc0000060ab9 */ /* 0x000fe20000000800 */
[----:B------:R-:W-:-:S04]  /*b660*/  UIMAD.WIDE.U32 UR4, UR20, UR4, URZ ;  /* 0x00000004140472a5 */ /* 0x000fc8000f8e003f */
[----:B------:R-:W-:Y:S01]  /*b670*/  @UP0 USHF.R.U32.HI UR12, URZ, UR6, UR5 ;  /* 0x000000063f0c0299 */ /* 0x000fe20008011605 */
[C---:B-1----:R-:W-:Y:S02]  /*b680*/  IMAD R0, R3.reuse, R8, RZ ;  /* 0x0000000803007224 */ /* 0x042fe400078e02ff */
[----:B--2---:R-:W-:Y:S02]  /*b690*/  IMAD R2, R3, R6, RZ ;  /* 0x0000000603027224 */ /* 0x004fe400078e02ff */
[----:B------:R-:W-:Y:S02]  /*b6a0*/  IMAD R3, R9, UR20, R0 ;  /* 0x0000001409037c24 */ /* 0x000fe4000f8e0200 */
[----:B------:R-:W-:-:S04]  /*b6b0*/  IMAD.WIDE.U32 R8, R8, UR20, RZ ;  /* 0x0000001408087c25 */ /* 0x000fc8000f8e00ff */
[----:B------:R-:W-:Y:S02]  /*b6c0*/  IMAD R11, R7, UR20, R2 ;  /* 0x00000014070b7c24 */ /* 0x000fe4000f8e0202 */
[----:B------:R-:W-:Y:S02]  /*b6d0*/  IMAD.IADD R9, R9, 0x1, R3 ;  /* 0x0000000109097824 */ /* 0x000fe400078e0203 */
[----:B------:R-:W1:Y:S01]  /*b6e0*/  LDC.64 R2, c[0x0][0x738] ;  /* 0x0001ce00ff027b82 */ /* 0x000e620000000a00 */
[----:B------:R-:W-:-:S04]  /*b6f0*/  IMAD.WIDE.U32 R6, R6, UR20, RZ ;  /* 0x0000001406067c25 */ /* 0x000fc8000f8e00ff */
[----:B------:R-:W-:Y:S02]  /*b700*/  IMAD.IADD R7, R7, 0x1, R11 ;  /* 0x0000000107077824 */ /* 0x000fe400078e020b */
[----:B------:R-:W-:Y:S02]  /*b710*/  IMAD.U32 R11, RZ, RZ, UR21 ;  /* 0x00000015ff0b7e24 */ /* 0x000fe4000f8e00ff */
[----:B---3--:R-:W-:-:S03]  /*b720*/  IMAD.WIDE.U32 R8, R12, UR21, R8 ;  /* 0x000000150c087c25 */ /* 0x008fc6000f8e0008 */
[----:B------:R-:W-:-:S05]  /*b730*/  SHF.R.S32.HI R11, RZ, 0x1f, R11 ;  /* 0x0000001fff0b7819 */ /* 0x000fca000001140b */
[----:B------:R-:W-:-:S04]  /*b740*/  IMAD R0, R11, R12, RZ ;  /* 0x0000000c0b007224 */ /* 0x000fc800078e02ff */
[----:B------:R-:W-:Y:S02]  /*b750*/  IMAD R13, R13, UR21, R0 ;  /* 0x000000150d0d7c24 */ /* 0x000fe4000f8e0200 */
[----:B-1----:R-:W-:Y:S02]  /*b760*/  IMAD R0, R11, R2, RZ ;  /* 0x000000020b007224 */ /* 0x002fe400078e02ff */
[----:B------:R-:W-:-:S04]  /*b770*/  IMAD.WIDE.U32 R6, R2, UR21, R6 ;  /* 0x0000001502067c25 */ /* 0x000fc8000f8e0006 */
[----:B------:R-:W-:Y:S02]  /*b780*/  IMAD R3, R3, UR21, R0 ;  /* 0x0000001503037c24 */ /* 0x000fe4000f8e0200 */
[----:B------:R-:W-:Y:S01]  /*b790*/  IMAD.MOV.U32 R0, RZ, RZ, RZ ;  /* 0x000000ffff007224 */ /* 0x000fe200078e00ff */
        /* <DEDUP_REMOVED lines=11> */
.L_x_2523:
[----:B------:R-:W-:Y:S02]  /*b850*/  IMAD.IADD R12, R9, 0x1, R13 ;  /* 0x00000001090c7824 */ /* 0x000fe400078e020d */
[----:B------:R-:W-:Y:S02]  /*b860*/  IMAD.IADD R2, R7, 0x1, R3 ;  /* 0x0000000107027824 */ /* 0x000fe400078e0203 */
[----:B------:R-:W-:Y:S01]  /*b870*/  IMAD.MOV.U32 R10, RZ, RZ, 0x1 ;  /* 0x00000001ff0a7424 */ /* 0x000fe200078e00ff */
[----:B------:R2:W-:Y:S04]  /*b880*/  STL [R1+0x4], R12 ;  /* 0x0000040c01007387 */ /* 0x0005e80000100800 */
[----:B------:R2:W-:Y:S01]  /*b890*/  STL [R1], R2 ;  /* 0x0000000201007387 */ /* 0x0005e20000100800 */
[----:B------:R-:W-:Y:S05]  /*b8a0*/  @P0 BRA `(.L_x_2496) ;  /* 0x0000000000180947 */ /* 0x000fea0003800000 */
[----:B--2---:R-:W2:Y:S01]  /*b8b0*/  S2R R2, SR_TID.X ;  /* 0x0000000000027919 */ /* 0x004ea20000002100 */
[----:B------:R-:W-:-:S04]  /*b8c0*/  IMAD.MOV.U32 R3, RZ, RZ, 0x4200 ;  /* 0x00004200ff037424 */ /* 0x000fc800078e00ff */
[----:B------:R3:W-:Y:S01]  /*b8d0*/  SYNCS.ARRIVE.TRANS64 RZ, [R0+URZ+0x30c10], R3 ;  /* 0x030c100300ff79a7 */ /* 0x0007e2000800003f */
[----:B--2---:R-:W-:-:S13]  /*b8e0*/  LOP3.LUT P1, RZ, R2, 0x1f, RZ, 0xc0, !PT ;  /* 0x0000001f02ff7812 */ /* 0x004fda000782c0ff */
[----:B---3--:R-:W-:Y:S05]  /*b8f0*/  @!P1 BRA `(.L_x_2496) ;  /* 0x0000000000049947 */ /* 0x008fea0003800000 */
[----:B------:R-:W-:Y:S01]  /*b900*/  BPT.TRAP 0x1 ;  /* 0x000000040000795c */ /* 0x000fe20000300000 */
.L_x_2496:
[----:B------:R-:W-:Y:S01]  /*b910*/  R2UR UR19, R5 ;  /* 0x00000000051372ca */ /* 0x000fe200000e0000 */
[----:B------:R-:W3:Y:S01]  /*b920*/  LDC.64 R14, c[0x0][0x198] ;  /* 0x00006600ff0e7b82 */ /* 0x000ee20000000a00 */
[----:B------:R-:W-:Y:S01]  /*b930*/  ULDC.64 UR4, c[0x0][0x700] ;  /* 0x0001c00000047ab9 */ /* 0x000fe20000000a00 */
[----:B------:R-:W-:Y:S01]  /*b940*/  R2UR UR8, R0 ;  /* 0x00000000000872ca */ /* 0x000fe200000e0000 */
[----:B-1----:R-:W-:Y:S01]  /*b950*/  IMAD.U32 R11, RZ, RZ, UR4 ;  /* 0x00000004ff0b7e24 */ /* 0x002fe2000f8e00ff */
[----:B------:R-:W-:Y:S01]  /*b960*/  UMOV UR24, 0x0 ;  /* 0x0000000000187882 */ /* 0x000fe20000000000 */
[----:B------:R-:W-:Y:S01]  /*b970*/  VIADD R17, R4, 0xffffffff ;  /* 0xffffffff04117836 */ /* 0x000fe20000000000 */
[----:B------:R-:W-:Y:S01]  /*b980*/  UMOV UR25, 0x14f00000 ;  /* 0x14f0000000197882 */ /* 0x000fe20000000000 */
[----:B------:R-:W-:Y:S01]  /*b990*/  UMOV UR18, URZ ;  /* 0x0000003f00127c82 */ /* 0x000fe20008000000 */
[----:B------:R-:W-:Y:S01]  /*b9a0*/  UMOV UR9, 0x20 ;  /* 0x0000002000097882 */ /* 0x000fe20000000000 */
[----:B------:R-:W-:Y:S01]  /*b9b0*/  UMOV UR13, UR21 ;  /* 0x00000015000d7c82 */ /* 0x000fe20008000000 */
[----:B------:R1:W-:Y:S01]  /*b9c0*/  STL [R1+0x14], R17 ;  /* 0x0000141101007387 */ /* 0x0003e20000100800 */
[----:B------:R-:W-:Y:S01]  /*b9d0*/  UMOV UR10, UR18 ;  /* 0x00000012000a7c82 */ /* 0x000fe20008000000 */
[----:B------:R-:W-:-:S02]  /*b9e0*/  USHF.L.U32 UR19, UR19, 0x7, URZ ;  /* 0x0000000713137899 */ /* 0x000fc4000800063f */
[----:B------:R1:W-:Y:S01]  /*b9f0*/  STL [R1+0x8], RZ ;  /* 0x000008ff01007387 */ /* 0x0003e20000100800 */
[----:B------:R-:W-:Y:S02]  /*ba00*/  UIADD3 UR16, UR8, 0x10000, URZ ;  /* 0x0001000008107890 */ /* 0x000fe4000fffe03f */
[----:B------:R-:W-:Y:S01]  /*ba10*/  UIADD3 UR17, UR8, 0x30c10, URZ ;  /* 0x00030c1008117890 */ /* 0x000fe2000fffe03f */
[----:B------:R-:W-:Y:S01]  /*ba20*/  IMAD.U32 R3, RZ, RZ, UR19 ;  /* 0x00000013ff037e24 */ /* 0x000fe2000f8e00ff */
[----:B--2---:R-:W-:Y:S01]  /*ba30*/  IADD3 R2, P1, R8, UR19, RZ ;  /* 0x0000001308027c10 */ /* 0x004fe2000ff3e0ff */
[----:B------:R-:W-:Y:S01]  /*ba40*/  UIADD3 UR26, UR8, 0x20000, URZ ;  /* 0x00020000081a7890 */ /* 0x000fe2000fffe03f */
[----:B------:R-:W-:Y:S02]  /*ba50*/  UMOV UR28, UR12 ;  /* 0x0000000c001c7c82 */ /* 0x000fe40008000000 */
[----:B------:R-:W-:Y:S01]  /*ba60*/  LEA.HI.X.SX32 R3, R3, R12, 0x1, P1 ;  /* 0x0000000c03037211 */ /* 0x000fe200008f0eff */
[----:B------:R-:W-:Y:S01]  /*ba70*/  IMAD.U32 R12, RZ, RZ, UR5 ;  /* 0x00000005ff0c7e24 */ /* 0x000fe2000f8e00ff */
[C---:B------:R-:W-:Y:S01]  /*ba80*/  LEA R13, P1, R2.reuse, R11, 0x2 ;  /* 0x0000000b020d7211 */ /* 0x040fe200078210ff */
[----:B---3--:R-:W-:Y:S01]  /*ba90*/  IMAD.MOV.U32 R16, RZ, RZ, R15 ;  /* 0x000000ffff107224 */ /* 0x008fe200078e000f */
[----:B------:R-:W-:Y:S01]  /*baa0*/  UMOV UR27, UR17 ;  /* 0x00000011001b7c82 */ /* 0x000fe20008000000 */
[----:B------:R-:W-:Y:S01]  /*bab0*/  IMAD.MOV.U32 R15, RZ, RZ, 0x8000 ;  /* 0x00008000ff0f7424 */ /* 0x000fe200078e00ff */
[----:B------:R-:W-:Y:S01]  /*bac0*/  R2UR UR4, R13 ;  /* 0x000000000d0472ca */ /* 0x000fe200000e0000 */
[----:B------:R-:W-:Y:S01]  /*bad0*/  IMAD.MOV.U32 R13, RZ, RZ, R14 ;  /* 0x000000ffff0d7224 */ /* 0x000fe200078e000e */
[----:B------:R-:W-:Y:S01]  /*bae0*/  LEA.HI.X R2, R2, R12, R3, 0x2, P1 ;  /* 0x0000000c02027211 */ /* 0x000fe200008f1403 */
[----:B------:R-:W-:-:S03]  /*baf0*/  UMOV UR29, UR21 ;  /* 0x00000015001d7c82 */ /* 0x000fc60008000000 */
[----:B------:R-:W-:Y:S02]  /*bb00*/  R2UR UR5, R2 ;  /* 0x00000000020572ca */ /* 0x000fe400000e0000 */
[----:B------:R-:W-:-:S04]  /*bb10*/  IADD3 R2, P1, R13, 0xf0, RZ ;  /* 0x000000f00d027810 */ /* 0x000fc80007f3e0ff */
[----:B------:R-:W-:Y:S01]  /*bb20*/  R2UR UR22, R2 ;  /* 0x00000000021672ca */ /* 0x000fe200000e0000 */
[----:B------:R-:W-:Y:S01]  /*bb30*/  IMAD.X R3, RZ, RZ, R16, P1 ;  /* 0x000000ffff037224 */ /* 0x000fe200008e0610 */
[----:B------:R-:W-:-:S04]  /*bb40*/  IADD3 R14, P1, R13, 0x2f0, RZ ;  /* 0x000002f00d0e7810 */ /* 0x000fc80007f3e0ff */
[----:B------:R-:W-:Y:S01]  /*bb50*/  R2UR UR6, R14 ;  /* 0x000000000e0672ca */ /* 0x000fe200000e0000 */
[----:B------:R-:W-:Y:S01]  /*bb60*/  IMAD.X R14, RZ, RZ, R16, P1 ;  /* 0x000000ffff0e7224 */ /* 0x000fe200008e0610 */
[----:B------:R-:W-:-:S04]  /*bb70*/  R2UR UR23, R3 ;  /* 0x00000000031772ca */ /* 0x000fc800000e0000 */
[----:B------:R-:W-:Y:S02]  /*bb80*/  R2UR UR7, R14 ;  /* 0x000000000e0772ca */ /* 0x000fe400000e0000 */
[----:B------:R-:W-:-:S04]  /*bb90*/  IADD3 R14, P1, R13, 0x3f0, RZ ;  /* 0x000003f00d0e7810 */ /* 0x000fc80007f3e0ff */
[----:B------:R-:W-:Y:S01]  /*bba0*/  R2UR UR14, R14 ;  /* 0x000000000e0e72ca */ /* 0x000fe200000e0000 */
[----:B------:R-:W-:Y:S01]  /*bbb0*/  IMAD.X R14, RZ, RZ, R16, P1 ;  /* 0x000000ffff0e7224 */ /* 0x000fe200008e0610 */
[----:B------:R-:W-:Y:S01]  /*bbc0*/  ISETP.GE.AND P1, PT, R5, R17, PT ;  /* 0x000000110500720c */ /* 0x000fe20003f26270 */
[----:B------:R-:W-:Y:S03]  /*bbd0*/  UTMALDG.4D [UR16], [UR22], desc[UR24] ;  /* 0x00001810160075b4 */ /* 0x000fe60008019000 */
[----:B------:R-:W-:Y:S01]  /*bbe0*/  R2UR UR15, R14 ;  /* 0x000000000e0f72ca */ /* 0x000fe200000e0000 */
[----:B------:R2:W-:Y:S01]  /*bbf0*/  UBLKCP.S.G [UR26], [UR4], UR9 ;  /* 0x0000001a040073ba */ /* 0x0005e20008000209 */
[----:B------:R1:W-:Y:S01]  /*bc00*/  SYNCS.ARRIVE.TRANS64 RZ, [R0+URZ+0x30c00], R15 ;  /* 0x030c000f00ff79a7 */ /* 0x0003e2000800003f */
[----:B--2---:R-:W-:Y:S02]  /*bc10*/  UIADD3 UR9, UR8, 0x30c00, URZ ;  /* 0x00030c0008097890 */ /* 0x004fe4000fffe03f */
[----:B------:R-:W-:Y:S01]  /*bc20*/  UIADD3 UR24, UR8, 0x4000, URZ ;  /* 0x0000400008187890 */ /* 0x000fe2000fffe03f */
[----:B------:R-:W-:Y:S01]  /*bc30*/  UMOV UR16, 0x0 ;  /* 0x0000000000107882 */ /* 0x000fe20000000000 */
[----:B------:R-:W-:Y:S01]  /*bc40*/  UMOV UR17, 0x10000000 ;  /* 0x1000000000117882 */ /* 0x000fe20000000000 */
[----:B------:R-:W-:Y:S01]  /*bc50*/  UMOV UR27, UR11 ;  /* 0x0000000b001b7c82 */ /* 0x000fe20008000000 */
[----:B------:R-:W-:Y:S01]  /*bc60*/  UMOV UR26, UR18 ;  /* 0x00000012001a7c82 */ /* 0x000fe20008000000 */
[----:B------:R-:W-:-:S02]  /*bc70*/  UMOV UR25, UR9 ;  /* 0x0000000900197c82 */ /* 0x000fc40008000000 */
[----:B------:R1:W-:Y:S02]  /*bc80*/  UTMALDG.4D [UR8], [UR6], desc[UR16] ;  /* 0x00001008060075b4 */ /* 0x0003e40008019000 */
[----:B------:R1:W-:Y:S02]  /*bc90*/  UTMALDG.4D [UR24], [UR14], desc[UR16] ;  /* 0x000010180e0075b4 */ /* 0x0003e40008019000 */
[----:B-1----:R-:W-:Y:S05]  /*bca0*/  @P1 BRA `(.L_x_2497) ;  /* 0x0000000c00b41947 */ /* 0x002fea0003800000 */
[----:B------:R-:W-:Y:S01]  /*bcb0*/  LOP3.LUT R18, RZ, R5, RZ, 0x33, !PT ;  /* 0x00000005ff127212 */ /* 0x000fe200078e33ff */
[----:B------:R-:W-:Y:S02]  /*bcc0*/  IMAD.MOV.U32 R10, RZ, RZ, 0x1 ;  /* 0x00000001ff0a7424 */ /* 0x000fe400078e00ff */
[----:B------:R-:W-:Y:S02]  /*bcd0*/  IMAD.MOV.U32 R17, RZ, RZ, R5 ;  /* 0x000000ffff117224 */ /* 0x000fe400078e0005 */
[C---:B------:R-:W-:Y:S02]  /*bce0*/  IMAD.IADD R18, R4.reuse, 0x1, R18 ;  /* 0x0000000104127824 */ /* 0x040fe400078e0212 */
[----:B------:R-:W-:-:S05]  /*bcf0*/  VIADD R4, R4, 0xfffffffe ;  /* 0xfffffffe04047836 */ /* 0x000fca0000000000 */
[----:B------:R-:W-:Y:S02]  /*bd00*/  ISETP.NE.AND P1, PT, R4, R5, PT ;  /* 0x000000050400720c */ /* 0x000fe40003f25270 */
[----:B------:R-:W-:-:S05]  /*bd10*/  LOP3.LUT R4, R18, 0x1, RZ, 0xc0, !PT ;  /* 0x0000000112047812 */ /* 0x000fca00078ec0ff */
[----:B------:R1:W-:Y:S06]  /*bd20*/  STL [R1+0x10], R4 ;  /* 0x0000100401007387 */ /* 0x0003ec0000100800 */
[----:B------:R-:W-:Y:S05]  /*bd30*/  @!P1 BRA `(.L_x_2498) ;  /* 0x00000008005c9947 */ /* 0x000fea0003800000 */
[----:B------:R-:W-:Y:S02]  /*bd40*/  IMAD.IADD R18, R18, 0x1, -R4 ;  /* 0x0000000112127824 */ /* 0x000fe400078e0a04 */
[----:B------:R-:W-:Y:S02]  /*bd50*/  IMAD.MOV.U32 R17, RZ, RZ, R5 ;  /* 0x000000ffff117224 */ /* 0x000fe400078e0005 */
[----:B------:R-:W-:-:S07]  /*bd60*/  IMAD.MOV.U32 R10, RZ, RZ, 0x1 ;  /* 0x00000001ff0a7424 */ /* 0x000fce00078e00ff */
.L_x_2507:
[----:B------:R-:W-:-:S04]  /*bd70*/  SHF.L.U32 R19, R10, 0x1f, RZ ;  /* 0x0000001f0a137819 */ /* 0x000fc800000006ff */
[----:B------:R-:W2:Y:S02]  /*bd80*/  SYNCS.PHASECHK.TRANS64.TRYWAIT P1, [R0+URZ+0x30c40], R19 ;  /* 0x030c4013000075a7 */ /* 0x000ea4000802017f */
[----:B--2---:R-:W-:Y:S05]  /*bd90*/  @!P1 BRA `(.L_x_2499) ;  /* 0x00000014007c9947 */ /* 0x004fea0003800000 */
.L_x_2524:
[----:B------:R-:W-:Y:S05]  /*bda0*/  @P0 BRA `(.L_x_2500) ;  /* 0x00000000001c0947 */ /* 0x000fea0003800000 */
[----:B------:R-:W3:Y:S01]  /*bdb0*/  S2R R2, SR_TID.X ;  /* 0x0000000000027919 */ /* 0x000ee20000002100 */
[----:B------:R-:W-:-:S04]  /*bdc0*/  IMAD.MOV.U32 R3, RZ, RZ, 0x4200 ;  /* 0x00004200ff037424 */ /* 0x000fc800078e00ff */
[----:B------:R4:W-:Y:S01]  /*bdd0*/  SYNCS.ARRIVE.TRANS64 RZ, [R0+URZ+0x30c30], R3 ;  /* 0x030c300300ff79a7 */ /* 0x0009e2000800003f */
[----:B---3--:R-:W-:-:S04]  /*bde0*/  LOP3.LUT R2, R2, 0x1f, RZ, 0xc0, !PT ;  /* 0x0000001f02027812 */ /* 0x008fc800078ec0ff */
[----:B------:R-:W-:-:S13]  /*bdf0*/  ISETP.NE.AND P1, PT, R2, RZ, PT ;  /* 0x000000ff0200720c */ /* 0x000fda0003f25270 */
[----:B----4-:R-:W-:Y:S05]  /*be00*/  @!P1 BRA `(.L_x_2500) ;  /* 0x0000000000049947 */ /* 0x010fea0003800000 */
[----:B------:R-:W-:Y:S01]  /*be10*/  BPT.TRAP 0x1 ;  /* 0x000000040000795c */ /* 0x000fe20000300000 */
.L_x_2500:
[----:B------:R-:W3:Y:S01]  /*be20*/  LDL R11, [R1] ;  /* 0x00000000010b7983 */ /* 0x000ee20000100800 */
[----:B------:R-:W4:Y:S01]  /*be30*/  LDC.64 R14, c[0x0][0x728] ;  /* 0x0001ca00ff0e7b82 */ /* 0x000f220000000a00 */
[----:B------:R-:W-:Y:S01]  /*be40*/  IMAD.SHL.U32 R20, R17, 0x80, RZ ;  /* 0x0000008011147824 */ /* 0x000fe200078e00ff */
[----:B------:R-:W-:Y:S01]  /*be50*/  R2UR UR4, R0 ;  /* 0x00000000000472ca */ /* 0x000fe200000e0000 */
[----:B------:R-:W-:Y:S01]  /*be60*/  UMOV UR14, 0x0 ;  /* 0x00000000000e7882 */ /* 0x000fe20000000000 */
[----:B------:R-:W-:Y:S01]  /*be70*/  UMOV UR15, 0x14f00000 ;  /* 0x14f00000000f7882 */ /* 0x000fe20000000000 */
[----:B------:R-:W-:Y:S01]  /*be80*/  UMOV UR18, URZ ;  /* 0x0000003f00127c82 */ /* 0x000fe20008000000 */
[C---:B------:R-:W-:Y:S01]  /*be90*/  IADD3 R2, P1, R20.reuse, R6, RZ ;  /* 0x0000000614027210 */ /* 0x040fe20007f3e0ff */
[----:B------:R-:W-:Y:S01]  /*bea0*/  UMOV UR10, 0x20 ;  /* 0x00000020000a7882 */ /* 0x000fe20000000000 */
[----:B-1----:R-:W1:Y:S01]  /*beb0*/  LDC.64 R4, c[0x0][0x198] ;  /* 0x00006600ff047b82 */ /* 0x002e620000000a00 */
[----:B------:R-:W-:-:S06]  /*bec0*/  R2UR UR19, R20 ;  /* 0x00000000141372ca */ /* 0x000fcc00000e0000 */
[----:B------:R-:W-:Y:S02]  /*bed0*/  UIADD3 UR16, UR4, 0x18000, URZ ;  /* 0x0001800004107890 */ /* 0x000fe4000fffe03f */
[----:B------:R-:W-:Y:S02]  /*bee0*/  UIADD3 UR17, UR4, 0x30c30, URZ ;  /* 0x00030c3004117890 */ /* 0x000fe4000fffe03f */
[----:B------:R-:W-:Y:S01]  /*bef0*/  UIADD3 UR4, UR4, 0x20400, URZ ;  /* 0x0002040004047890 */ /* 0x000fe2000fffe03f */
[----:B----4-:R-:W-:-:S04]  /*bf00*/  LEA R3, P2, R2, R14, 0x2 ;  /* 0x0000000e02037211 */ /* 0x010fc800078410ff */
[----:B------:R-:W-:Y:S01]  /*bf10*/  UMOV UR5, UR17 ;  /* 0x0000001100057c82 */ /* 0x000fe20008000000 */
[----:B------:R-:W-:Y:S01]  /*bf20*/  R2UR UR6, R3 ;  /* 0x00000000030672ca */ /* 0x000fe200000e0000 */
[----:B-1----:R-:W-:Y:S02]  /*bf30*/  IMAD.MOV.U32 R13, RZ, RZ, R4 ;  /* 0x000000ffff0d7224 */ /* 0x002fe400078e0004 */
[----:B------:R-:W-:Y:S01]  /*bf40*/  IMAD.MOV.U32 R16, RZ, RZ, R5 ;  /* 0x000000ffff107224 */ /* 0x000fe200078e0005 */
[----:B---3--:R-:W-:Y:S02]  /*bf50*/  LEA.HI.X.SX32 R3, R20, R11, 0x1, P1 ;  /* 0x0000000b14037211 */ /* 0x008fe400008f0eff */
[----:B------:R-:W-:Y:S02]  /*bf60*/  IADD3 R4, P1, R13, 0x1f0, RZ ;  /* 0x000001f00d047810 */ /* 0x000fe40007f3e0ff */
[----:B------:R-:W-:Y:S02]  /*bf70*/  LEA.HI.X R3, R2, R15, R3, 0x2, P2 ;  /* 0x0000000f02037211 */ /* 0x000fe400010f1403 */
[----:B------:R-:W-:Y:S01]  /*bf80*/  R2UR UR8, R4 ;  /* 0x00000000040872ca */ /* 0x000fe200000e0000 */
[----:B------:R-:W-:Y:S01]  /*bf90*/  IMAD.X R5, RZ, RZ, R16, P1 ;  /* 0x000000ffff057224 */ /* 0x000fe200008e0610 */
[----:B------:R-:W-:-:S04]  /*bfa0*/  R2UR UR7, R3 ;  /* 0x00000000030772ca */ /* 0x000fc800000e0000 */
[----:B------:R-:W-:-:S13]  /*bfb0*/  R2UR UR9, R5 ;  /* 0x00000000050972ca */ /* 0x000fda00000e0000 */
[----:B------:R1:W-:Y:S01]  /*bfc0*/  UTMALDG.4D [UR16], [UR8], desc[UR14] ;  /* 0x00000e10080075b4 */ /* 0x0003e20008019000 */
[----:B------:R1:W-:Y:S01]  /*bfd0*/  UBLKCP.S.G [UR4], [UR6], UR10 ;  /* 0x00000004060073ba */ /* 0x0003e2000800020a */
[----:B------:R-:W3:Y:S02]  /*bfe0*/  SYNCS.PHASECHK.TRANS64.TRYWAIT P1, [R0+URZ+0x30c28], R19 ;  /* 0x030c2813000075a7 */ /* 0x000ee4000802017f */
[----:B-1-3--:R-:W-:Y:S05]  /*bff0*/  @!P1 BRA `(.L_x_2501) ;  /* 0x0000001000f89947 */ /* 0x00afea0003800000 */
.L_x_2525:
        /* <DEDUP_REMOVED lines=8> */
.L_x_2502:
[----:B------:R-:W-:Y:S01]  /*c080*/  VIADD R20, R20, 0x80 ;  /* 0x0000008014147836 */ /* 0x000fe20000000000 */
[----:B------:R-:W-:Y:S02]  /*c090*/  ULDC.64 UR4, c[0x0][0x700] ;  /* 0x0001c00000047ab9 */ /* 0x000fe40000000a00 */
[----:B------:R-:W-:Y:S02]  /*c0a0*/  IMAD.U32 R11, RZ, RZ, UR4 ;  /* 0x00000004ff0b7e24 */ /* 0x000fe4000f8e00ff */
[----:B------:R-:W-:-:S04]  /*c0b0*/  IADD3 R2, P1, R20, R8, RZ ;  /* 0x0000000814027210 */ /* 0x000fc80007f3e0ff */
[----:B------:R-:W-:-:S04]  /*c0c0*/  LEA R3, P2, R2, R11, 0x2 ;  /* 0x0000000b02037211 */ /* 0x000fc800078410ff */
[----:B------:R-:W-:Y:S02]  /*c0d0*/  R2UR UR14, R3 ;  /* 0x00000000030e72ca */ /* 0x000fe400000e0000 */
[----:B------:R-:W3:Y:S01]  /*c0e0*/  LDL R3, [R1+0x4] ;  /* 0x0000040001037983 */ /* 0x000ee20000100800 */
[----:B------:R-:W-:Y:S01]  /*c0f0*/  SHF.R.S32.HI R21, RZ, 0x1f, R20 ;  /* 0x0000001fff157819 */ /* 0x000fe20000011414 */
[----:B------:R-:W-:Y:S01]  /*c100*/  IMAD.U32 R12, RZ, RZ, UR5 ;  /* 0x00000005ff0c7e24 */ /* 0x000fe2000f8e00ff */
[----:B------:R-:W-:Y:S01]  /*c110*/  R2UR UR8, R0 ;  /* 0x00000000000872ca */ /* 0x000fe200000e0000 */
[----:B------:R-:W-:Y:S01]  /*c120*/  UMOV UR6, 0x0 ;  /* 0x0000000000067882 */ /* 0x000fe20000000000 */
[----:B------:R-:W-:Y:S01]  /*c130*/  R2UR UR19, R20 ;  /* 0x00000000141372ca */ /* 0x000fe200000e0000 */
[----:B------:R-:W-:Y:S01]  /*c140*/  UMOV UR7, 0x14f00000 ;  /* 0x14f0000000077882 */ /* 0x000fe20000000000 */
[----:B------:R-:W-:Y:S01]  /*c150*/  UMOV UR18, URZ ;  /* 0x0000003f00127c82 */ /* 0x000fe20008000000 */
[----:B------:R-:W-:-:S08]  /*c160*/  UMOV UR10, 0x20 ;  /* 0x00000020000a7882 */ /* 0x000fd00000000000 */
[----:B------:R-:W-:Y:S02]  /*c170*/  UIADD3 UR16, UR8, 0x14000, URZ ;  /* 0x0001400008107890 */ /* 0x000fe4000fffe03f */
[----:B------:R-:W-:Y:S02]  /*c180*/  UIADD3 UR17, UR8, 0x30c18, URZ ;  /* 0x00030c1808117890 */ /* 0x000fe4000fffe03f */
[----:B------:R-:W-:-:S05]  /*c190*/  UIADD3 UR8, UR8, 0x20200, URZ ;  /* 0x0002020008087890 */ /* 0x000fca000fffe03f */
[----:B------:R-:W-:Y:S01]  /*c1a0*/  UMOV UR9, UR17 ;  /* 0x0000001100097c82 */ /* 0x000fe20008000000 */
[----:B---3--:R-:W-:-:S05]  /*c1b0*/  IMAD.X R3, R21, 0x1, R3, P1 ;  /* 0x0000000115037824 */ /* 0x008fca00008e0603 */
[----:B------:R-:W-:-:S04]  /*c1c0*/  LEA.HI.X R2, R2, R12, R3, 0x2, P2 ;  /* 0x0000000c02027211 */ /* 0x000fc800010f1403 */
[----:B------:R-:W-:Y:S02]  /*c1d0*/  R2UR UR15, R2 ;  /* 0x00000000020f72ca */ /* 0x000fe400000e0000 */
[----:B------:R-:W-:-:S04]  /*c1e0*/  IADD3 R2, P1, R13, 0xf0, RZ ;  /* 0x000000f00d027810 */ /* 0x000fc80007f3e0ff */
[----:B------:R-:W-:Y:S01]  /*c1f0*/  R2UR UR4, R2 ;  /* 0x00000000020472ca */ /* 0x000fe200000e0000 */
[----:B------:R-:W-:-:S05]  /*c200*/  IMAD.X R3, RZ, RZ, R16, P1 ;  /* 0x000000ffff037224 */ /* 0x000fca00008e0610 */
[----:B------:R-:W-:-:S13]  /*c210*/  R2UR UR5, R3 ;  /* 0x00000000030572ca */ /* 0x000fda00000e0000 */
[----:B------:R3:W-:Y:S01]  /*c220*/  UTMALDG.4D [UR16], [UR4], desc[UR6] ;  /* 0x00000610040075b4 */ /* 0x0007e20008019000 */
[----:B------:R3:W-:Y:S01]  /*c230*/  UBLKCP.S.G [UR8], [UR14], UR10 ;  /* 0x000000080e0073ba */ /* 0x0007e2000800020a */
[----:B------:R-:W4:Y:S02]  /*c240*/  SYNCS.PHASECHK.TRANS64.TRYWAIT P1, [R0+URZ+0x30c48], R19 ;  /* 0x030c4813000075a7 */ /* 0x000f24000802017f */
[----:B---34-:R-:W-:Y:S05]  /*c250*/  @!P1 BRA `(.L_x_2503) ;  /* 0x0000001000749947 */ /* 0x018fea0003800000 */
.L_x_2526:
        /* <DEDUP_REMOVED lines=8> */
.L_x_2504:
[----:B-123--:R-:W2:Y:S01]  /*c2e0*/  LDL R19, [R1] ;  /* 0x0000000001137983 */ /* 0x00eea20000100800 */
[C---:B------:R-:W-:Y:S01]  /*c2f0*/  R2UR UR19, R20.reuse ;  /* 0x00000000141372ca */ /* 0x040fe200000e0000 */
[----:B------:R-:W-:Y:S01]  /*c300*/  UMOV UR6, 0x0 ;  /* 0x0000000000067882 */ /* 0x000fe20000000000 */
[----:B------:R-:W-:Y:S01]  /*c310*/  IADD3 R20, P1, R20, R6, RZ ;  /* 0x0000000614147210 */ /* 0x000fe20007f3e0ff */
[----:B------:R-:W-:Y:S01]  /*c320*/  UMOV UR7, 0x14f00000 ;  /* 0x14f0000000077882 */ /* 0x000fe20000000000 */
[----:B------:R-:W-:Y:S01]  /*c330*/  R2UR UR8, R0 ;  /* 0x00000000000872ca */ /* 0x000fe200000e0000 */
[----:B------:R-:W-:Y:S01]  /*c340*/  UMOV UR18, URZ ;  /* 0x0000003f00127c82 */ /* 0x000fe20008000000 */
[----:B------:R-:W-:Y:S01]  /*c350*/  R2UR UR4, R4 ;  /* 0x00000000040472ca */ /* 0x000fe200000e0000 */
[----:B------:R-:W-:Y:S01]  /*c360*/  UMOV UR10, 0x20 ;  /* 0x00000020000a7882 */ /* 0x000fe20000000000 */
[----:B------:R-:W-:Y:S02]  /*c370*/  R2UR UR5, R5 ;  /* 0x00000000050572ca */ /* 0x000fe400000e0000 */
[----:B------:R-:W-:-:S04]  /*c380*/  LOP3.LUT R10, R10, 0x1, RZ, 0x3c, !PT ;  /* 0x000000010a0a7812 */ /* 0x000fc800078e3cff */
[----:B------:R-:W-:-:S03]  /*c390*/  SHF.L.U32 R4, R10, 0x1f, RZ ;  /* 0x0000001f0a047819 */ /* 0x000fc600000006ff */
[----:B------:R-:W-:Y:S02]  /*c3a0*/  UIADD3 UR16, UR8, 0x1c000, URZ ;  /* 0x0001c00008107890 */ /* 0x000fe4000fffe03f */
[----:B------:R-:W-:Y:S02]  /*c3b0*/  UIADD3 UR17, UR8, 0x30c38, URZ ;  /* 0x00030c3808117890 */ /* 0x000fe4000fffe03f */
[----:B------:R-:W-:-:S05]  /*c3c0*/  UIADD3 UR8, UR8, 0x20600, URZ ;  /* 0x0002060008087890 */ /* 0x000fca000fffe03f */
[----:B------:R-:W-:Y:S02]  /*c3d0*/  UMOV UR9, UR17 ;  /* 0x0000001100097c82 */ /* 0x000fe40008000000 */
[----:B------:R1:W-:Y:S01]  /*c3e0*/  UTMALDG.4D [UR16], [UR4], desc[UR6] ;  /* 0x00000610040075b4 */ /* 0x0003e20008019000 */
[----:B--2---:R-:W-:Y:S01]  /*c3f0*/  IMAD.X R21, R21, 0x1, R19, P1 ;  /* 0x0000000115157824 */ /* 0x004fe200008e0613 */
[----:B------:R-:W-:-:S04]  /*c400*/  LEA R14, P1, R20, R14, 0x2 ;  /* 0x0000000e140e7211 */ /* 0x000fc800078210ff */
[----:B------:R-:W-:Y:S02]  /*c410*/  LEA.HI.X R21, R20, R15, R21, 0x2, P1 ;  /* 0x0000000f14157211 */ /* 0x000fe400008f1415 */
[----:B------:R-:W-:Y:S02]  /*c420*/  R2UR UR14, R14 ;  /* 0x000000000e0e72ca */ /* 0x000fe400000e0000 */
[----:B------:R-:W-:-:S13]  /*c430*/  R2UR UR15, R21 ;  /* 0x00000000150f72ca */ /* 0x000fda00000e0000 */
[----:B------:R1:W-:Y:S01]  /*c440*/  UBLKCP.S.G [UR8], [UR14], UR10 ;  /* 0x000000080e0073ba */ /* 0x0003e2000800020a */
[----:B------:R-:W2:Y:S02]  /*c450*/  SYNCS.PHASECHK.TRANS64.TRYWAIT P1, [R0+URZ+0x30c20], R4 ;  /* 0x030c2004000075a7 */ /* 0x000ea4000802017f */
[----:B-12---:R-:W-:Y:S05]  /*c460*/  @!P1 BRA `(.L_x_2505) ;  /* 0x0000001000049947 */ /* 0x006fea0003800000 */
.L_x_2528:
[----:B------:R-:W-:Y:S05]  /*c470*/  @P0 BRA `(.L_x_2506) ;  /* 0x00000000001c0947 */ /* 0x000fea0003800000 */
[----:B------:R-:W2:Y:S01]  /*c480*/  S2R R5, SR_TID.X ;  /* 0x0000000000057919 */ /* 0x000ea20000002100 */
[----:B-1----:R-:W-:-:S04]  /*c490*/  IMAD.MOV.U32 R4, RZ, RZ, 0x4200 ;  /* 0x00004200ff047424 */ /* 0x002fc800078e00ff */
[----:B------:R3:W-:Y:S01]  /*c4a0*/  SYNCS.ARRIVE.TRANS64 RZ, [R0+URZ+0x30c10], R4 ;  /* 0x030c100400ff79a7 */ /* 0x0007e2000800003f */
[----:B--2---:R-:W-:-:S04]  /*c4b0*/  LOP3.LUT R5, R5, 0x1f, RZ, 0xc0, !PT ;  /* 0x0000001f05057812 */ /* 0x004fc800078ec0ff */
[----:B------:R-:W-:-:S13]  /*c4c0*/  ISETP.NE.AND P1, PT, R5, RZ, PT ;  /* 0x000000ff0500720c */ /* 0x000fda0003f25270 */
[----:B---3--:R-:W-:Y:S05]  /*c4d0*/  @!P1 BRA `(.L_x_2506) ;  /* 0x0000000000049947 */ /* 0x008fea0003800000 */
[----:B------:R-:W-:Y:S01]  /*c4e0*/  BPT.TRAP 0x1 ;  /* 0x000000040000795c */ /* 0x000fe20000300000 */
.L_x_2506:
[----:B------:R-:W2:Y:S01]  /*c4f0*/  LDL R14, [R1+0x4] ;  /* 0x00000400010e7983 */ /* 0x000ea20000100800 */
        /* <DEDUP_REMOVED lines=8> */
[----:B------:R-:W-:-:S05]  /*c580*/  UMOV UR9, 0x20 ;  /* 0x0000002000097882 */ /* 0x000fca0000000000 */
[----:B------:R-:W-:Y:S02]  /*c590*/  UIADD3 UR8, UR8, 0x2, URZ ;  /* 0x0000000208087890 */ /* 0x000fe4000fffe03f */
[----:B------:R-:W-:Y:S02]  /*c5a0*/  UIADD3 UR16, UR14, 0x10000, URZ ;  /* 0x000100000e107890 */ /* 0x000fe4000fffe03f */
[----:B------:R-:W-:Y:S02]  /*c5b0*/  USHF.L.U32 UR19, UR8, 0x7, URZ ;  /* 0x0000000708137899 */ /* 0x000fe4000800063f */
[----:B------:R-:W-:Y:S01]  /*c5c0*/  UIADD3 UR17, UR14, 0x30c10, URZ ;  /* 0x00030c100e117890 */ /* 0x000fe2000fffe03f */
[----:B------:R-:W-:Y:S01]  /*c5d0*/  IMAD.U32 R17, RZ, RZ, UR8 ;  /* 0x00000008ff117e24 */ /* 0x000fe2000f8e00ff */
[----:B------:R-:W-:Y:S02]  /*c5e0*/  UIADD3 UR14, UR14, 0x20000, URZ ;  /* 0x000200000e0e7890 */ /* 0x000fe4000fffe03f */
[----:B-1----:R-:W-:-:S03]  /*c5f0*/  IADD3 R4, P1, R8, UR19, RZ ;  /* 0x0000001308047c10 */ /* 0x002fc6000ff3e0ff */
[----:B------:R-:W-:Y:S01]  /*c600*/  UMOV UR15, UR17 ;  /* 0x00000011000f7c82 */ /* 0x000fe20008000000 */
[----:B------:R-:W-:Y:S01]  /*c610*/  LEA R5, P2, R4, R11, 0x2 ;  /* 0x0000000b04057211 */ /* 0x000fe200078410ff */
[----:B------:R3:W-:Y:S03]  /*c620*/  UTMALDG.4D [UR16], [UR4], desc[UR6] ;  /* 0x00000610040075b4 */ /* 0x0007e60008019000 */
[----:B------:R-:W-:Y:S01]  /*c630*/  R2UR UR22, R5 ;  /* 0x00000000051672ca */ /* 0x000fe200000e0000 */
[----:B------:R-:W-:-:S05]  /*c640*/  IMAD.U32 R5, RZ, RZ, UR19 ;  /* 0x00000013ff057e24 */ /* 0x000fca000f8e00ff */
[----:B--2---:R-:W-:Y:S02]  /*c650*/  LEA.HI.X.SX32 R5, R5, R14, 0x1, P1 ;  /* 0x0000000e05057211 */ /* 0x004fe400008f0eff */
[----:B------:R-:W-:Y:S02]  /*c660*/  ISETP.NE.AND P1, PT, R18, RZ, PT ;  /* 0x000000ff1200720c */ /* 0x000fe40003f25270 */
[----:B------:R-:W-:-:S04]  /*c670*/  LEA.HI.X R5, R4, R12, R5, 0x2, P2 ;  /* 0x0000000c04057211 */ /* 0x000fc800010f1405 */
[----:B------:R-:W-:-:S13]  /*c680*/  R2UR UR23, R5 ;  /* 0x00000000051772ca */ /* 0x000fda00000e0000 */
[----:B------:R3:W-:Y:S02]  /*c690*/  UBLKCP.S.G [UR14], [UR22], UR9 ;  /* 0x0000000e160073ba */ /* 0x0007e40008000209 */
[----:B---3--:R-:W-:Y:S05]  /*c6a0*/  @P1 BRA `(.L_x_2507) ;  /* 0xfffffff400b01947 */ /* 0x008fea000383ffff */
.L_x_2498:
[----:B-1----:R-:W2:Y:S04]  /*c6b0*/  LDL.LU R4, [R1+0x10] ;  /* 0x0000100001047983 */ /* 0x002ea80000300800 */
[----:B------:R1:W5:Y:S01]  /*c6c0*/  LDL R5, [R1+0x14] ;  /* 0x0000140001057983 */ /* 0x0003620000100800 */
[----:B--2---:R-:W-:-:S13]  /*c6d0*/  ISETP.NE.AND P1, PT, R4, RZ, PT ;  /* 0x000000ff0400720c */ /* 0x004fda0003f25270 */
[----:B-1----:R-:W-:Y:S05]  /*c6e0*/  @!P1 BRA `(.L_x_2497) ;  /* 0x0000000400249947 */ /* 0x002fea0003800000 */
[----:B------:R-:W-:-:S04]  /*c6f0*/  SHF.L.U32 R14, R10, 0x1f, RZ ;  /* 0x0000001f0a0e7819 */ /* 0x000fc800000006ff */
[----:B------:R-:W1:Y:S02]  /*c700*/  SYNCS.PHASECHK.TRANS64.TRYWAIT P1, [R0+URZ+0x30c40], R14 ;  /* 0x030c400e000075a7 */ /* 0x000e64000802017f */
[----:B-1----:R-:W-:Y:S05]  /*c710*/  @!P1 BRA `(.L_x_2508) ;  /* 0x0000000c00709947 */ /* 0x002fea0003800000 */
.L_x_2529:
[----:B------:R-:W-:Y:S05]  /*c720*/  @P0 BRA `(.L_x_2509) ;  /* 0x00000000001c0947 */ /* 0x000fea0003800000 */
[----:B------:R-:W2:Y:S02]  /*c730*/  S2R R4, SR_TID.X ;  /* 0x0000000000047919 */ /* 0x000ea40000002100 */
[----:B--2--5:R-:W-:Y:S01]  /*c740*/  LOP3.LUT R5, R4, 0x1f, RZ, 0xc0, !PT ;  /* 0x0000001f04057812 */ /* 0x024fe200078ec0ff */
[----:B------:R-:W-:-:S03]  /*c750*/  IMAD.MOV.U32 R4, RZ, RZ, 0x4200 ;  /* 0x00004200ff047424 */ /* 0x000fc600078e00ff */
[----:B------:R-:W-:Y:S01]  /*c760*/  ISETP.NE.AND P1, PT, R5, RZ, PT ;  /* 0x000000ff0500720c */ /* 0x000fe20003f25270 */
[----:B------:R2:W-:-:S12]  /*c770*/  SYNCS.ARRIVE.TRANS64 RZ, [R0+URZ+0x30c30], R4 ;  /* 0x030c300400ff79a7 */ /* 0x0005d8000800003f */
[----:B--2---:R-:W-:Y:S05]  /*c780*/  @!P1 BRA `(.L_x_2509) ;  /* 0x0000000000049947 */ /* 0x004fea0003800000 */
[----:B------:R-:W-:Y:S01]  /*c790*/  BPT.TRAP 0x1 ;  /* 0x000000040000795c */ /* 0x000fe20000300000 */
.L_x_2509:
[----:B------:R-:W2:Y:S01]  /*c7a0*/  LDL R18, [R1] ;  /* 0x0000000001127983 */ /* 0x000ea20000100800 */
[----:B-----5:R-:W3:Y:S01]  /*c7b0*/  LDC.64 R4, c[0x0][0x728] ;  /* 0x0001ca00ff047b82 */ /* 0x020ee20000000a00 */
        /* <DEDUP_REMOVED lines=11> */
[----:B---3--:R-:W-:-:S04]  /*c870*/  LEA R4, P2, R15, R4, 0x2 ;  /* 0x000000040f047211 */ /* 0x008fc800078410ff */
[----:B------:R-:W-:Y:S01]  /*c880*/  UMOV UR9, UR17 ;  /* 0x0000001100097c82 */ /* 0x000fe20008000000 */
[----:B------:R-:W-:Y:S02]  /*c890*/  R2UR UR14, R4 ;  /* 0x00000000040e72ca */ /* 0x000fe400000e0000 */
[----:B--2---:R-:W-:-:S04]  /*c8a0*/  LEA.HI.X.SX32 R4, R17, R18, 0x1, P1 ;  /* 0x0000001211047211 */ /* 0x004fc800008f0eff */
        /* <DEDUP_REMOVED lines=8> */
[----:B------:R-:W3:Y:S02]  /*c930*/  SYNCS.PHASECHK.TRANS64.TRYWAIT P1, [R0+URZ+0x30c28], R14 ;  /* 0x030c280e000075a7 */ /* 0x000ee4000802017f */
[----:B--23--:R-:W-:Y:S05]  /*c940*/  @!P1 BRA `(.L_x_2510) ;  /* 0x0000000800f89947 */ /* 0x00cfea0003800000 */
.L_x_2530:
        /* <DEDUP_REMOVED lines=8> */
.L_x_2511:
[----:B------:R-:W3:Y:S01]  /*c9d0*/  LDL.LU R4, [R1+0x4] ;  /* 0x0000040001047983 */ /* 0x000ee20000300800 */
[----:B------:R-:W-:Y:S01]  /*c9e0*/  R2UR UR19, R17 ;  /* 0x00000000111372ca */ /* 0x000fe200000e0000 */
[----:B------:R-:W-:Y:S01]  /*c9f0*/  UMOV UR6, 0x0 ;  /* 0x0000000000067882 */ /* 0x000fe20000000000 */
[----:B------:R-:W-:Y:S01]  /*ca00*/  R2UR UR8, R0 ;  /* 0x00000000000872ca */ /* 0x000fe200000e0000 */
[----:B------:R-:W-:Y:S01]  /*ca10*/  UMOV UR7, 0x14f00000 ;  /* 0x14f0000000077882 */ /* 0x000fe20000000000 */
[----:B------:R-:W-:Y:S01]  /*ca20*/  R2UR UR4, R2 ;  /* 0x00000000020472ca */ /* 0x000fe200000e0000 */
[----:B------:R-:W-:Y:S01]  /*ca30*/  UMOV UR18, URZ ;  /* 0x0000003f00127c82 */ /* 0x000fe20008000000 */
[----:B------:R-:W-:Y:S01]  /*ca40*/  R2UR UR5, R3 ;  /* 0x00000000030572ca */ /* 0x000fe200000e0000 */
[----:B------:R-:W-:-:S06]  /*ca50*/  UMOV UR10, 0x20 ;  /* 0x00000020000a7882 */ /* 0x000fcc0000000000 */
[----:B------:R-:W-:Y:S02]  /*ca60*/  UIADD3 UR19, UR19, 0x80, URZ ;  /* 0x0000008013137890 */ /* 0x000fe4000fffe03f */
[----:B------:R-:W-:Y:S02]  /*ca70*/  UIADD3 UR16, UR8, 0x14000, URZ ;  /* 0x0001400008107890 */ /* 0x000fe4000fffe03f */
[----:B------:R-:W-:Y:S02]  /*ca80*/  UIADD3 UR17, UR8, 0x30c18, URZ ;  /* 0x00030c1808117890 */ /* 0x000fe4000fffe03f */
[----:B------:R-:W-:Y:S01]  /*ca90*/  IMAD.U32 R5, RZ, RZ, UR19 ;  /* 0x00000013ff057e24 */ /* 0x000fe2000f8e00ff */
[----:B------:R-:W-:Y:S01]  /*caa0*/  IADD3 R8, P0, R8, UR19, RZ ;  /* 0x0000001308087c10 */ /* 0x000fe2000ff1e0ff */
[----:B------:R-:W-:Y:S01]  /*cab0*/  UIADD3 UR8, UR8, 0x20200, URZ ;  /* 0x0002020008087890 */ /* 0x000fe2000fffe03f */
[----:B------:R-:W-:Y:S02]  /*cac0*/  IMAD.MOV.U32 R2, RZ, RZ, 0x1 ;  /* 0x00000001ff027424 */ /* 0x000fe400078e00ff */
[----:B------:R-:W-:-:S02]  /*cad0*/  UMOV UR9, UR17 ;  /* 0x0000001100097c82 */ /* 0x000fc40008000000 */
[----:B------:R4:W-:Y:S01]  /*cae0*/  UTMALDG.4D [UR16], [UR4], desc[UR6] ;  /* 0x00000610040075b4 */ /* 0x0009e20008019000 */
[----:B---3--:R-:W-:Y:S02]  /*caf0*/  LEA.HI.X.SX32 R5, R5, R4, 0x1, P0 ;  /* 0x0000000405057211 */ /* 0x008fe400000f0eff */
[----:B------:R-:W-:-:S04]  /*cb00*/  LEA R11, P0, R8, R11, 0x2 ;  /* 0x0000000b080b7211 */ /* 0x000fc800078010ff */
[----:B------:R-:W-:Y:S02]  /*cb10*/  LEA.HI.X R12, R8, R12, R5, 0x2, P0 ;  /* 0x0000000c080c7211 */ /* 0x000fe400000f1405 */
[----:B------:R-:W-:Y:S01]  /*cb20*/  R2UR UR14, R11 ;  /* 0x000000000b0e72ca */ /* 0x000fe200000e0000 */
[----:B------:R4:W5:Y:S01]  /*cb30*/  LDL.LU R5, [R1+0x14] ;  /* 0x0000140001057983 */ /* 0x0009620000300800 */
[----:B------:R-:W-:-:S03]  /*cb40*/  R2UR UR15, R12 ;  /* 0x000000000c0f72ca */ /* 0x000fc600000e0000 */
[----:B------:R4:W-:Y:S10]  /*cb50*/  STL [R1+0x8], R2 ;  /* 0x0000080201007387 */ /* 0x0009f40000100800 */
[----:B------:R4:W-:Y:S02]  /*cb60*/  UBLKCP.S.G [UR8], [UR14], UR10 ;  /* 0x000000080e0073ba */ /* 0x0009e4000800020a */
[----:B----4-:R-:W-:Y:S01]  /*cb70*/  NOP ;  /* 0x0000000000007918 */ /* 0x010fe20000000000 */
.L_x_2497:
[----:B------:R-:W3:Y:S01]  /*cb80*/  LDL R3, [R1+0x8] ;  /* 0x0000080001037983 */ /* 0x000ee20000100800 */
[----:B------:R-:W4:Y:S02]  /*cb90*/  S2R R2, SR_TID.X ;  /* 0x0000000000027919 */ /* 0x000f240000002100 */
[----:B----4-:R-:W-:-:S04]  /*cba0*/  LOP3.LUT R2, R2, 0x7f, RZ, 0xc0, !PT ;  /* 0x0000007f02027812 */ /* 0x010fc800078ec0ff */
[----:B------:R-:W-:Y:S01]  /*cbb0*/  ISETP.NE.AND P1, PT, R2, RZ, PT ;  /* 0x000000ff0200720c */ /* 0x000fe20003f25270 */
[----:B---3--:R-:W-:Y:S01]  /*cbc0*/  IMAD R4, R3, 0x8, R0 ;  /* 0x0000000803047824 */ /* 0x008fe200078e0200 */
[----:B------:R-:W-:-:S04]  /*cbd0*/  SHF.L.U32 R3, R10, 0x1f, RZ ;  /* 0x0000001f0a037819 */ /* 0x000fc800000006ff */
[----:B------:R-:W3:Y:S02]  /*cbe0*/  SYNCS.PHASECHK.TRANS64.TRYWAIT P0, [R4+URZ+0x30c40], R3 ;  /* 0x030c4003040075a7 */ /* 0x000ee4000800017f */
[----:B---3--:R-:W-:Y:S05]  /*cbf0*/  @!P0 BRA `(.L_x_2512) ;  /* 0x0000000800608947 */ /* 0x008fea0003800000 */
.L_x_2531:
[----:B------:R-:W-:Y:S05]  /*cc00*/  @P1 BRA `(.L_x_2513) ;  /* 0x0000000000181947 */ /* 0x000fea0003800000 */
[----:B------:R-:W4:Y:S01]  /*cc10*/  S2R R2, SR_TID.X ;  /* 0x0000000000027919 */ /* 0x000f220000002100 */
[----:B---3--:R-:W-:-:S04]  /*cc20*/  IMAD.MOV.U32 R3, RZ, RZ, 0x4200 ;  /* 0x00004200ff037424 */ /* 0x008fc800078e00ff */
[----:B------:R3:W-:Y:S01]  /*cc30*/  SYNCS.ARRIVE.TRANS64 RZ, [R4+URZ+0x30c30], R3 ;  /* 0x030c300304ff79a7 */ /* 0x0007e2000800003f */
[----:B----4-:R-:W-:-:S13]  /*cc40*/  LOP3.LUT P0, RZ, R2, 0x1f, RZ, 0xc0, !PT ;  /* 0x0000001f02ff7812 */ /* 0x010fda000780c0ff */
[----:B---3--:R-:W-:Y:S05]  /*cc50*/  @!P0 BRA `(.L_x_2513) ;  /* 0x0000000000048947 */ /* 0x008fea0003800000 */
[----:B------:R-:W-:Y:S01]  /*cc60*/  BPT.TRAP 0x1 ;  /* 0x000000040000795c */ /* 0x000fe20000300000 */
.L_x_2513:
[----:B------:R-:W4:Y:S01]  /*cc70*/  LDL.LU R9, [R1] ;  /* 0x0000000001097983 */ /* 0x000f220000300800 */
[----:B-----5:R-:W-:Y:S01]  /*cc80*/  R2UR UR19, R5 ;  /* 0x00000000051372ca */ /* 0x020fe200000e0000 */
[----:B---3--:R-:W3:Y:S02]  /*cc90*/  LDC.64 R2, c[0x0][0x728] ;  /* 0x0001ca00ff027b82 */ /* 0x008ee40000000a00 */
[----:B------:R-:W2:Y:S01]  /*cca0*/  LDL.LU R8, [R1+0x8] ;  /* 0x0000080001087983 */ /* 0x000ea20000300800 */
[----:B------:R-:W-:Y:S01]  /*ccb0*/  R2UR UR17, R4 ;  /* 0x00000000041172ca */ /* 0x000fe200000e0000 */
[----:B------:R-:W-:Y:S01]  /*ccc0*/  UMOV UR6, 0x0 ;  /* 0x0000000000067882 */ /* 0x000fe20000000000 */
[----:B------:R-:W-:Y:S01]  /*ccd0*/  UMOV UR7, 0x14f00000 ;  /* 0x14f0000000077882 */ /* 0x000fe20000000000 */
[----:B------:R-:W-:Y:S01]  /*cce0*/  UMOV UR18, URZ ;  /* 0x0000003f00127c82 */ /* 0x000fe20008000000 */
[----:B------:R-:W-:-:S05]  /*ccf0*/  UMOV UR10, 0x20 ;  /* 0x00000020000a7882 */ /* 0x000fca0000000000 */
[----:B------:R-:W-:-:S04]  /*cd00*/  USHF.L.U32 UR19, UR19, 0x7, URZ ;  /* 0x0000000713137899 */ /* 0x000fc8000800063f */
[----:B------:R-:W-:Y:S02]  /*cd10*/  UIADD3 UR17, UR17, 0x30c30, URZ ;  /* 0x00030c3011117890 */ /* 0x000fe4000fffe03f */
[----:B------:R-:W-:Y:S01]  /*cd20*/  IMAD.U32 R5, RZ, RZ, UR19 ;  /* 0x00000013ff057e24 */ /* 0x000fe2000f8e00ff */
[----:B------:R-:W-:-:S04]  /*cd30*/  IADD3 R6, P0, R6, UR19, RZ ;  /* 0x0000001306067c10 */ /* 0x000fc8000ff1e0ff */
[----:B------:R-:W-:Y:S01]  /*cd40*/  UMOV UR9, UR17 ;  /* 0x0000001100097c82 */ /* 0x000fe20008000000 */
[----:B----4-:R-:W-:Y:S02]  /*cd50*/  LEA.HI.X.SX32 R5, R5, R9, 0x1, P0 ;  /* 0x0000000905057211 */ /* 0x010fe400000f0eff */
[----:B---3--:R-:W-:Y:S01]  /*cd60*/  LEA R2, P0, R6, R2, 0x2 ;  /* 0x0000000206027211 */ /* 0x008fe200078010ff */
[C-C-:B--2---:R-:W-:Y:S02]  /*cd70*/  IMAD R4, R8.reuse, 0x4000, R0.reuse ;  /* 0x0000400008047824 */ /* 0x144fe400078e0200 */
[----:B-1----:R-:W-:Y:S01]  /*cd80*/  IMAD R0, R8, 0x200, R0 ;  /* 0x0000020008007824 */ /* 0x002fe200078e0200 */
[----:B------:R-:W-:Y:S02]  /*cd90*/  LEA.HI.X R3, R6, R3, R5, 0x2, P0 ;  /* 0x0000000306037211 */ /* 0x000fe400000f1405 */
[----:B------:R-:W-:Y:S02]  /*cda0*/  IADD3 R13, P0, R13, 0x1f0, RZ ;  /* 0x000001f00d0d7810 */ /* 0x000fe40007f1e0ff */
[----:B------:R-:W-:-:S02]  /*cdb0*/  R2UR UR16, R4 ;  /* 0x00000000041072ca */ /* 0x000fc400000e0000 */
[----:B------:R-:W-:Y:S01]  /*cdc0*/  R2UR UR8, R0 ;  /* 0x00000000000872ca */ /* 0x000fe200000e0000 */
[----:B------:R-:W-:Y:S01]  /*cdd0*/  IMAD.X R16, RZ, RZ, R16, P0 ;  /* 0x000000ffff107224 */ /* 0x000fe200000e0610 */
[----:B------:R-:W-:Y:S01]  /*cde0*/  R2UR UR4, R13 ;  /* 0x000000000d0472ca */ /* 0x000fe200000e0000 */
[----:B------:R-:W-:Y:S01]  /*cdf0*/  VIADD R0, R8, 0x1 ;  /* 0x0000000108007836 */ /* 0x000fe20000000000 */
[----:B------:R-:W-:Y:S02]  /*ce00*/  R2UR UR14, R2 ;  /* 0x00000000020e72ca */ /* 0x000fe400000e0000 */
[----:B------:R-:W-:Y:S02]  /*ce10*/  R2UR UR5, R16 ;  /* 0x00000000100572ca */ /* 0x000fe400000e0000 */
[----:B------:R-:W-:Y:S02]  /*ce20*/  R2UR UR15, R3 ;  /* 0x00000000030f72ca */ /* 0x000fe400000e0000 */
[----:B------:R-:W-:Y:S01]  /*ce30*/  ISETP.NE.AND P0, PT, R0, 0x2, PT ;  /* 0x000000020000780c */ /* 0x000fe20003f05270 */
[----:B------:R-:W-:-:S02]  /*ce40*/  UIADD3 UR16, UR16, 0x18000, URZ ;  /* 0x0001800010107890 */ /* 0x000fc4000fffe03f */
[----:B------:R-:W-:Y:S01]  /*ce50*/  UIADD3 UR8, UR8, 0x20400, URZ ;  /* 0x0002040008087890 */ /* 0x000fe2000fffe03f */
[----:B------:R-:W-:Y:S02]  /*ce60*/  SEL R3, RZ, 0x1, P0 ;  /* 0x00000001ff037807 */ /* 0x000fe40000000000 */
[----:B------:R-:W-:Y:S02]  /*ce70*/  SEL R0, R0, RZ, P0 ;  /* 0x000000ff00007207 */ /* 0x000fe40000000000 */
[----:B------:R-:W-:Y:S02]  /*ce80*/  LOP3.LUT R10, R10, R3, RZ, 0x3c, !PT ;  /* 0x000000030a0a7212 */ /* 0x000fe400078e3cff */
[----:B------:R1:W-:Y:S02]  /*ce90*/  UTMALDG.4D [UR16], [UR4], desc[UR6] ;  /* 0x00000610040075b4 */ /* 0x0003e40008019000 */
[----:B------:R1:W-:Y:S02]  /*cea0*/  UBLKCP.S.G [UR8], [UR14], UR10 ;  /* 0x000000080e0073ba */ /* 0x0003e4000800020a */
[----:B-1----:R-:W-:Y:S01]  /*ceb0*/  NOP ;  /* 0x0000000000007918 */ /* 0x002fe20000000000 */
.L_x_2494:
[----:B------:R-:W-:Y:S05]  /*cec0*/  BSYNC B0 ;  /* 0x0000000000007941 */ /* 0x000fea0003800000 */
.L_x_2493:
[----:B------:R-:W-:-:S03]  /*ced0*/  UMOV UR4, 0xffffffff ;  /* 0xffffffff00047882 */ /* 0x000fc60000000000 */
[----:B------:R-:W-:Y:S05]  /*cee0*/  BRA.DIV UR4, `(.L_x_2514) ;  /* 0x0000000604b87947 */ /* 0x000fea000b800000 */
[----:B------:R-:W-:-:S13]  /*cef0*/  ELECT P6, URZ, PT ;  /* 0x00000000003f782f */ /* 0x000fda00038c0000 */
.L_x_2534:
[----:B------:R-:W-:Y:S05]  /*cf00*/  @!P6 BRA `(.L_x_2413) ;  /* 0x000000000084e947 */ /* 0x000fea0003800000 */
[----:B------:R-:W2:Y:S02]  /*cf10*/  LDL.LU R2, [R1+0x18] ;  /* 0x0000180001027983 */ /* 0x000ea40000300800 */
[----:B--2---:R-:W-:-:S04]  /*cf20*/  LOP3.LUT R2, R2, 0x2, RZ, 0xfc, !PT ;  /* 0x0000000202027812 */ /* 0x004fc800078efcff */
[----:B------:R-:W-:-:S13]  /*cf30*/  ISETP.NE.AND P2, PT, R2, 0x3, PT ;  /* 0x000000030200780c */ /* 0x000fda0003f45270 */
[----:B------:R-:W-:Y:S05]  /*cf40*/  @!P2 BRA `(.L_x_2515) ;  /* 0x000000000004a947 */ /* 0x000fea0003800000 */
[----:B------:R-:W-:Y:S01]  /*cf50*/  BPT.TRAP 0x1 ;  /* 0x000000040000795c */ /* 0x000fe20000300000 */
.L_x_2515:
        /* <DEDUP_REMOVED lines=15> */
.L_x_2535:
[----:B------:R-:W2:Y:S02]  /*d050*/  SYNCS.PHASECHK.TRANS64.TRYWAIT P0, [R3+URZ], R2 ;  /* 0x00000002030075a7 */ /* 0x000ea4000800017f */
[----:B--2---:R-:W-:Y:S05]  /*d060*/  @!P0 BRA `(.L_x_2517) ;  /* 0x00000004008c8947 */ /* 0x004fea0003800000 */
.L_x_2536:
[----:B------:R-:W-:Y:S05]  /*d070*/  @!P2 BRA `(.L_x_2518) ;  /* 0x000000000004a947 */ /* 0x000fea0003800000 */
[----:B------:R-:W-:Y:S01]  /*d080*/  BPT.TRAP 0x1 ;  /* 0x000000040000795c */ /* 0x000fe20000300000 */
.L_x_2518:
[----:B--2---:R-:W-:-:S04]  /*d090*/  VIADD R3, R8, 0x30c40 ;  /* 0x00030c4008037836 */ /* 0x004fc80000000000 */
[----:B------:R-:W-:-:S04]  /*d0a0*/  IMAD R5, R0, 0x8, R3 ;  /* 0x0000000800057824 */ /* 0x000fc800078e0203 */
[----:B------:R-:W2:Y:S02]  /*d0b0*/  SYNCS.PHASECHK.TRANS64.TRYWAIT P0, [R5+URZ], R4 ;  /* 0x00000004050075a7 */ /* 0x000ea4000800017f */
[----:B--2---:R-:W-:Y:S05]  /*d0c0*/  @!P0 BRA `(.L_x_2519) ;  /* 0x0000000400888947 */ /* 0x004fea0003800000 */
.L_x_2537:
[----:B------:R-:W-:-:S07]  /*d0d0*/  IMAD R3, R6, 0x8, R3 ;  /* 0x0000000806037824 */ /* 0x000fce00078e0203 */
.L_x_2520:
[----:B---3--:R3:W4:Y:S02]  /*d0e0*/  SYNCS.PHASECHK.TRANS64.TRYWAIT P0, [R3+URZ], R2 ;  /* 0x00000002030075a7 */ /* 0x008724000800017f */
[----:B----4-:R-:W-:Y:S05]  /*d0f0*/  @!P0 NANOSLEEP.SYNCS 0x989680 ;  /* 0x009896800000895d */ /* 0x010fea0003900000 */
[----:B------:R-:W4:Y:S02]  /*d100*/  @!P0 SYNCS.PHASECHK.TRANS64 P0, [R3+URZ], R2 ;  /* 0x00000002030085a7 */ /* 0x000f24000800007f */
[----:B----4-:R-:W-:Y:S05]  /*d110*/  @!P0 BRA `(.L_x_2520) ;  /* 0xfffffffc00f08947 */ /* 0x010fea000383ffff */
.L_x_2413:
[----:B------:R-:W-:Y:S05]  /*d120*/  BSYNC B6 ;  /* 0x0000000000067941 */ /* 0x000fea0003800000 */
.L_x_2408:
[----:B------:R-:W-:Y:S05]  /*d130*/  EXIT ;  /* 0x000000000000794d */ /* 0x000fea0003800000 */
.L_x_2419:
[----:B------:R-:W-:Y:S02]  /*d140*/  IMAD.MOV.U32 R12, RZ, RZ, RZ ;  /* 0x000000ffff0c7224 */ /* 0x000fe400078e00ff */
[----:B------:R-:W-:Y:S02]  /*d150*/  IMAD.MOV.U32 R11, RZ, RZ, 0x1f ;  /* 0x0000001fff0b7424 */ /* 0x000fe400078e00ff */
[----:B------:R-:W-:-:S07]  /*d160*/  IMAD.MOV.U32 R15, RZ, RZ, -0x1 ;  /* 0xffffffffff0f7424 */ /* 0x000fce00078e00ff */
[----:B------:R-:W-:Y:S05]  /*d170*/  WARPSYNC.COLLECTIVE R15, `(.L_x_2521) ;  /* 0x000000000f087348 */ /* 0x000fea0003c00000 */
[----:B------:R1:W2:Y:S02]  /*d180*/  SHFL.IDX P6, R14, R13, R12, R11 ;  /* 0x0000000c0d0e7389 */ /* 0x0002a400000c000b */
[----:B-12---:R-:W-:Y:S01]  /*d190*/  ENDCOLLECTIVE ;  /* 0x000000000000791b */ /* 0x006fe20003800000 */
.L_x_2521:
[----:B------:R-:W-:Y:S05]  /*d1a0*/  BRA `(.L_x_2522) ;  /* 0xffffff3c00dc7947 */ /* 0x000fea000383ffff */
.L_x_2421:
[----:B----4-:R4:W1:Y:S02]  /*d1b0*/  SYNCS.PHASECHK.TRANS64.TRYWAIT P0, [R236+URZ+0x30c00], R9 ;  /* 0x030c0009ec0075a7 */ /* 0x010864000800017f */
[----:B-1----:R-:W-:Y:S05]  /*d1c0*/  @!P0 NANOSLEEP.SYNCS 0x989680 ;  /* 0x009896800000895d */ /* 0x002fea0003900000 */
[----:B------:R-:W1:Y:S02]  /*d1d0*/  @!P0 SYNCS.PHASECHK.TRANS64 P0, [R236+URZ+0x30c00], R9 ;  /* 0x030c0009ec0085a7 */ /* 0x000e64000800007f */
[----:B-1----:R-:W-:Y:S05]  /*d1e0*/  @!P0 BRA `(.L_x_2421) ;  /* 0xfffffffc00f08947 */ /* 0x002fea000383ffff */
[----:B------:R-:W-:Y:S05]  /*d1f0*/  BRA `(.L_x_2420) ;  /* 0xffffff3c00f07947 */ /* 0x000fea000383ffff */
.L_x_2426:
[----:B--2---:R2:W3:Y:S02]  /*d200*/  SYNCS.PHASECHK.TRANS64.TRYWAIT P1, [R6+URZ+0x30c10], R17 ;  /* 0x030c1011060075a7 */ /* 0x0044e4000802017f */
[----:B---3--:R-:W-:Y:S05]  /*d210*/  @!P1 NANOSLEEP.SYNCS 0x989680 ;  /* 0x009896800000995d */ /* 0x008fea0003900000 */
[----:B------:R-:W3:Y:S02]  /*d220*/  @!P1 SYNCS.PHASECHK.TRANS64 P1, [R6+URZ+0x30c10], R17 ;  /* 0x030c1011060095a7 */ /* 0x000ee4000802007f */
[----:B---3--:R-:W-:Y:S05]  /*d230*/  @!P1 BRA `(.L_x_2426) ;  /* 0xfffffffc00f09947 */ /* 0x008fea000383ffff */
[----:B------:R-:W-:Y:S05]  /*d240*/  BRA `(.L_x_2425) ;  /* 0xffffff4800587947 */ /* 0x000fea000383ffff */
.L_x_2430:
[----:B------:R1:W1:Y:S02]  /*d250*/  SYNCS.PHASECHK.TRANS64.TRYWAIT P1, [R6+URZ+0x30c30], R17 ;  /* 0x030c3011060075a7 */ /* 0x000264000802017f */
[----:B-1----:R-:W-:Y:S05]  /*d260*/  @!P1 NANOSLEEP.SYNCS 0x989680 ;  /* 0x009896800000995d */ /* 0x002fea0003900000 */
[----:B------:R-:W1:Y:S02]  /*d270*/  @!P1 SYNCS.PHASECHK.TRANS64 P1, [R6+URZ+0x30c30], R17 ;  /* 0x030c3011060095a7 */ /* 0x000e64000802007f */
[----:B-1----:R-:W-:Y:S05]  /*d280*/  @!P1 BRA `(.L_x_2430) ;  /* 0xfffffffc00f09947 */ /* 0x002fea000383ffff */
[----:B------:R-:W-:Y:S05]  /*d290*/  BRA `(.L_x_2429) ;  /* 0xffffff4c00747947 */ /* 0x000fea000383ffff */
.L_x_2438:
[----:B--2---:R2:W3:Y:S02]  /*d2a0*/  SYNCS.PHASECHK.TRANS64.TRYWAIT P1, [R7+URZ+0x30c10], R20 ;  /* 0x030c1014070075a7 */ /* 0x0044e4000802017f */
[----:B---3--:R-:W-:Y:S05]  /*d2b0*/  @!P1 NANOSLEEP.SYNCS 0x989680 ;  /* 0x009896800000995d */ /* 0x008fea0003900000 */
[----:B------:R-:W3:Y:S02]  /*d2c0*/  @!P1 SYNCS.PHASECHK.TRANS64 P1, [R7+URZ+0x30c10], R20 ;  /* 0x030c1014070095a7 */ /* 0x000ee4000802007f */
[----:B---3--:R-:W-:Y:S05]  /*d2d0*/  @!P1 BRA `(.L_x_2438) ;  /* 0xfffffffc00f09947 */ /* 0x008fea000383ffff */
[----:B------:R-:W-:Y:S05]  /*d2e0*/  BRA `(.L_x_2437) ;  /* 0xffffff84008c7947 */ /* 0x000fea000383ffff */
.L_x_2442:
[----:B------:R1:W1:Y:S02]  /*d2f0*/  SYNCS.PHASECHK.TRANS64.TRYWAIT P1, [R7+URZ+0x30c30], R20 ;  /* 0x030c3014070075a7 */ /* 0x000264000802017f */
[----:B-1----:R-:W-:Y:S05]  /*d300*/  @!P1 NANOSLEEP.SYNCS 0x989680 ;  /* 0x009896800000995d */ /* 0x002fea0003900000 */
[----:B------:R-:W1:Y:S02]  /*d310*/  @!P1 SYNCS.PHASECHK.TRANS64 P1, [R7+URZ+0x30c30], R20 ;  /* 0x030c3014070095a7 */ /* 0x000e64000802007f */
[----:B-1----:R-:W-:Y:S05]  /*d320*/  @!P1 BRA `(.L_x_2442) ;  /* 0xfffffffc00f09947 */ /* 0x002fea000383ffff */
[----:B------:R-:W-:Y:S05]  /*d330*/  BRA `(.L_x_2441) ;  /* 0xffffff8800a07947 */ /* 0x000fea000383ffff */
.L_x_2495:
[----:B-1----:R1:W2:Y:S02]  /*d340*/  SYNCS.PHASECHK.TRANS64.TRYWAIT P1, [R0+URZ+0x30c20], R11 ;  /* 0x030c200b000075a7 */ /* 0x0022a4000802017f */
[----:B--2---:R-:W-:Y:S05]  /*d350*/  @!P1 NANOSLEEP.SYNCS 0x989680 ;  /* 0x009896800000995d */ /* 0x004fea0003900000 */
[----:B------:R-:W2:Y:S02]  /*d360*/  @!P1 SYNCS.PHASECHK.TRANS64 P1, [R0+URZ+0x30c20], R11 ;  /* 0x030c200b000095a7 */ /* 0x000ea4000802007f */
[----:B--2---:R-:W-:Y:S05]  /*d370*/  @!P1 BRA `(.L_x_2495) ;  /* 0xfffffffc00f09947 */ /* 0x004fea000383ffff */
[----:B------:R-:W-:Y:S05]  /*d380*/  BRA `(.L_x_2523) ;  /* 0xffffffe400307947 */ /* 0x000fea000383ffff */
.L_x_2499:
[----:B--2---:R2:W3:Y:S02]  /*d390*/  SYNCS.PHASECHK.TRANS64.TRYWAIT P1, [R0+URZ+0x30c40], R19 ;  /* 0x030c4013000075a7 */ /* 0x0044e4000802017f */
[----:B---3--:R-:W-:Y:S05]  /*d3a0*/  @!P1 NANOSLEEP.SYNCS 0x989680 ;  /* 0x009896800000995d */ /* 0x008fea0003900000 */
[----:B------:R-:W3:Y:S02]  /*d3b0*/  @!P1 SYNCS.PHASECHK.TRANS64 P1, [R0+URZ+0x30c40], R19 ;  /* 0x030c4013000095a7 */ /* 0x000ee4000802007f */
[----:B---3--:R-:W-:Y:S05]  /*d3c0*/  @!P1 BRA `(.L_x_2499) ;  /* 0xfffffffc00f09947 */ /* 0x008fea000383ffff */
[----:B------:R-:W-:Y:S05]  /*d3d0*/  BRA `(.L_x_2524) ;  /* 0xffffffe800707947 */ /* 0x000fea000383ffff */
.L_x_2501:
[----:B-1----:R1:W3:Y:S02]  /*d3e0*/  SYNCS.PHASECHK.TRANS64.TRYWAIT P1, [R0+URZ+0x30c28], R19 ;  /* 0x030c2813000075a7 */ /* 0x0022e4000802017f */
[----:B---3--:R-:W-:Y:S05]  /*d3f0*/  @!P1 NANOSLEEP.SYNCS 0x989680 ;  /* 0x009896800000995d */ /* 0x008fea0003900000 */
[----:B------:R-:W3:Y:S02]  /*d400*/  @!P1 SYNCS.PHASECHK.TRANS64 P1, [R0+URZ+0x30c28], R19 ;  /* 0x030c2813000095a7 */ /* 0x000ee4000802007f */
[----:B---3--:R-:W-:Y:S05]  /*d410*/  @!P1 BRA `(.L_x_2501) ;  /* 0xfffffffc00f09947 */ /* 0x008fea000383ffff */
[----:B------:R-:W-:Y:S05]  /*d420*/  BRA `(.L_x_2525) ;  /* 0xffffffe800f47947 */ /* 0x000fea000383ffff */
.L_x_2503:
[----:B---3--:R3:W4:Y:S02]  /*d430*/  SYNCS.PHASECHK.TRANS64.TRYWAIT P1, [R0+URZ+0x30c48], R19 ;  /* 0x030c4813000075a7 */ /* 0x008724000802017f */
[----:B----4-:R-:W-:Y:S05]  /*d440*/  @!P1 NANOSLEEP.SYNCS 0x989680 ;  /* 0x009896800000995d */ /* 0x010fea0003900000 */
[----:B------:R-:W4:Y:S02]  /*d450*/  @!P1 SYNCS.PHASECHK.TRANS64 P1, [R0+URZ+0x30c48], R19 ;  /* 0x030c4813000095a7 */ /* 0x000f24000802007f */
[----:B----4-:R-:W-:Y:S05]  /*d460*/  @!P1 BRA `(.L_x_2503) ;  /* 0xfffffffc00f09947 */ /* 0x010fea000383ffff */
[----:B------:R-:W-:Y:S05]  /*d470*/  BRA `(.L_x_2526) ;  /* 0xffffffec00787947 */ /* 0x000fea000383ffff */
.L_x_2505:
[----:B------:R-:W-:-:S07]  /*d480*/  SHF.L.U32 R4, R10, 0x1f, RZ ;  /* 0x0000001f0a047819 */ /* 0x000fce00000006ff */
.L_x_2527:
[----:B-1----:R1:W2:Y:S02]  /*d490*/  SYNCS.PHASECHK.TRANS64.TRYWAIT P1, [R0+URZ+0x30c20], R4 ;  /* 0x030c2004000075a7 */ /* 0x0022a4000802017f */
[----:B--2---:R-:W-:Y:S05]  /*d4a0*/  @!P1 NANOSLEEP.SYNCS 0x989680 ;  /* 0x009896800000995d */ /* 0x004fea0003900000 */
[----:B------:R-:W2:Y:S02]  /*d4b0*/  @!P1 SYNCS.PHASECHK.TRANS64 P1, [R0+URZ+0x30c20], R4 ;  /* 0x030c2004000095a7 */ /* 0x000ea4000802007f */
[----:B--2---:R-:W-:Y:S05]  /*d4c0*/  @!P1 BRA `(.L_x_2527) ;  /* 0xfffffffc00f09947 */ /* 0x004fea000383ffff */
[----:B------:R-:W-:Y:S05]  /*d4d0*/  BRA `(.L_x_2528) ;  /* 0xffffffec00e47947 */ /* 0x000fea000383ffff */
.L_x_2508:
[----:B-1----:R1:W2:Y:S02]  /*d4e0*/  SYNCS.PHASECHK.TRANS64.TRYWAIT P1, [R0+URZ+0x30c40], R14 ;  /* 0x030c400e000075a7 */ /* 0x0022a4000802017f */
[----:B--2---:R-:W-:Y:S05]  /*d4f0*/  @!P1 NANOSLEEP.SYNCS 0x989680 ;  /* 0x009896800000995d */ /* 0x004fea0003900000 */
[----:B------:R-:W2:Y:S02]  /*d500*/  @!P1 SYNCS.PHASECHK.TRANS64 P1, [R0+URZ+0x30c40], R14 ;  /* 0x030c400e000095a7 */ /* 0x000ea4000802007f */
[----:B--2---:R-:W-:Y:S05]  /*d510*/  @!P1 BRA `(.L_x_2508) ;  /* 0xfffffffc00f09947 */ /* 0x004fea000383ffff */
[----:B------:R-:W-:Y:S05]  /*d520*/  BRA `(.L_x_2529) ;  /* 0xfffffff0007c7947 */ /* 0x000fea000383ffff */
.L_x_2510:
[----:B--2---:R2:W3:Y:S02]  /*d530*/  SYNCS.PHASECHK.TRANS64.TRYWAIT P1, [R0+URZ+0x30c28], R14 ;  /* 0x030c280e000075a7 */ /* 0x0044e4000802017f */
[----:B---3--:R-:W-:Y:S05]  /*d540*/  @!P1 NANOSLEEP.SYNCS 0x989680 ;  /* 0x009896800000995d */ /* 0x008fea0003900000 */
[----:B------:R-:W3:Y:S02]  /*d550*/  @!P1 SYNCS.PHASECHK.TRANS64 P1, [R0+URZ+0x30c28], R14 ;  /* 0x030c280e000095a7 */ /* 0x000ee4000802007f */
[----:B---3--:R-:W-:Y:S05]  /*d560*/  @!P1 BRA `(.L_x_2510) ;  /* 0xfffffffc00f09947 */ /* 0x008fea000383ffff */
[----:B------:R-:W-:Y:S05]  /*d570*/  BRA `(.L_x_2530) ;  /* 0xfffffff000f47947 */ /* 0x000fea000383ffff */
.L_x_2512:
[----:B---3--:R3:W4:Y:S02]  /*d580*/  SYNCS.PHASECHK.TRANS64.TRYWAIT P0, [R4+URZ+0x30c40], R3 ;  /* 0x030c4003040075a7 */ /* 0x008724000800017f */
[----:B----4-:R-:W-:Y:S05]  /*d590*/  @!P0 NANOSLEEP.SYNCS 0x989680 ;  /* 0x009896800000895d */ /* 0x010fea0003900000 */
[----:B------:R-:W4:Y:S02]  /*d5a0*/  @!P0 SYNCS.PHASECHK.TRANS64 P0, [R4+URZ+0x30c40], R3 ;  /* 0x030c4003040085a7 */ /* 0x000f24000800007f */
[----:B----4-:R-:W-:Y:S05]  /*d5b0*/  @!P0 BRA `(.L_x_2512) ;  /* 0xfffffffc00f08947 */ /* 0x010fea000383ffff */
[----:B------:R-:W-:Y:S05]  /*d5c0*/  BRA `(.L_x_2531) ;  /* 0xfffffff4008c7947 */ /* 0x000fea000383ffff */
.L_x_2514:
[----:B------:R-:W-:Y:S01]  /*d5d0*/  BSSY B0, `(.L_x_2532) ;  /* 0x0000006000007945 */ /* 0x000fe20003800000 */
[----:B------:R-:W-:-:S07]  /*d5e0*/  IMAD.MOV.U32 R15, RZ, RZ, -0x1 ;  /* 0xffffffffff0f7424 */ /* 0x000fce00078e00ff */
[----:B------:R-:W-:Y:S05]  /*d5f0*/  WARPSYNC.COLLECTIVE R15, `(.L_x_2533) ;  /* 0x000000000f0c7348 */ /* 0x000fea0003c00000 */
[----:B------:R-:W-:Y:S02]  /*d600*/  ELECT P6, UR62, PT ;  /* 0x00000000003e782f */ /* 0x000fe400038c0000 */
[----:B------:R-:W-:Y:S01]  /*d610*/  MOV R14, UR62 ;  /* 0x0000003e000e7c02 */ /* 0x000fe20008000f00 */
[----:B------:R-:W-:Y:S10]  /*d620*/  ENDCOLLECTIVE ;  /* 0x000000000000791b */ /* 0x000ff40003800000 */
.L_x_2533:
[----:B------:R-:W-:Y:S05]  /*d630*/  BSYNC B0 ;  /* 0x0000000000007941 */ /* 0x000fea0003800000 */
.L_x_2532:
[----:B------:R-:W-:Y:S05]  /*d640*/  BRA `(.L_x_2534) ;  /* 0xfffffff8002c7947 */ /* 0x000fea000383ffff */
.L_x_2516:
[----:B-1----:R1:W2:Y:S02]  /*d650*/  SYNCS.PHASECHK.TRANS64.TRYWAIT P0, [R7+URZ], R4 ;  /* 0x00000004070075a7 */ /* 0x0022a4000800017f */
[----:B--2---:R-:W-:Y:S05]  /*d660*/  @!P0 NANOSLEEP.SYNCS 0x989680 ;  /* 0x009896800000895d */ /* 0x004fea0003900000 */
[----:B------:R-:W2:Y:S02]  /*d670*/  @!P0 SYNCS.PHASECHK.TRANS64 P0, [R7+URZ], R4 ;  /* 0x00000004070085a7 */ /* 0x000ea4000800007f */
[----:B--2---:R-:W-:Y:S05]  /*d680*/  @!P0 BRA `(.L_x_2516) ;  /* 0xfffffffc00f08947 */ /* 0x004fea000383ffff */
[----:B------:R-:W-:Y:S05]  /*d690*/  BRA `(.L_x_2535) ;  /* 0xfffffff8006c7947 */ /* 0x000fea000383ffff */
.L_x_2517:
[----:B--2---:R2:W3:Y:S02]  /*d6a0*/  SYNCS.PHASECHK.TRANS64.TRYWAIT P0, [R3+URZ], R2 ;  /* 0x00000002030075a7 */ /* 0x0044e4000800017f */
[----:B---3--:R-:W-:Y:S05]  /*d6b0*/  @!P0 NANOSLEEP.SYNCS 0x989680 ;  /* 0x009896800000895d */ /* 0x008fea0003900000 */
[----:B------:R-:W3:Y:S02]  /*d6c0*/  @!P0 SYNCS.PHASECHK.TRANS64 P0, [R3+URZ], R2 ;  /* 0x00000002030085a7 */ /* 0x000ee4000800007f */
[----:B---3--:R-:W-:Y:S05]  /*d6d0*/  @!P0 BRA `(.L_x_2517) ;  /* 0xfffffffc00f08947 */ /* 0x008fea000383ffff */
[----:B------:R-:W-:Y:S05]  /*d6e0*/  BRA `(.L_x_2536) ;  /* 0xfffffff800607947 */ /* 0x000fea000383ffff */
.L_x_2519:
[----:B--2---:R2:W3:Y:S02]  /*d6f0*/  SYNCS.PHASECHK.TRANS64.TRYWAIT P0, [R5+URZ], R4 ;  /* 0x00000004050075a7 */ /* 0x0044e4000800017f */
[----:B---3--:R-:W-:Y:S05]  /*d700*/  @!P0 NANOSLEEP.SYNCS 0x989680 ;  /* 0x009896800000895d */ /* 0x008fea0003900000 */
[----:B------:R-:W3:Y:S02]  /*d710*/  @!P0 SYNCS.PHASECHK.TRANS64 P0, [R5+URZ], R4 ;  /* 0x00000004050085a7 */ /* 0x000ee4000800007f */
[----:B---3--:R-:W-:Y:S05]  /*d720*/  @!P0 BRA `(.L_x_2519) ;  /* 0xfffffffc00f08947 */ /* 0x008fea000383ffff */
[----:B------:R-:W-:Y:S05]  /*d730*/  BRA `(.L_x_2537) ;  /* 0xfffffff800647947 */ /* 0x000fea000383ffff */
.L_x_2538:
        /* <DEDUP_REMOVED lines=12> */
.L_x_3709:


//--------------------- .text._ZN7cutlass13device_kernelIN5flash11enable_sm90INS1_16FlashAttnBwdSm90INS1_25CollectiveMainloopBwdSm90ILi2ELi2ELi2EN4cute5tupleIJNS5_1CILi1EEES8_S8_EEENS6_IJNS7_ILi128EEESA_NS7_ILi64EEEEEENS_6half_tEfNS_4arch4Sm90ELb1ELb0ELb0ELb0ELb1ELb1ELb0ELb0ELi2ELi1ELi2ELi2ELb0EEENS1_21CollectiveEpilogueBwdISC_SD_SF_Li256ELb0ELb0ELi1EEENS1_25SingleTileBwdLPTSchedulerILb0ELi128ELb1EEEEEEEEEvNT_6ParamsE --------------------------
	.section	.text._ZN7cutlass13device_kernelIN5flash11enable_sm90INS1_16FlashAttnBwdSm90INS1_25CollectiveMainloopBwdSm90ILi2ELi2ELi2EN4cute5tupleIJNS5_1CILi1EEES8_S8_EEENS6_IJNS7_ILi128EEESA_NS7_ILi64EEEEEENS_6half_tEfNS_4arch4Sm90ELb1ELb0ELb0ELb0ELb1ELb1ELb0ELb0ELi2ELi1ELi2ELi2ELb0EEENS1_21CollectiveEpilogueBwdISC_SD_SF_Li256ELb0ELb0ELi1EEENS1_25SingleTileBwdLPTSchedulerILb0ELi128ELb1EEEEEEEEEvNT_6ParamsE,"ax",@progbits
	.align	128
.text._ZN7cutlass13device_kernelIN5flash11enable_sm90INS1_16FlashAttnBwdSm90INS1_25CollectiveMainloopBwdSm90ILi2ELi2ELi2EN4cute5tupleIJNS5_1CILi1EEES8_S8_EEENS6_IJNS7_ILi128EEESA_NS7_ILi64EEEEEENS_6half_tEfNS_4arch4Sm90ELb1ELb0ELb0ELb0ELb1ELb1ELb0ELb0ELi2ELi1ELi2ELi2ELb0EEENS1_21CollectiveEpilogueBwdISC_SD_SF_Li256ELb0ELb0ELi1EEENS1_25SingleTileBwdLPTSchedulerILb0ELi128ELb1EEEEEEEEEvNT_6ParamsE:
        .type           _ZN7cutlass13device_kernelIN5flash11enable_sm90INS1_16FlashAttnBwdSm90INS1_25CollectiveMainloopBwdSm90ILi2ELi2ELi2EN4cute5tupleIJNS5_1CILi1EEES8_S8_EEENS6_IJNS7_ILi128EEESA_NS7_ILi64EEEEEENS_6half_tEfNS_4arch4Sm90ELb1ELb0ELb0ELb0ELb1ELb1ELb0ELb0ELi2ELi1ELi2ELi2ELb0EEENS1_21CollectiveEpilogueBwdISC_SD_SF_Li256ELb0ELb0ELi1EEENS1_25SingleTileBwdLPTSchedulerILb0ELi128ELb1EEEEEEEEEvNT_6ParamsE,@function
        .size           _ZN7cutlass13device_kernelIN5flash11enable_sm90INS1_16FlashAttnBwdSm90INS1_25CollectiveMainloopBwdSm90ILi2ELi2ELi2EN4cute5tupleIJNS5_1CILi1EEES8_S8_EEENS6_IJNS7_ILi128EEESA_NS7_ILi64EEEEEENS_6half_tEfNS_4arch4Sm90ELb1ELb0ELb0ELb0ELb1ELb1ELb0ELb0ELi2ELi1ELi2ELi2ELb0EEENS1_21CollectiveEpilogueBwdISC_SD_SF_Li256ELb0ELb0ELi1EEENS1_25SingleTileBwdLPTSchedulerILb0ELi128ELb1EEEEEEEEEvNT_6ParamsE,(.L_x_3710 - _ZN7cutlass13device_kernelIN5flash11enable_sm90INS1_16FlashAttnBwdSm90INS1_25CollectiveMainloopBwdSm90ILi2ELi2ELi2EN4cute5tupleIJNS5_1CILi1EEES8_S8_EEENS6_IJNS7_ILi128EEESA_NS7_ILi64EEEEEENS_6half_tEfNS_4arch4Sm90ELb1ELb0ELb0ELb0ELb1ELb1ELb0ELb0ELi2ELi1ELi2ELi2ELb0EEENS1_21CollectiveEpilogueBwdISC_SD_SF_Li256ELb0ELb0ELi1EEENS1_25SingleTileBwdLPTSchedulerILb0ELi128ELb1EEEEEEEEEvNT_6ParamsE)
        .other          _ZN7cutlass13device_kernelIN5flash11enable_sm90INS1_16FlashAttnBwdSm90INS1_25CollectiveMainloopBwdSm90ILi2ELi2ELi2EN4cute5tupleIJNS5_1CILi1EEES8_S8_EEENS6_IJNS7_ILi128EEESA_NS7_ILi64EEEEEENS_6half_tEfNS_4arch4Sm90ELb1ELb0ELb0ELb0ELb1ELb1ELb0ELb0ELi2ELi1ELi2ELi2ELb0EEENS1_21CollectiveEpilogueBwdISC_SD_SF_Li256ELb0ELb0ELi1EEENS1_25SingleTileBwdLPTSchedulerILb0ELi128ELb1EEEEEEEEEvNT_6ParamsE,@"STO_CUDA_ENTRY STV_DEFAULT"
_ZN7cutlass13device_kernelIN5flash11enable_sm90INS1_16FlashAttnBwdSm90INS1_25CollectiveMainloopBwdSm90ILi2ELi2ELi2EN4cute5tupleIJNS5_1CILi1EEES8_S8_EEENS6_IJNS7_ILi128EEESA_NS7_ILi64EEEEEENS_6half_tEfNS_4arch4Sm90ELb1ELb0ELb0ELb0ELb1ELb1ELb0ELb0ELi2ELi1ELi2ELi2ELb0EEENS1_21CollectiveEpilogueBwdISC_SD_SF_Li256ELb0ELb0ELi1EEENS1_25SingleTileBwdLPTSchedulerILb0ELi128ELb1EEEEEEEEEvNT_6ParamsE:
        /* <DEDUP_REMOVED lines=29> */
.L_x_2540:
[----:B------:R-:W-:Y:S05]  /*01d0*/  BSYNC B0 ;  /* 0x0000000000007941 */ /* 0x000fea0003800000 */
.L_x_2539:
        /* <DEDUP_REMOVED lines=34> */
.L_x_2541:
        /* <DEDUP_REMOVED lines=22> */
.L_x_2542:
        /* <DEDUP_REMOVED lines=9> */
.L_x_2545:
        /* <DEDUP_REMOVED lines=32> */
.L_x_2546:
[----:B------:R-:W-:Y:S01]  /*07f0*/  ULDC UR7, c[0x0][0xb44] ;  /* 0x0002d10000077ab9 */ /* 0x000fe20000000800 */
[----:B------:R-:W-:Y:S01]  /*0800*/  UMOV UR38, UR10 ;  /* 0x0000000a00267c82 */ /* 0x000fe20008000000 */
[----:B------:R-:W-:-:S11]  /*0810*/  UISETP.NE.AND UP0, UPT, UR7, 0x1, UPT ;  /* 0x000000010700788c */ /* 0x000fd6000bf05270 */
[----:B------:R-:W-:Y:S02]  /*0820*/  @UP0 ULDC.64 UR8, c[0x0][0xb48] ;  /* 0x0002d20000080ab9 */ /* 0x000fe40000000a00 */
[----:B------:R-:W-:-:S04]  /*0830*/  UIMAD.WIDE.U32 UR4, UR10, UR8, URZ ;  /* 0x000000080a0472a5 */ /* 0x000fc8000f8e003f */
[----:B------:R-:W-:-:S04]  /*0840*/  @UP0 USHF.R.U32.HI UR38, URZ, UR9, UR5 ;  /* 0x000000093f260299 */ /* 0x000fc80008011605 */
[----:B------:R-:W-:-:S12]  /*0850*/  UIMAD UR4, UR38, UR7, URZ ;  /* 0x00000007260472a4 */ /* 0x000fd8000f8e023f */
.L_x_2547:
        /* <DEDUP_REMOVED lines=8> */
[----:B------:R-:W-:Y:S01]  /*08e0*/  UMOV UR44, UR7 ;  /* 0x00000007002c7c82 */ /* 0x000fe20008000000 */
[----:B------:R-:W-:Y:S02]  /*08f0*/  ULOP3.LUT UR4, URZ, UR38, URZ, 0x33, !UPT ;  /* 0x000000263f047292 */ /* 0x000fe4000f8e333f */
[----:B------:R-:W-:-:S03]  /*0900*/  @UP0 USHF.R.U32.HI UR44, URZ, UR6, UR5 ;  /* 0x000000063f2c0299 */ /* 0x000fc60008011605 */
[----:B------:R-:W-:Y:S01]  /*0910*/  ULDC UR6, c[0x0][0xb2c] ;  /* 0x0002cb0000067ab9 */ /* 0x000fe20000000800 */
[----:B------:R-:W-:Y:S02]  /*0920*/  UIADD3 UR5, -UR44, URZ, URZ ;  /* 0x0000003f2c057290 */ /* 0x000fe4000fffe13f */
[----:B------:R-:W-:Y:S01]  /*0930*/  ISETP.LE.AND P0, PT, RZ, UR44, PT ;  /* 0x0000002cff007c0c */ /* 0x000fe2000bf03270 */
[----:B------:R-:W-:Y:S02]  /*0940*/  UIADD3 UR4, UR4, UR6, URZ ;  /* 0x0000000604047290 */ /* 0x000fe4000fffe03f */
[----:B------:R-:W-:-:S10]  /*0950*/  UIMAD UR43, UR43, UR5, UR7 ;  /* 0x000000052b2b72a4 */ /* 0x000fd4000f8e0207 */
[----:B------:R-:W-:Y:S05]  /*0960*/  @!P0 BRA `(.L_x_2548) ;  /* 0x000000d0004c8947 */ /* 0x000fea0003800000 */
[----:B------:R-:W1:Y:S01]  /*0970*/  LDC R18, c[0x0][0x280] ;  /* 0x0000a000ff127b82 */ /* 0x000e620000000800 */
[----:B------:R-:W-:Y:S01]  /*0980*/  USHF.L.U32 UR42, UR4, 0x7, URZ ;  /* 0x00000007042a7899 */ /* 0x000fe2000800063f */
[----:B------:R-:W-:Y:S02]  /*0990*/  PLOP3.LUT P0, PT, PT, PT, PT, 0x80, 0x0 ;  /* 0x000000000000781c */ /* 0x000fe40003f0f070 */
[----:B------:R-:W-:Y:S01]  /*09a0*/  CS2R R182, SRZ ;  /* 0x0000000000b67805 */ /* 0x000fe2000001ff00 */
[----:B------:R-:W-:Y:S01]  /*09b0*/  ULDC UR4, c[0x0][0x74c] ;  /* 0x0001d30000047ab9 */ /* 0x000fe20000000800 */
[----:B------:R-:W-:Y:S02]  /*09c0*/  CS2R R180, SRZ ;  /* 0x0000000000b47805 */ /* 0x000fe4000001ff00 */
[----:B------:R-:W-:Y:S02]  /*09d0*/  CS2R R178, SRZ ;  /* 0x0000000000b27805 */ /* 0x000fe4000001ff00 */
[----:B------:R-:W-:Y:S01]  /*09e0*/  CS2R R176, SRZ ;  /* 0x0000000000b07805 */ /* 0x000fe2000001ff00 */
[----:B------:R-:W1:Y:S01]  /*09f0*/  LDC R3, c[0x0][0x290] ;  /* 0x0000a400ff037b82 */ /* 0x000e620000000800 */
        /* <DEDUP_REMOVED lines=23> */
[----:B-1----:R-:W-:Y:S01]  /*0b70*/  IADD3 R0, -R3, UR42, R18 ;  /* 0x0000002a03007c10 */ /* 0x002fe2000fffe112 */
[----:B------:R-:W-:Y:S01]  /*0b80*/  VIADD R18, R18, 0x7f ;  /* 0x0000007f12127836 */ /* 0x000fe20000000000 */
[----:B------:R-:W-:-:S02]  /*0b90*/  CS2R R192, SRZ ;  /* 0x0000000000c07805 */ /* 0x000fc4000001ff00 */
[----:B------:R-:W-:Y:S02]  /*0ba0*/  CS2R R190, SRZ ;  /* 0x0000000000be7805 */ /* 0x000fe4000001ff00 */
[----:B------:R-:W-:Y:S01]  /*0bb0*/  CS2R R188, SRZ ;  /* 0x0000000000bc7805 */ /* 0x000fe2000001ff00 */
[----:B------:R-:W-:Y:S01]  /*0bc0*/  VIADD R0, R0, -UR4 ;  /* 0x8000000400007c36 */ /* 0x000fe20008000000 */
[----:B------:R-:W-:Y:S02]  /*0bd0*/  CS2R R186, SRZ ;  /* 0x0000000000ba7805 */ /* 0x000fe4000001ff00 */
[----:B------:R-:W-:Y:S02]  /*0be0*/  CS2R R184, SRZ ;  /* 0x0000000000b87805 */ /* 0x000fe4000001ff00 */
[----:B------:R-:W-:-:S04]  /*0bf0*/  SHF.R.S32.HI R3, RZ, 0x1f, R0 ;  /* 0x0000001fff037819 */ /* 0x000fc80000011400 */
[----:B------:R-:W-:Y:S02]  /*0c00*/  LEA.HI R0, R3, R0, RZ, 0x7 ;  /* 0x0000000003007211 */ /* 0x000fe400078f38ff */
[----:B------:R-:W-:Y:S02]  /*0c10*/  SHF.R.S32.HI R3, RZ, 0x1f, R18 ;  /* 0x0000001fff037819 */ /* 0x000fe40000011412 */
[----:B------:R-:W-:Y:S02]  /*0c20*/  SHF.R.S32.HI R0, RZ, 0x7, R0 ;  /* 0x00000007ff007819 */ /* 0x000fe40000011400 */
[----:B------:R-:W-:Y:S02]  /*0c30*/  LEA.HI R3, R3, R18, RZ, 0x7 ;  /* 0x0000001203037211 */ /* 0x000fe400078f38ff */
[----:B------:R-:W-:Y:S02]  /*0c40*/  VIMNMX R16, RZ, R0, !PT ;  /* 0x00000000ff107248 */ /* 0x000fe40007fe0100 */
[----:B------:R-:W-:-:S04]  /*0c50*/  SHF.R.S32.HI R2, RZ, 0x7, R3 ;  /* 0x00000007ff027819 */ /* 0x000fc80000011403 */
[----:B------:R-:W-:Y:S01]  /*0c60*/  ISETP.GT.AND P1, PT, R2, R16, PT ;  /* 0x000000100200720c */ /* 0x000fe20003f24270 */
[----:B------:R1:W-:-:S12]  /*0c70*/  STL [R1+0x44], R2 ;  /* 0x0000440201007387 */ /* 0x0003d80000100800 */
        /* <DEDUP_REMOVED lines=22> */
.L_x_2551:
        /* <DEDUP_REMOVED lines=15> */
.L_x_2550:
        /* <DEDUP_REMOVED lines=22> */
.L_x_2553:
        /* <DEDUP_REMOVED lines=15> */
.L_x_2552:
[----:B------:R-:W-:Y:S01]  /*1120*/  SHF.R.S32.HI R6, RZ, 0x1f, R17 ;  /* 0x0000001fff067819 */ /* 0x000fe20000011411 */
[----:B------:R-:W-:-:S03]  /*1130*/  UMOV UR4, 0xffffffff ;  /* 0xffffffff00047882 */ /* 0x000fc60000000000 */
[----:B------:R-:W-:-:S04]  /*1140*/  LEA.HI R0, R6, R17, RZ, 0x7 ;  /* 0x0000001106007211 */ /* 0x000fc800078f38ff */
[----:B------:R-:W-:Y:S01]  /*1150*/  SHF.R.S32.HI R13, RZ, 0x7, R0 ;  /* 0x00000007ff0d7819 */ /* 0x000fe20000011400 */
[----:B------:R-:W-:Y:S06]  /*1160*/  BRA.DIV UR4, `(.L_x_2554) ;  /* 0x000000ca04547947 */ /* 0x000fec000b800000 */
[----:B------:R1:W2:Y:S02]  /*1170*/  SHFL.IDX PT, R14, R13, RZ, 0x1f ;  /* 0x00001fff0d0e7589 */ /* 0x0002a400000e0000 */
.L_x_2675:
[----:B------:R-:W-:Y:S01]  /*1180*/  SHF.L.U32 R11, RZ, 0x1f, RZ ;  /* 0x0000001fff0b7819 */ /* 0x000fe200000006ff */
[----:B------:R-:W3:Y:S01]  /*1190*/  LDC R15, c[0x0][0x290] ;  /* 0x0000a400ff0f7b82 */ /* 0x000ee20000000800 */
[CC--:B------:R-:W-:Y:S01]  /*11a0*/  LEA.HI R5, R6.reuse, R17.reuse, RZ, 0x5 ;  /* 0x0000001106057211 */ /* 0x0c0fe200078f28ff */
[----:B------:R-:W-:Y:S01]  /*11b0*/  IMAD.SHL.U32 R3, R17, 0x40, RZ ;  /* 0x0000004011037824 */ /* 0x000fe200078e00ff */
[-C--:B------:R-:W-:Y:S02]  /*11c0*/  LEA.HI R8, R6, R17.reuse, RZ, 0x4 ;  /* 0x0000001106087211 */ /* 0x080fe400078f20ff */
[----:B------:R-:W-:Y:S02]  /*11d0*/  SHF.R.S32.HI R2, RZ, 0x5, R5 ;  /* 0x00000005ff027819 */ /* 0x000fe40000011405 */
[----:B------:R-:W-:Y:S01]  /*11e0*/  LOP3.LUT R3, R3, 0x1c0, RZ, 0xc0, !PT ;  /* 0x000001c003037812 */ /* 0x000fe200078ec0ff */
[----:B------:R-:W4:Y:S01]  /*11f0*/  SYNCS.PHASECHK.TRANS64.TRYWAIT P0, [R236+URZ+0x30c00], R11 ;  /* 0x030c000bec0075a7 */ /* 0x000f22000800017f */
[----:B------:R-:W-:Y:S01]  /*1200*/  SHF.R.S32.HI R9, RZ, 0x4, R8 ;  /* 0x00000004ff097819 */ /* 0x000fe20000011408 */
[----:B------:R-:W-:Y:S01]  /*1210*/  IMAD.SHL.U32 R4, R2, 0x10, RZ ;  /* 0x0000001002047824 */ /* 0x000fe200078e00ff */
[----:B------:R-:W-:-:S02]  /*1220*/  LEA.HI R2, R6, R17, RZ, 0x3 ;  /* 0x0000001106027211 */ /* 0x000fc400078f18ff */
[----:B------:R-:W-:Y:S02]  /*1230*/  LEA.HI R8, R8, R9, RZ, 0x1 ;  /* 0x0000000908087211 */ /* 0x000fe400078f08ff */
[----:B------:R-:W-:-:S04]  /*1240*/  LOP3.LUT R7, R3, 0x30, R4, 0xf8, !PT ;  /* 0x0000003003077812 */ /* 0x000fc800078ef804 */
[----:B------:R-:W-:Y:S01]  /*1250*/  LOP3.LUT R7, R7, 0x8, R2, 0xf8, !PT ;  /* 0x0000000807077812 */ /* 0x000fe200078ef802 */
[----:B---34-:R-:W-:Y:S06]  /*1260*/  @P0 BRA `(.L_x_2555) ;  /* 0x0000000000080947 */ /* 0x018fec0003800000 */
[----:B------:R-:W3:Y:S02]  /*1270*/  SYNCS.PHASECHK.TRANS64.TRYWAIT P0, [R236+URZ+0x30c00], R11 ;  /* 0x030c000bec0075a7 */ /* 0x000ee4000800017f */
[----:B---3--:R-:W-:Y:S05]  /*1280*/  @!P0 BRA `(.L_x_2556) ;  /* 0x000000c800288947 */ /* 0x008fea0003800000 */
.L_x_2555:
[----:B--2---:R-:W-:Y:S01]  /*1290*/  LEA.HI R2, R14, R14, RZ, 0x1 ;  /* 0x0000000e0e027211 */ /* 0x004fe200078f08ff */
[----:B------:R-:W-:Y:S01]  /*12a0*/  ULDC UR4, c[0x0][0x74c] ;  /* 0x0001d30000047ab9 */ /* 0x000fe20000000800 */
[----:B------:R-:W-:Y:S02]  /*12b0*/  SHF.R.U32.HI R4, RZ, 0x3, R3 ;  /* 0x00000003ff047819 */ /* 0x000fe40000011603 */
[----:B------:R-:W-:Y:S02]  /*12c0*/  LOP3.LUT R3, R2, 0xffffe, RZ, 0xc0, !PT ;  /* 0x000ffffe02037812 */ /* 0x000fe400078ec0ff */
[----:B------:R-:W-:Y:S02]  /*12d0*/  LOP3.LUT R8, R8, 0x7ffffe, RZ, 0xc0, !PT ;  /* 0x007ffffe08087812 */ /* 0x000fe400078ec0ff */
[----:B------:R-:W-:Y:S01]  /*12e0*/  LOP3.LUT R4, R7, R4, RZ, 0x3c, !PT ;  /* 0x0000000407047212 */ /* 0x000fe200078e3cff */
[----:B------:R-:W-:Y:S01]  /*12f0*/  IMAD.IADD R230, R14, 0x1, -R3 ;  /* 0x000000010ee67824 */ /* 0x000fe200078e0a03 */
[----:B------:R-:W-:Y:S01]  /*1300*/  IADD3 R18, -R15, UR42, R18 ;  /* 0x0000002a0f127c10 */ /* 0x000fe2000fffe112 */
[----:B------:R-:W2:Y:S01]  /*1310*/  LDL R3, [R1+0x44] ;  /* 0x0000440001037983 */ /* 0x000ea20000100800 */
[----:B------:R-:W-:-:S03]  /*1320*/  IMAD.IADD R8, R9, 0x1, -R8 ;  /* 0x0000000109087824 */ /* 0x000fc600078e0a08 */
[----:B------:R-:W-:Y:S02]  /*1330*/  VIADD R18, R18, -UR4 ;  /* 0x8000000412127c36 */ /* 0x000fe40008000000 */
[----:B------:R-:W-:-:S03]  /*1340*/  IMAD R9, R13, 0x10, R8 ;  /* 0x000000100d097824 */ /* 0x000fc600078e0208 */
[----:B------:R-:W-:Y:S01]  /*1350*/  SHF.R.S32.HI R7, RZ, 0x1f, R18 ;  /* 0x0000001fff077819 */ /* 0x000fe20000011412 */
[----:B------:R-:W-:-:S05]  /*1360*/  IMAD.U32 R2, R9, 0x200, R4 ;  /* 0x0000020009027824 */ /* 0x000fca00078e0004 */
[----:B------:R4:W-:Y:S01]  /*1370*/  STL [R1+0x38], R2 ;  /* 0x0000380201007387 */ /* 0x0009e20000100800 */
[----:B------:R-:W-:Y:S02]  /*1380*/  LEA.HI R7, R7, R18, RZ, 0x7 ;  /* 0x0000001207077211 */ /* 0x000fe400078f38ff */
[----:B----4-:R-:W-:-:S05]  /*1390*/  LOP3.LUT R2, R0, 0xffffff80, RZ, 0xc0, !PT ;  /* 0xffffff8000027812 */ /* 0x010fca00078ec0ff */
[----:B------:R-:W-:Y:S01]  /*13a0*/  IMAD.IADD R8, R17, 0x1, -R2 ;  /* 0x0000000111087824 */ /* 0x000fe200078e0a02 */
[----:B------:R-:W-:-:S04]  /*13b0*/  LEA.HI.SX32 R7, R7, 0x1, 0x19 ;  /* 0x0000000107077811 */ /* 0x000fc800078fcaff */
[----:B------:R-:W-:-:S04]  /*13c0*/  SHF.R.S32.HI R10, RZ, 0x1f, R8 ;  /* 0x0000001fff0a7819 */ /* 0x000fc80000011408 */
[----:B------:R-:W-:Y:S01]  /*13d0*/  LEA.HI R9, R10, R8, RZ, 0x2 ;  /* 0x000000080a097211 */ /* 0x000fe200078f10ff */
[----:B------:R-:W-:Y:S01]  /*13e0*/  STL [R1+0x28], R10 ;  /* 0x0000280a01007387 */ /* 0x000fe20000100800 */
[----:B------:R-:W-:Y:S01]  /*13f0*/  IMAD.MOV.U32 R0, RZ, RZ, RZ ;  /* 0x000000ffff007224 */ /* 0x000fe200078e00ff */
[----:B------:R-:W-:Y:S01]  /*1400*/  CS2R R182, SRZ ;  /* 0x0000000000b67805 */ /* 0x000fe2000001ff00 */
[----:B------:R-:W-:Y:S01]  /*1410*/  IMAD.MOV.U32 R4, RZ, RZ, RZ ;  /* 0x000000ffff047224 */ /* 0x000fe200078e00ff */
        /* <DEDUP_REMOVED lines=31> */
[----:B--2---:R-:W-:-:S05]  /*1610*/  VIMNMX R3, R3, R7, PT ;  /* 0x0000000703037248 */ /* 0x004fca0003fe0100 */
[----:B------:R2:W-:Y:S04]  /*1620*/  STL [R1+0x4], R3 ;  /* 0x0000040301007387 */ /* 0x0005e80000100800 */
[----:B------:R4:W-:Y:S01]  /*1630*/  STL [R1+0x1c], R9 ;  /* 0x00001c0901007387 */ /* 0x0009e20000100800 */
[----:B------:R-:W-:Y:S01]  /*1640*/  ISETP.GE.AND P0, PT, R16, R3, PT ;  /* 0x000000031000720c */ /* 0x000fe20003f06270 */
[----:B------:R-:W-:Y:S01]  /*1650*/  IMAD R7, R13, 0x400, R8 ;  /* 0x000004000d077824 */ /* 0x000fe200078e0208 */
[----:B--2---:R-:W-:-:S03]  /*1660*/  LOP3.LUT R3, R9, 0xfffffffc, RZ, 0xc0, !PT ;  /* 0xfffffffc09037812 */ /* 0x004fc600078ec0ff */
[----:B------:R-:W-:-:S04]  /*1670*/  IMAD.SHL.U32 R7, R7, 0x4, RZ ;  /* 0x0000000407077824 */ /* 0x000fc800078e00ff */
[----:B------:R-:W-:Y:S02]  /*1680*/  IMAD R2, R7, 0x4, R236 ;  /* 0x0000000407027824 */ /* 0x000fe400078e02ec */
[----:B------:R-:W-:Y:S02]  /*1690*/  IMAD.IADD R3, R8, 0x1, -R3 ;  /* 0x0000000108037824 */ /* 0x000fe400078e0a03 */
[----:B----4-:R-:W-:Y:S05]  /*16a0*/  @P0 BRA `(.L_x_2557) ;  /* 0x0000003800940947 */ /* 0x010fea0003800000 */
[----:B------:R-:W-:Y:S01]  /*16b0*/  LEA.HI R8, R10, R8, RZ, 0x5 ;  /* 0x000000080a087211 */ /* 0x000fe200078f28ff */
[----:B------:R-:W-:Y:S01]  /*16c0*/  IMAD.MOV.U32 R183, RZ, RZ, RZ ;  /* 0x000000ffffb77224 */ /* 0x000fe200078e00ff */
[----:B------:R-:W-:Y:S01]  /*16d0*/  LOP3.LUT R0, R5, 0xffffffe0, RZ, 0xc0, !PT ;  /* 0xffffffe005007812 */ /* 0x000fe200078ec0ff */
[----:B------:R-:W-:Y:S01]  /*16e0*/  VIADD R5, R15, -UR42 ;  /* 0x8000002a0f057c36 */ /* 0x000fe20008000000 */
[----:B------:R-:W-:Y:S02]  /*16f0*/  LEA.HI R4, R13, R13, RZ, 0x1 ;  /* 0x0000000d0d047211 */ /* 0x000fe400078f08ff */
        /* <DEDUP_REMOVED lines=35> */
[----:B---3--:R-:W-:Y:S01]  /*1930*/  SHF.R.S32.HI R11, RZ, 0x1f, R10 ;  /* 0x0000001fff0b7819 */ /* 0x008fe2000001140a */
        /* <DEDUP_REMOVED lines=27> */
.L_x_2568:
[----:B---3--:R-:W2:Y:S01]  /*1af0*/  LDL R5, [R1+0x18] ;  /* 0x0000180001057983 */ /* 0x008ea20000100800 */
[----:B------:R-:W-:Y:S05]  /*1b00*/  YIELD ;  /* 0x0000000000007946 */ /* 0x000fea0003800000 */
[----:B--2---:R-:W-:-:S04]  /*1b10*/  LOP3.LUT R5, R5, 0x1, RZ, 0xfc, !PT ;  /* 0x0000000105057812 */ /* 0x004fc800078efcff */
[----:B------:R-:W-:-:S13]  /*1b20*/  ISETP.NE.AND P0, PT, R5, 0x3, PT ;  /* 0x000000030500780c */ /* 0x000fda0003f05270 */
[----:B------:R-:W-:Y:S05]  /*1b30*/  @!P0 BRA `(.L_x_2558) ;  /* 0x0000000000048947 */ /* 0x000fea0003800000 */
[----:B------:R-:W-:Y:S01]  /*1b40*/  BPT.TRAP 0x1 ;  /* 0x000000040000795c */ /* 0x000fe20000300000 */
.L_x_2558:
[----:B------:R-:W-:Y:S01]  /*1b50*/  IMAD R6, R0, 0x8, R236 ;  /* 0x0000000800067824 */ /* 0x000fe200078e02ec */
[----:B------:R-:W-:-:S04]  /*1b60*/  SHF.L.U32 R17, R4, 0x1f, RZ ;  /* 0x0000001f04117819 */ /* 0x000fc800000006ff */
[----:B------:R1:W2:Y:S01]  /*1b70*/  SYNCS.PHASECHK.TRANS64.TRYWAIT P1, [R6+URZ+0x30c10], R17 ;  /* 0x030c1011060075a7 */ /* 0x0002a2000802017f */
[----:B------:R-:W-:Y:S05]  /*1b80*/  @!P0 BRA `(.L_x_2559) ;  /* 0x0000000000048947 */ /* 0x000fea0003800000 */
[----:B------:R-:W-:Y:S01]  /*1b90*/  BPT.TRAP 0x1 ;  /* 0x000000040000795c */ /* 0x000fe20000300000 */
.L_x_2559:
[----:B------:R-:W-:-:S05]  /*1ba0*/  VIADD R5, R236, 0x10000 ;  /* 0x00010000ec057836 */ /* 0x000fca0000000000 */
[----:B------:R-:W-:-:S04]  /*1bb0*/  SHF.R.U32.HI R5, RZ, 0x4, R5 ;  /* 0x00000004ff057819 */ /* 0x000fc80000011605 */
[----:B------:R-:W-:Y:S01]  /*1bc0*/  LOP3.LUT R5, R5, 0x3fff, RZ, 0xc0, !PT ;  /* 0x00003fff05057812 */ /* 0x000fe200078ec0ff */
[----:B--2---:R-:W-:Y:S06]  /*1bd0*/  @P1 BRA `(.L_x_2560) ;  /* 0x0000000000081947 */ /* 0x004fec0003800000 */
[----:B------:R-:W2:Y:S02]  /*1be0*/  SYNCS.PHASECHK.TRANS64.TRYWAIT P1, [R6+URZ+0x30c10], R17 ;  /* 0x030c1011060075a7 */ /* 0x000ea4000802017f */
[----:B--2---:R-:W-:Y:S05]  /*1bf0*/  @!P1 BRA `(.L_x_2561) ;  /* 0x000000bc00e09947 */ /* 0x004fea0003800000 */
.L_x_2560:
        /* <DEDUP_REMOVED lines=64> */
.L_x_2562:
[----:B------:R1:W1:Y:S01]  /*2000*/  SYNCS.PHASECHK.TRANS64.TRYWAIT P1, [R6+URZ+0x30c30], R17 ;  /* 0x030c3011060075a7 */ /* 0x000262000802017f */
[----:B------:R-:W-:Y:S05]  /*2010*/  @!P0 BRA `(.L_x_2563) ;  /* 0x0000000000048947 */ /* 0x000fea0003800000 */
[----:B------:R-:W-:Y:S01]  /*2020*/  BPT.TRAP 0x1 ;  /* 0x000000040000795c */ /* 0x000fe20000300000 */
.L_x_2563:
        /* <DEDUP_REMOVED lines=9> */
.L_x_2564:
        /* <DEDUP_REMOVED lines=37> */
[----:B------:R-:W-:Y:S01]  /*2310*/  SHFL.IDX PT, R222, R9, R234, 0x1f ;  /* 0x00001fea09de7589 */ /* 0x000fe200000e0000 */
[C---:B------:R-:W-:Y:S01]  /*2320*/  ISETP.GT.AND P6, PT, R17.reuse, 0x19, PT ;  /* 0x000000191100780c */ /* 0x040fe20003fc4270 */
[----:B------:R-:W-:Y:S01]  /*2330*/  VIADD R235, R8, 0xc ;  /* 0x0000000c08eb7836 */ /* 0x000fe20000000000 */
[----:B------:R-:W-:Y:S01]  /*2340*/  FSEL R92, R92, -INF , !P1 ;  /* 0xff8000005c5c7808 */ /* 0x000fe20004800000 */
[----:B------:R-:W1:Y:S01]  /*2350*/  SHFL.IDX PT, R18, R9, R8, 0x1f ;  /* 0x00001f0809127589 */ /* 0x000e6200000e0000 */
[----:B------:R-:W-:Y:S01]  /*2360*/  ISETP.GT.AND P1, PT, R17, 0x20, PT ;  /* 0x000000201100780c */ /* 0x000fe20003f24270 */
[----:B------:R-:W-:Y:S01]  /*2370*/  IMAD R13, R0, 0x400, R13 ;  /* 0x00000400000d7824 */ /* 0x000fe200078e020d */
[----:B------:R-:W-:Y:S01]  /*2380*/  FSEL R93, R93, -INF , !P2 ;  /* 0xff8000005d5d7808 */ /* 0x000fe20005000000 */
[----:B------:R-:W-:Y:S01]  /*2390*/  SHFL.IDX PT, R221, R9, R235, 0x1f ;  /* 0x00001feb09dd7589 */ /* 0x000fe200000e0000 */
[----:B------:R-:W-:-:S02]  /*23a0*/  FSEL R96, R96, -INF , !P3 ;  /* 0xff80000060607808 */ /* 0x000fc40005800000 */
[----:B------:R-:W-:Y:S01]  /*23b0*/  FSEL R97, R97, -INF , !P4 ;  /* 0xff80000061617808 */ /* 0x000fe20006000000 */
[----:B---3--:R-:W2:Y:S01]  /*23c0*/  SHFL.IDX PT, R225, R12, R8, 0x1f ;  /* 0x00001f080ce17589 */ /* 0x008ea200000e0000 */
[----:B------:R-:W-:Y:S02]  /*23d0*/  FSEL R100, R100, -INF , !P5 ;  /* 0xff80000064647808 */ /* 0x000fe40006800000 */
[----:B------:R-:W-:Y:S01]  /*23e0*/  FSEL R101, R101, -INF , !P6 ;  /* 0xff80000065657808 */ /* 0x000fe20007000000 */
[----:B----4-:R-:W-:Y:S01]  /*23f0*/  SHFL.IDX PT, R224, R10, R237, 0x1f ;  /* 0x00001fed0ae07589 */ /* 0x010fe200000e0000 */
[C---:B------:R-:W-:Y:S02]  /*2400*/  ISETP.GT.AND P2, PT, R17.reuse, 0x21, PT ;  /* 0x000000211100780c */ /* 0x040fe40003f44270 */
[C---:B------:R-:W-:Y:S01]  /*2410*/  ISETP.GT.AND P3, PT, R17.reuse, 0x28, PT ;  /* 0x000000281100780c */ /* 0x040fe20003f64270 */
[----:B------:R-:W-:Y:S01]  /*2420*/  SHFL.IDX PT, R226, R10, R233, 0x1f ;  /* 0x00001fe90ae27589 */ /* 0x000fe200000e0000 */
[----:B------:R-:W-:-:S02]  /*2430*/  ISETP.GT.AND P4, PT, R17, 0x29, PT ;  /* 0x000000291100780c */ /* 0x000fc40003f84270 */
[C---:B------:R-:W-:Y:S02]  /*2440*/  ISETP.GT.AND P5, PT, R17.reuse, 0x30, PT ;  /* 0x000000301100780c */ /* 0x040fe40003fa4270 */
[C---:B------:R-:W-:Y:S02]  /*2450*/  ISETP.GT.AND P6, PT, R17.reuse, 0x31, PT ;  /* 0x000000311100780c */ /* 0x040fe40003fc4270 */
[----:B------:R-:W-:Y:S01]  /*2460*/  FSEL R104, R104, -INF , !P1 ;  /* 0xff80000068687808 */ /* 0x000fe20004800000 */
[----:B-1----:R-:W-:Y:S01]  /*2470*/  FFMA.FTZ R88, R88, UR10, -R18 ;  /* 0x0000000a58587c23 */ /* 0x002fe20008010812 */
[----:B------:R-:W-:Y:S02]  /*2480*/  ISETP.GT.AND P1, PT, R17, 0x38, PT ;  /* 0x000000381100780c */ /* 0x000fe40003f24270 */
[----:B------:R-:W-:Y:S01]  /*2490*/  FSEL R105, R105, -INF , !P2 ;  /* 0xff80000069697808 */ /* 0x000fe20005000000 */
[----:B------:R-:W1:Y:S01]  /*24a0*/  MUFU.EX2 R217, R88 ;  /* 0x0000005800d97308 */ /* 0x000e620000000800 */
[----:B------:R-:W-:-:S02]  /*24b0*/  FSEL R108, R108, -INF , !P3 ;  /* 0xff8000006c6c7808 */ /* 0x000fc40005800000 */
[----:B------:R-:W-:Y:S01]  /*24c0*/  FSEL R109, R109, -INF , !P4 ;  /* 0xff8000006d6d7808 */ /* 0x000fe20006000000 */
[----:B--2---:R-:W-:Y:S01]  /*24d0*/  FFMA.FTZ R21, R104, UR10, -R225 ;  /* 0x0000000a68157c23 */ /* 0x004fe200080108e1 */
[----:B------:R-:W-:Y:S01]  /*24e0*/  FSEL R112, R112, -INF , !P5 ;  /* 0xff80000070707808 */ /* 0x000fe20006800000 */
[----:B------:R-:W-:Y:S01]  /*24f0*/  VIADD R104, R8, 0x4 ;  /* 0x0000000408687836 */ /* 0x000fe20000000000 */
[----:B------:R-:W-:Y:S02]  /*2500*/  FSEL R113, R113, -INF , !P6 ;  /* 0xff80000071717808 */ /* 0x000fe40007000000 */
[C---:B------:R-:W-:Y:S01]  /*2510*/  ISETP.GT.AND P2, PT, R17.reuse, 0x39, PT ;  /* 0x000000391100780c */ /* 0x040fe20003f44270 */
[----:B------:R-:W-:Y:S01]  /*2520*/  MUFU.EX2 R21, R21 ;  /* 0x0000001500157308 */ /* 0x000fe20000000800 */
[C---:B------:R-:W-:Y:S01]  /*2530*/  ISETP.GT.AND P3, PT, R17.reuse, 0x40, PT ;  /* 0x000000401100780c */ /* 0x040fe20003f64270 */
[----:B------:R-:W-:Y:S01]  /*2540*/  SHFL.IDX PT, R223, R10, R104, 0x1f ;  /* 0x00001f680adf7589 */ /* 0x000fe200000e0000 */
        /* <DEDUP_REMOVED lines=29> */
[----:B------:R-:W2:Y:S01]  /*2720*/  SHFL.IDX PT, R15, R9, R19, 0x1f ;  /* 0x00001f13090f7589 */ /* 0x000ea200000e0000 */
        /* <DEDUP_REMOVED lines=14> */
[--C-:B--2---:R-:W-:Y:S01]  /*2810*/  FFMA.FTZ R218, R89, UR10, -R15.reuse ;  /* 0x0000000a59da7c23 */ /* 0x104fe2000801080f */
[C---:B------:R-:W-:Y:S01]  /*2820*/  ISETP.GT.AND P3, PT, R17.reuse, 0x9, PT ;  /* 0x000000091100780c */ /* 0x040fe20003f64270 */
[----:B------:R-:W2:Y:S01]  /*2830*/  SHFL.IDX PT, R89, R9, R233, 0x1f ;  /* 0x00001fe909597589 */ /* 0x000ea200000e0000 */
        /* <DEDUP_REMOVED lines=9> */
[----:B------:R-:W-:Y:S01]  /*28d0*/  SHFL.IDX PT, R90, R9, R232, 0x1f ;  /* 0x00001fe8095a7589 */ /* 0x000fe200000e0000 */
        /* <DEDUP_REMOVED lines=9> */
[----:B------:R-:W3:Y:S01]  /*2970*/  MUFU.EX2 R218, R218 ;  /* 0x000000da00da7308 */ /* 0x000ee20000000800 */
[----:B------:R-:W-:-:S02]  /*2980*/  FSEL R103, R103, -INF , !P1 ;  /* 0xff80000067677808 */ /* 0x000fc40004800000 */
[----:B------:R-:W-:Y:S01]  /*2990*/  ISETP.GT.AND P2, PT, R17, 0x20, PT ;  /* 0x000000201100780c */ /* 0x000fe20003f44270 */
[----:B--2---:R-:W-:Y:S01]  /*29a0*/  FFMA.FTZ R15, R97, UR10, -R89 ;  /* 0x0000000a610f7c23 */ /* 0x004fe20008010859 */
[C---:B------:R-:W-:Y:S01]  /*29b0*/  ISETP.GT.AND P3, PT, R17.reuse, 0x21, PT ;  /* 0x000000211100780c */ /* 0x040fe20003f64270 */
[----:B------:R-:W2:Y:S01]  /*29c0*/  SHFL.IDX PT, R97, R12, R235, 0x1f ;  /* 0x00001feb0c617589 */ /* 0x000ea200000e0000 */
[C---:B------:R-:W-:Y:S01]  /*29d0*/  ISETP.GT.AND P4, PT, R17.reuse, 0x28, PT ;  /* 0x000000281100780c */ /* 0x040fe20003f84270 */
[----:B------:R-:W4:Y:S01]  /*29e0*/  MUFU.EX2 R216, R216 ;  /* 0x000000d800d87308 */ /* 0x000f220000000800 */
[C---:B------:R-:W-:Y:S02]  /*29f0*/  ISETP.GT.AND P5, PT, R17.reuse, 0x29, PT ;  /* 0x000000291100780c */ /* 0x040fe40003fa4270 */
[C---:B------:R-:W-:Y:S02]  /*2a00*/  ISETP.GT.AND P6, PT, R17.reuse, 0x30, PT ;  /* 0x000000301100780c */ /* 0x040fe40003fc4270 */
[----:B------:R-:W-:-:S02]  /*2a10*/  ISETP.GT.AND P1, PT, R17, 0x31, PT ;  /* 0x000000311100780c */ /* 0x000fc40003f24270 */
[----:B------:R-:W-:Y:S01]  /*2a20*/  FSEL R106, R106, -INF , !P2 ;  /* 0xff8000006a6a7808 */ /* 0x000fe20005000000 */
[----:B------:R-:W5:Y:S01]  /*2a30*/  MUFU.EX2 R219, R219 ;  /* 0x000000db00db7308 */ /* 0x000f620000000800 */
[----:B------:R-:W-:Y:S02]  /*2a40*/  FSEL R107, R107, -INF , !P3 ;  /* 0xff8000006b6b7808 */ /* 0x000fe40005800000 */
[----:B------:R-:W-:Y:S01]  /*2a50*/  FSEL R110, R110, -INF , !P4 ;  /* 0xff8000006e6e7808 */ /* 0x000fe20006000000 */
[----:B------:R-:W-:Y:S01]  /*2a60*/  FFMA.FTZ R106, R106, UR10, -R225 ;  /* 0x0000000a6a6a7c23 */ /* 0x000fe200080108e1 */
[----:B------:R-:W-:Y:S01]  /*2a70*/  FSEL R111, R111, -INF , !P5 ;  /* 0xff8000006f6f7808 */ /* 0x000fe20006800000 */
[----:B------:R-:W-:Y:S01]  /*2a80*/  SHFL.IDX PT, R225, R11, R232, 0x1f ;  /* 0x00001fe80be17589 */ /* 0x000fe200000e0000 */
[----:B------:R-:W-:Y:S01]  /*2a90*/  FSEL R114, R114, -INF , !P6 ;  /* 0xff80000072727808 */ /* 0x000fe20007000000 */
[----:B------:R-:W-:Y:S01]  /*2aa0*/  MUFU.EX2 R18, R18 ;  /* 0x0000001200127308 */ /* 0x000fe20000000800 */
[----:B------:R-:W-:-:S02]  /*2ab0*/  FSEL R115, R115, -INF , !P1 ;  /* 0xff80000073737808 */ /* 0x000fc40004800000 */
[C---:B------:R-:W-:Y:S02]  /*2ac0*/  ISETP.GT.AND P2, PT, R17.reuse, 0x38, PT ;  /* 0x000000381100780c */ /* 0x040fe40003f44270 */
[----:B------:R-:W-:Y:S01]  /*2ad0*/  ISETP.GT.AND P3, PT, R17, 0x39, PT ;  /* 0x000000391100780c */ /* 0x000fe20003f64270 */
[--C-:B--2---:R-:W-:Y:S01]  /*2ae0*/  FFMA.FTZ R23, R109, UR10, -R97.reuse ;  /* 0x0000000a6d177c23 */ /* 0x104fe20008010861 */
[C---:B------:R-:W-:Y:S01]  /*2af0*/  ISETP.GT.AND P4, PT, R17.reuse, 0x40, PT ;  /* 0x000000401100780c */ /* 0x040fe20003f84270 */
[----:B------:R-:W2:Y:S01]  /*2b00*/  SHFL.IDX PT, R109, R12, R231, 0x1f ;  /* 0x00001fe70c6d7589 */ /* 0x000ea200000e0000 */
[----:B------:R-:W-:Y:S01]  /*2b10*/  ISETP.GT.AND P5, PT, R17, 0x41, PT ;  /* 0x000000411100780c */ /* 0x000fe20003fa4270 */
[----:B------:R-:W-:Y:S01]  /*2b20*/  FFMA.FTZ R111, R111, UR10, -R97 ;  /* 0x0000000a6f6f7c23 */ /* 0x000fe20008010861 */
[C---:B------:R-:W-:Y:S01]  /*2b30*/  ISETP.GT.AND P6, PT, R17.reuse, 0x48, PT ;  /* 0x000000481100780c */ /* 0x040fe20003fc4270 */
[----:B------:R-:W-:Y:S01]  /*2b40*/  MUFU.EX2 R221, R221 ;  /* 0x000000dd00dd7308 */ /* 0x000fe20000000800 */
[----:B------:R-:W-:-:S02]  /*2b50*/  ISETP.GT.AND P1, PT, R17, 0x49, PT ;  /* 0x000000491100780c */ /* 0x000fc40003f24270 */
[----:B------:R-:W-:Y:S02]  /*2b60*/  FSEL R118, R118, -INF , !P2 ;  /* 0xff80000076767808 */ /* 0x000fe40005000000 */
[----:B------:R-:W-:Y:S02]  /*2b70*/  FSEL R119, R119, -INF , !P3 ;  /* 0xff80000077777808 */ /* 0x000fe40005800000 */
[----:B------:R-:W-:Y:S01]  /*2b80*/  FSEL R122, R122, -INF , !P4 ;  /* 0xff8000007a7a7808 */ /* 0x000fe20006000000 */
[----:B------:R-:W-:Y:S01]  /*2b90*/  MUFU.EX2 R15, R15 ;  /* 0x0000000f000f7308 */ /* 0x000fe20000000800 */
[----:B------:R-:W-:Y:S02]  /*2ba0*/  FSEL R123, R123, -INF , !P5 ;  /* 0xff8000007b7b7808 */ /* 0x000fe40006800000 */
[----:B------:R-:W-:Y:S02]  /*2bb0*/  FSEL R126, R126, -INF , !P6 ;  /* 0xff8000007e7e7808 */ /* 0x000fe40007000000 */
[----:B------:R-:W-:Y:S01]  /*2bc0*/  FSEL R127, R127, -INF , !P1 ;  /* 0xff8000007f7f7808 */ /* 0x000fe20004800000 */
[----:B------:R-:W-:Y:S01]  /*2bd0*/  FFMA.FTZ R123, R123, UR10, -R223 ;  /* 0x0000000a7b7b7c23 */ /* 0x000fe200080108df */
[C---:B------:R-:W-:Y:S01]  /*2be0*/  ISETP.GT.AND P2, PT, R17.reuse, 0x50, PT ;  /* 0x000000501100780c */ /* 0x040fe20003f44270 */
[----:B------:R-:W-:Y:S01]  /*2bf0*/  FFMA.FTZ R126, R126, UR10, -R224 ;  /* 0x0000000a7e7e7c23 */ /* 0x000fe200080108e0 */
[C---:B------:R-:W-:Y:S01]  /*2c00*/  ISETP.GT.AND P3, PT, R17.reuse, 0x51, PT ;  /* 0x000000511100780c */ /* 0x040fe20003f64270 */
[----:B------:R-:W-:Y:S01]  /*2c10*/  MUFU.EX2 R23, R23 ;  /* 0x0000001700177308 */ /* 0x000fe20000000800 */
[----:B------:R-:W-:Y:S01]  /*2c20*/  ISETP.GT.AND P4, PT, R17, 0x58, PT ;  /* 0x000000581100780c */ /* 0x000fe20003f84270 */
[----:B--2---:R-:W-:Y:S01]  /*2c30*/  FFMA.FTZ R119, R119, UR10, -R109 ;  /* 0x0000000a77777c23 */ /* 0x004fe2000801086d */
[----:B------:R-:W-:-:S02]  /*2c40*/  ISETP.GT.AND P5, PT, R17, 0x59, PT ;  /* 0x000000591100780c */ /* 0x000fc40003fa4270 */
[C---:B------:R-:W-:Y:S02]  /*2c50*/  ISETP.GT.AND P6, PT, R17.reuse, 0x60, PT ;  /* 0x000000601100780c */ /* 0x040fe40003fc4270 */
[----:B------:R-:W-:Y:S01]  /*2c60*/  ISETP.GT.AND P1, PT, R17, 0x61, PT ;  /* 0x000000611100780c */ /* 0x000fe20003f24270 */
[----:B------:R-:W2:Y:S01]  /*2c70*/  MUFU.EX2 R126, R126 ;  /* 0x0000007e007e7308 */ /* 0x000ea20000000800 */
[----:B------:R-:W-:Y:S02]  /*2c80*/  FSEL R130, R130, -INF , !P2 ;  /* 0xff80000082827808 */ /* 0x000fe40005000000 */
[----:B------:R-:W-:Y:S02]  /*2c90*/  FSEL R131, R131, -INF , !P3 ;  /* 0xff80000083837808 */ /* 0x000fe40005800000 */
[----:B------:R-:W-:Y:S02]  /*2ca0*/  FSEL R134, R134, -INF , !P4 ;  /* 0xff80000086867808 */ /* 0x000fe40006000000 */
[----:B------:R-:W-:Y:S01]  /*2cb0*/  FSEL R135, R135, -INF , !P5 ;  /* 0xff80000087877808 */ /* 0x000fe20006800000 */
[----:B------:R-:W-:Y:S01]  /*2cc0*/  FFMA.FTZ R131, R131, UR10, -R226 ;  /* 0x0000000a83837c23 */ /* 0x000fe200080108e2 */
[----:B------:R-:W-:Y:S01]  /*2cd0*/  FSEL R138, R138, -INF , !P6 ;  /* 0xff8000008a8a7808 */ /* 0x000fe20007000000 */
[----:B------:R-:W-:Y:S01]  /*2ce0*/  MUFU.EX2 R123, R123 ;  /* 0x0000007b007b7308 */ /* 0x000fe20000000800 */
[----:B------:R-:W-:-:S02]  /*2cf0*/  FSEL R139, R139, -INF , !P1 ;  /* 0xff8000008b8b7808 */ /* 0x000fc40004800000 */
[C---:B------:R-:W-:Y:S02]  /*2d00*/  ISETP.GT.AND P2, PT, R17.reuse, 0x68, PT ;  /* 0x000000681100780c */ /* 0x040fe40003f44270 */
[C---:B------:R-:W-:Y:S02]  /*2d10*/  ISETP.GT.AND P3, PT, R17.reuse, 0x69, PT ;  /* 0x000000691100780c */ /* 0x040fe40003f64270 */
[C---:B------:R-:W-:Y:S01]  /*2d20*/  ISETP.GT.AND P4, PT, R17.reuse, 0x70, PT ;  /* 0x000000701100780c */ /* 0x040fe20003f84270 */
[----:B------:R-:W-:Y:S01]  /*2d30*/  MUFU.EX2 R106, R106 ;  /* 0x0000006a006a7308 */ /* 0x000fe20000000800 */
[C---:B------:R-:W-:Y:S02]  /*2d40*/  ISETP.GT.AND P5, PT, R17.reuse, 0x71, PT ;  /* 0x000000711100780c */ /* 0x040fe40003fa4270 */
[C---:B------:R-:W-:Y:S02]  /*2d50*/  ISETP.GT.AND P6, PT, R17.reuse, 0x78, PT ;  /* 0x000000781100780c */ /* 0x040fe40003fc4270 */
[----:B------:R-:W-:Y:S01]  /*2d60*/  ISETP.GT.AND P1, PT, R17, 0x79, PT ;  /* 0x000000791100780c */ /* 0x000fe20003f24270 */
[--C-:B------:R-:W-:Y:S01]  /*2d70*/  FFMA.FTZ R17, R92, UR10, -R220.reuse ;  /* 0x0000000a5c117c23 */ /* 0x100fe200080108dc */
[----:B------:R-:W-:Y:S01]  /*2d80*/  FFMA.FTZ R220, R94, UR10, -R220 ;  /* 0x0000000a5edc7c23 */ /* 0x000fe200080108dc */
[----:B------:R1:W3:Y:S01]  /*2d90*/  SHFL.IDX PT, R92, R9, R231, 0x1f ;  /* 0x00001fe7095c7589 */ /* 0x0002e200000e0000 */
[----:B------:R-:W-:Y:S01]  /*2da0*/  FFMA.FTZ R94, R124, UR10, -R224 ;  /* 0x0000000a7c5e7c23 */ /* 0x000fe200080108e0 */
[----:B------:R-:W-:Y:S01]  /*2db0*/  FSEL R142, R142, -INF , !P2 ;  /* 0xff8000008e8e7808 */ /* 0x000fe20005000000 */
[----:B------:R-:W-:Y:S01]  /*2dc0*/  MUFU.EX2 R111, R111 ;  /* 0x0000006f006f7308 */ /* 0x000fe20000000800 */
[----:B------:R-:W4:Y:S01]  /*2dd0*/  SHFL.IDX PT, R124, R10, R232, 0x1f ;  /* 0x00001fe80a7c7589 */ /* 0x000f2200000e0000 */
[----:B------:R-:W-:-:S02]  /*2de0*/  FSEL R150, R150, -INF , !P6 ;  /* 0xff80000096967808 */ /* 0x000fc40007000000 */
[----:B------:R-:W-:Y:S01]  /*2df0*/  FSEL R151, R151, -INF , !P1 ;  /* 0xff80000097977808 */ /* 0x000fe20004800000 */
[--C-:B-1----:R-:W-:Y:S01]  /*2e00*/  FFMA.FTZ R9, R96, UR10, -R222.reuse ;  /* 0x0000000a60097c23 */ /* 0x102fe200080108de */
[----:B------:R-:W-:Y:S01]  /*2e10*/  FFMA.FTZ R222, R98, UR10, -R222 ;  /* 0x0000000a62de7c23 */ /* 0x000fe200080108de */
[----:B------:R1:W5:Y:S01]  /*2e20*/  SHFL.IDX PT, R96, R12, R19, 0x1f ;  /* 0x00001f130c607589 */ /* 0x00036200000e0000 */
[----:B------:R-:W-:Y:S03]  /*2e30*/  MUFU.EX2 R94, R94 ;  /* 0x0000005e005e7308 */ /* 0x000fe60000000800 */
[----:B------:R-:W2:Y:S01]  /*2e40*/  SHFL.IDX PT, R98, R12, R233, 0x1f ;  /* 0x00001fe90c627589 */ /* 0x000ea200000e0000 */
[----:B------:R-:W-:Y:S02]  /*2e50*/  WARPGROUP.DEPBAR.LE gsb0, 0x0 ;  /* 0x00008000000079c5 */ /* 0x000fe40000010000 */
[----:B------:R-:W-:Y:S01]  /*2e60*/  WARPGROUP.ARRIVE ;  /* 0x00000000000079c5 */ /* 0x000fe20000000000 */
[----:B-1----:R-:W-:Y:S01]  /*2e70*/  FFMA.FTZ R19, R100, UR10, -R90 ;  /* 0x0000000a64137c23 */ /* 0x002fe2000801085a */
[----:B---3--:R-:W-:Y:S01]  /*2e80*/  FFMA.FTZ R20, R101, UR10, -R92 ;  /* 0x0000000a65147c23 */ /* 0x008fe2000801085c */
[----:B------:R-:W1:Y:S01]  /*2e90*/  SHFL.IDX PT, R100, R12, R237, 0x1f ;  /* 0x00001fed0c647589 */ /* 0x000e6200000e0000 */
[--C-:B----4-:R-:W-:Y:S01]  /*2ea0*/  FFMA.FTZ R132, R132, UR10, -R124.reuse ;  /* 0x0000000a84847c23 */ /* 0x110fe2000801087c */
[----:B------:R-:W-:Y:S01]  /*2eb0*/  FFMA.FTZ R134, R134, UR10, -R124 ;  /* 0x0000000a86867c23 */ /* 0x000fe2000801087c */
[----:B------:R-:W-:Y:S01]  /*2ec0*/  HGMMA.64x128x16.F32 R24, gdesc[UR4], R24, gsb0 ;  /* 0x01e00000041879f0 */ /* 0x000fe20008000818 */
[----:B------:R-:W-:Y:S01]  /*2ed0*/  UIADD3 UR6, UR8, 0x6, URZ ;  /* 0x0000000608067890 */ /* 0x000fe2000fffe03f */
[----:B------:R-:W3:Y:S01]  /*2ee0*/  SHFL.IDX PT, R101, R12, R234, 0x1f ;  /* 0x00001fea0c657589 */ /* 0x000ee200000e0000 */
[----:B------:R-:W-:Y:S01]  /*2ef0*/  UIADD3 UR4, UR9, 0x6, URZ ;  /* 0x0000000609047890 */ /* 0x000fe2000fffe03f */
[----:B------:R2:W-:Y:S01]  /*2f00*/  MUFU.EX2 R97, R132 ;  /* 0x0000008400617308 */ /* 0x0005e20000000800 */
[----:B------:R-:W-:Y:S01]  /*2f10*/  UMOV UR7, 0x40000040 ;  /* 0x4000004000077882 */ /* 0x000fe20000000000 */
[----:B------:R-:W-:Y:S01]  /*2f20*/  UMOV UR5, 0x40000040 ;  /* 0x4000004000057882 */ /* 0x000fe20000000000 */
[--C-:B-----5:R-:W-:Y:S01]  /*2f30*/  FFMA.FTZ R22, R105, UR10, -R96.reuse ;  /* 0x0000000a69167c23 */ /* 0x120fe20008010860 */
[----:B------:R-:W-:Y:S01]  /*2f40*/  FFMA.FTZ R107, R107, UR10, -R96 ;  /* 0x0000000a6b6b7c23 */ /* 0x000fe20008010860 */
[----:B------:R-:W-:Y:S01]  /*2f50*/  FFMA.FTZ R96, R129, UR10, -R226 ;  /* 0x0000000a81607c23 */ /* 0x000fe200080108e2 */
[----:B------:R-:W-:Y:S01]  /*2f60*/  FSEL R124, R147, -INF , !P5 ;  /* 0xff800000937c7808 */ /* 0x000fe20006800000 */
[----:B------:R-:W4:Y:S01]  /*2f70*/  SHFL.IDX PT, R129, R11, R8, 0x1f ;  /* 0x00001f080b817589 */ /* 0x000f2200000e0000 */
[----:B------:R-:W-:Y:S01]  /*2f80*/  MUFU.EX2 R131, R131 ;  /* 0x0000008300837308 */ /* 0x000fe20000000800 */
[----:B--2---:R-:W-:-:S02]  /*2f90*/  FFMA.FTZ R132, R115, UR10, -R98 ;  /* 0x0000000a73847c23 */ /* 0x004fc40008010862 */
[----:B------:R-:W2:Y:S05]  /*2fa0*/  SHFL.IDX PT, R115, R11, R237, 0x1f ;  /* 0x00001fed0b737589 */ /* 0x000eaa00000e0000 */
[----:B------:R-:W-:Y:S01]  /*2fb0*/  MUFU.EX2 R96, R96 ;  /* 0x0000006000607308 */ /* 0x000fe20000000800 */
[--C-:B-1----:R-:W-:Y:S01]  /*2fc0*/  FFMA.FTZ R88, R108, UR10, -R100.reuse ;  /* 0x0000000a6c587c23 */ /* 0x102fe20008010864 */
[----:B------:R-:W-:Y:S01]  /*2fd0*/  FFMA.FTZ R110, R110, UR10, -R100 ;  /* 0x0000000a6e6e7c23 */ /* 0x000fe20008010864 */
[----:B------:R1:W5:Y:S01]  /*2fe0*/  SHFL.IDX PT, R108, R12, R232, 0x1f ;  /* 0x00001fe80c6c7589 */ /* 0x00036200000e0000 */
[----:B---3--:R-:W-:-:S04]  /*2ff0*/  FFMA.FTZ R114, R114, UR10, -R101 ;  /* 0x0000000a72727c23 */ /* 0x008fc80008010865 */
[----:B------:R-:W-:Y:S01]  /*3000*/  MUFU.EX2 R17, R17 ;  /* 0x0000001100117308 */ /* 0x000fe20000000800 */
[----:B-1----:R-:W-:Y:S01]  /*3010*/  FFMA.FTZ R12, R112, UR10, -R101 ;  /* 0x0000000a700c7c23 */ /* 0x002fe20008010865 */
[----:B------:R-:W-:Y:S01]  /*3020*/  FFMA.FTZ R112, R99, UR10, -R89 ;  /* 0x0000000a63707c23 */ /* 0x000fe20008010859 */
[----:B------:R-:W-:Y:S01]  /*3030*/  FFMA.FTZ R89, R113, UR10, -R98 ;  /* 0x0000000a71597c23 */ /* 0x000fe20008010862 */
[--C-:B----4-:R-:W-:Y:S01]  /*3040*/  FFMA.FTZ R100, R136, UR10, -R129.reuse ;  /* 0x0000000a88647c23 */ /* 0x110fe20008010881 */
[----:B------:R-:W1:Y:S01]  /*3050*/  SHFL.IDX PT, R113, R10, R8, 0x1f ;  /* 0x00001f080a717589 */ /* 0x000e6200000e0000 */
[----:B------:R-:W-:Y:S01]  /*3060*/  FFMA.FTZ R138, R138, UR10, -R129 ;  /* 0x0000000a8a8a7c23 */ /* 0x000fe20008010881 */
[--C-:B--2---:R-:W-:Y:S01]  /*3070*/  FFMA.FTZ R101, R140, UR10, -R115.reuse ;  /* 0x0000000a8c657c23 */ /* 0x104fe20008010873 */
[----:B------:R-:W-:Y:S01]  /*3080*/  MUFU.EX2 R220, R220 ;  /* 0x000000dc00dc7308 */ /* 0x000fe20000000800 */
[----:B------:R-:W2:Y:S01]  /*3090*/  SHFL.IDX PT, R136, R11, R234, 0x1f ;  /* 0x00001fea0b887589 */ /* 0x000ea200000e0000 */
[----:B------:R-:W-:-:S03]  /*30a0*/  FFMA.FTZ R115, R142, UR10, -R115 ;  /* 0x0000000a8e737c23 */ /* 0x000fc60008010873 */
[----:B------:R-:W3:Y:S01]  /*30b0*/  SHFL.IDX PT, R140, R11, R231, 0x1f ;  /* 0x00001fe70b8c7589 */ /* 0x000ee200000e0000 */
[----:B-----5:R-:W-:Y:S01]  /*30c0*/  FFMA.FTZ R91, R116, UR10, -R108 ;  /* 0x0000000a745b7c23 */ /* 0x020fe2000801086c */
[----:B------:R-:W-:Y:S01]  /*30d0*/  FFMA.FTZ R116, R102, UR10, -R90 ;  /* 0x0000000a66747c23 */ /* 0x000fe2000801085a */
[----:B------:R-:W-:Y:S01]  /*30e0*/  FFMA.FTZ R118, R118, UR10, -R108 ;  /* 0x0000000a76767c23 */ /* 0x000fe2000801086c */
[----:B------:R-:W-:Y:S01]  /*30f0*/  FSEL R108, R143, -INF , !P3 ;  /* 0xff8000008f6c7808 */ /* 0x000fe20005800000 */
[----:B------:R4:W-:Y:S08]  /*3100*/  MUFU.EX2 R90, R91 ;  /* 0x0000005b005a7308 */ /* 0x0009f00000000800 */
[----:B------:R-:W-:Y:S01]  /*3110*/  MUFU.EX2 R9, R9 ;  /* 0x0000000900097308 */ /* 0x000fe20000000800 */
[----:B----4-:R-:W-:Y:S01]  /*3120*/  FFMA.FTZ R91, R117, UR10, -R109 ;  /* 0x0000000a755b7c23 */ /* 0x010fe2000801086d */
[--C-:B-1----:R-:W-:Y:S01]  /*3130*/  FFMA.FTZ R93, R120, UR10, -R113.reuse ;  /* 0x0000000a785d7c23 */ /* 0x102fe20008010871 */
[----:B------:R-:W-:Y:S01]  /*3140*/  FFMA.FTZ R120, R103, UR10, -R92 ;  /* 0x0000000a67787c23 */ /* 0x000fe2000801085c */
[----:B------:R-:W1:Y:S01]  /*3150*/  SHFL.IDX PT, R117, R10, R235, 0x1f ;  /* 0x00001feb0a757589 */ /* 0x000e6200000e0000 */
[----:B------:R-:W-:Y:S01]  /*3160*/  FFMA.FTZ R122, R122, UR10, -R113 ;  /* 0x0000000a7a7a7c23 */ /* 0x000fe20008010871 */
[----:B--2---:R-:W-:-:S02]  /*3170*/  FFMA.FTZ R102, R144, UR10, -R136 ;  /* 0x0000000a90667c23 */ /* 0x004fc40008010888 */
[----:B------:R2:W-:Y:S01]  /*3180*/  MUFU.EX2 R92, R93 ;  /* 0x0000005d005c7308 */ /* 0x0005e20000000800 */
[--C-:B---3--:R-:W-:Y:S01]  /*3190*/  FFMA.FTZ R105, R149, UR10, -R140.reuse ;  /* 0x0000000a95697c23 */ /* 0x108fe2000801088c */
[----:B------:R-:W-:-:S06]  /*31a0*/  FFMA.FTZ R140, R151, UR10, -R140 ;  /* 0x0000000a978c7c23 */ /* 0x000fcc000801088c */
[----:B------:R-:W-:Y:S01]  /*31b0*/  MUFU.EX2 R19, R19 ;  /* 0x0000001300137308 */ /* 0x000fe20000000800 */
[----:B--2---:R-:W-:Y:S02]  /*31c0*/  FFMA.FTZ R93, R121, UR10, -R223 ;  /* 0x0000000a795d7c23 */ /* 0x004fe400080108df */
[----:B------:R-:W2:Y:S05]  /*31d0*/  SHFL.IDX PT, R121, R10, R234, 0x1f ;  /* 0x00001fea0a797589 */ /* 0x000eaa00000e0000 */
[----:B------:R-:W-:Y:S01]  /*31e0*/  MUFU.EX2 R20, R20 ;  /* 0x0000001400147308 */ /* 0x000fe20000000800 */
[--C-:B-1----:R-:W-:Y:S01]  /*31f0*/  FFMA.FTZ R95, R125, UR10, -R117.reuse ;  /* 0x0000000a7d5f7c23 */ /* 0x102fe20008010875 */
[----:B------:R-:W-:Y:S01]  /*3200*/  FFMA.FTZ R127, R127, UR10, -R117 ;  /* 0x0000000a7f7f7c23 */ /* 0x000fe20008010875 */
[----:B------:R2:W1:Y:S05]  /*3210*/  SHFL.IDX PT, R125, R10, R231, 0x1f ;  /* 0x00001fe70a7d7589 */ /* 0x00046a00000e0000 */
[----:B------:R-:W-:Y:S08]  /*3220*/  MUFU.EX2 R93, R93 ;  /* 0x0000005d005d7308 */ /* 0x000ff00000000800 */
[----:B------:R-:W3:Y:S01]  /*3230*/  MUFU.EX2 R127, R127 ;  /* 0x0000007f007f7308 */ /* 0x000ee20000000800 */
[--C-:B--2---:R-:W-:Y:S01]  /*3240*/  FFMA.FTZ R10, R128, UR10, -R121.reuse ;  /* 0x0000000a800a7c23 */ /* 0x104fe20008010879 */
[----:B------:R-:W-:Y:S01]  /*3250*/  FFMA.FTZ R130, R130, UR10, -R121 ;  /* 0x0000000a82827c23 */ /* 0x000fe20008010879 */
[----:B------:R2:W4:Y:S05]  /*3260*/  SHFL.IDX PT, R128, R11, R104, 0x1f ;  /* 0x00001f680b807589 */ /* 0x00052a00000e0000 */
[----:B------:R-:W5:Y:S01]  /*3270*/  MUFU.EX2 R95, R95 ;  /* 0x0000005f005f7308 */ /* 0x000f620000000800 */
[--C-:B-1----:R-:W-:Y:S01]  /*3280*/  FFMA.FTZ R133, R133, UR10, -R125.reuse ;  /* 0x0000000a85857c23 */ /* 0x102fe2000801087d */
[----:B------:R-:W-:-:S06]  /*3290*/  FFMA.FTZ R135, R135, UR10, -R125 ;  /* 0x0000000a87877c23 */ /* 0x000fcc000801087d */
[----:B------:R-:W1:Y:S01]  /*32a0*/  MUFU.EX2 R130, R130 ;  /* 0x0000008200827308 */ /* 0x000e620000000800 */
[--C-:B--2---:R-:W-:Y:S01]  /*32b0*/  FFMA.FTZ R104, R148, UR10, -R225.reuse ;  /* 0x0000000a94687c23 */ /* 0x104fe200080108e1 */
[----:B------:R-:W-:-:S06]  /*32c0*/  FFMA.FTZ R225, R150, UR10, -R225 ;  /* 0x0000000a96e17c23 */ /* 0x000fcc00080108e1 */
[----:B------:R2:W-:Y:S01]  /*32d0*/  MUFU.EX2 R98, R133 ;  /* 0x0000008500627308 */ /* 0x0005e20000000800 */
[--C-:B----4-:R-:W-:Y:S01]  /*32e0*/  FFMA.FTZ R99, R137, UR10, -R128.reuse ;  /* 0x0000000a89637c23 */ /* 0x110fe20008010880 */
[----:B------:R-:W-:Y:S01]  /*32f0*/  FFMA.FTZ R139, R139, UR10, -R128 ;  /* 0x0000000a8b8b7c23 */ /* 0x000fe20008010880 */
[----:B------:R-:W4:Y:S05]  /*3300*/  SHFL.IDX PT, R137, R11, R233, 0x1f ;  /* 0x00001fe90b897589 */ /* 0x000f2a00000e0000 */
[----:B------:R-:W-:Y:S01]  /*3310*/  MUFU.EX2 R222, R222 ;  /* 0x000000de00de7308 */ /* 0x000fe20000000800 */
[----:B------:R-:W-:Y:S02]  /*3320*/  WARPGROUP.DEPBAR.LE gsb0, 0x0 ;  /* 0x00008000000079c5 */ /* 0x000fe40000010000 */
[----:B------:R-:W-:Y:S01]  /*3330*/  WARPGROUP.ARRIVE ;  /* 0x00000000000079c5 */ /* 0x000fe20000000000 */
[----:B--2---:R2:W3:Y:S04]  /*3340*/  SHFL.IDX PT, R133, R11, R235, 0x1f ;  /* 0x00001feb0b857589 */ /* 0x0044e800000e0000 */
[----:B------:R-:W-:Y:S01]  /*3350*/  MUFU.EX2 R112, R112 ;  /* 0x0000007000707308 */ /* 0x000fe20000000800 */
[----:B------:R-:W-:Y:S01]  /*3360*/  HGMMA.64x128x16.F32 R24, gdesc[UR4], R24, gsb0 ;  /* 0x01e00000041879f0 */ /* 0x000fe20008000818 */
[----:B------:R-:W-:-:S02]  /*3370*/  R2UR UR4, R13 ;  /* 0x000000000d0472ca */ /* 0x000fc400000e0000 */
[----:B------:R-:W-:-:S04]  /*3380*/  FSEL R13, R146, -INF , !P4 ;  /* 0xff800000920d7808 */ /* 0x000fc80006000000 */
[----:B--2---:R3:W2:Y:S01]  /*3390*/  MUFU.EX2 R11, R101 ;  /* 0x00000065000b7308 */ /* 0x0046a20000000800 */
[----:B------:R-:W-:Y:S01]  /*33a0*/  FFMA.FTZ R136, R13, UR10, -R136 ;  /* 0x0000000a0d887c23 */ /* 0x000fe20008010888 */
[--C-:B----4-:R-:W-:Y:S01]  /*33b0*/  FFMA.FTZ R103, R145, UR10, -R137.reuse ;  /* 0x0000000a91677c23 */ /* 0x110fe20008010889 */
[----:B------:R-:W-:-:S05]  /*33c0*/  FFMA.FTZ R137, R124, UR10, -R137 ;  /* 0x0000000a7c897c23 */ /* 0x000fca0008010889 */
[----:B------:R-:W-:Y:S01]  /*33d0*/  MUFU.EX2 R116, R116 ;  /* 0x0000007400747308 */ /* 0x000fe20000000800 */
[--C-:B---3--:R-:W-:Y:S01]  /*33e0*/  FFMA.FTZ R101, R141, UR10, -R133.reuse ;  /* 0x0000000a8d657c23 */ /* 0x108fe20008010885 */
[----:B------:R-:W-:Y:S02]  /*33f0*/  VIADD R141, R8, 0x4 ;  /* 0x00000004088d7836 */ /* 0x000fe40000000000 */
[----:B------:R-:W-:-:S04]  /*3400*/  FFMA.FTZ R133, R108, UR10, -R133 ;  /* 0x0000000a6c857c23 */ /* 0x000fc80008010885 */
[----:B------:R-:W-:Y:S08]  /*3410*/  MUFU.EX2 R120, R120 ;  /* 0x0000007800787308 */ /* 0x000ff00000000800 */
[----:B------:R-:W3:Y:S08]  /*3420*/  MUFU.EX2 R101, R101 ;  /* 0x0000006500657308 */ /* 0x000ef00000000800 */
[----:B------:R-:W4:Y:S08]  /*3430*/  MUFU.EX2 R122, R122 ;  /* 0x0000007a007a7308 */ /* 0x000f300000000800 */
        /* <DEDUP_REMOVED lines=13> */
[----:B------:R-:W4:Y:S01]  /*3510*/  MUFU.EX2 R139, R139 ;  /* 0x0000008b008b7308 */ /* 0x000f220000000800 */
[----:B------:R-:W-:Y:S04]  /*3520*/  LDS R229, [R229+0x400] ;  /* 0x00040000e5e57984 */ /* 0x000fe80000000800 */
[----:B------:R-:W-:Y:S03]  /*3530*/  LDS R228, [R228+0x400] ;  /* 0x00040000e4e47984 */ /* 0x000fe60000000800 */
[----:B------:R-:W4:Y:S01]  /*3540*/  MUFU.EX2 R132, R132 ;  /* 0x0000008400847308 */ /* 0x000f220000000800 */
[----:B------:R-:W-:Y:S07]  /*3550*/  LDS R227, [R227+0x400] ;  /* 0x00040000e3e37984 */ /* 0x000fee0000000800 */
[----:B------:R-:W4:Y:S08]  /*3560*/  MUFU.EX2 R118, R118 ;  /* 0x0000007600767308 */ /* 0x000f300000000800 */
[----:B------:R-:W4:Y:S08]  /*3570*/  MUFU.EX2 R119, R119 ;  /* 0x0000007700777308 */ /* 0x000f300000000800 */
[----:B------:R-:W4:Y:S01]  /*3580*/  MUFU.EX2 R10, R10 ;  /* 0x0000000a000a7308 */ /* 0x000f220000000800 */
[----:B-----5:R-:W5:Y:S07]  /*3590*/  SHFL.IDX PT, R124, R14, R8, 0x1f ;  /* 0x00001f080e7c7589 */ /* 0x020f6e00000e0000 */
[----:B------:R-:W4:Y:S01]  /*35a0*/  MUFU.EX2 R100, R100 ;  /* 0x0000006400647308 */ /* 0x000f220000000800 */
[----:B------:R-:W1:Y:S04]  /*35b0*/  SHFL.IDX PT, R113, R14, R235, 0x1f ;  /* 0x00001feb0e717589 */ /* 0x000e6800000e0000 */
[----:B------:R-:W2:Y:S03]  /*35c0*/  SHFL.IDX PT, R121, R14, R141, 0x1f ;  /* 0x00001f8d0e797589 */ /* 0x000ea600000e0000 */
[----:B------:R-:W4:Y:S01]  /*35d0*/  MUFU.EX2 R99, R99 ;  /* 0x0000006300637308 */ /* 0x000f220000000800 */
[----:B------:R-:W3:Y:S04]  /*35e0*/  SHFL.IDX PT, R13, R14, R232, 0x1f ;  /* 0x00001fe80e0d7589 */ /* 0x000ee800000e0000 */
[----:B------:R-:W4:Y:S03]  /*35f0*/  SHFL.IDX PT, R117, R14, R237, 0x1f ;  /* 0x00001fed0e757589 */ /* 0x000f2600000e0000 */
[----:B------:R-:W4:Y:S01]  /*3600*/  MUFU.EX2 R115, R115 ;  /* 0x0000007300737308 */ /* 0x000f220000000800 */
[----:B------:R-:W4:Y:S01]  /*3610*/  SHFL.IDX PT, R108, R14, R233, 0x1f ;  /* 0x00001fe90e6c7589 */ /* 0x000f2200000e0000 */
[--C-:B-----5:R-:W-:Y:S01]  /*3620*/  FADD.FTZ R24, R24, -R124.reuse ;  /* 0x8000007c18187221 */ /* 0x120fe20000010000 */
[----:B------:R-:W-:-:S02]  /*3630*/  FADD.FTZ R26, R26, -R124 ;  /* 0x8000007c1a1a7221 */ /* 0x000fc40000010000 */
[----:B------:R-:W5:Y:S03]  /*3640*/  SHFL.IDX PT, R109, R14, R234, 0x1f ;  /* 0x00001fea0e6d7589 */ /* 0x000f6600000e0000 */
[----:B------:R-:W-:Y:S01]  /*3650*/  MUFU.EX2 R102, R102 ;  /* 0x0000006600667308 */ /* 0x000fe20000000800 */
[--C-:B-1----:R-:W-:Y:S01]  /*3660*/  FADD.FTZ R29, R29, -R113.reuse ;  /* 0x800000711d1d7221 */ /* 0x102fe20000010000 */
[----:B------:R-:W-:Y:S01]  /*3670*/  FADD.FTZ R31, R31, -R113 ;  /* 0x800000711f1f7221 */ /* 0x000fe20000010000 */
[----:B------:R-:W1:Y:S01]  /*3680*/  SHFL.IDX PT, R124, R14, R231, 0x1f ;  /* 0x00001fe70e7c7589 */ /* 0x000e6200000e0000 */
[--C-:B--2---:R-:W-:Y:S01]  /*3690*/  FADD.FTZ R25, R25, -R121.reuse ;  /* 0x8000007919197221 */ /* 0x104fe20000010000 */
[----:B------:R-:W-:Y:S02]  /*36a0*/  FADD.FTZ R27, R27, -R121 ;  /* 0x800000791b1b7221 */ /* 0x000fe40000010000 */
[----:B------:R-:W2:Y:S01]  /*36b0*/  SHFL.IDX PT, R113, R229, R141, 0x1f ;  /* 0x00001f8de5717589 */ /* 0x000ea200000e0000 */
[----:B------:R-:W-:Y:S01]  /*36c0*/  MUFU.EX2 R103, R103 ;  /* 0x0000006700677308 */ /* 0x000fe20000000800 */
[--C-:B---3--:R-:W-:Y:S01]  /*36d0*/  FADD.FTZ R36, R36, -R13.reuse ;  /* 0x8000000d24247221 */ /* 0x108fe20000010000 */
[----:B------:R-:W-:Y:S01]  /*36e0*/  FADD.FTZ R38, R38, -R13 ;  /* 0x8000000d26267221 */ /* 0x000fe20000010000 */
[----:B------:R-:W3:Y:S01]  /*36f0*/  SHFL.IDX PT, R14, R229, R233, 0x1f ;  /* 0x00001fe9e50e7589 */ /* 0x000ee200000e0000 */
[--C-:B----4-:R-:W-:Y:S01]  /*3700*/  FADD.FTZ R28, R28, -R117.reuse ;  /* 0x800000751c1c7221 */ /* 0x110fe20000010000 */
[----:B------:R-:W-:-:S02]  /*3710*/  FADD.FTZ R30, R30, -R117 ;  /* 0x800000751e1e7221 */ /* 0x000fc40000010000 */
[----:B------:R-:W4:Y:S01]  /*3720*/  SHFL.IDX PT, R13, R229, R232, 0x1f ;  /* 0x00001fe8e50d7589 */ /* 0x000f2200000e0000 */
[----:B------:R-:W-:Y:S01]  /*3730*/  MUFU.EX2 R104, R104 ;  /* 0x0000006800687308 */ /* 0x000fe20000000800 */
[--C-:B------:R-:W-:Y:S01]  /*3740*/  FADD.FTZ R33, R33, -R108.reuse ;  /* 0x8000006c21217221 */ /* 0x100fe20000010000 */
[----:B------:R-:W-:Y:S01]  /*3750*/  FADD.FTZ R35, R35, -R108 ;  /* 0x8000006c23237221 */ /* 0x000fe20000010000 */
[----:B------:R-:W4:Y:S01]  /*3760*/  SHFL.IDX PT, R117, R229, R237, 0x1f ;  /* 0x00001fede5757589 */ /* 0x000f2200000e0000 */
[--C-:B-----5:R-:W-:Y:S01]  /*3770*/  FADD.FTZ R32, R32, -R109.reuse ;  /* 0x8000006d20207221 */ /* 0x120fe20000010000 */
[----:B------:R-:W-:Y:S02]  /*3780*/  FADD.FTZ R34, R34, -R109 ;  /* 0x8000006d22227221 */ /* 0x000fe40000010000 */
[----:B------:R-:W5:Y:S01]  /*3790*/  SHFL.IDX PT, R108, R229, R234, 0x1f ;  /* 0x00001feae56c7589 */ /* 0x000f6200000e0000 */
[----:B------:R-:W-:Y:S01]  /*37a0*/  MUFU.EX2 R105, R105 ;  /* 0x0000006900697308 */ /* 0x000fe20000000800 */
[--C-:B-1----:R-:W-:Y:S01]  /*37b0*/  FADD.FTZ R37, R37, -R124.reuse ;  /* 0x8000007c25257221 */ /* 0x102fe20000010000 */
[----:B------:R-:W-:Y:S01]  /*37c0*/  FADD.FTZ R39, R39, -R124 ;  /* 0x8000007c27277221 */ /* 0x000fe20000010000 */
[----:B------:R-:W1:Y:S01]  /*37d0*/  SHFL.IDX PT, R121, R229, R8, 0x1f ;  /* 0x00001f08e5797589 */ /* 0x000e6200000e0000 */
[--C-:B--2---:R-:W-:Y:S01]  /*37e0*/  FADD.FTZ R41, R41, -R113.reuse ;  /* 0x8000007129297221 */ /* 0x104fe20000010000 */
[----:B------:R-:W-:-:S02]  /*37f0*/  FADD.FTZ R43, R43, -R113 ;  /* 0x800000712b2b7221 */ /* 0x000fc40000010000 */
[----:B------:R-:W-:Y:S01]  /*3800*/  SHFL.IDX PT, R124, R228, R141, 0x1f ;  /* 0x00001f8de47c7589 */ /* 0x000fe200000e0000 */
[--C-:B---3--:R-:W-:Y:S01]  /*3810*/  FADD.FTZ R49, R49, -R14.reuse ;  /* 0x8000000e31317221 */ /* 0x108fe20000010000 */
[----:B------:R-:W-:Y:S02]  /*3820*/  FADD.FTZ R51, R51, -R14 ;  /* 0x8000000e33337221 */ /* 0x000fe40000010000 */
[----:B------:R2:W-:Y:S01]  /*3830*/  SHFL.IDX PT, R113, R227, R141, 0x1f ;  /* 0x00001f8de3717589 */ /* 0x0005e200000e0000 */
[--C-:B----4-:R-:W-:Y:S01]  /*3840*/  FADD.FTZ R52, R52, -R13.reuse ;  /* 0x8000000d34347221 */ /* 0x110fe20000010000 */
[----:B------:R-:W-:Y:S02]  /*3850*/  FADD.FTZ R54, R54, -R13 ;  /* 0x8000000d36367221 */ /* 0x000fe40000010000 */
[----:B------:R-:W3:Y:S01]  /*3860*/  SHFL.IDX PT, R109, R229, R235, 0x1f ;  /* 0x00001febe56d7589 */ /* 0x000ee200000e0000 */
[--C-:B------:R-:W-:Y:S01]  /*3870*/  FADD.FTZ R44, R44, -R117.reuse ;  /* 0x800000752c2c7221 */ /* 0x100fe20000010000 */
[----:B------:R-:W-:-:S02]  /*3880*/  FADD.FTZ R46, R46, -R117 ;  /* 0x800000752e2e7221 */ /* 0x000fc40000010000 */
[----:B------:R-:W4:Y:S04]  /*3890*/  SHFL.IDX PT, R13, R228, R235, 0x1f ;  /* 0x00001febe40d7589 */ /* 0x000f2800000e0000 */
[----:B--2---:R-:W2:Y:S01]  /*38a0*/  LDL R141, [R1+0x38] ;  /* 0x00003800018d7983 */ /* 0x004ea20000100800 */
[--C-:B-----5:R-:W-:Y:S01]  /*38b0*/  FADD.FTZ R48, R48, -R108.reuse ;  /* 0x8000006c30307221 */ /* 0x120fe20000010000 */
[----:B------:R-:W-:Y:S02]  /*38c0*/  FADD.FTZ R50, R50, -R108 ;  /* 0x8000006c32327221 */ /* 0x000fe40000010000 */
[----:B------:R-:W5:Y:S01]  /*38d0*/  SHFL.IDX PT, R117, R228, R237, 0x1f ;  /* 0x00001fede4757589 */ /* 0x000f6200000e0000 */
[--C-:B-1----:R-:W-:Y:S01]  /*38e0*/  FADD.FTZ R40, R40, -R121.reuse ;  /* 0x8000007928287221 */ /* 0x102fe20000010000 */
[----:B------:R-:W-:-:S02]  /*38f0*/  FADD.FTZ R42, R42, -R121 ;  /* 0x800000792a2a7221 */ /* 0x000fc40000010000 */
[----:B------:R-:W-:Y:S04]  /*3900*/  SHFL.IDX PT, R14, R228, R232, 0x1f ;  /* 0x00001fe8e40e7589 */ /* 0x000fe800000e0000 */
[----:B------:R-:W1:Y:S01]  /*3910*/  SHFL.IDX PT, R232, R227, R232, 0x1f ;  /* 0x00001fe8e3e87589 */ /* 0x000e6200000e0000 */
[--C-:B---3--:R-:W-:Y:S01]  /*3920*/  FADD.FTZ R45, R45, -R109.reuse ;  /* 0x8000006d2d2d7221 */ /* 0x108fe20000010000 */
[----:B------:R-:W-:Y:S02]  /*3930*/  FADD.FTZ R47, R47, -R109 ;  /* 0x8000006d2f2f7221 */ /* 0x000fe40000010000 */
[----:B------:R-:W3:Y:S04]  /*3940*/  SHFL.IDX PT, R108, R228, R233, 0x1f ;  /* 0x00001fe9e46c7589 */ /* 0x000ee800000e0000 */
[----:B------:R-:W-:Y:S04]  /*3950*/  SHFL.IDX PT, R121, R228, R8, 0x1f ;  /* 0x00001f08e4797589 */ /* 0x000fe800000e0000 */
[----:B------:R-:W3:Y:S04]  /*3960*/  SHFL.IDX PT, R109, R228, R234, 0x1f ;  /* 0x00001feae46d7589 */ /* 0x000ee800000e0000 */
[----:B------:R-:W3:Y:S04]  /*3970*/  SHFL.IDX PT, R237, R227, R237, 0x1f ;  /* 0x00001fede3ed7589 */ /* 0x000ee800000e0000 */
[----:B------:R-:W3:Y:S04]  /*3980*/  SHFL.IDX PT, R235, R227, R235, 0x1f ;  /* 0x00001febe3eb7589 */ /* 0x000ee800000e0000 */
[----:B------:R-:W-:Y:S04]  /*3990*/  SHFL.IDX PT, R229, R229, R231, 0x1f ;  /* 0x00001fe7e5e57589 */ /* 0x000fe800000e0000 */
[----:B------:R-:W3:Y:S04]  /*39a0*/  SHFL.IDX PT, R228, R228, R231, 0x1f ;  /* 0x00001fe7e4e47589 */ /* 0x000ee800000e0000 */
[----:B------:R-:W3:Y:S04]  /*39b0*/  SHFL.IDX PT, R231, R227, R231, 0x1f ;  /* 0x00001fe7e3e77589 */ /* 0x000ee800000e0000 */
[----:B------:R-:W-:Y:S04]  /*39c0*/  SHFL.IDX PT, R234, R227, R234, 0x1f ;  /* 0x00001feae3ea7589 */ /* 0x000fe800000e0000 */
[----:B------:R-:W-:Y:S04]  /*39d0*/  SHFL.IDX PT, R233, R227, R233, 0x1f ;  /* 0x00001fe9e3e97589 */ /* 0x000fe800000e0000 */
[----:B------:R-:W3:Y:S01]  /*39e0*/  SHFL.IDX PT, R227, R227, R8, 0x1f ;  /* 0x00001f08e3e37589 */ /* 0x000ee200000e0000 */
[----:B----4-:R-:W-:Y:S01]  /*39f0*/  FADD.FTZ R61, R61, -R13 ;  /* 0x8000000d3d3d7221 */ /* 0x010fe20000010000 */
[----:B-----5:R-:W-:Y:S01]  /*3a00*/  FADD.FTZ R62, R62, -R117 ;  /* 0x800000753e3e7221 */ /* 0x020fe20000010000 */
        /* <DEDUP_REMOVED lines=12> */
[----:B---3--:R-:W-:Y:S01]  /*3ad0*/  FADD.FTZ R65, R65, -R108 ;  /* 0x8000006c41417221 */ /* 0x008fe20000010000 */
[----:B------:R-:W-:Y:S01]  /*3ae0*/  FADD.FTZ R63, R68, -R14 ;  /* 0x8000000e443f7221 */ /* 0x000fe20000010000 */
[----:B------:R-:W3:Y:S01]  /*3af0*/  MUFU.EX2 R136, R136 ;  /* 0x0000008800887308 */ /* 0x000ee20000000800 */
        /* <DEDUP_REMOVED lines=124> */
[----:B--2---:R-:W-:-:S04]  /*42c0*/  IMAD R13, R0, 0x4000, R141 ;  /* 0x00004000000d7824 */ /* 0x004fc800078e028d */
        /* <DEDUP_REMOVED lines=147> */
.L_x_2566:
        /* <DEDUP_REMOVED lines=68> */
.L_x_2567:
        /* <DEDUP_REMOVED lines=12> */
.L_x_2557:
[----:B------:R-:W2:Y:S02]  /*5100*/  LDL R5, [R1+0x44] ;  /* 0x0000440001057983 */ /* 0x000ea40000100800 */
[----:B--2---:R-:W-:-:S13]  /*5110*/  ISETP.GE.AND P0, PT, R16, R5, PT ;  /* 0x000000051000720c */ /* 0x004fda0003f06270 */
[----:B------:R-:W-:Y:S05]  /*5120*/  @P0 BRA `(.L_x_2569) ;  /* 0x0000003800500947 */ /* 0x000fea0003800000 */
[----:B-1----:R-:W2:Y:S01]  /*5130*/  LDL.LU R13, [R1+0x28] ;  /* 0x00002800010d7983 */ /* 0x002ea20000300800 */
[----:B------:R-:W1:Y:S03]  /*5140*/  LDC R15, c[0x0][0x290] ;  /* 0x0000a400ff0f7b82 */ /* 0x000e660000000800 */
[----:B------:R-:W4:Y:S04]  /*5150*/  LDL.LU R22, [R1+0x1c] ;  /* 0x00001c0001167983 */ /* 0x000f280000300800 */
[----:B------:R-:W5:Y:S01]  /*5160*/  LDL.LU R21, [R1+0x18] ;  /* 0x0000180001157983 */ /* 0x000f620000300800 */
[----:B------:R-:W3:Y:S01]  /*5170*/  S2R R5, SR_TID.X ;  /* 0x0000000000057919 */ /* 0x000ee20000002100 */
[----:B-1----:R-:W-:-:S02]  /*5180*/  VIADD R20, R15, -UR42 ;  /* 0x8000002a0f147c36 */ /* 0x002fc40008000000 */
[----:B---3--:R-:W-:-:S05]  /*5190*/  VIADD R5, R5, 0xffffff80 ;  /* 0xffffff8005057836 */ /* 0x008fca0000000000 */
[----:B------:R-:W-:-:S04]  /*51a0*/  SHF.R.S32.HI R6, RZ, 0x1f, R5 ;  /* 0x0000001fff067819 */ /* 0x000fc80000011405 */
[CC--:B------:R-:W-:Y:S02]  /*51b0*/  LEA.HI R7, R6.reuse, R5.reuse, RZ, 0x5 ;  /* 0x0000000506077211 */ /* 0x0c0fe400078f28ff */
[CC--:B------:R-:W-:Y:S02]  /*51c0*/  LEA.HI R11, R6.reuse, R5.reuse, RZ, 0x2 ;  /* 0x00000005060b7211 */ /* 0x0c0fe400078f10ff */
[----:B------:R-:W-:Y:S02]  /*51d0*/  LOP3.LUT R8, R7, 0xffffffe0, RZ, 0xc0, !PT ;  /* 0xffffffe007087812 */ /* 0x000fe400078ec0ff */
[----:B------:R-:W-:Y:S02]  /*51e0*/  LEA.HI R7, R6, R5, RZ, 0x7 ;  /* 0x0000000506077211 */ /* 0x000fe400078f38ff */
[----:B------:R-:W-:Y:S01]  /*51f0*/  LOP3.LUT R14, R11, 0xfffffffc, RZ, 0xc0, !PT ;  /* 0xfffffffc0b0e7812 */ /* 0x000fe200078ec0ff */
[----:B------:R-:W-:Y:S01]  /*5200*/  IMAD.IADD R8, R5, 0x1, -R8 ;  /* 0x0000000105087824 */ /* 0x000fe200078e0a08 */
[----:B------:R-:W-:-:S02]  /*5210*/  LOP3.LUT R6, R7, 0xffffff80, RZ, 0xc0, !PT ;  /* 0xffffff8007067812 */ /* 0x000fc400078ec0ff */
[----:B------:R-:W-:Y:S02]  /*5220*/  SHF.R.S32.HI R7, RZ, 0x7, R7 ;  /* 0x00000007ff077819 */ /* 0x000fe40000011407 */
[----:B------:R-:W-:Y:S01]  /*5230*/  SHF.R.S32.HI R9, RZ, 0x1f, R8 ;  /* 0x0000001fff097819 */ /* 0x000fe20000011408 */
[----:B------:R-:W-:Y:S01]  /*5240*/  IMAD.IADD R6, R5, 0x1, -R6 ;  /* 0x0000000105067824 */ /* 0x000fe200078e0a06 */
[----:B------:R-:W-:Y:S01]  /*5250*/  LEA.HI R12, R7, R7, RZ, 0x1 ;  /* 0x00000007070c7211 */ /* 0x000fe200078f08ff */
[----:B------:R-:W-:Y:S01]  /*5260*/  IMAD.IADD R5, R5, 0x1, -R14 ;  /* 0x0000000105057824 */ /* 0x000fe200078e0a0e */
[CC--:B------:R-:W-:Y:S02]  /*5270*/  LEA.HI R10, R9.reuse, R8.reuse, RZ, 0x3 ;  /* 0x00000008090a7211 */ /* 0x0c0fe400078f18ff */
[----:B------:R-:W-:Y:S02]  /*5280*/  LEA.HI R9, R9, R8, RZ, 0x2 ;  /* 0x0000000809097211 */ /* 0x000fe400078f10ff */
        /* <DEDUP_REMOVED lines=11> */
[----:B------:R-:W-:Y:S02]  /*5340*/  IMAD.IADD R8, R8, 0x1, -R11 ;  /* 0x0000000108087824 */ /* 0x000fe400078e0a0b */
[C---:B------:R-:W-:Y:S01]  /*5350*/  IMAD.IADD R9, R10.reuse, 0x1, -R9 ;  /* 0x000000010a097824 */ /* 0x040fe200078e0a09 */
[----:B------:R-:W-:Y:S01]  /*5360*/  LOP3.LUT R17, R15, 0xfffffffe, RZ, 0xc0, !PT ;  /* 0xfffffffe0f117812 */ /* 0x000fe200078ec0ff */
[----:B------:R-:W-:Y:S02]  /*5370*/  VIADD R12, R10, 0x10 ;  /* 0x000000100a0c7836 */ /* 0x000fe40000000000 */
[----:B------:R-:W-:-:S05]  /*5380*/  IMAD R8, R8, 0x8, R9 ;  /* 0x0000000808087824 */ /* 0x000fca00078e0209 */
[----:B------:R1:W-:Y:S01]  /*5390*/  STL [R1+0x40], R8 ;  /* 0x0000400801007387 */ /* 0x0003e20000100800 */
[----:B------:R-:W-:Y:S02]  /*53a0*/  IMAD.IADD R17, R14, 0x1, -R17 ;  /* 0x000000010e117824 */ /* 0x000fe400078e0a11 */
[----:B------:R-:W-:Y:S02]  /*53b0*/  IMAD R230, R230, 0x2000, R236 ;  /* 0x00002000e6e67824 */ /* 0x000fe400078e02ec */
[----:B------:R-:W-:Y:S01]  /*53c0*/  IMAD.MOV.U32 R235, RZ, RZ, 0x40000040 ;  /* 0x40000040ffeb7424 */ /* 0x000fe200078e00ff */
[----:B--2---:R-:W-:Y:S01]  /*53d0*/  LEA.HI R13, R13, R6, RZ, 0x5 ;  /* 0x000000060d0d7211 */ /* 0x004fe200078f28ff */
[----:B------:R-:W-:Y:S01]  /*53e0*/  VIADD R6, R10, 0x8 ;  /* 0x000000080a067836 */ /* 0x000fe20000000000 */
[----:B------:R-:W-:Y:S02]  /*53f0*/  LEA.HI R10, R12, R12, RZ, 0x1 ;  /* 0x0000000c0c0a7211 */ /* 0x000fe400078f08ff */
[----:B------:R-:W-:-:S02]  /*5400*/  SHF.R.S32.HI R19, RZ, 0x5, R13 ;  /* 0x00000005ff137819 */ /* 0x000fc4000001140d */
[----:B------:R-:W-:Y:S02]  /*5410*/  LEA.HI R7, R6, R6, RZ, 0x1 ;  /* 0x0000000606077211 */ /* 0x000fe400078f08ff */
[----:B------:R-:W-:Y:S02]  /*5420*/  LOP3.LUT R13, R10, 0xfffffffe, RZ, 0xc0, !PT ;  /* 0xfffffffe0a0d7812 */ /* 0x000fe400078ec0ff */
[----:B------:R-:W-:Y:S02]  /*5430*/  LOP3.LUT R11, R7, 0xfffffffe, RZ, 0xc0, !PT ;  /* 0xfffffffe070b7812 */ /* 0x000fe400078ec0ff */
[----:B-1----:R-:W-:-:S03]  /*5440*/  SHF.R.S32.HI R8, RZ, 0x1, R10 ;  /* 0x00000001ff087819 */ /* 0x002fc6000001140a */
[----:B------:R-:W-:Y:S01]  /*5450*/  IMAD.IADD R11, R6, 0x1, -R11 ;  /* 0x00000001060b7824 */ /* 0x000fe200078e0a0b */
[--C-:B------:R-:W-:Y:S02]  /*5460*/  SHF.R.S32.HI R6, RZ, 0x1, R7.reuse ;  /* 0x00000001ff067819 */ /* 0x100fe40000011407 */
[----:B------:R-:W-:Y:S02]  /*5470*/  SHF.R.S32.HI R7, RZ, 0x1f, R7 ;  /* 0x0000001fff077819 */ /* 0x000fe40000011407 */
[----:B------:R-:W-:Y:S02]  /*5480*/  SHF.R.S32.HI R9, RZ, 0x1f, R10 ;  /* 0x0000001fff097819 */ /* 0x000fe4000001140a */
[--C-:B------:R-:W-:Y:S02]  /*5490*/  SHF.R.S32.HI R10, RZ, 0x1, R15.reuse ;  /* 0x00000001ff0a7819 */ /* 0x100fe4000001140f */
[----:B------:R-:W-:Y:S02]  /*54a0*/  SHF.R.S32.HI R15, RZ, 0x1f, R15 ;  /* 0x0000001fff0f7819 */ /* 0x000fe4000001140f */
[----:B------:R-:W-:-:S02]  /*54b0*/  LEA.HI R7, R7, R6, RZ, 0x4 ;  /* 0x0000000607077211 */ /* 0x000fc400078f20ff */
[----:B------:R-:W-:Y:S02]  /*54c0*/  LEA.HI R9, R9, R8, RZ, 0x4 ;  /* 0x0000000809097211 */ /* 0x000fe400078f20ff */
[----:B------:R-:W-:Y:S02]  /*54d0*/  LEA.HI R15, R15, R10, RZ, 0x4 ;  /* 0x0000000a0f0f7211 */ /* 0x000fe400078f20ff */
[----:B------:R-:W-:Y:S02]  /*54e0*/  LOP3.LUT R7, R7, 0x1ffffff0, RZ, 0xc0, !PT ;  /* 0x1ffffff007077812 */ /* 0x000fe400078ec0ff */
[----:B------:R-:W-:Y:S02]  /*54f0*/  LOP3.LUT R9, R9, 0x1ffffff0, RZ, 0xc0, !PT ;  /* 0x1ffffff009097812 */ /* 0x000fe400078ec0ff */
[----:B------:R-:W-:Y:S01]  /*5500*/  LOP3.LUT R15, R15, 0x1ffffff0, RZ, 0xc0, !PT ;  /* 0x1ffffff00f0f7812 */ /* 0x000fe200078ec0ff */
[----:B------:R-:W-:Y:S02]  /*5510*/  IMAD.IADD R6, R6, 0x1, -R7 ;  /* 0x0000000106067824 */ /* 0x000fe400078e0a07 */
[----:B------:R-:W-:-:S02]  /*5520*/  IMAD.IADD R13, R12, 0x1, -R13 ;  /* 0x000000010c0d7824 */ /* 0x000fc400078e0a0d */
[----:B------:R-:W-:Y:S02]  /*5530*/  IMAD.IADD R8, R8, 0x1, -R9 ;  /* 0x0000000108087824 */ /* 0x000fe400078e0a09 */
[----:B------:R-:W-:Y:S02]  /*5540*/  IMAD.IADD R10, R10, 0x1, -R15 ;  /* 0x000000010a0a7824 */ /* 0x000fe400078e0a0f */
[----:B------:R-:W-:Y:S02]  /*5550*/  IMAD R6, R6, 0x8, R11 ;  /* 0x0000000806067824 */ /* 0x000fe400078e020b */
[----:B------:R-:W-:Y:S02]  /*5560*/  IMAD R8, R8, 0x8, R13 ;  /* 0x0000000808087824 */ /* 0x000fe400078e020d */
[----:B------:R-:W-:Y:S01]  /*5570*/  IMAD R7, R10, 0x8, R17 ;  /* 0x000000080a077824 */ /* 0x000fe200078e0211 */
[----:B----4-:R-:W-:Y:S01]  /*5580*/  SHF.R.S32.HI R12, RZ, 0x2, R22 ;  /* 0x00000002ff0c7819 */ /* 0x010fe20000011416 */
[----:B------:R-:W-:Y:S01]  /*5590*/  IMAD R20, R19, -0x10, R20 ;  /* 0xfffffff013147824 */ /* 0x000fe200078e0214 */
[----:B------:R-:W-:Y:S01]  /*55a0*/  SHF.R.S32.HI R19, RZ, 0x1f, R22 ;  /* 0x0000001fff137819 */ /* 0x000fe20000011416 */
[----:B------:R-:W-:Y:S04]  /*55b0*/  STL [R1+0x3c], R6 ;  /* 0x00003c0601007387 */ /* 0x000fe80000100800 */
[----:B------:R1:W-:Y:S01]  /*55c0*/  STL [R1+0x30], R8 ;  /* 0x0000300801007387 */ /* 0x0003e20000100800 */
[----:B------:R-:W-:-:S03]  /*55d0*/  LEA.HI R19, R19, R12, RZ, 0x3 ;  /* 0x0000000c13137211 */ /* 0x000fc600078f18ff */
[----:B------:R2:W-:Y:S01]  /*55e0*/  STL [R1+0x2c], R7 ;  /* 0x00002c0701007387 */ /* 0x0005e20000100800 */
[----:B------:R-:W-:Y:S01]  /*55f0*/  LOP3.LUT R19, R19, 0xfffffff8, RZ, 0xc0, !PT ;  /* 0xfffffff813137812 */ /* 0x000fe200078ec0ff */
[C---:B-1----:R-:W-:Y:S02]  /*5600*/  VIADD R8, R230.reuse, 0x4000 ;  /* 0x00004000e6087836 */ /* 0x042fe40000000000 */
[----:B--2---:R-:W-:Y:S01]  /*5610*/  VIADD R7, R230, 0x20c00 ;  /* 0x00020c00e6077836 */ /* 0x004fe20000000000 */
[----:B------:R-:W-:Y:S02]  /*5620*/  SHF.R.U32.HI R230, RZ, 0x4, R230 ;  /* 0x00000004ffe67819 */ /* 0x000fe400000116e6 */
[----:B------:R-:W-:Y:S02]  /*5630*/  SHF.R.U32.HI R8, RZ, 0x4, R8 ;  /* 0x00000004ff087819 */ /* 0x000fe40000011608 */
[----:B------:R-:W-:Y:S02]  /*5640*/  SHF.R.U32.HI R7, RZ, 0x4, R7 ;  /* 0x00000004ff077819 */ /* 0x000fe40000011607 */
[----:B------:R-:W-:-:S02]  /*5650*/  LOP3.LUT R230, R230, 0x3fff, RZ, 0xc0, !PT ;  /* 0x00003fffe6e67812 */ /* 0x000fc400078ec0ff */
[----:B------:R-:W-:Y:S02]  /*5660*/  IADD3 R19, R20, R19, -R12 ;  /* 0x0000001314137210 */ /* 0x000fe40007ffe80c */
[----:B------:R-:W-:Y:S02]  /*5670*/  LOP3.LUT R8, R8, 0x3fff, RZ, 0xc0, !PT ;  /* 0x00003fff08087812 */ /* 0x000fe400078ec0ff */
[----:B------:R-:W-:Y:S02]  /*5680*/  LOP3.LUT R7, R7, 0x3fff, RZ, 0xc0, !PT ;  /* 0x00003fff07077812 */ /* 0x000fe400078ec0ff */
[----:B------:R-:W-:Y:S01]  /*5690*/  LOP3.LUT R10, R230, 0x10000, RZ, 0xfc, !PT ;  /* 0x00010000e60a7812 */ /* 0x000fe200078efcff */
[----:B------:R-:W-:Y:S01]  /*56a0*/  IMAD R6, R18, -0x40, R19 ;  /* 0xffffffc012067824 */ /* 0x000fe200078e0213 */
[----:B------:R-:W-:Y:S01]  /*56b0*/  LOP3.LUT R237, R8, 0x10000, RZ, 0xfc, !PT ;  /* 0x0001000008ed7812 */ /* 0x000fe200078efcff */
[----:B------:R-:W-:Y:S01]  /*56c0*/  IMAD.MOV.U32 R19, RZ, RZ, 0x40000040 ;  /* 0x40000040ff137424 */ /* 0x000fe200078e00ff */
[----:B------:R-:W-:Y:S01]  /*56d0*/  LOP3.LUT R7, R7, 0x10000, RZ, 0xfc, !PT ;  /* 0x0001000007077812 */ /* 0x000fe200078efcff */
[----:B------:R-:W-:-:S02]  /*56e0*/  VIADD R18, R10, 0x2 ;  /* 0x000000020a127836 */ /* 0x000fc40000000000 */
[C---:B------:R-:W-:Y:S02]  /*56f0*/  VIADD R14, R10.reuse, 0x4 ;  /* 0x000000040a0e7836 */ /* 0x040fe40000000000 */
[----:B------:R-:W-:Y:S01]  /*5700*/  IMAD.MOV.U32 R15, RZ, RZ, 0x40000040 ;  /* 0x40000040ff0f7424 */ /* 0x000fe200078e00ff */
        /* <DEDUP_REMOVED lines=14> */
[----:B-----5:R-:W-:Y:S01]  /*57f0*/  LOP3.LUT R231, R21, 0x1, RZ, 0xfc, !PT ;  /* 0x0000000115e77812 */ /* 0x020fe200078efcff */
[----:B------:R-:W-:-:S02]  /*5800*/  VIADD R20, R5, 0x8 ;  /* 0x0000000805147836 */ /* 0x000fc40000000000 */
[C---:B------:R-:W-:Y:S02]  /*5810*/  VIADD R17, R5.reuse, 0xc ;  /* 0x0000000c05117836 */ /* 0x040fe40000000000 */
[----:B------:R-:W-:Y:S02]  /*5820*/  VIADD R7, R5, 0x10 ;  /* 0x0000001005077836 */ /* 0x000fe40000000000 */
[----:B------:R-:W-:Y:S02]  /*5830*/  VIADD R234, R237, 0x6 ;  /* 0x00000006edea7836 */ /* 0x000fe40000000000 */
[C---:B------:R-:W-:Y:S02]  /*5840*/  VIADD R20, R5.reuse, 0x14 ;  /* 0x0000001405147836 */ /* 0x040fe40000000000 */
[C---:B------:R-:W-:Y:S02]  /*5850*/  VIADD R17, R5.reuse, 0x18 ;  /* 0x0000001805117836 */ /* 0x040fe40000000000 */
[----:B---3--:R-:W-:-:S07]  /*5860*/  VIADD R7, R5, 0x1c ;  /* 0x0000001c05077836 */ /* 0x008fce0000000000 */
.L_x_2580:
[----:B------:R-:W-:Y:S01]  /*5870*/  ISETP.NE.AND P0, PT, R231, 0x3, PT ;  /* 0x00000003e700780c */ /* 0x000fe20003f05270 */
[----:B------:R-:W-:-:S12]  /*5880*/  YIELD ;  /* 0x0000000000007946 */ /* 0x000fd80003800000 */
[----:B------:R-:W-:Y:S05]  /*5890*/  @!P0 BRA `(.L_x_2570) ;  /* 0x0000000000048947 */ /* 0x000fea0003800000 */
[----:B------:R-:W-:Y:S01]  /*58a0*/  BPT.TRAP 0x1 ;  /* 0x000000040000795c */ /* 0x000fe20000300000 */
.L_x_2570:
[----:B------:R-:W-:Y:S01]  /*58b0*/  IMAD R7, R0, 0x8, R236 ;  /* 0x0000000800077824 */ /* 0x000fe200078e02ec */
[----:B------:R-:W-:-:S04]  /*58c0*/  SHF.L.U32 R20, R4, 0x1f, RZ ;  /* 0x0000001f04147819 */ /* 0x000fc800000006ff */
[----:B------:R1:W2:Y:S01]  /*58d0*/  SYNCS.PHASECHK.TRANS64.TRYWAIT P1, [R7+URZ+0x30c10], R20 ;  /* 0x030c1014070075a7 */ /* 0x0002a2000802017f */
[----:B------:R-:W-:Y:S05]  /*58e0*/  @!P0 BRA `(.L_x_2571) ;  /* 0x0000000000048947 */ /* 0x000fea0003800000 */
[----:B------:R-:W-:Y:S01]  /*58f0*/  BPT.TRAP 0x1 ;  /* 0x000000040000795c */ /* 0x000fe20000300000 */
.L_x_2571:
[----:B------:R-:W-:-:S05]  /*5900*/  VIADD R8, R236, 0x10000 ;  /* 0x00010000ec087836 */ /* 0x000fca0000000000 */
[----:B------:R-:W-:-:S04]  /*5910*/  SHF.R.U32.HI R8, RZ, 0x4, R8 ;  /* 0x00000004ff087819 */ /* 0x000fc80000011608 */
[----:B------:R-:W-:-:S04]  /*5920*/  LOP3.LUT R8, R8, 0x3fff, RZ, 0xc0, !PT ;  /* 0x00003fff08087812 */ /* 0x000fc800078ec0ff */
[----:B------:R-:W-:Y:S01]  /*5930*/  LOP3.LUT R9, R8, 0x10000, RZ, 0xfc, !PT ;  /* 0x0001000008097812 */ /* 0x000fe200078efcff */
[----:B--2---:R-:W-:Y:S06]  /*5940*/  @P1 BRA `(.L_x_2572) ;  /* 0x0000000000081947 */ /* 0x004fec0003800000 */
[----:B------:R-:W2:Y:S02]  /*5950*/  SYNCS.PHASECHK.TRANS64.TRYWAIT P1, [R7+URZ+0x30c10], R20 ;  /* 0x030c1014070075a7 */ /* 0x000ea4000802017f */
[----:B--2---:R-:W-:Y:S05]  /*5960*/  @!P1 BRA `(.L_x_2573) ;  /* 0x0000008000ac9947 */ /* 0x004fea0003800000 */
.L_x_2572:
        /* <DEDUP_REMOVED lines=63> */
.L_x_2574:
[----:B------:R1:W1:Y:S01]  /*5d60*/  SYNCS.PHASECHK.TRANS64.TRYWAIT P1, [R7+URZ+0x30c30], R20 ;  /* 0x030c3014070075a7 */ /* 0x000262000802017f */
[----:B------:R-:W-:Y:S05]  /*5d70*/  @!P0 BRA `(.L_x_2575) ;  /* 0x0000000000048947 */ /* 0x000fea0003800000 */
[----:B------:R-:W-:Y:S01]  /*5d80*/  BPT.TRAP 0x1 ;  /* 0x000000040000795c */ /* 0x000fe20000300000 */
.L_x_2575:
        /* <DEDUP_REMOVED lines=8> */
.L_x_2576:
        /* <DEDUP_REMOVED lines=342> */
[----:B------:R-:W-:-:S07]  /*7370*/  F2FP.F16.F32.PACK_AB R87, R26, R25 ;  /* 0x000000191a57723e */ /* 0x000fce00000000ff */
[----:B------:R-:W3:Y:S01]  /*7380*/  MUFU.EX2 R17, R17 ;  /* 0x0000001100117308 */ /* 0x000ee20000000800 */
[----:B----4-:R-:W-:-:S07]  /*7390*/  FADD.FTZ R122, R68, -R36 ;  /* 0x80000024447a7221 */ /* 0x010fce0000010000 */
        /* <DEDUP_REMOVED lines=8> */
[----:B------:R-:W4:Y:S08]  /*7420*/  MUFU.EX2 R89, R89 ;  /* 0x0000005900597308 */ /* 0x000f300000000800 */
        /* <DEDUP_REMOVED lines=9> */
[----:B--2---:R-:W-:-:S07]  /*74c0*/  FMUL.FTZ R38, R13, R38 ;  /* 0x000000260d267220 */ /* 0x004fce0000410000 */
[----:B------:R-:W2:Y:S01]  /*74d0*/  MUFU.EX2 R110, R110 ;  /* 0x0000006e006e7308 */ /* 0x000ea20000000800 */
[----:B-1----:R-:W-:Y:S01]  /*74e0*/  FADD.FTZ R121, R67, -R134 ;  /* 0x8000008643797221 */ /* 0x002fe20000010000 */
[----:B------:R-:W-:Y:S01]  /*74f0*/  FADD.FTZ R67, R70, -R36 ;  /* 0x8000002446437221 */ /* 0x000fe20000010000 */
[----:B------:R-:W-:-:S05]  /*7500*/  FADD.FTZ R70, R69, -R217 ;  /* 0x800000d945467221 */ /* 0x000fca0000010000 */
[----:B------:R-:W1:Y:S01]  /*7510*/  MUFU.EX2 R112, R112 ;  /* 0x0000007000707308 */ /* 0x000e620000000800 */
[----:B------:R-:W-:Y:S01]  /*7520*/  FMUL.FTZ R39, R15, R39 ;  /* 0x000000270f277220 */ /* 0x000fe20000410000 */
[----:B-----5:R-:W-:-:S06]  /*7530*/  FMUL.FTZ R60, R101, R60 ;  /* 0x0000003c653c7220 */ /* 0x020fcc0000410000 */
[----:B------:R5:W1:Y:S01]  /*7540*/  MUFU.EX2 R33, R123 ;  /* 0x0000007b00217308 */ /* 0x000a620000000800 */
[----:B------:R-:W-:Y:S01]  /*7550*/  FMUL.FTZ R61, R103, R61 ;  /* 0x0000003d673d7220 */ /* 0x000fe20000410000 */
[----:B------:R-:W-:Y:S01]  /*7560*/  FMUL.FTZ R62, R102, R62 ;  /* 0x0000003e663e7220 */ /* 0x000fe20000410000 */
[----:B---3--:R-:W-:-:S05]  /*7570*/  FMUL.FTZ R63, R104, R63 ;  /* 0x0000003f683f7220 */ /* 0x008fca0000410000 */
[----:B------:R3:W1:Y:S01]  /*7580*/  MUFU.EX2 R36, R120 ;  /* 0x0000007800247308 */ /* 0x0006620000000800 */
[----:B------:R-:W-:Y:S01]  /*7590*/  FMUL.FTZ R64, R105, R64 ;  /* 0x0000004069407220 */ /* 0x000fe20000410000 */
[----:B------:R-:W-:Y:S01]  /*75a0*/  FMUL.FTZ R26, R108, R121 ;  /* 0x000000796c1a7220 */ /* 0x000fe20000410000 */
[----:B------:R-:W-:-:S05]  /*75b0*/  FMUL.FTZ R66, R109, R122 ;  /* 0x0000007a6d427220 */ /* 0x000fca0000410000 */
[----:B------:R-:W1:Y:S01]  /*75c0*/  MUFU.EX2 R119, R119 ;  /* 0x0000007700777308 */ /* 0x000e620000000800 */
[----:B------:R-:W-:Y:S01]  /*75d0*/  FMUL.FTZ R27, R111, R70 ;  /* 0x000000466f1b7220 */ /* 0x000fe20000410000 */
[----:B-----5:R-:W-:-:S06]  /*75e0*/  FADD.FTZ R123, R72, -R125 ;  /* 0x8000007d487b7221 */ /* 0x020fcc0000010000 */
        /* <DEDUP_REMOVED lines=14> */
[----:B------:R-:W-:Y:S01]  /*76d0*/  FADD.FTZ R144, R84, -R145 ;  /* 0x8000009154907221 */ /* 0x000fe20000010000 */
[----:B---3--:R-:W-:Y:S01]  /*76e0*/  FADD.FTZ R120, R71, -R217 ;  /* 0x800000d947787221 */ /* 0x008fe20000010000 */
        /* <DEDUP_REMOVED lines=47> */
[----:B--2---:R-:W-:Y:S01]  /*79e0*/  FMUL.FTZ R67, R110, R67 ;  /* 0x000000436e437220 */ /* 0x004fe20000410000 */
[----:B------:R-:W-:Y:S01]  /*79f0*/  F2FP.F16.F32.PACK_AB R86, R130, R86 ;  /* 0x000000568256723e */ /* 0x000fe200000000ff */
[----:B-1----:R-:W-:Y:S01]  /*7a00*/  FMUL.FTZ R120, R112, R120 ;  /* 0x0000007870787220 */ /* 0x002fe20000410000 */
        /* <DEDUP_REMOVED lines=180> */
.L_x_2578:
        /* <DEDUP_REMOVED lines=70> */
.L_x_2579:
[----:B--2---:R-:W2:Y:S01]  /*89b0*/  LDL R8, [R1+0x44] ;  /* 0x0000440001087983 */ /* 0x004ea20000100800 */
[----:B------:R-:W-:Y:S02]  /*89c0*/  VIADD R16, R16, 0x1 ;  /* 0x0000000110107836 */ /* 0x000fe40000000000 */
        /* <DEDUP_REMOVED lines=8> */
[----:B--2---:R-:W-:-:S13]  /*8a50*/  ISETP.GE.AND P1, PT, R16, R8, PT ;  /* 0x000000081000720c */ /* 0x004fda0003f26270 */
[----:B------:R-:W-:Y:S05]  /*8a60*/  @!P1 BRA `(.L_x_2580) ;  /* 0xffffffcc00809947 */ /* 0x000fea000383ffff */
.L_x_2569:
        /* <DEDUP_REMOVED lines=34> */
.L_x_2549:
[----:B------:R-:W-:Y:S05]  /*8c90*/  @P0 BRA `(.L_x_2581) ;  /* 0x0000000800c40947 */ /* 0x000fea0003800000 */
[----:B------:R-:W2:Y:S01]  /*8ca0*/  S2R R3, SR_CgaCtaId ;  /* 0x0000000000037919 */ /* 0x000ea20000008800 */
[----:B------:R-:W-:-:S04]  /*8cb0*/  MOV R0, 0x400 ;  /* 0x0000040000007802 */ /* 0x000fc80000000f00 */
[----:B--2---:R-:W-:-:S04]  /*8cc0*/  LEA R17, R3, R0, 0x18 ;  /* 0x0000000003117211 */ /* 0x004fc800078ec0ff */
        /* <DEDUP_REMOVED lines=9> */
[----:B------:R-:W-:Y:S02]  /*8d60*/  IMAD.U32 R6, RZ, RZ, UR6 ;  /* 0x00000006ff067e24 */ /* 0x000fe4000f8e00ff */
[----:B------:R-:W-:Y:S02]  /*8d70*/  IMAD.U32 R7, RZ, RZ, UR7 ;  /* 0x00000007ff077e24 */ /* 0x000fe4000f8e00ff */
[----:B------:R-:W-:-:S02]  /*8d80*/  IMAD.U32 R10, RZ, RZ, UR4 ;  /* 0x00000004ff0a7e24 */ /* 0x000fc4000f8e00ff */
[----:B---3--:R-:W-:Y:S02]  /*8d90*/  IMAD.U32 R11, RZ, RZ, UR5 ;  /* 0x00000005ff0b7e24 */ /* 0x008fe4000f8e00ff */
[----:B------:R-:W-:Y:S02]  /*8da0*/  IMAD.MOV.U32 R8, RZ, RZ, 0x70 ;  /* 0x00000070ff087424 */ /* 0x000fe400078e00ff */
[----:B------:R-:W-:Y:S02]  /*8db0*/  IMAD.MOV.U32 R12, RZ, RZ, 0x1 ;  /* 0x00000001ff0c7424 */ /* 0x000fe400078e00ff */
[----:B-12---:R-:W-:-:S07]  /*8dc0*/  IMAD.MOV.U32 R13, RZ, RZ, RZ ;  /* 0x000000ffff0d7224 */ /* 0x006fce00078e00ff */
[----:B------:R-:W-:-:S07]  /*8dd0*/  LEPC R20, `(.L_x_2582) ;  /* 0x000000001014794e */ /* 0x000fce0000000000 */
[----:B----4-:R-:W-:Y:S05]  /*8de0*/  CALL.ABS.NOINC R2 ;  /* 0x0000000002007343 */ /* 0x010fea0003c00000 */
.L_x_2582:
        /* <DEDUP_REMOVED lines=19> */
.L_x_2583:
        /* <DEDUP_REMOVED lines=18> */
.L_x_2584:
        /* <DEDUP_REMOVED lines=18> */
.L_x_2585:
[----:B------:R-:W2:Y:S01]  /*9160*/  S2R R0, SR_TID.X ;  /* 0x0000000000007919 */ /* 0x000ea20000002100 */
        /* <DEDUP_REMOVED lines=17> */
[----:B--2---:R-:W-:Y:S01]  /*9280*/  VIADD R7, R0, 0xffffff80 ;  /* 0xffffff8000077836 */ /* 0x004fe20000000000 */
[----:B------:R-:W-:Y:S02]  /*9290*/  F2FP.F16.F32.PACK_AB R211, R215, R214 ;  /* 0x000000d6d7d3723e */ /* 0x000fe400000000ff */
[----:B------:R-:W-:-:S02]  /*92a0*/  F2FP.F16.F32.PACK_AB R153, R155, R154 ;  /* 0x0000009a9b99723e */ /* 0x000fc400000000ff */
[----:B------:R-:W-:Y:S02]  /*92b0*/  SHF.R.S32.HI R2, RZ, 0x1f, R7 ;  /* 0x0000001fff027819 */ /* 0x000fe40000011407 */
        /* <DEDUP_REMOVED lines=66> */
[----:B------:R-:W-:Y:S01]  /*96e0*/  UMOV UR41, URZ ;  /* 0x0000003f00297c82 */ /* 0x000fe20008000000 */
[----:B------:R-:W-:Y:S02]  /*96f0*/  UIADD3 UR4, UP0, UR8, 0x770, URZ ;  /* 0x0000077008047890 */ /* 0x000fe4000ff1e03f */
[----:B------:R-:W-:Y:S02]  /*9700*/  UIADD3 UR8, UP1, UR8, 0x670, URZ ;  /* 0x0000067008087890 */ /* 0x000fe4000ff3e03f */
[----:B------:R-:W-:Y:S02]  /*9710*/  UIADD3.X UR5, URZ, UR9, URZ, UP0, !UPT ;  /* 0x000000093f057290 */ /* 0x000fe400087fe43f */
[----:B------:R-:W-:-:S04]  /*9720*/  UIADD3.X UR9, URZ, UR9, URZ, UP1, !UPT ;  /* 0x000000093f097290 */ /* 0x000fc80008ffe43f */
[----:B------:R-:W-:-:S09]  /*9730*/  UIADD3 UR40, UR6, 0x4000, URZ ;  /* 0x0000400006287890 */ /* 0x000fd2000fffe03f */
[----:B------:R2:W-:Y:S02]  /*9740*/  UTMASTG.4D [UR40], [UR4] ;  /* 0x00000028040073b5 */ /* 0x0005e40008018000 */
[----:B--2---:R-:W-:Y:S02]  /*9750*/  UMOV UR40, UR6 ;  /* 0x0000000600287c82 */ /* 0x004fe40008000000 */
[----:B------:R2:W-:Y:S02]  /*9760*/  UTMASTG.4D [UR40], [UR8] ;  /* 0x00000028080073b5 */ /* 0x0005e40008018000 */
[----:B--2---:R0:W-:Y:S02]  /*9770*/  UTMACMDFLUSH ;  /* 0x00000000000079b7 */ /* 0x0041e40000000000 */
.L_x_2587:
[----:B------:R-:W-:Y:S05]  /*9780*/  BSYNC B0 ;  /* 0x0000000000007941 */ /* 0x000fea0003800000 */
.L_x_2586:
[----:B------:R-:W-:-:S04]  /*9790*/  DEPBAR.LE SB0, 0x0 ;  /* 0x000080000000791a */ /* 0x000fc80000000000 */
[----:B------:R-:W-:Y:S05]  /*97a0*/  BRA `(.L_x_2548) ;  /* 0x0000004000bc7947 */ /* 0x000fea0003800000 */
.L_x_2581:
[----:B------:R-:W2:Y:S01]  /*97b0*/  S2R R0, SR_TID.X ;  /* 0x0000000000007919 */ /* 0x000ea20000002100 */
[----:B------:R-:W4:Y:S01]  /*97c0*/  LDC.64 R6, c[0x0][0x820] ;  /* 0x00020800ff067b82 */ /* 0x000f220000000a00 */
[----:B------:R-:W-:Y:S01]  /*97d0*/  IMAD.U32 R9, RZ, RZ, UR43 ;  /* 0x0000002bff097e24 */ /* 0x000fe2000f8e00ff */
[----:B------:R-:W-:Y:S01]  /*97e0*/  ULOP3.LUT UR4, URZ, UR38, URZ, 0x33, !UPT ;  /* 0x000000263f047292 */ /* 0x000fe2000f8e333f */
[----:B------:R-:W-:Y:S01]  /*97f0*/  IMAD.U32 R25, RZ, RZ, UR44 ;  /* 0x0000002cff197e24 */ /* 0x000fe2000f8e00ff */
[----:B------:R-:W-:Y:S02]  /*9800*/  BSSY B0, `(.L_x_2588) ;  /* 0x0000036000007945 */ /* 0x000fe40003800000 */
[----:B------:R-:W-:Y:S02]  /*9810*/  SHF.R.S32.HI R9, RZ, 0x1f, R9 ;  /* 0x0000001fff097819 */ /* 0x000fe40000011409 */
[----:B------:R-:W3:Y:S01]  /*9820*/  LDC.64 R18, c[0x0][0x808] ;  /* 0x00020200ff127b82 */ /* 0x000ee20000000a00 */
[----:B------:R-:W-:-:S07]  /*9830*/  SHF.R.S32.HI R25, RZ, 0x1f, R25 ;  /* 0x0000001fff197819 */ /* 0x000fce0000011419 */
[----:B------:R-:W5:Y:S08]  /*9840*/  LDC.64 R14, c[0x0][0x828] ;  /* 0x00020a00ff0e7b82 */ /* 0x000f700000000a00 */
[----:B------:R-:W1:Y:S01]  /*9850*/  LDC R10, c[0x0][0xb2c] ;  /* 0x0002cb00ff0a7b82 */ /* 0x000e620000000800 */
[----:B--2---:R-:W-:-:S07]  /*9860*/  VIADD R3, R0, 0xffffff80 ;  /* 0xffffff8000037836 */ /* 0x004fce0000000000 */
[----:B------:R-:W2:Y:S01]  /*9870*/  LDC.64 R16, c[0x0][0x850] ;  /* 0x00021400ff107b82 */ /* 0x000ea20000000a00 */
[----:B---3--:R-:W-:Y:S01]  /*9880*/  VIADD R11, R18, -UR42 ;  /* 0x8000002a120b7c36 */ /* 0x008fe20008000000 */
[----:B------:R-:W-:-:S04]  /*9890*/  SHF.R.S32.HI R0, RZ, 0x1f, R3 ;  /* 0x0000001fff007819 */ /* 0x000fc80000011403 */
[----:B------:R-:W-:Y:S02]  /*98a0*/  LEA.HI R8, R0, R3, RZ, 0x3 ;  /* 0x0000000300087211 */ /* 0x000fe400078f18ff */
[----:B------:R-:W3:Y:S02]  /*98b0*/  LDC R23, c[0x0][0x83c] ;  /* 0x00020f00ff177b82 */ /* 0x000ee40000000800 */
[----:B------:R-:W-:-:S05]  /*98c0*/  LOP3.LUT R0, R8, 0x1ffffff8, RZ, 0xc0, !PT ;  /* 0x1ffffff808007812 */ /* 0x000fca00078ec0ff */
[----:B------:R-:W-:Y:S01]  /*98d0*/  IMAD.IADD R0, R3, 0x1, -R0 ;  /* 0x0000000103007824 */ /* 0x000fe200078e0a00 */
[----:B------:R-:W3:Y:S03]  /*98e0*/  LDC.64 R20, c[0x0][0x858] ;  /* 0x00021600ff147b82 */ /* 0x000ee60000000a00 */
[----:B------:R-:W-:Y:S02]  /*98f0*/  IMAD.SHL.U32 R4, R0, 0x8, RZ ;  /* 0x0000000800047824 */ /* 0x000fe400078e00ff */
[----:B----4-:R-:W-:-:S03]  /*9900*/  IMAD R0, R9, R6, RZ ;  /* 0x0000000609007224 */ /* 0x010fc600078e02ff */
[----:B------:R-:W-:Y:S01]  /*9910*/  SHF.R.S32.HI R5, RZ, 0x1f, R4 ;  /* 0x0000001fff057819 */ /* 0x000fe20000011404 */
[----:B------:R-:W-:Y:S02]  /*9920*/  IMAD R7, R7, UR43, R0 ;  /* 0x0000002b07077c24 */ /* 0x000fe4000f8e0200 */
[----:B-----5:R-:W-:Y:S02]  /*9930*/  IMAD R0, R25, R14, RZ ;  /* 0x0000000e19007224 */ /* 0x020fe400078e02ff */
[----:B------:R-:W-:-:S04]  /*9940*/  IMAD.WIDE.U32 R2, R6, UR43, R4 ;  /* 0x0000002b06027c25 */ /* 0x000fc8000f8e0004 */
[----:B------:R-:W-:Y:S01]  /*9950*/  IMAD.MOV.U32 R6, RZ, RZ, R2 ;  /* 0x000000ffff067224 */ /* 0x000fe200078e0002 */
[----:B------:R-:W-:Y:S01]  /*9960*/  SHF.R.S32.HI R2, RZ, 0x3, R8 ;  /* 0x00000003ff027819 */ /* 0x000fe20000011408 */
[----:B------:R-:W-:Y:S02]  /*9970*/  IMAD.IADD R7, R3, 0x1, R7 ;  /* 0x0000000103077824 */ /* 0x000fe400078e0207 */
[----:B------:R-:W-:Y:S01]  /*9980*/  IMAD R15, R15, UR44, R0 ;  /* 0x0000002c0f0f7c24 */ /* 0x000fe2000f8e0200 */
[C---:B------:R-:W-:Y:S01]  /*9990*/  ISETP.GE.AND P2, PT, R2.reuse, R11, PT ;  /* 0x0000000b0200720c */ /* 0x040fe20003f46270 */
[C---:B------:R-:W-:Y:S02]  /*99a0*/  VIADD R3, R2.reuse, 0x40 ;  /* 0x0000004002037836 */ /* 0x040fe40000000000 */
[----:B------:R-:W-:Y:S01]  /*99b0*/  VIADD R0, R2, 0x20 ;  /* 0x0000002002007836 */ /* 0x000fe20000000000 */
[----:B------:R-:W-:Y:S01]  /*99c0*/  ISETP.GE.OR P6, PT, R4, R19, P2 ;  /* 0x000000130400720c */ /* 0x000fe200017c6670 */
[----:B------:R-:W-:Y:S01]  /*99d0*/  VIADD R8, R2, 0x60 ;  /* 0x0000006002087836 */ /* 0x000fe20000000000 */
[-C--:B------:R-:W-:Y:S01]  /*99e0*/  ISETP.GE.AND P0, PT, R3, R11.reuse, PT ;  /* 0x0000000b0300720c */ /* 0x080fe20003f06270 */
[----:B-1----:R-:W-:Y:S01]  /*99f0*/  IMAD.WIDE.U32 R12, R14, UR44, R6 ;  /* 0x0000002c0e0c7c25 */ /* 0x002fe2000f8e0006 */
[----:B------:R-:W-:-:S02]  /*9a00*/  ISETP.GE.AND P3, PT, R0, R11, PT ;  /* 0x0000000b0000720c */ /* 0x000fc40003f66270 */
[----:B------:R-:W-:Y:S01]  /*9a10*/  ISETP.GE.AND P1, PT, R8, R11, PT ;  /* 0x0000000b0800720c */ /* 0x000fe20003f26270 */
[----:B------:R-:W-:Y:S01]  /*9a20*/  VIADD R11, R10, UR4 ;  /* 0x000000040a0b7c36 */ /* 0x000fe20008000000 */
[----:B------:R-:W-:Y:S01]  /*9a30*/  SHF.R.S32.HI R3, RZ, 0x1f, R2 ;  /* 0x0000001fff037819 */ /* 0x000fe20000011402 */
[----:B--2---:R-:W-:Y:S01]  /*9a40*/  IMAD R0, R9, R16, RZ ;  /* 0x0000001009007224 */ /* 0x004fe200078e02ff */
[-C--:B------:R-:W-:Y:S01]  /*9a50*/  ISETP.GE.OR P4, PT, R4, R19.reuse, P3 ;  /* 0x000000130400720c */ /* 0x080fe20001f86670 */
[----:B------:R-:W-:Y:S01]  /*9a60*/  IMAD.WIDE.U32 R8, R16, UR43, R4 ;  /* 0x0000002b10087c25 */ /* 0x000fe2000f8e0004 */
[----:B------:R-:W-:-:S03]  /*9a70*/  ISETP.GE.OR P5, PT, R4, R19, P0 ;  /* 0x000000130400720c */ /* 0x000fc600007a6670 */
[----:B------:R-:W-:-:S04]  /*9a80*/  IMAD.WIDE R10, R11, 0x80, R2 ;  /* 0x000000800b0a7825 */ /* 0x000fc800078e0202 */
[----:B------:R-:W-:Y:S02]  /*9a90*/  IMAD R17, R17, UR43, R0 ;  /* 0x0000002b11117c24 */ /* 0x000fe4000f8e0200 */
[----:B------:R-:W-:Y:S01]  /*9aa0*/  IMAD.IADD R7, R13, 0x1, R15 ;  /* 0x000000010d077824 */ /* 0x000fe200078e020f */
[----:B---3--:R-:W-:Y:S06]  /*9ab0*/  @P6 BRA `(.L_x_2589) ;  /* 0x0000000000286947 */ /* 0x008fec0003800000 */
        /* <DEDUP_REMOVED lines=10> */
.L_x_2589:
[----:B------:R-:W-:Y:S05]  /*9b60*/  BSYNC B0 ;  /* 0x0000000000007941 */ /* 0x000fea0003800000 */
.L_x_2588:
[----:B------:R-:W-:Y:S01]  /*9b70*/  IMAD.IADD R9, R9, 0x1, R17 ;  /* 0x0000000109097824 */ /* 0x000fe200078e0211 */
[----:B------:R-:W-:Y:S01]  /*9b80*/  BSSY B0, `(.L_x_2590) ;  /* 0x0000017000007945 */ /* 0x000fe20003800000 */
[----:B------:R-:W-:Y:S01]  /*9b90*/  IMAD R0, R25, R20, RZ ;  /* 0x0000001419007224 */ /* 0x000fe200078e02ff */
[----:B------:R-:W-:Y:S01]  /*9ba0*/  ISETP.GE.OR P6, PT, R4, R19, P1 ;  /* 0x000000130400720c */ /* 0x000fe20000fc6670 */
[----:B------:R-:W-:Y:S01]  /*9bb0*/  IMAD.WIDE.U32 R8, R20, UR44, R8 ;  /* 0x0000002c14087c25 */ /* 0x000fe2000f8e0008 */
[CC--:B------:R-:W-:Y:S02]  /*9bc0*/  ISETP.GE.OR P2, PT, R4.reuse, R23.reuse, P2 ;  /* 0x000000170400720c */ /* 0x0c0fe40001746670 */
[CC--:B------:R-:W-:Y:S01]  /*9bd0*/  ISETP.GE.OR P3, PT, R4.reuse, R23.reuse, P3 ;  /* 0x000000170400720c */ /* 0x0c0fe20001f66670 */
[----:B-1----:R-:W-:Y:S01]  /*9be0*/  IMAD R15, R21, UR44, R0 ;  /* 0x0000002c150f7c24 */ /* 0x002fe2000f8e0200 */
[CC--:B------:R-:W-:Y:S02]  /*9bf0*/  ISETP.GE.OR P0, PT, R4.reuse, R23.reuse, P0 ;  /* 0x000000170400720c */ /* 0x0c0fe40000706670 */
[----:B------:R-:W-:Y:S01]  /*9c00*/  ISETP.GE.OR P1, PT, R4, R23, P1 ;  /* 0x000000170400720c */ /* 0x000fe20000f26670 */
[----:B------:R-:W-:-:S12]  /*9c10*/  @P4 BRA `(.L_x_2591) ;  /* 0x0000000000344947 */ /* 0x000fd80003800000 */
        /* <DEDUP_REMOVED lines=13> */
.L_x_2591:
[----:B------:R-:W-:Y:S05]  /*9cf0*/  BSYNC B0 ;  /* 0x0000000000007941 */ /* 0x000fea0003800000 */
.L_x_2590:
        /* <DEDUP_REMOVED lines=15> */
.L_x_2593:
[----:B------:R-:W-:Y:S05]  /*9df0*/  BSYNC B0 ;  /* 0x0000000000007941 */ /* 0x000fea0003800000 */
.L_x_2592:
        /* <DEDUP_REMOVED lines=15> */
.L_x_2595:
[----:B------:R-:W-:Y:S05]  /*9ef0*/  BSYNC B0 ;  /* 0x0000000000007941 */ /* 0x000fea0003800000 */
.L_x_2594:
[----:B------:R-:W-:Y:S01]  /*9f00*/  BSSY B0, `(.L_x_2596) ;  /* 0x000000d000007945 */ /* 0x000fe20003800000 */
[----:B-123--:R-:W-:-:S03]  /*9f10*/  IMAD.IADD R5, R9, 0x1, R15 ;  /* 0x0000000109057824 */ /* 0x00efc600078e020f */
[----:B------:R-:W-:Y:S05]  /*9f20*/  @P2 BRA `(.L_x_2597) ;  /* 0x0000000000282947 */ /* 0x000fea0003800000 */
        /* <DEDUP_REMOVED lines=10> */
.L_x_2597:
[----:B------:R-:W-:Y:S05]  /*9fd0*/  BSYNC B0 ;  /* 0x0000000000007941 */ /* 0x000fea0003800000 */
.L_x_2596:
        /* <DEDUP_REMOVED lines=15> */
.L_x_2599:
[----:B------:R-:W-:Y:S05]  /*a0d0*/  BSYNC B0 ;  /* 0x0000000000007941 */ /* 0x000fea0003800000 */
.L_x_2598:
        /* <DEDUP_REMOVED lines=15> */
.L_x_2601:
[----:B------:R-:W-:Y:S05]  /*a1d0*/  BSYNC B0 ;  /* 0x0000000000007941 */ /* 0x000fea0003800000 */
.L_x_2600:
[----:B------:R-:W-:Y:S05]  /*a1e0*/  @P1 BRA `(.L_x_2548) ;  /* 0x00000038002c1947 */ /* 0x000fea0003800000 */
[----:B-123--:R-:W-:Y:S01]  /*a1f0*/  IADD3 R7, P0, R10, 0x60, RZ ;  /* 0x000000600a077810 */ /* 0x00efe20007f1e0ff */
        /* <DEDUP_REMOVED lines=13> */
.L_x_2544:
        /* <DEDUP_REMOVED lines=29> */
.L_x_2603:
[----:B------:R-:W-:Y:S01]  /*a4a0*/  ULDC UR9, c[0x0][0xb44] ;  /* 0x0002d10000097ab9 */ /* 0x000fe20000000800 */
[----:B------:R-:W-:Y:S01]  /*a4b0*/  UMOV UR7, UR8 ;  /* 0x0000000800077c82 */ /* 0x000fe20008000000 */
[----:B------:R-:W-:-:S11]  /*a4c0*/  UISETP.NE.AND UP0, UPT, UR9, 0x1, UPT ;  /* 0x000000010900788c */ /* 0x000fd6000bf05270 */
[----:B------:R-:W-:Y:S02]  /*a4d0*/  @UP0 ULDC.64 UR10, c[0x0][0xb48] ;  /* 0x0002d200000a0ab9 */ /* 0x000fe40000000a00 */
[----:B------:R-:W-:-:S04]  /*a4e0*/  UIMAD.WIDE.U32 UR4, UR8, UR10, URZ ;  /* 0x0000000a080472a5 */ /* 0x000fc8000f8e003f */
[----:B------:R-:W-:-:S04]  /*a4f0*/  @UP0 USHF.R.U32.HI UR7, URZ, UR11, UR5 ;  /* 0x0000000b3f070299 */ /* 0x000fc80008011605 */
[----:B------:R-:W-:-:S12]  /*a500*/  UIMAD UR4, UR7, UR9, URZ ;  /* 0x00000009070472a4 */ /* 0x000fd8000f8e023f */
.L_x_2604:
[----:B------:R-:W-:Y:S01]  /*a510*/  ULDC UR17, c[0x0][0xb38] ;  /* 0x0002ce0000117ab9 */ /* 0x000fe20000000800 */
[----:B------:R-:W-:Y:S02]  /*a520*/  UIADD3 UR4, UR8, -UR4, URZ ;  /* 0x8000000408047290 */ /* 0x000fe4000fffe03f */
[----:B------:R-:W-:Y:S01]  /*a530*/  UISETP.NE.AND UP0, UPT, UR17, 0x1, UPT ;  /* 0x000000011100788c */ /* 0x000fe2000bf05270 */
[----:B------:R-:W-:Y:S01]  /*a540*/  ULDC UR5, c[0x0][0xb44] ;  /* 0x0002d10000057ab9 */ /* 0x000fe20000000800 */
[----:B------:R-:W-:Y:S02]  /*a550*/  ULOP3.LUT UR7, URZ, UR7, URZ, 0x33, !UPT ;  /* 0x000000073f077292 */ /* 0x000fe4000f8e333f */
[----:B------:R-:W-:Y:S01]  /*a560*/  UIMAD UR6, UR6, UR5, UR4 ;  /* 0x00000005060672a4 */ /* 0x000fe2000f8e0204 */
[----:B------:R-:W-:Y:S02]  /*a570*/  ULDC UR18, c[0x0][0xb2c] ;  /* 0x0002cb0000127ab9 */ /* 0x000fe40000000800 */
[----:B------:R-:W-:-:S04]  /*a580*/  UIADD3 UR18, UR7, UR18, URZ ;  /* 0x0000001207127290 */ /* 0x000fc8000fffe03f */
        /* <DEDUP_REMOVED lines=14> */
[----:B------:R-:W-:-:S04]  /*a670*/  UIADD3 UR4, -UR5, UR4, -UR16 ;  /* 0x0000000405047290 */ /* 0x000fc8000fffe910 */
        /* <DEDUP_REMOVED lines=8> */
[----:B------:R-:W-:-:S06]  /*a700*/  UISETP.GT.AND UP0, UPT, UR5, UR8, UPT ;  /* 0x000000080500728c */ /* 0x000fcc000bf04270 */
[----:B------:R-:W-:-:S13]  /*a710*/  PLOP3.LUT P0, PT, PT, PT, UP0, 0x80, 0x0 ;  /* 0x000000000000781c */ /* 0x000fda0003f0f008 */
[----:B------:R-:W-:Y:S05]  /*a720*/  @!P0 BRA `(.L_x_2548) ;  /* 0x0000003000dc8947 */ /* 0x000fea0003800000 */
[----:B------:R-:W-:Y:S01]  /*a730*/  USHF.R.S32.HI UR19, URZ, 0x1f, UR17 ;  /* 0x0000001f3f137899 */ /* 0x000fe20008011411 */
[----:B------:R-:W1:Y:S01]  /*a740*/  S2R R0, SR_TID.X ;  /* 0x0000000000007919 */ /* 0x000e620000002100 */
[----:B------:R-:W-:Y:S01]  /*a750*/  ULDC.64 UR12, c[0x0][0x2d8] ;  /* 0x0000b600000c7ab9 */ /* 0x000fe20000000a00 */
[----:B------:R-:W-:Y:S01]  /*a760*/  USHF.R.S32.HI UR9, URZ, 0x1f, UR10 ;  /* 0x0000001f3f097899 */ /* 0x000fe2000801140a */
[----:B------:R-:W-:Y:S01]  /*a770*/  LOP3.LUT R8, RZ, UR18, RZ, 0x33, !PT ;  /* 0x00000012ff087c12 */ /* 0x000fe2000f8e33ff */
[----:B------:R-:W-:Y:S02]  /*a780*/  UIMAD UR4, UR19, UR12, URZ ;  /* 0x0000000c130472a4 */ /* 0x000fe4000f8e023f */
[----:B------:R-:W-:Y:S02]  /*a790*/  UIMAD.WIDE.U32 UR6, UR17, UR12, URZ ;  /* 0x0000000c110672a5 */ /* 0x000fe4000f8e003f */
[----:B------:R-:W-:Y:S02]  /*a7a0*/  UIMAD UR4, UR17, UR13, UR4 ;  /* 0x0000000d110472a4 */ /* 0x000fe4000f8e0204 */
[----:B------:R-:W-:-:S02]  /*a7b0*/  UIADD3 UR11, UR5, -UR8, URZ ;  /* 0x80000008050b7290 */ /* 0x000fc4000fffe03f */
[----:B------:R-:W-:Y:S01]  /*a7c0*/  UIADD3 UR7, UR7, UR4, URZ ;  /* 0x0000000407077290 */ /* 0x000fe2000fffe03f */
[----:B------:R-:W-:Y:S01]  /*a7d0*/  ULDC.64 UR12, c[0x0][0x2e0] ;  /* 0x0000b800000c7ab9 */ /* 0x000fe20000000a00 */
[----:B------:R-:W-:Y:S02]  /*a7e0*/  UIADD3 UR4, UR16, 0x7f, URZ ;  /* 0x0000007f10047890 */ /* 0x000fe4000fffe03f */
[----:B------:R-:W-:Y:S02]  /*a7f0*/  UIMAD UR9, UR9, UR12, URZ ;  /* 0x0000000c090972a4 */ /* 0x000fe4000f8e023f */
[----:B------:R-:W-:Y:S02]  /*a800*/  UIMAD.WIDE.U32 UR6, UR10, UR12, UR6 ;  /* 0x0000000c0a0672a5 */ /* 0x000fe4000f8e0006 */
[----:B------:R-:W-:Y:S02]  /*a810*/  UIADD3 UR12, UR16, 0xff, -UR14 ;  /* 0x000000ff100c7890 */ /* 0x000fe4000fffe80e */
[----:B------:R-:W-:Y:S01]  /*a820*/  ULOP3.LUT UR14, UR11, 0x1, URZ, 0xc0, !UPT ;  /* 0x000000010b0e7892 */ /* 0x000fe2000f8ec03f */
[----:B------:R-:W-:Y:S01]  /*a830*/  ULDC UR15, c[0x0][0x288] ;  /* 0x0000a200000f7ab9 */ /* 0x000fe20000000800 */
[----:B------:R-:W-:-:S02]  /*a840*/  UIMAD UR9, UR10, UR13, UR9 ;  /* 0x0000000d0a0972a4 */ /* 0x000fc4000f8e0209 */
[----:B------:R-:W-:Y:S02]  /*a850*/  UISETP.NE.U32.AND UP0, UPT, UR14, 0x1, UPT ;  /* 0x000000010e00788c */ /* 0x000fe4000bf05070 */
[----:B------:R-:W-:Y:S02]  /*a860*/  UIMAD UR10, UR10, UR15, URZ ;  /* 0x0000000f0a0a72a4 */ /* 0x000fe4000f8e023f */
[----:B------:R-:W-:Y:S01]  /*a870*/  USHF.R.S32.HI UR11, URZ, 0x1f, UR4 ;  /* 0x0000001f3f0b7899 */ /* 0x000fe20008011404 */
[----:B-1----:R-:W-:Y:S01]  /*a880*/  LOP3.LUT R0, R0, 0x1f, RZ, 0xc0, !PT ;  /* 0x0000001f00007812 */ /* 0x002fe200078ec0ff */
[----:B------:R-:W-:Y:S01]  /*a890*/  UIADD3 UR13, UP1, UR17, UR10, URZ ;  /* 0x0000000a110d7290 */ /* 0x000fe2000ff3e03f */
[----:B------:R-:W-:Y:S01]  /*a8a0*/  PLOP3.LUT P1, PT, PT, PT, UP0, 0x80, 0x0 ;  /* 0x000000000000781c */ /* 0x000fe20003f2f008 */
[----:B------:R-:W-:Y:S01]  /*a8b0*/  ULEA.HI UR11, UR11, UR4, URZ, 0x7 ;  /* 0x000000040b0b7291 */ /* 0x000fe2000f8f383f */
[----:B------:R-:W-:Y:S01]  /*a8c0*/  ULDC UR16, c[0x0][0x760] ;  /* 0x0001d80000107ab9 */ /* 0x000fe20000000800 */
[----:B------:R-:W-:Y:S01]  /*a8d0*/  ELECT P0, URZ, PT ;  /* 0x00000000003f782f */ /* 0x000fe20003800000 */
[----:B------:R-:W-:-:S02]  /*a8e0*/  UIMAD UR14, UR15, UR16, URZ ;  /* 0x000000100f0e72a4 */ /* 0x000fc4000f8e023f */
[----:B------:R-:W-:Y:S02]  /*a8f0*/  ULEA.HI.X.SX32 UR15, UR10, UR19, 0x1, UP1 ;  /* 0x000000130a0f7291 */ /* 0x000fe400088f0e3f */
[----:B------:R-:W-:Y:S02]  /*a900*/  USHF.R.S32.HI UR16, URZ, 0x7, UR11 ;  /* 0x000000073f107899 */ /* 0x000fe4000801140b */
[----:B------:R-:W-:-:S03]  /*a910*/  UIADD3 UR25, UR7, UR9, URZ ;  /* 0x0000000907197290 */ /* 0x000fc6000fffe03f */
[----:B------:R-:W-:Y:S09]  /*a920*/  @P1 BRA `(.L_x_2605) ;  /* 0x0000000400881947 */ /* 0x000ff20003800000 */
        /* <DEDUP_REMOVED lines=11> */
[----:B------:R-:W-:-:S04]  /*a9e0*/  ULEA UR4, UR8, UR12, 0x7 ;  /* 0x0000000c08047291 */ /* 0x000fc8000f8e383f */
[----:B------:R-:W-:-:S04]  /*a9f0*/  USHF.R.S32.HI UR10, URZ, 0x1f, UR4 ;  /* 0x0000001f3f0a7899 */ /* 0x000fc80008011404 */
[----:B------:R-:W-:-:S04]  /*aa00*/  ULEA.HI UR10, UR10, UR4, URZ, 0x7 ;  /* 0x000000040a0a7291 */ /* 0x000fc8000f8f383f */
[----:B------:R-:W-:-:S04]  /*aa10*/  USHF.R.S32.HI UR10, URZ, 0x7, UR10 ;  /* 0x000000073f0a7899 */ /* 0x000fc8000801140a */
[----:B------:R-:W-:-:S04]  /*aa20*/  UISETP.LT.AND UP0, UPT, UR16, UR10, UPT ;  /* 0x0000000a1000728c */ /* 0x000fc8000bf01270 */
[----:B------:R-:W-:-:S06]  /*aa30*/  USEL UR10, UR16, UR10, UP0 ;  /* 0x0000000a100a7287 */ /* 0x000fcc0008000000 */
[----:B------:R-:W-:-:S07]  /*aa40*/  VIADD R5, R8, UR10 ;  /* 0x0000000a08057c36 */ /* 0x000fce0008000000 */
.L_x_2608:
[----:B------:R-:W2:Y:S04]  /*aa50*/  LDG.E.STRONG.GPU R4, desc[UR36][R2.64] ;  /* 0x0000002402047981 */ /* 0x000ea8000c1ef900 */
[----:B--2---:R-:W-:Y:S01]  /*aa60*/  CCTL.IVALL ;  /* 0x00000000ff00798f */ /* 0x004fe20002000000 */
[----:B------:R-:W-:Y:S05]  /*aa70*/  YIELD ;  /* 0x0000000000007946 */ /* 0x000fea0003800000 */
[----:B------:R-:W-:-:S13]  /*aa80*/  ISETP.NE.AND P1, PT, R4, R5, PT ;  /* 0x000000050400720c */ /* 0x000fda0003f25270 */
[----:B------:R-:W-:Y:S05]  /*aa90*/  @P1 BRA `(.L_x_2608) ;  /* 0xfffffffc00ec1947 */ /* 0x000fea000383ffff */
.L_x_2607:
[----:B------:R-:W-:Y:S05]  /*aaa0*/  BSYNC B0 ;  /* 0x0000000000007941 */ /* 0x000fea0003800000 */
.L_x_2606:
[----:B------:R-:W-:-:S03]  /*aab0*/  UMOV UR4, 0xffffffff ;  /* 0xffffffff00047882 */ /* 0x000fc60000000000 */
[----:B------:R-:W-:Y:S05]  /*aac0*/  BRA.DIV UR4, `(.L_x_2609) ;  /* 0x00000032047c7947 */ /* 0x000fea000b800000 */
[----:B------:R-:W-:Y:S01]  /*aad0*/  NOP ;  /* 0x0000000000007918 */ /* 0x000fe20000000000 */
.L_x_2678:
[----:B------:R-:W-:Y:S01]  /*aae0*/  IMAD.U32 R9, RZ, RZ, UR8 ;  /* 0x00000008ff097e24 */ /* 0x000fe2000f8e00ff */
[----:B------:R-:W-:Y:S05]  /*aaf0*/  WARPSYNC.ALL ;  /* 0x0000000000007948 */ /* 0x000fea0003800000 */
[----:B------:R-:W-:Y:S01]  /*ab00*/  BAR.SYNC.DEFER_BLOCKING 0xd, 0xa0 ;  /* 0x0342800000007b1d */ /* 0x000fe20000010000 */
[----:B------:R-:W-:-:S05]  /*ab10*/  IMAD.SHL.U32 R9, R9, 0x2000, RZ ;  /* 0x0000200009097824 */ /* 0x000fca00078e00ff */
[----:B------:R-:W-:Y:S04]  /*ab20*/  BSSY B0, `(.L_x_2610) ;  /* 0x0000012000007945 */ /* 0x000fe80003800000 */
[----:B------:R-:W-:Y:S05]  /*ab30*/  @!P0 BRA `(.L_x_2611) ;  /* 0x0000000000408947 */ /* 0x000fea0003800000 */
[----:B------:R-:W1:Y:S01]  /*ab40*/  LDC.64 R6, c[0x0][0x2c0] ;  /* 0x0000b000ff067b82 */ /* 0x000e620000000a00 */
[----:B------:R-:W-:Y:S01]  /*ab50*/  IADD3 R5, P1, R9, UR6, RZ ;  /* 0x0000000609057c10 */ /* 0x000fe2000ff3e0ff */
[----:B------:R-:W-:Y:S01]  /*ab60*/  UMOV UR4, 0x400 ;  /* 0x0000040000047882 */ /* 0x000fe20000000000 */
[----:B------:R-:W-:Y:S01]  /*ab70*/  UMOV UR20, 0x0 ;  /* 0x0000000000147882 */ /* 0x000fe20000000000 */
[----:B------:R-:W-:-:S04]  /*ab80*/  UMOV UR21, 0x14f00000 ;  /* 0x14f0000000157882 */ /* 0x000fc80000000000 */
[----:B------:R-:W2:Y:S01]  /*ab90*/  S2UR UR10, SR_CgaCtaId ;  /* 0x00000000000a79c3 */ /* 0x000ea20000008800 */
[----:B-1----:R-:W-:Y:S02]  /*aba0*/  LEA R4, P3, R5, R6, 0x2 ;  /* 0x0000000605047211 */ /* 0x002fe400078610ff */
[----:B------:R-:W-:Y:S02]  /*abb0*/  LEA.HI.X.SX32 R6, R9, UR25, 0x1, P1 ;  /* 0x0000001909067c11 */ /* 0x000fe400088f0eff */
[----:B------:R-:W-:Y:S02]  /*abc0*/  R2UR UR18, R4 ;  /* 0x00000000041272ca */ /* 0x000fe400000e0000 */
[----:B------:R-:W-:Y:S01]  /*abd0*/  LEA.HI.X R5, R5, R7, R6, 0x2, P3 ;  /* 0x0000000705057211 */ /* 0x000fe200018f1406 */
[----:B--2---:R-:W-:-:S03]  /*abe0*/  ULEA UR4, UR10, UR4, 0x18 ;  /* 0x000000040a047291 */ /* 0x004fc6000f8ec03f */
[----:B------:R-:W-:Y:S01]  /*abf0*/  R2UR UR19, R5 ;  /* 0x00000000051372ca */ /* 0x000fe200000e0000 */
[----:B------:R-:W-:Y:S01]  /*ac00*/  UMOV UR10, 0x400 ;  /* 0x00000400000a7882 */ /* 0x000fe20000000000 */
[----:B------:R-:W-:-:S11]  /*ac10*/  UIADD3 UR4, UR4, 0x8000, URZ ;  /* 0x0000800004047890 */ /* 0x000fd6000fffe03f */
[----:B------:R1:W-:Y:S02]  /*ac20*/  UBLKRED.G.S.ADD.F32.RN [UR18], [UR4], UR10, desc[UR20] ;  /* 0x00001412040073bb */ /* 0x0003e400080a140a */
[----:B-1----:R0:W-:Y:S02]  /*ac30*/  UTMACMDFLUSH ;  /* 0x00000000000079b7 */ /* 0x0021e40000000000 */
.L_x_2611:
[----:B------:R-:W-:Y:S05]  /*ac40*/  BSYNC B0 ;  /* 0x0000000000007941 */ /* 0x000fea0003800000 */
.L_x_2610:
        /* <DEDUP_REMOVED lines=20> */
.L_x_2613:
[----:B------:R-:W-:Y:S05]  /*ad90*/  BSYNC B0 ;  /* 0x0000000000007941 */ /* 0x000fea0003800000 */
.L_x_2612:
[----:B------:R-:W-:Y:S06]  /*ada0*/  BAR.ARV 0xa, 0xa0 ;  /* 0x0282800000007b1d */ /* 0x000fec0000002000 */
[----:B------:R-:W-:Y:S04]  /*adb0*/  BSSY B0, `(.L_x_2614) ;  /* 0x0000003000007945 */ /* 0x000fe80003800000 */
[----:B------:R-:W-:Y:S05]  /*adc0*/  @!P0 BRA `(.L_x_2615) ;  /* 0x0000000000048947 */ /* 0x000fea0003800000 */
[----:B------:R-:W-:-:S04]  /*add0*/  DEPBAR.LE SB0, 0x0 ;  /* 0x000080000000791a */ /* 0x000fc80000000000 */
.L_x_2615:
[----:B------:R-:W-:Y:S05]  /*ade0*/  BSYNC B0 ;  /* 0x0000000000007941 */ /* 0x000fea0003800000 */
.L_x_2614:
        /* <DEDUP_REMOVED lines=19> */
.L_x_2617:
[----:B------:R-:W-:Y:S05]  /*af20*/  BSYNC B0 ;  /* 0x0000000000007941 */ /* 0x000fea0003800000 */
.L_x_2616:
[----:B------:R-:W-:Y:S01]  /*af30*/  UIADD3 UR17, UR8, 0x1, URZ ;  /* 0x0000000108117890 */ /* 0x000fe2000fffe03f */
[----:B------:R-:W-:Y:S11]  /*af40*/  BRA `(.L_x_2618) ;  /* 0x0000000000047947 */ /* 0x000ff60003800000 */
.L_x_2605:
[----:B------:R-:W-:-:S05]  /*af50*/  UMOV UR17, UR8 ;  /* 0x0000000800117c82 */ /* 0x000fca0008000000 */
.L_x_2618:
[----:B------:R-:W-:-:S04]  /*af60*/  UIADD3 UR4, UR8, 0x1, URZ ;  /* 0x0000000108047890 */ /* 0x000fc8000fffe03f */
[----:B------:R-:W-:-:S06]  /*af70*/  UISETP.NE.AND UP0, UPT, UR5, UR4, UPT ;  /* 0x000000040500728c */ /* 0x000fcc000bf05270 */
[----:B------:R-:W-:-:S13]  /*af80*/  PLOP3.LUT P1, PT, PT, PT, UP0, 0x80, 0x0 ;  /* 0x000000000000781c */ /* 0x000fda0003f2f008 */
[----:B------:R-:W-:Y:S05]  /*af90*/  @!P1 BRA `(.L_x_2548) ;  /* 0x0000002800c09947 */ /* 0x000fea0003800000 */
[----:B------:R-:W-:Y:S01]  /*afa0*/  ULDC.64 UR10, c[0x0][0x2c0] ;  /* 0x0000b000000a7ab9 */ /* 0x000fe20000000a00 */
[----:B------:R-:W-:Y:S02]  /*afb0*/  UIADD3 UR21, UR9, UR7, URZ ;  /* 0x0000000709157290 */ /* 0x000fe4000fffe03f */
[----:B------:R-:W-:Y:S01]  /*afc0*/  ULEA UR20, UP0, UR6, UR10, 0x2 ;  /* 0x0000000a06147291 */ /* 0x000fe2000f80103f */
[----:B------:R-:W-:Y:S01]  /*afd0*/  UMOV UR22, UR17 ;  /* 0x0000001100167c82 */ /* 0x000fe20008000000 */
[----:B------:R-:W-:Y:S02]  /*afe0*/  UMOV UR4, URZ ;  /* 0x0000003f00047c82 */ /* 0x000fe40008000000 */
[----:B------:R-:W-:Y:S02]  /*aff0*/  ULEA.HI.X UR21, UR6, UR11, UR21, 0x2, UP0 ;  /* 0x0000000b06157291 */ /* 0x000fe400080f1415 */
[----:B------:R-:W-:-:S04]  /*b000*/  UIADD3 UR20, UP0, UR20, 0x4000, URZ ;  /* 0x0000400014147890 */ /* 0x000fc8000ff1e03f */
[----:B------:R-:W-:-:S12]  /*b010*/  UIADD3.X UR21, URZ, UR21, URZ, UP0, !UPT ;  /* 0x000000153f157290 */ /* 0x000fd800087fe43f */
.L_x_2643:
        /* <DEDUP_REMOVED lines=18> */
.L_x_2621:
[----:B------:R-:W2:Y:S04]  /*b140*/  LDG.E.STRONG.GPU R4, desc[UR36][R2.64] ;  /* 0x0000002402047981 */ /* 0x000ea8000c1ef900 */
[----:B--2---:R-:W-:Y:S01]  /*b150*/  CCTL.IVALL ;  /* 0x00000000ff00798f */ /* 0x004fe20002000000 */
[----:B------:R-:W-:Y:S05]  /*b160*/  YIELD ;  /* 0x0000000000007946 */ /* 0x000fea0003800000 */
[----:B------:R-:W-:-:S13]  /*b170*/  ISETP.NE.AND P1, PT, R4, R5, PT ;  /* 0x000000050400720c */ /* 0x000fda0003f25270 */
[----:B------:R-:W-:Y:S05]  /*b180*/  @P1 BRA `(.L_x_2621) ;  /* 0xfffffffc00ec1947 */ /* 0x000fea000383ffff */
.L_x_2620:
[----:B------:R-:W-:Y:S05]  /*b190*/  BSYNC B0 ;  /* 0x0000000000007941 */ /* 0x000fea0003800000 */
.L_x_2619:
[----:B------:R-:W-:-:S03]  /*b1a0*/  UMOV UR18, 0xffffffff ;  /* 0xffffffff00127882 */ /* 0x000fc60000000000 */
[----:B------:R-:W-:Y:S05]  /*b1b0*/  BRA.DIV UR18, `(.L_x_2622) ;  /* 0x0000002a12dc7947 */ /* 0x000fea000b800000 */
[----:B------:R-:W-:Y:S01]  /*b1c0*/  NOP ;  /* 0x0000000000007918 */ /* 0x000fe20000000000 */
.L_x_2681:
        /* <DEDUP_REMOVED lines=17> */
[----:B------:R1:W-:Y:S02]  /*b2e0*/  UBLKRED.G.S.ADD.F32.RN [UR18], [UR24], UR26, desc[UR28] ;  /* 0x00001c12180073bb */ /* 0x0003e400080a141a */
[----:B-1----:R0:W-:Y:S02]  /*b2f0*/  UTMACMDFLUSH ;  /* 0x00000000000079b7 */ /* 0x0021e40000000000 */
.L_x_2624:
[----:B------:R-:W-:Y:S05]  /*b300*/  BSYNC B0 ;  /* 0x0000000000007941 */ /* 0x000fea0003800000 */
.L_x_2623:
        /* <DEDUP_REMOVED lines=15> */
.L_x_2626:
[----:B------:R-:W-:Y:S05]  /*b400*/  BSYNC B0 ;  /* 0x0000000000007941 */ /* 0x000fea0003800000 */
.L_x_2625:
[----:B------:R-:W-:Y:S06]  /*b410*/  BAR.ARV 0xa, 0xa0 ;  /* 0x0282800000007b1d */ /* 0x000fec0000002000 */
[----:B------:R-:W-:Y:S04]  /*b420*/  BSSY B0, `(.L_x_2627) ;  /* 0x0000003000007945 */ /* 0x000fe80003800000 */
[----:B------:R-:W-:Y:S05]  /*b430*/  @!P0 BRA `(.L_x_2628) ;  /* 0x0000000000048947 */ /* 0x000fea0003800000 */
[----:B------:R-:W-:-:S04]  /*b440*/  DEPBAR.LE SB0, 0x0 ;  /* 0x000080000000791a */ /* 0x000fc80000000000 */
.L_x_2628:
[----:B------:R-:W-:Y:S05]  /*b450*/  BSYNC B0 ;  /* 0x0000000000007941 */ /* 0x000fea0003800000 */
.L_x_2627:
        /* <DEDUP_REMOVED lines=19> */
.L_x_2630:
[----:B------:R-:W-:Y:S05]  /*b590*/  BSYNC B0 ;  /* 0x0000000000007941 */ /* 0x000fea0003800000 */
.L_x_2629:
        /* <DEDUP_REMOVED lines=10> */
[----:B------:R-:W-:-:S04]  /*b640*/  UIADD3 UR10, UR10, 0x80, URZ ;  /* 0x000000800a0a7890 */ /* 0x000fc8000fffe03f */
[----:B------:R-:W-:-:S04]  /*b650*/  USHF.R.S32.HI UR11, URZ, 0x1f, UR10 ;  /* 0x0000001f3f0b7899 */ /* 0x000fc8000801140a */
[----:B------:R-:W-:-:S04]  /*b660*/  ULEA.HI UR11, UR11, UR10, URZ, 0x7 ;  /* 0x0000000a0b0b7291 */ /* 0x000fc8000f8f383f */
[----:B------:R-:W-:-:S04]  /*b670*/  USHF.R.S32.HI UR11, URZ, 0x7, UR11 ;  /* 0x000000073f0b7899 */ /* 0x000fc8000801140b */
[----:B------:R-:W-:-:S04]  /*b680*/  UISETP.LT.AND UP0, UPT, UR16, UR11, UPT ;  /* 0x0000000b1000728c */ /* 0x000fc8000bf01270 */
[----:B------:R-:W-:-:S06]  /*b690*/  USEL UR11, UR16, UR11, UP0 ;  /* 0x0000000b100b7287 */ /* 0x000fcc0008000000 */
[----:B------:R-:W-:-:S07]  /*b6a0*/  VIADD R5, R8, UR11 ;  /* 0x0000000b08057c36 */ /* 0x000fce0008000000 */
.L_x_2633:
[----:B------:R-:W2:Y:S04]  /*b6b0*/  LDG.E.STRONG.GPU R4, desc[UR36][R2.64] ;  /* 0x0000002402047981 */ /* 0x000ea8000c1ef900 */
[----:B--2---:R-:W-:Y:S01]  /*b6c0*/  CCTL.IVALL ;  /* 0x00000000ff00798f */ /* 0x004fe20002000000 */
[----:B------:R-:W-:Y:S05]  /*b6d0*/  YIELD ;  /* 0x0000000000007946 */ /* 0x000fea0003800000 */
[----:B------:R-:W-:-:S13]  /*b6e0*/  ISETP.NE.AND P1, PT, R4, R5, PT ;  /* 0x000000050400720c */ /* 0x000fda0003f25270 */
[----:B------:R-:W-:Y:S05]  /*b6f0*/  @P1 BRA `(.L_x_2633) ;  /* 0xfffffffc00ec1947 */ /* 0x000fea000383ffff */
.L_x_2632:
[----:B------:R-:W-:Y:S05]  /*b700*/  BSYNC B0 ;  /* 0x0000000000007941 */ /* 0x000fea0003800000 */
.L_x_2631:
[----:B------:R-:W-:-:S03]  /*b710*/  UMOV UR10, 0xffffffff ;  /* 0xffffffff000a7882 */ /* 0x000fc60000000000 */
[----:B------:R-:W-:Y:S05]  /*b720*/  BRA.DIV UR10, `(.L_x_2634) ;  /* 0x000000260a9c7947 */ /* 0x000fea000b800000 */
[----:B------:R-:W-:Y:S01]  /*b730*/  NOP ;  /* 0x0000000000007918 */ /* 0x000fe20000000000 */
.L_x_2684:
        /* <DEDUP_REMOVED lines=15> */
.L_x_2636:
[----:B------:R-:W-:Y:S05]  /*b830*/  BSYNC B0 ;  /* 0x0000000000007941 */ /* 0x000fea0003800000 */
.L_x_2635:
        /* <DEDUP_REMOVED lines=15> */
.L_x_2638:
[----:B------:R-:W-:Y:S05]  /*b930*/  BSYNC B0 ;  /* 0x0000000000007941 */ /* 0x000fea0003800000 */
.L_x_2637:
[----:B------:R-:W-:Y:S06]  /*b940*/  BAR.ARV 0xa, 0xa0 ;  /* 0x0282800000007b1d */ /* 0x000fec0000002000 */
[----:B------:R-:W-:Y:S04]  /*b950*/  BSSY B0, `(.L_x_2639) ;  /* 0x0000003000007945 */ /* 0x000fe80003800000 */
[----:B------:R-:W-:Y:S05]  /*b960*/  @!P0 BRA `(.L_x_2640) ;  /* 0x0000000000048947 */ /* 0x000fea0003800000 */
[----:B------:R-:W-:-:S04]  /*b970*/  DEPBAR.LE SB0, 0x0 ;  /* 0x000080000000791a */ /* 0x000fc80000000000 */
.L_x_2640:
[----:B------:R-:W-:Y:S05]  /*b980*/  BSYNC B0 ;  /* 0x0000000000007941 */ /* 0x000fea0003800000 */
.L_x_2639:
        /* <DEDUP_REMOVED lines=19> */
.L_x_2642:
[----:B------:R-:W-:Y:S05]  /*bac0*/  BSYNC B0 ;  /* 0x0000000000007941 */ /* 0x000fea0003800000 */
.L_x_2641:
[----:B------:R-:W-:Y:S02]  /*bad0*/  UIADD3 UR17, UR17, 0x2, URZ ;  /* 0x0000000211117890 */ /* 0x000fe4000fffe03f */
[----:B------:R-:W-:Y:S02]  /*bae0*/  UIADD3 UR4, UR4, 0x4000, URZ ;  /* 0x0000400004047890 */ /* 0x000fe4000fffe03f */
[----:B------:R-:W-:-:S06]  /*baf0*/  UISETP.GE.AND UP0, UPT, UR17, UR5, UPT ;  /* 0x000000051100728c */ /* 0x000fcc000bf06270 */
[----:B------:R-:W-:-:S13]  /*bb00*/  PLOP3.LUT P1, PT, PT, PT, UP0, 0x80, 0x0 ;  /* 0x000000000000781c */ /* 0x000fda0003f2f008 */
[----:B------:R-:W-:Y:S05]  /*bb10*/  @!P1 BRA `(.L_x_2643) ;  /* 0xfffffff400409947 */ /* 0x000fea000383ffff */
[----:B------:R-:W-:Y:S05]  /*bb20*/  BRA `(.L_x_2548) ;  /* 0x0000001c00dc7947 */ /* 0x000fea0003800000 */
.L_x_2602:
        /* <DEDUP_REMOVED lines=21> */
.L_x_2644:
[----:B------:R-:W-:Y:S01]  /*bc80*/  ULDC UR9, c[0x0][0xb44] ;  /* 0x0002d10000097ab9 */ /* 0x000fe20000000800 */
[----:B------:R-:W-:Y:S01]  /*bc90*/  UMOV UR7, UR8 ;  /* 0x0000000800077c82 */ /* 0x000fe20008000000 */
[----:B------:R-:W-:-:S11]  /*bca0*/  UISETP.NE.AND UP0, UPT, UR9, 0x1, UPT ;  /* 0x000000010900788c */ /* 0x000fd6000bf05270 */
[----:B------:R-:W-:Y:S02]  /*bcb0*/  @UP0 ULDC.64 UR10, c[0x0][0xb48] ;  /* 0x0002d200000a0ab9 */ /* 0x000fe40000000a00 */
[----:B------:R-:W-:-:S04]  /*bcc0*/  UIMAD.WIDE.U32 UR4, UR8, UR10, URZ ;  /* 0x0000000a080472a5 */ /* 0x000fc8000f8e003f */
[----:B------:R-:W-:-:S04]  /*bcd0*/  @UP0 USHF.R.U32.HI UR7, URZ, UR11, UR5 ;  /* 0x0000000b3f070299 */ /* 0x000fc80008011605 */
[----:B------:R-:W-:-:S12]  /*bce0*/  UIMAD UR4, UR7, UR9, URZ ;  /* 0x00000009070472a4 */ /* 0x000fd8000f8e023f */
.L_x_2645:
        /* <DEDUP_REMOVED lines=17> */
[----:B------:R-:W-:Y:S01]  /*be00*/  ULOP3.LUT UR7, URZ, UR7, URZ, 0x33, !UPT ;  /* 0x000000073f077292 */ /* 0x000fe2000f8e333f */
[----:B------:R-:W-:-:S03]  /*be10*/  ULDC UR4, c[0x0][0xb2c] ;  /* 0x0002cb0000047ab9 */ /* 0x000fc60000000800 */
[----:B------:R-:W-:-:S03]  /*be20*/  UIADD3 UR7, UR7, UR4, URZ ;  /* 0x0000000407077290 */ /* 0x000fc6000fffe03f */
[----:B------:R-:W2:Y:S01]  /*be30*/  LDC R2, c[0x0][0x290] ;  /* 0x0000a400ff027b82 */ /* 0x000ea20000000800 */
[----:B------:R-:W-:Y:S01]  /*be40*/  USHF.L.U32 UR11, UR7, 0x7, URZ ;  /* 0x00000007070b7899 */ /* 0x000fe2000800063f */
[----:B------:R-:W-:Y:S01]  /*be50*/  ULDC UR4, c[0x0][0x74c] ;  /* 0x0001d30000047ab9 */ /* 0x000fe20000000800 */
        /* <DEDUP_REMOVED lines=55> */
.L_x_2685:
        /* <DEDUP_REMOVED lines=12> */
.L_x_2649:
        /* <DEDUP_REMOVED lines=70> */
.L_x_2660:
[----:B------:R-:W-:-:S04]  /*c6f0*/  SHF.L.U32 R19, R10, 0x1f, RZ ;  /* 0x0000001f0a137819 */ /* 0x000fc800000006ff */
[----:B------:R-:W2:Y:S02]  /*c700*/  SYNCS.PHASECHK.TRANS64.TRYWAIT P1, [R0+URZ+0x30c40], R19 ;  /* 0x030c4013000075a7 */ /* 0x000ea4000802017f */
[----:B--2---:R-:W-:Y:S05]  /*c710*/  @!P1 BRA `(.L_x_2652) ;  /* 0x0000001400d09947 */ /* 0x004fea0003800000 */
.L_x_2686:
        /* <DEDUP_REMOVED lines=8> */
.L_x_2653:
        /* <DEDUP_REMOVED lines=30> */
.L_x_2687:
        /* <DEDUP_REMOVED lines=8> */
.L_x_2655:
        /* <DEDUP_REMOVED lines=30> */
.L_x_2688:
        /* <DEDUP_REMOVED lines=8> */
.L_x_2657:
        /* <DEDUP_REMOVED lines=25> */
.L_x_2690:
        /* <DEDUP_REMOVED lines=8> */
.L_x_2659:
        /* <DEDUP_REMOVED lines=28> */
.L_x_2651:
[----:B-1----:R-:W2:Y:S04]  /*d030*/  LDL.LU R4, [R1+0x10] ;  /* 0x0000100001047983 */ /* 0x002ea80000300800 */
[----:B------:R1:W5:Y:S01]  /*d040*/  LDL R5, [R1+0x14] ;  /* 0x0000140001057983 */ /* 0x0003620000100800 */
[----:B--2---:R-:W-:-:S13]  /*d050*/  ISETP.NE.AND P1, PT, R4, RZ, PT ;  /* 0x000000ff0400720c */ /* 0x004fda0003f25270 */
[----:B-1----:R-:W-:Y:S05]  /*d060*/  @!P1 BRA `(.L_x_2650) ;  /* 0x0000000400249947 */ /* 0x002fea0003800000 */
[----:B------:R-:W-:-:S04]  /*d070*/  SHF.L.U32 R14, R10, 0x1f, RZ ;  /* 0x0000001f0a0e7819 */ /* 0x000fc800000006ff */
[----:B------:R-:W1:Y:S02]  /*d080*/  SYNCS.PHASECHK.TRANS64.TRYWAIT P1, [R0+URZ+0x30c40], R14 ;  /* 0x030c400e000075a7 */ /* 0x000e64000802017f */
[----:B-1----:R-:W-:Y:S05]  /*d090*/  @!P1 BRA `(.L_x_2661) ;  /* 0x0000000c00c49947 */ /* 0x002fea0003800000 */
.L_x_2691:
        /* <DEDUP_REMOVED lines=8> */
.L_x_2662:
        /* <DEDUP_REMOVED lines=27> */
.L_x_2692:
        /* <DEDUP_REMOVED lines=8> */
.L_x_2664:
        /* <DEDUP_REMOVED lines=27> */
.L_x_2650:
        /* <DEDUP_REMOVED lines=8> */
.L_x_2693:
[----:B------:R-:W-:Y:S05]  /*d580*/  @P1 BRA `(.L_x_2666) ;  /* 0x0000000000181947 */ /* 0x000fea0003800000 */
[----:B------:R-:W4:Y:S01]  /*d590*/  S2R R2, SR_TID.X ;  /* 0x0000000000027919 */ /* 0x000f220000002100 */
[----:B---3--:R-:W-:-:S04]  /*d5a0*/  IMAD.MOV.U32 R3, RZ, RZ, 0x4200 ;  /* 0x00004200ff037424 */ /* 0x008fc800078e00ff */
[----:B------:R3:W-:Y:S01]  /*d5b0*/  SYNCS.ARRIVE.TRANS64 RZ, [R4+URZ+0x30c30], R3 ;  /* 0x030c300304ff79a7 */ /* 0x0007e2000800003f */
[----:B----4-:R-:W-:-:S13]  /*d5c0*/  LOP3.LUT P0, RZ, R2, 0x1f, RZ, 0xc0, !PT ;  /* 0x0000001f02ff7812 */ /* 0x010fda000780c0ff */
[----:B---3--:R-:W-:Y:S05]  /*d5d0*/  @!P0 BRA `(.L_x_2666) ;  /* 0x0000000000048947 */ /* 0x008fea0003800000 */
[----:B------:R-:W-:Y:S01]  /*d5e0*/  BPT.TRAP 0x1 ;  /* 0x000000040000795c */ /* 0x000fe20000300000 */
.L_x_2666:
        /* <DEDUP_REMOVED lines=37> */
.L_x_2647:
[----:B------:R-:W-:Y:S05]  /*d840*/  BSYNC B0 ;  /* 0x0000000000007941 */ /* 0x000fea0003800000 */
.L_x_2646:
[----:B------:R-:W-:-:S03]  /*d850*/  UMOV UR4, 0xffffffff ;  /* 0xffffffff00047882 */ /* 0x000fc60000000000 */
[----:B------:R-:W-:Y:S05]  /*d860*/  BRA.DIV UR4, `(.L_x_2667) ;  /* 0x0000000a040c7947 */ /* 0x000fea000b800000 */
[----:B------:R-:W-:-:S13]  /*d870*/  ELECT P6, URZ, PT ;  /* 0x00000000003f782f */ /* 0x000fda00038c0000 */
.L_x_2696:
[----:B------:R-:W-:Y:S05]  /*d880*/  @!P6 BRA `(.L_x_2548) ;  /* 0x000000000084e947 */ /* 0x000fea0003800000 */
[----:B------:R-:W2:Y:S02]  /*d890*/  LDL.LU R2, [R1+0x18] ;  /* 0x0000180001027983 */ /* 0x000ea40000300800 */
[----:B--2---:R-:W-:-:S04]  /*d8a0*/  LOP3.LUT R2, R2, 0x2, RZ, 0xfc, !PT ;  /* 0x0000000202027812 */ /* 0x004fc800078efcff */
[----:B------:R-:W-:-:S13]  /*d8b0*/  ISETP.NE.AND P2, PT, R2, 0x3, PT ;  /* 0x000000030200780c */ /* 0x000fda0003f45270 */
[----:B------:R-:W-:Y:S05]  /*d8c0*/  @!P2 BRA `(.L_x_2668) ;  /* 0x000000000004a947 */ /* 0x000fea0003800000 */
[----:B------:R-:W-:Y:S01]  /*d8d0*/  BPT.TRAP 0x1 ;  /* 0x000000040000795c */ /* 0x000fe20000300000 */
.L_x_2668:
        /* <DEDUP_REMOVED lines=15> */
.L_x_2697:
[----:B------:R-:W2:Y:S02]  /*d9d0*/  SYNCS.PHASECHK.TRANS64.TRYWAIT P0, [R3+URZ], R2 ;  /* 0x00000002030075a7 */ /* 0x000ea4000800017f */
[----:B--2---:R-:W-:Y:S05]  /*d9e0*/  @!P0 BRA `(.L_x_2670) ;  /* 0x0000000400e08947 */ /* 0x004fea0003800000 */
.L_x_2698:
[----:B------:R-:W-:Y:S05]  /*d9f0*/  @!P2 BRA `(.L_x_2671) ;  /* 0x000000000004a947 */ /* 0x000fea0003800000 */
[----:B------:R-:W-:Y:S01]  /*da00*/  BPT.TRAP 0x1 ;  /* 0x000000040000795c */ /* 0x000fe20000300000 */
.L_x_2671:
[----:B--2---:R-:W-:-:S04]  /*da10*/  VIADD R3, R8, 0x30c40 ;  /* 0x00030c4008037836 */ /* 0x004fc80000000000 */
[----:B------:R-:W-:-:S04]  /*da20*/  IMAD R5, R0, 0x8, R3 ;  /* 0x0000000800057824 */ /* 0x000fc800078e0203 */
[----:B------:R-:W2:Y:S02]  /*da30*/  SYNCS.PHASECHK.TRANS64.TRYWAIT P0, [R5+URZ], R4 ;  /* 0x00000004050075a7 */ /* 0x000ea4000800017f */
[----:B--2---:R-:W-:Y:S05]  /*da40*/  @!P0 BRA `(.L_x_2672) ;  /* 0x0000000400dc8947 */ /* 0x004fea0003800000 */
.L_x_2699:
[----:B------:R-:W-:-:S07]  /*da50*/  IMAD R3, R6, 0x8, R3 ;  /* 0x0000000806037824 */ /* 0x000fce00078e0203 */
.L_x_2673:
[----:B---3--:R3:W4:Y:S02]  /*da60*/  SYNCS.PHASECHK.TRANS64.TRYWAIT P0, [R3+URZ], R2 ;  /* 0x00000002030075a7 */ /* 0x008724000800017f */
[----:B----4-:R-:W-:Y:S05]  /*da70*/  @!P0 NANOSLEEP.SYNCS 0x989680 ;  /* 0x009896800000895d */ /* 0x010fea0003900000 */
[----:B------:R-:W4:Y:S02]  /*da80*/  @!P0 SYNCS.PHASECHK.TRANS64 P0, [R3+URZ], R2 ;  /* 0x00000002030085a7 */ /* 0x000f24000800007f */
[----:B----4-:R-:W-:Y:S05]  /*da90*/  @!P0 BRA `(.L_x_2673) ;  /* 0xfffffffc00f08947 */ /* 0x010fea000383ffff */
.L_x_2548:
[----:B------:R-:W-:Y:S05]  /*daa0*/  BSYNC B6 ;  /* 0x0000000000067941 */ /* 0x000fea0003800000 */
.L_x_2543:
[----:B------:R-:W-:Y:S05]  /*dab0*/  EXIT ;  /* 0x000000000000794d */ /* 0x000fea0003800000 */
.L_x_2554:
[----:B------:R-:W-:Y:S02]  /*dac0*/  IMAD.MOV.U32 R12, RZ, RZ, RZ ;  /* 0x000000ffff0c7224 */ /* 0x000fe400078e00ff */
[----:B------:R-:W-:Y:S02]  /*dad0*/  IMAD.MOV.U32 R11, RZ, RZ, 0x1f ;  /* 0x0000001fff0b7424 */ /* 0x000fe400078e00ff */
[----:B------:R-:W-:-:S07]  /*dae0*/  IMAD.MOV.U32 R15, RZ, RZ, -0x1 ;  /* 0xffffffffff0f7424 */ /* 0x000fce00078e00ff */
[----:B------:R-:W-:Y:S05]  /*daf0*/  WARPSYNC.COLLECTIVE R15, `(.L_x_2674) ;  /* 0x000000000f087348 */ /* 0x000fea0003c00000 */
[----:B------:R1:W2:Y:S02]  /*db00*/  SHFL.IDX P6, R14, R13, R12, R11 ;  /* 0x0000000c0d0e7389 */ /* 0x0002a400000c000b */
[----:B-12---:R-:W-:Y:S01]  /*db10*/  ENDCOLLECTIVE ;  /* 0x000000000000791b */ /* 0x006fe20003800000 */
.L_x_2674:
[----:B------:R-:W-:Y:S05]  /*db20*/  BRA `(.L_x_2675) ;  /* 0xffffff3400947947 */ /* 0x000fea000383ffff */
.L_x_2556:
[----:B---3--:R3:W4:Y:S02]  /*db30*/  SYNCS.PHASECHK.TRANS64.TRYWAIT P0, [R236+URZ+0x30c00], R11 ;  /* 0x030c000bec0075a7 */ /* 0x008724000800017f */
[----:B----4-:R-:W-:Y:S05]  /*db40*/  @!P0 NANOSLEEP.SYNCS 0x989680 ;  /* 0x009896800000895d */ /* 0x010fea0003900000 */
[----:B------:R-:W4:Y:S02]  /*db50*/  @!P0 SYNCS.PHASECHK.TRANS64 P0, [R236+URZ+0x30c00], R11 ;  /* 0x030c000bec0085a7 */ /* 0x000f24000800007f */
[----:B----4-:R-:W-:Y:S05]  /*db60*/  @!P0 BRA `(.L_x_2556) ;  /* 0xfffffffc00f08947 */ /* 0x010fea000383ffff */
[----:B------:R-:W-:Y:S05]  /*db70*/  BRA `(.L_x_2555) ;  /* 0xffffff3400c47947 */ /* 0x000fea000383ffff */
.L_x_2561:
[----:B--2---:R2:W3:Y:S02]  /*db80*/  SYNCS.PHASECHK.TRANS64.TRYWAIT P1, [R6+URZ+0x30c10], R17 ;  /* 0x030c1011060075a7 */ /* 0x0044e4000802017f */
[----:B---3--:R-:W-:Y:S05]  /*db90*/  @!P1 NANOSLEEP.SYNCS 0x989680 ;  /* 0x009896800000995d */ /* 0x008fea0003900000 */
[----:B------:R-:W3:Y:S02]  /*dba0*/  @!P1 SYNCS.PHASECHK.TRANS64 P1, [R6+URZ+0x30c10], R17 ;  /* 0x030c1011060095a7 */ /* 0x000ee4000802007f */
[----:B---3--:R-:W-:Y:S05]  /*dbb0*/  @!P1 BRA `(.L_x_2561) ;  /* 0xfffffffc00f09947 */ /* 0x008fea000383ffff */
[----:B------:R-:W-:Y:S05]  /*dbc0*/  BRA `(.L_x_2560) ;  /* 0xffffff40000c7947 */ /* 0x000fea000383ffff */
.L_x_2565:
[----:B------:R1:W1:Y:S02]  /*dbd0*/  SYNCS.PHASECHK.TRANS64.TRYWAIT P1, [R6+URZ+0x30c30], R17 ;  /* 0x030c3011060075a7 */ /* 0x000264000802017f */
[----:B-1----:R-:W-:Y:S05]  /*dbe0*/  @!P1 NANOSLEEP.SYNCS 0x989680 ;  /* 0x009896800000995d */ /* 0x002fea0003900000 */
[----:B------:R-:W1:Y:S02]  /*dbf0*/  @!P1 SYNCS.PHASECHK.TRANS64 P1, [R6+URZ+0x30c30], R17 ;  /* 0x030c3011060095a7 */ /* 0x000e64000802007f */
[----:B-1----:R-:W-:Y:S05]  /*dc00*/  @!P1 BRA `(.L_x_2565) ;  /* 0xfffffffc00f09947 */ /* 0x002fea000383ffff */
[----:B------:R-:W-:Y:S05]  /*dc10*/  BRA `(.L_x_2564) ;  /* 0xffffff4400287947 */ /* 0x000fea000383ffff */
.L_x_2573:
[----:B--2---:R2:W3:Y:S02]  /*dc20*/  SYNCS.PHASECHK.TRANS64.TRYWAIT P1, [R7+URZ+0x30c10], R20 ;  /* 0x030c1014070075a7 */ /* 0x0044e4000802017f */
[----:B---3--:R-:W-:Y:S05]  /*dc30*/  @!P1 NANOSLEEP.SYNCS 0x989680 ;  /* 0x009896800000995d */ /* 0x008fea0003900000 */
[----:B------:R-:W3:Y:S02]  /*dc40*/  @!P1 SYNCS.PHASECHK.TRANS64 P1, [R7+URZ+0x30c10], R20 ;  /* 0x030c1014070095a7 */ /* 0x000ee4000802007f */
[----:B---3--:R-:W-:Y:S05]  /*dc50*/  @!P1 BRA `(.L_x_2573) ;  /* 0xfffffffc00f09947 */ /* 0x008fea000383ffff */
[----:B------:R-:W-:Y:S05]  /*dc60*/  BRA `(.L_x_2572) ;  /* 0xffffff7c00407947 */ /* 0x000fea000383ffff */
.L_x_2577:
[----:B------:R1:W1:Y:S02]  /*dc70*/  SYNCS.PHASECHK.TRANS64.TRYWAIT P1, [R7+URZ+0x30c30], R20 ;  /* 0x030c3014070075a7 */ /* 0x000264000802017f */
[----:B-1----:R-:W-:Y:S05]  /*dc80*/  @!P1 NANOSLEEP.SYNCS 0x989680 ;  /* 0x009896800000995d */ /* 0x002fea0003900000 */
[----:B------:R-:W1:Y:S02]  /*dc90*/  @!P1 SYNCS.PHASECHK.TRANS64 P1, [R7+URZ+0x30c30], R20 ;  /* 0x030c3014070095a7 */ /* 0x000e64000802007f */
[----:B-1----:R-:W-:Y:S05]  /*dca0*/  @!P1 BRA `(.L_x_2577) ;  /* 0xfffffffc00f09947 */ /* 0x002fea000383ffff */
[----:B------:R-:W-:Y:S05]  /*dcb0*/  BRA `(.L_x_2576) ;  /* 0xffffff8000547947 */ /* 0x000fea000383ffff */
.L_x_2609:
[----:B------:R-:W-:Y:S01]  /*dcc0*/  BSSY B0, `(.L_x_2676) ;  /* 0x0000005000007945 */ /* 0x000fe20003800000 */
[----:B------:R-:W-:-:S07]  /*dcd0*/  IMAD.MOV.U32 R15, RZ, RZ, -0x1 ;  /* 0xffffffffff0f7424 */ /* 0x000fce00078e00ff */
[----:B------:R-:W-:Y:S05]  /*dce0*/  WARPSYNC.COLLECTIVE R15, `(.L_x_2677) ;  /* 0x000000000f087348 */ /* 0x000fea0003c00000 */
[----:B------:R-:W-:Y:S01]  /*dcf0*/  NOP ;  /* 0x0000000000007918 */ /* 0x000fe20000000000 */
[----:B------:R-:W-:Y:S01]  /*dd00*/  ENDCOLLECTIVE ;  /* 0x000000000000791b */ /* 0x000fe20003800000 */
.L_x_2677:
[----:B------:R-:W-:Y:S05]  /*dd10*/  BSYNC B0 ;  /* 0x0000000000007941 */ /* 0x000fea0003800000 */
.L_x_2676:
[----:B------:R-:W-:Y:S05]  /*dd20*/  BRA `(.L_x_2678) ;  /* 0xffffffcc006c7947 */ /* 0x000fea000383ffff */
.L_x_2622:
[----:B------:R-:W-:Y:S01]  /*dd30*/  BSSY B0, `(.L_x_2679) ;  /* 0x0000005000007945 */ /* 0x000fe20003800000 */
[----:B------:R-:W-:-:S07]  /*dd40*/  IMAD.MOV.U32 R15, RZ, RZ, -0x1 ;  /* 0xffffffffff0f7424 */ /* 0x000fce00078e00ff */
[----:B------:R-:W-:Y:S05]  /*dd50*/  WARPSYNC.COLLECTIVE R15, `(.L_x_2680) ;  /* 0x000000000f087348 */ /* 0x000fea0003c00000 */
[----:B------:R-:W-:Y:S01]  /*dd60*/  NOP ;  /* 0x0000000000007918 */ /* 0x000fe20000000000 */
[----:B------:R-:W-:Y:S01]  /*dd70*/  ENDCOLLECTIVE ;  /* 0x000000000000791b */ /* 0x000fe20003800000 */
.L_x_2680:
[----:B------:R-:W-:Y:S05]  /*dd80*/  BSYNC B0 ;  /* 0x0000000000007941 */ /* 0x000fea0003800000 */
.L_x_2679:
[----:B------:R-:W-:Y:S05]  /*dd90*/  BRA `(.L_x_2681) ;  /* 0xffffffd4000c7947 */ /* 0x000fea000383ffff */
.L_x_2634:
[----:B------:R-:W-:Y:S01]  /*dda0*/  BSSY B0, `(.L_x_2682) ;  /* 0x0000005000007945 */ /* 0x000fe20003800000 */
[----:B------:R-:W-:-:S07]  /*ddb0*/  IMAD.MOV.U32 R15, RZ, RZ, -0x1 ;  /* 0xffffffffff0f7424 */ /* 0x000fce00078e00ff */
[----:B------:R-:W-:Y:S05]  /*ddc0*/  WARPSYNC.COLLECTIVE R15, `(.L_x_2683) ;  /* 0x000000000f087348 */ /* 0x000fea0003c00000 */
[----:B------:R-:W-:Y:S01]  /*ddd0*/  NOP ;  /* 0x0000000000007918 */ /* 0x000fe20000000000 */
[----:B------:R-:W-:Y:S01]  /*dde0*/  ENDCOLLECTIVE ;  /* 0x000000000000791b */ /* 0x000fe20003800000 */
.L_x_2683:
[----:B------:R-:W-:Y:S05]  /*ddf0*/  BSYNC B0 ;  /* 0x0000000000007941 */ /* 0x000fea0003800000 */
.L_x_2682:
[----:B------:R-:W-:Y:S05]  /*de00*/  BRA `(.L_x_2684) ;  /* 0xffffffd8004c7947 */ /* 0x000fea000383ffff */
.L_x_2648:
[----:B-1----:R1:W2:Y:S02]  /*de10*/  SYNCS.PHASECHK.TRANS64.TRYWAIT P1, [R0+URZ+0x30c20], R11 ;  /* 0x030c200b000075a7 */ /* 0x0022a4000802017f */
[----:B--2---:R-:W-:Y:S05]  /*de20*/  @!P1 NANOSLEEP.SYNCS 0x989680 ;  /* 0x009896800000995d */ /* 0x004fea0003900000 */
[----:B------:R-:W2:Y:S02]  /*de30*/  @!P1 SYNCS.PHASECHK.TRANS64 P1, [R0+URZ+0x30c20], R11 ;  /* 0x030c200b000095a7 */ /* 0x000ea4000802007f */
[----:B--2---:R-:W-:Y:S05]  /*de40*/  @!P1 BRA `(.L_x_2648) ;  /* 0xfffffffc00f09947 */ /* 0x004fea000383ffff */
[----:B------:R-:W-:Y:S05]  /*de50*/  BRA `(.L_x_2685) ;  /* 0xffffffe000dc7947 */ /* 0x000fea000383ffff */
.L_x_2652:
[----:B--2---:R2:W3:Y:S02]  /*de60*/  SYNCS.PHASECHK.TRANS64.TRYWAIT P1, [R0+URZ+0x30c40], R19 ;  /* 0x030c4013000075a7 */ /* 0x0044e4000802017f */
[----:B---3--:R-:W-:Y:S05]  /*de70*/  @!P1 NANOSLEEP.SYNCS 0x989680 ;  /* 0x009896800000995d */ /* 0x008fea0003900000 */
[----:B------:R-:W3:Y:S02]  /*de80*/  @!P1 SYNCS.PHASECHK.TRANS64 P1, [R0+URZ+0x30c40], R19 ;  /* 0x030c4013000095a7 */ /* 0x000ee4000802007f */
[----:B---3--:R-:W-:Y:S05]  /*de90*/  @!P1 BRA `(.L_x_2652) ;  /* 0xfffffffc00f09947 */ /* 0x008fea000383ffff */
[----:B------:R-:W-:Y:S05]  /*dea0*/  BRA `(.L_x_2686) ;  /* 0xffffffe8001c7947 */ /* 0x000fea000383ffff */
.L_x_2654:
[----:B-1----:R1:W3:Y:S02]  /*deb0*/  SYNCS.PHASECHK.TRANS64.TRYWAIT P1, [R0+URZ+0x30c28], R19 ;  /* 0x030c2813000075a7 */ /* 0x0022e4000802017f */
[----:B---3--:R-:W-:Y:S05]  /*dec0*/  @!P1 NANOSLEEP.SYNCS 0x989680 ;  /* 0x009896800000995d */ /* 0x008fea0003900000 */
[----:B------:R-:W3:Y:S02]  /*ded0*/  @!P1 SYNCS.PHASECHK.TRANS64 P1, [R0+URZ+0x30c28], R19 ;  /* 0x030c2813000095a7 */ /* 0x000ee4000802007f */
[----:B---3--:R-:W-:Y:S05]  /*dee0*/  @!P1 BRA `(.L_x_2654) ;  /* 0xfffffffc00f09947 */ /* 0x008fea000383ffff */
[----:B------:R-:W-:Y:S05]  /*def0*/  BRA `(.L_x_2687) ;  /* 0xffffffe800a07947 */ /* 0x000fea000383ffff */
.L_x_2656:
[----:B---3--:R3:W4:Y:S02]  /*df00*/  SYNCS.PHASECHK.TRANS64.TRYWAIT P1, [R0+URZ+0x30c48], R19 ;  /* 0x030c4813000075a7 */ /* 0x008724000802017f */
[----:B----4-:R-:W-:Y:S05]  /*df10*/  @!P1 NANOSLEEP.SYNCS 0x989680 ;  /* 0x009896800000995d */ /* 0x010fea0003900000 */
[----:B------:R-:W4:Y:S02]  /*df20*/  @!P1 SYNCS.PHASECHK.TRANS64 P1, [R0+URZ+0x30c48], R19 ;  /* 0x030c4813000095a7 */ /* 0x000f24000802007f */
[----:B----4-:R-:W-:Y:S05]  /*df30*/  @!P1 BRA `(.L_x_2656) ;  /* 0xfffffffc00f09947 */ /* 0x010fea000383ffff */
[----:B------:R-:W-:Y:S05]  /*df40*/  BRA `(.L_x_2688) ;  /* 0xffffffec00247947 */ /* 0x000fea000383ffff */
.L_x_2658:
[----:B------:R-:W-:-:S07]  /*df50*/  SHF.L.U32 R4, R10, 0x1f, RZ ;  /* 0x0000001f0a047819 */ /* 0x000fce00000006ff */
.L_x_2689:
[----:B-1----:R1:W2:Y:S02]  /*df60*/  SYNCS.PHASECHK.TRANS64.TRYWAIT P1, [R0+URZ+0x30c20], R4 ;  /* 0x030c2004000075a7 */ /* 0x0022a4000802017f */
[----:B--2---:R-:W-:Y:S05]  /*df70*/  @!P1 NANOSLEEP.SYNCS 0x989680 ;  /* 0x009896800000995d */ /* 0x004fea0003900000 */
[----:B------:R-:W2:Y:S02]  /*df80*/  @!P1 SYNCS.PHASECHK.TRANS64 P1, [R0+URZ+0x30c20], R4 ;  /* 0x030c2004000095a7 */ /* 0x000ea4000802007f */
[----:B--2---:R-:W-:Y:S05]  /*df90*/  @!P1 BRA `(.L_x_2689) ;  /* 0xfffffffc00f09947 */ /* 0x004fea000383ffff */
[----:B------:R-:W-:Y:S05]  /*dfa0*/  BRA `(.L_x_2690) ;  /* 0xffffffec00907947 */ /* 0x000fea000383ffff */
.L_x_2661:
[----:B-1----:R1:W2:Y:S02]  /*dfb0*/  SYNCS.PHASECHK.TRANS64.TRYWAIT P1, [R0+URZ+0x30c40], R14 ;  /* 0x030c400e000075a7 */ /* 0x0022a4000802017f */
[----:B--2---:R-:W-:Y:S05]  /*dfc0*/  @!P1 NANOSLEEP.SYNCS 0x989680 ;  /* 0x009896800000995d */ /* 0x004fea0003900000 */
[----:B------:R-:W2:Y:S02]  /*dfd0*/  @!P1 SYNCS.PHASECHK.TRANS64 P1, [R0+URZ+0x30c40], R14 ;  /* 0x030c400e000095a7 */ /* 0x000ea4000802007f */
[----:B--2---:R-:W-:Y:S05]  /*dfe0*/  @!P1 BRA `(.L_x_2661) ;  /* 0xfffffffc00f09947 */ /* 0x004fea000383ffff */
[----:B------:R-:W-:Y:S05]  /*dff0*/  BRA `(.L_x_2691) ;  /* 0xfffffff000287947 */ /* 0x000fea000383ffff */
.L_x_2663:
[----:B--2---:R2:W3:Y:S02]  /*e000*/  SYNCS.PHASECHK.TRANS64.TRYWAIT P1, [R0+URZ+0x30c28], R14 ;  /* 0x030c280e000075a7 */ /* 0x0044e4000802017f */
[----:B---3--:R-:W-:Y:S05]  /*e010*/  @!P1 NANOSLEEP.SYNCS 0x989680 ;  /* 0x009896800000995d */ /* 0x008fea0003900000 */
[----:B------:R-:W3:Y:S02]  /*e020*/  @!P1 SYNCS.PHASECHK.TRANS64 P1, [R0+URZ+0x30c28], R14 ;  /* 0x030c280e000095a7 */ /* 0x000ee4000802007f */
[----:B---3--:R-:W-:Y:S05]  /*e030*/  @!P1 BRA `(.L_x_2663) ;  /* 0xfffffffc00f09947 */ /* 0x008fea000383ffff */
[----:B------:R-:W-:Y:S05]  /*e040*/  BRA `(.L_x_2692) ;  /* 0xfffffff000a07947 */ /* 0x000fea000383ffff */
.L_x_2665:
[----:B---3--:R3:W4:Y:S02]  /*e050*/  SYNCS.PHASECHK.TRANS64.TRYWAIT P0, [R4+URZ+0x30c40], R3 ;  /* 0x030c4003040075a7 */ /* 0x008724000800017f */
[----:B----4-:R-:W-:Y:S05]  /*e060*/  @!P0 NANOSLEEP.SYNCS 0x989680 ;  /* 0x009896800000895d */ /* 0x010fea0003900000 */
[----:B------:R-:W4:Y:S02]  /*e070*/  @!P0 SYNCS.PHASECHK.TRANS64 P0, [R4+URZ+0x30c40], R3 ;  /* 0x030c4003040085a7 */ /* 0x000f24000800007f */
[----:B----4-:R-:W-:Y:S05]  /*e080*/  @!P0 BRA `(.L_x_2665) ;  /* 0xfffffffc00f08947 */ /* 0x010fea000383ffff */
[----:B------:R-:W-:Y:S05]  /*e090*/  BRA `(.L_x_2693) ;  /* 0xfffffff400387947 */ /* 0x000fea000383ffff */
.L_x_2667:
[----:B------:R-:W-:Y:S01]  /*e0a0*/  BSSY B0, `(.L_x_2694) ;  /* 0x0000006000007945 */ /* 0x000fe20003800000 */
[----:B------:R-:W-:-:S07]  /*e0b0*/  IMAD.MOV.U32 R15, RZ, RZ, -0x1 ;  /* 0xffffffffff0f7424 */ /* 0x000fce00078e00ff */
[----:B------:R-:W-:Y:S05]  /*e0c0*/  WARPSYNC.COLLECTIVE R15, `(.L_x_2695) ;  /* 0x000000000f0c7348 */ /* 0x000fea0003c00000 */
[----:B------:R-:W-:Y:S02]  /*e0d0*/  ELECT P6, UR62, PT ;  /* 0x00000000003e782f */ /* 0x000fe400038c0000 */
[----:B------:R-:W-:Y:S01]  /*e0e0*/  MOV R14, UR62 ;  /* 0x0000003e000e7c02 */ /* 0x000fe20008000f00 */
[----:B------:R-:W-:Y:S10]  /*e0f0*/  ENDCOLLECTIVE ;  /* 0x000000000000791b */ /* 0x000ff40003800000 */
.L_x_2695:
[----:B------:R-:W-:Y:S05]  /*e100*/  BSYNC B0 ;  /* 0x0000000000007941 */ /* 0x000fea0003800000 */
.L_x_2694:
[----:B------:R-:W-:Y:S05]  /*e110*/  BRA `(.L_x_2696) ;  /* 0xfffffff400d87947 */ /* 0x000fea000383ffff */
.L_x_2669:
[----:B-1----:R1:W2:Y:S02]  /*e120*/  SYNCS.PHASECHK.TRANS64.TRYWAIT P0, [R7+URZ], R4 ;  /* 0x00000004070075a7 */ /* 0x0022a4000800017f */
[----:B--2---:R-:W-:Y:S05]  /*e130*/  @!P0 NANOSLEEP.SYNCS 0x989680 ;  /* 0x009896800000895d */ /* 0x004fea0003900000 */
[----:B------:R-:W2:Y:S02]  /*e140*/  @!P0 SYNCS.PHASECHK.TRANS64 P0, [R7+URZ], R4 ;  /* 0x00000004070085a7 */ /* 0x000ea4000800007f */
[----:B--2---:R-:W-:Y:S05]  /*e150*/  @!P0 BRA `(.L_x_2669) ;  /* 0xfffffffc00f08947 */ /* 0x004fea000383ffff */
[----:B------:R-:W-:Y:S05]  /*e160*/  BRA `(.L_x_2697) ;  /* 0xfffffff800187947 */ /* 0x000fea000383ffff */
.L_x_2670:
[----:B--2---:R2:W3:Y:S02]  /*e170*/  SYNCS.PHASECHK.TRANS64.TRYWAIT P0, [R3+URZ], R2 ;  /* 0x00000002030075a7 */ /* 0x0044e4000800017f */
[----:B---3--:R-:W-:Y:S05]  /*e180*/  @!P0 NANOSLEEP.SYNCS 0x989680 ;  /* 0x009896800000895d */ /* 0x008fea0003900000 */
[----:B------:R-:W3:Y:S02]  /*e190*/  @!P0 SYNCS.PHASECHK.TRANS64 P0, [R3+URZ], R2 ;  /* 0x00000002030085a7 */ /* 0x000ee4000800007f */
[----:B---3--:R-:W-:Y:S05]  /*e1a0*/  @!P0 BRA `(.L_x_2670) ;  /* 0xfffffffc00f08947 */ /* 0x008fea000383ffff */
[----:B------:R-:W-:Y:S05]  /*e1b0*/  BRA `(.L_x_2698) ;  /* 0xfffffff8000c7947 */ /* 0x000fea000383ffff */
.L_x_2672:
[----:B--2---:R2:W3:Y:S02]  /*e1c0*/  SYNCS.PHASECHK.TRANS64.TRYWAIT P0, [R5+URZ], R4 ;  /* 0x00000004050075a7 */ /* 0x0044e4000800017f */
[----:B---3--:R-:W-:Y:S05]  /*e1d0*/  @!P0 NANOSLEEP.SYNCS 0x989680 ;  /* 0x009896800000895d */ /* 0x008fea0003900000 */
[----:B------:R-:W3:Y:S02]  /*e1e0*/  @!P0 SYNCS.PHASECHK.TRANS64 P0, [R5+URZ], R4 ;  /* 0x00000004050085a7 */ /* 0x000ee4000800007f */
[----:B---3--:R-:W-:Y:S05]  /*e1f0*/  @!P0 BRA `(.L_x_2672) ;  /* 0xfffffffc00f08947 */ /* 0x008fea000383ffff */
[----:B------:R-:W-:Y:S05]  /*e200*/  BRA `(.L_x_2699) ;  /* 0xfffffff800107947 */ /* 0x000fea000383ffff */
.L_x_2700:
        /* <DEDUP_REMOVED lines=15> */
.L_x_3710:


//--------------------- .text._ZN7cutlass13device_kernelIN5flash11enable_sm90INS1_16FlashAttnBwdSm90INS1_25CollectiveMainloopBwdSm90ILi2ELi2ELi2EN4cute5tupleIJNS5_1CILi1EEES8_S8_EEENS6_IJNS7_ILi128EEESA_NS7_ILi64EEEEEENS_6half_tEfNS_4arch4Sm90ELb1ELb0ELb0ELb0ELb0ELb1ELb0ELb0ELi2ELi1ELi2ELi2ELb0EEENS1_24CollectiveEpilogueBwdGQAISC_fSF_Li256ELb0ELb0EEENS1_25SingleTileBwdLPTSchedulerILb0ELi128ELb0EEEEEEEEEvNT_6ParamsE --------------------------
	.section	.text._ZN7cutlass13device_kernelIN5flash11enable_sm90INS1_16FlashAttnBwdSm90INS1_25CollectiveMainloopBwdSm90ILi2ELi2ELi2EN4cute5tupleIJNS5_1CILi1EEES8_S8_EEENS6_IJNS7_ILi128EEESA_NS7_ILi64EEEEEENS_6half_tEfNS_4arch4Sm90ELb1ELb0ELb0ELb0ELb0ELb1ELb0ELb0ELi2ELi1ELi2ELi2ELb0EEENS1_24CollectiveEpilogueBwdGQAISC_fSF_Li256ELb0ELb0EEENS1_25SingleTileBwdLPTSchedulerILb0ELi128ELb0EEEEEEEEEvNT_6ParamsE,"ax",@progbits
	.align	128
.text._ZN7cutlass13device_kernelIN5flash11enable_sm90INS1_16FlashAttnBwdSm90INS1_25CollectiveMainloopBwdSm90ILi2ELi2ELi2EN4cute5tupleIJNS5_1CILi1EEES8_S8_EEENS6_IJNS7_ILi128EEESA_NS7_ILi64EEEEEENS_6half_tEfNS_4arch4Sm90ELb1ELb0ELb0ELb0ELb0ELb1ELb0ELb0ELi2ELi1ELi2ELi2ELb0EEENS1_24CollectiveEpilogueBwdGQAISC_fSF_Li256ELb0ELb0EEENS1_25SingleTileBwdLPTSchedulerILb0ELi128ELb0EEEEEEEEEvNT_6ParamsE:
        .type           _ZN7cutlass13device_kernelIN5flash11enable_sm90INS1_16FlashAttnBwdSm90INS1_25CollectiveMainloopBwdSm90ILi2ELi2ELi2EN4cute5tupleIJNS5_1CILi1EEES8_S8_EEENS6_IJNS7_ILi128EEESA_NS7_ILi64EEEEEENS_6half_tEfNS_4arch4Sm90ELb1ELb0ELb0ELb0ELb0ELb1ELb0ELb0ELi2ELi1ELi2ELi2ELb0EEENS1_24CollectiveEpilogueBwdGQAISC_fSF_Li256ELb0ELb0EEENS1_25SingleTileBwdLPTSchedulerILb0ELi128ELb0EEEEEEEEEvNT_6ParamsE,@function
        .size           _ZN7cutlass13device_kernelIN5flash11enable_sm90INS1_16FlashAttnBwdSm90INS1_25CollectiveMainloopBwdSm90ILi2ELi2ELi2EN4cute5tupleIJNS5_1CILi1EEES8_S8_EEENS6_IJNS7_ILi128EEESA_NS7_ILi64EEEEEENS_6half_tEfNS_4arch4Sm90ELb1ELb0ELb0ELb0ELb0ELb1ELb0ELb0ELi2ELi1ELi2ELi2ELb0EEENS1_24CollectiveEpilogueBwdGQAISC_fSF_Li256ELb0ELb0EEENS1_25SingleTileBwdLPTSchedulerILb0ELi128ELb0EEEEEEEEEvNT_6ParamsE,(.L_x_3711 - _ZN7cutlass13device_kernelIN5flash11enable_sm90INS1_16FlashAttnBwdSm90INS1_25CollectiveMainloopBwdSm90ILi2ELi2ELi2EN4cute5tupleIJNS5_1CILi1EEES8_S8_EEENS6_IJNS7_ILi128EEESA_NS7_ILi64EEEEEENS_6half_tEfNS_4arch4Sm90ELb1ELb0ELb0ELb0ELb0ELb1ELb0ELb0ELi2ELi1ELi2ELi2ELb0EEENS1_24CollectiveEpilogueBwdGQAISC_fSF_Li256ELb0ELb0EEENS1_25SingleTileBwdLPTSchedulerILb0ELi128ELb0EEEEEEEEEvNT_6ParamsE)
        .other          _ZN7cutlass13device_kernelIN5flash11enable_sm90INS1_16FlashAttnBwdSm90INS1_25CollectiveMainloopBwdSm90ILi2ELi2ELi2EN4cute5tupleIJNS5_1CILi1EEES8_S8_EEENS6_IJNS7_ILi128EEESA_NS7_ILi64EEEEEENS_6half_tEfNS_4arch4Sm90ELb1ELb0ELb0ELb0ELb0ELb1ELb0ELb0ELi2ELi1ELi2ELi2ELb0EEENS1_24CollectiveEpilogueBwdGQAISC_fSF_Li256ELb0ELb0EEENS1_25SingleTileBwdLPTSchedulerILb0ELi128ELb0EEEEEEEEEvNT_6ParamsE,@"STO_CUDA_ENTRY STV_DEFAULT"
_ZN7cutlass13device_kernelIN5flash11enable_sm90INS1_16FlashAttnBwdSm90INS1_25CollectiveMainloopBwdSm90ILi2ELi2ELi2EN4cute5tupleIJNS5_1CILi1EEES8_S8_EEENS6_IJNS7_ILi128EEESA_NS7_ILi64EEEEEENS_6half_tEfNS_4arch4Sm90ELb1ELb0ELb0ELb0ELb0ELb1ELb0ELb0ELi2ELi1ELi2ELi2ELb0EEENS1_24CollectiveEpilogueBwdGQAISC_fSF_Li256ELb0ELb0EEENS1_25SingleTileBwdLPTSchedulerILb0ELi128ELb0EEEEEEEEEvNT_6ParamsE:
        /* <DEDUP_REMOVED lines=24> */
.L_x_2702:
[----:B------:R-:W-:Y:S05]  /*0180*/  BSYNC B0 ;  /* 0x0000000000007941 */ /* 0x000fea0003800000 */
.L_x_2701:
        /* <DEDUP_REMOVED lines=37> */
.L_x_2703:
        /* <DEDUP_REMOVED lines=22> */
.L_x_2704:
[----:B------:R-:W-:Y:S01]  /*0540*/  PLOP3.LUT P0, PT, PT, PT, UP0, 0x80, 0x0 ;  /* 0x000000000000781c */ /* 0x000fe20003f0f008 */
[----:B------:R-:W-:Y:S01]  /*0550*/  NOP ;  /* 0x0000000000007918 */ /* 0x000fe20000000000 */
[----:B------:R-:W-:Y:S01]  /*0560*/  BSSY B6, `(.L_x_2705) ;  /* 0x0000bd2000067945 */ /* 0x000fe20003800000 */
[----:B-12-4-:R-:W-:Y:S10]  /*0570*/  BAR.SYNC.DEFER_BLOCKING 0x0 ;  /* 0x0000000000007b1d */ /* 0x016ff40000010000 */
[----:B------:R-:W-:Y:S05]  /*0580*/  @!P0 BRA `(.L_x_2706) ;  /* 0x0000009000088947 */ /* 0x000fea0003800000 */
.L_x_2707:
[----:B------:R-:W-:-:S08]  /*0590*/  NOP ;  /* 0x0000000000007918 */ /* 0x000fd00000000000 */
[----:B------:R-:W1:Y:S02]  /*05a0*/  USETMAXREG.TRY_ALLOC.CTAPOOL UP0, 0xf0 ;  /* 0x000000f0000079c8 */ /* 0x000e640008000600 */
[----:B-1----:R-:W-:-:S13]  /*05b0*/  PLOP3.LUT P0, PT, PT, PT, UP0, 0x80, 0x0 ;  /* 0x000000000000781c */ /* 0x002fda0003f0f008 */
[----:B------:R-:W-:Y:S05]  /*05c0*/  @!P0 BRA `(.L_x_2707) ;  /* 0xfffffffc00f08947 */ /* 0x000fea000383ffff */
[----:B------:R-:W-:Y:S01]  /*05d0*/  LOP3.LUT R0, R0, 0x3, RZ, 0xc0, !PT ;  /* 0x0000000300007812 */ /* 0x000fe200078ec0ff */
[----:B------:R-:W1:Y:S01]  /*05e0*/  S2R R2, SR_TID.X ;  /* 0x0000000000027919 */ /* 0x000e620000002100 */
        /* <DEDUP_REMOVED lines=26> */
.L_x_2708:
[----:B------:R-:W-:Y:S01]  /*0790*/  ULDC UR7, c[0x0][0x8cc] ;  /* 0x0002330000077ab9 */ /* 0x000fe20000000800 */
[----:B------:R-:W-:Y:S01]  /*07a0*/  UMOV UR37, UR10 ;  /* 0x0000000a00257c82 */ /* 0x000fe20008000000 */
[----:B------:R-:W-:-:S11]  /*07b0*/  UISETP.NE.AND UP0, UPT, UR7, 0x1, UPT ;  /* 0x000000010700788c */ /* 0x000fd6000bf05270 */
[----:B------:R-:W-:Y:S02]  /*07c0*/  @UP0 ULDC.64 UR8, c[0x0][0x8d0] ;  /* 0x0002340000080ab9 */ /* 0x000fe40000000a00 */
[----:B------:R-:W-:-:S04]  /*07d0*/  UIMAD.WIDE.U32 UR4, UR10, UR8, URZ ;  /* 0x000000080a0472a5 */ /* 0x000fc8000f8e003f */
[----:B------:R-:W-:-:S04]  /*07e0*/  @UP0 USHF.R.U32.HI UR37, URZ, UR9, UR5 ;  /* 0x000000093f250299 */ /* 0x000fc80008011605 */
[----:B------:R-:W-:-:S12]  /*07f0*/  UIMAD UR4, UR37, UR7, URZ ;  /* 0x00000007250472a4 */ /* 0x000fd8000f8e023f */
.L_x_2709:
        /* <DEDUP_REMOVED lines=15> */
[----:B------:R-:W-:Y:S01]  /*08f0*/  IMAD.U32 R0, RZ, RZ, UR4 ;  /* 0x00000004ff007e24 */ /* 0x000fe2000f8e00ff */
[----:B------:R-:W-:Y:S01]  /*0900*/  ULEA UR4, UR37, UR39, 0x7 ;  /* 0x0000002725047291 */ /* 0x000fe2000f8e383f */
[----:B------:R-:W-:Y:S01]  /*0910*/  PLOP3.LUT P0, PT, PT, PT, PT, 0x80, 0x0 ;  /* 0x000000000000781c */ /* 0x000fe20003f0f070 */
[----:B------:R-:W-:Y:S01]  /*0920*/  ULDC UR5, c[0x0][0x290] ;  /* 0x0000a40000057ab9 */ /* 0x000fe20000000800 */
[----:B------:R-:W-:Y:S01]  /*0930*/  ULDC UR6, c[0x0][0x74c] ;  /* 0x0001d30000067ab9 */ /* 0x000fe20000000800 */
[----:B------:R-:W-:Y:S01]  /*0940*/  UIADD3 UR39, UR39, 0x7f, URZ ;  /* 0x0000007f27277890 */ /* 0x000fe2000fffe03f */
[----:B------:R1:W-:Y:S01]  /*0950*/  STL [R1+0x3c], R0 ;  /* 0x00003c0001007387 */ /* 0x0003e20000100800 */
[----:B------:R-:W-:Y:S01]  /*0960*/  UIADD3 UR4, -UR6, UR4, -UR5 ;  /* 0x0000000406047290 */ /* 0x000fe2000fffe905 */
[----:B------:R-:W-:Y:S02]  /*0970*/  CS2R R152, SRZ ;  /* 0x0000000000987805 */ /* 0x000fe4000001ff00 */
[----:B------:R-:W-:-:S02]  /*0980*/  CS2R R184, SRZ ;  /* 0x0000000000b87805 */ /* 0x000fc4000001ff00 */
[----:B------:R-:W-:Y:S01]  /*0990*/  CS2R R154, SRZ ;  /* 0x00000000009a7805 */ /* 0x000fe2000001ff00 */
[----:B------:R-:W-:Y:S01]  /*09a0*/  USHF.R.S32.HI UR5, URZ, 0x1f, UR4 ;  /* 0x0000001f3f057899 */ /* 0x000fe20008011404 */
[----:B------:R-:W-:Y:S02]  /*09b0*/  CS2R R156, SRZ ;  /* 0x00000000009c7805 */ /* 0x000fe4000001ff00 */
        /* <DEDUP_REMOVED lines=17> */
[----:B------:R-:W-:Y:S01]  /*0ad0*/  CS2R R178, SRZ ;  /* 0x0000000000b27805 */ /* 0x000fe2000001ff00 */
[----:B------:R-:W-:Y:S01]  /*0ae0*/  UISETP.GT.AND UP0, UPT, UR40, UR41, UPT ;  /* 0x000000292800728c */ /* 0x000fe2000bf04270 */
[----:B------:R-:W-:Y:S02]  /*0af0*/  CS2R R180, SRZ ;  /* 0x0000000000b47805 */ /* 0x000fe4000001ff00 */
[----:B------:R-:W-:Y:S02]  /*0b00*/  CS2R R182, SRZ ;  /* 0x0000000000b67805 */ /* 0x000fe4000001ff00 */
[----:B------:R-:W-:Y:S02]  /*0b10*/  CS2R R186, SRZ ;  /* 0x0000000000ba7805 */ /* 0x000fe4000001ff00 */
[----:B------:R-:W-:-:S02]  /*0b20*/  CS2R R188, SRZ ;  /* 0x0000000000bc7805 */ /* 0x000fc4000001ff00 */
[----:B------:R-:W-:Y:S02]  /*0b30*/  CS2R R190, SRZ ;  /* 0x0000000000be7805 */ /* 0x000fe4000001ff00 */
[----:B------:R-:W-:Y:S02]  /*0b40*/  PLOP3.LUT P1, PT, PT, PT, UP0, 0x80, 0x0 ;  /* 0x000000000000781c */ /* 0x000fe40003f2f008 */
        /* <DEDUP_REMOVED lines=12> */
[----:B-1----:R-:W-:Y:S06]  /*0c10*/  @!P1 BRA `(.L_x_2711) ;  /* 0x0000008000749947 */ /* 0x002fec0003800000 */
        /* <DEDUP_REMOVED lines=21> */
.L_x_2713:
        /* <DEDUP_REMOVED lines=15> */
.L_x_2712:
        /* <DEDUP_REMOVED lines=22> */
.L_x_2715:
        /* <DEDUP_REMOVED lines=15> */
.L_x_2714:
[----:B------:R-:W-:Y:S01]  /*10b0*/  SHF.R.S32.HI R5, RZ, 0x1f, R16 ;  /* 0x0000001fff057819 */ /* 0x000fe20000011410 */
[----:B------:R-:W-:-:S03]  /*10c0*/  UMOV UR4, 0xffffffff ;  /* 0xffffffff00047882 */ /* 0x000fc60000000000 */
[----:B------:R-:W-:-:S04]  /*10d0*/  LEA.HI R0, R5, R16, RZ, 0x7 ;  /* 0x0000001005007211 */ /* 0x000fc800078f38ff */
[----:B------:R-:W-:Y:S01]  /*10e0*/  SHF.R.S32.HI R13, RZ, 0x7, R0 ;  /* 0x00000007ff0d7819 */ /* 0x000fe20000011400 */
[----:B------:R-:W-:Y:S06]  /*10f0*/  BRA.DIV UR4, `(.L_x_2716) ;  /* 0x000000b204687947 */ /* 0x000fec000b800000 */
[----:B------:R1:W2:Y:S02]  /*1100*/  SHFL.IDX PT, R14, R13, RZ, 0x1f ;  /* 0x00001fff0d0e7589 */ /* 0x0002a400000e0000 */
.L_x_2802:
[----:B------:R-:W-:Y:S01]  /*1110*/  SHF.L.U32 R15, RZ, 0x1f, RZ ;  /* 0x0000001fff0f7819 */ /* 0x000fe200000006ff */
[----:B------:R-:W-:Y:S01]  /*1120*/  IMAD.SHL.U32 R3, R16, 0x40, RZ ;  /* 0x0000004010037824 */ /* 0x000fe200078e00ff */
[CC--:B------:R-:W-:Y:S02]  /*1130*/  LEA.HI R7, R5.reuse, R16.reuse, RZ, 0x5 ;  /* 0x0000001005077211 */ /* 0x0c0fe400078f28ff */
[----:B------:R-:W3:Y:S01]  /*1140*/  SYNCS.PHASECHK.TRANS64.TRYWAIT P0, [R236+URZ+0x30c00], R15 ;  /* 0x030c000fec0075a7 */ /* 0x000ee2000800017f */
[----:B------:R-:W-:Y:S02]  /*1150*/  LEA.HI R6, R5, R16, RZ, 0x4 ;  /* 0x0000001005067211 */ /* 0x000fe400078f20ff */
[----:B------:R-:W-:Y:S02]  /*1160*/  SHF.R.S32.HI R2, RZ, 0x5, R7 ;  /* 0x00000005ff027819 */ /* 0x000fe40000011407 */
[----:B------:R-:W-:Y:S02]  /*1170*/  SHF.R.S32.HI R11, RZ, 0x4, R6 ;  /* 0x00000004ff0b7819 */ /* 0x000fe40000011406 */
[----:B------:R-:W-:Y:S01]  /*1180*/  LOP3.LUT R4, R3, 0x1c0, RZ, 0xc0, !PT ;  /* 0x000001c003047812 */ /* 0x000fe200078ec0ff */
[----:B------:R-:W-:Y:S01]  /*1190*/  IMAD.SHL.U32 R9, R2, 0x10, RZ ;  /* 0x0000001002097824 */ /* 0x000fe200078e00ff */
[----:B------:R-:W-:-:S02]  /*11a0*/  LEA.HI R8, R6, R11, RZ, 0x1 ;  /* 0x0000000b06087211 */ /* 0x000fc400078f08ff */
[----:B--2---:R-:W-:Y:S02]  /*11b0*/  LEA.HI R2, R14, R14, RZ, 0x1 ;  /* 0x0000000e0e027211 */ /* 0x004fe400078f08ff */
[----:B------:R-:W-:Y:S02]  /*11c0*/  LOP3.LUT R8, R8, 0x7ffffe, RZ, 0xc0, !PT ;  /* 0x007ffffe08087812 */ /* 0x000fe400078ec0ff */
[----:B------:R-:W-:Y:S02]  /*11d0*/  LEA.HI R3, R5, R16, RZ, 0x3 ;  /* 0x0000001005037211 */ /* 0x000fe400078f18ff */
[----:B------:R-:W-:Y:S01]  /*11e0*/  LOP3.LUT R6, R4, 0x30, R9, 0xf8, !PT ;  /* 0x0000003004067812 */ /* 0x000fe200078ef809 */
[----:B------:R-:W-:Y:S01]  /*11f0*/  IMAD.IADD R8, R11, 0x1, -R8 ;  /* 0x000000010b087824 */ /* 0x000fe200078e0a08 */
[----:B------:R-:W-:Y:S02]  /*1200*/  LOP3.LUT R229, R2, 0xffffe, RZ, 0xc0, !PT ;  /* 0x000ffffe02e57812 */ /* 0x000fe400078ec0ff */
[----:B------:R-:W-:Y:S01]  /*1210*/  LOP3.LUT R3, R6, 0x8, R3, 0xf8, !PT ;  /* 0x0000000806037812 */ /* 0x000fe200078ef803 */
[----:B------:R-:W-:Y:S01]  /*1220*/  IMAD R8, R13, 0x10, R8 ;  /* 0x000000100d087824 */ /* 0x000fe200078e0208 */
[----:B------:R-:W-:Y:S01]  /*1230*/  SHF.R.U32.HI R4, RZ, 0x3, R4 ;  /* 0x00000003ff047819 */ /* 0x000fe20000011604 */
[----:B------:R-:W-:-:S03]  /*1240*/  IMAD.IADD R229, R14, 0x1, -R229 ;  /* 0x000000010ee57824 */ /* 0x000fc600078e0ae5 */
[----:B------:R-:W-:Y:S01]  /*1250*/  LOP3.LUT R3, R3, R4, RZ, 0x3c, !PT ;  /* 0x0000000403037212 */ /* 0x000fe200078e3cff */
[----:B---3--:R-:W-:Y:S06]  /*1260*/  @P0 BRA `(.L_x_2717) ;  /* 0x0000000000080947 */ /* 0x008fec0003800000 */
[----:B------:R-:W2:Y:S02]  /*1270*/  SYNCS.PHASECHK.TRANS64.TRYWAIT P0, [R236+URZ+0x30c00], R15 ;  /* 0x030c000fec0075a7 */ /* 0x000ea4000800017f */
[----:B--2---:R-:W-:Y:S05]  /*1280*/  @!P0 BRA `(.L_x_2718) ;  /* 0x000000b000208947 */ /* 0x004fea0003800000 */
.L_x_2717:
[----:B------:R-:W-:Y:S01]  /*1290*/  ULDC UR6, c[0x0][0x290] ;  /* 0x0000a40000067ab9 */ /* 0x000fe20000000800 */
[----:B------:R-:W-:Y:S01]  /*12a0*/  ULDC UR5, c[0x0][0x74c] ;  /* 0x0001d30000057ab9 */ /* 0x000fe20000000800 */
[----:B------:R-:W-:Y:S01]  /*12b0*/  UIADD3 UR4, UR39, -UR6, URZ ;  /* 0x8000000627047290 */ /* 0x000fe2000fffe03f */
[----:B------:R-:W-:Y:S01]  /*12c0*/  IMAD.U32 R2, R8, 0x200, R3 ;  /* 0x0000020008027824 */ /* 0x000fe200078e0003 */
[----:B------:R-:W-:Y:S01]  /*12d0*/  LOP3.LUT R3, R0, 0xffffff80, RZ, 0xc0, !PT ;  /* 0xffffff8000037812 */ /* 0x000fe200078ec0ff */
[----:B------:R-:W-:Y:S01]  /*12e0*/  IMAD.MOV.U32 R0, RZ, RZ, RZ ;  /* 0x000000ffff007224 */ /* 0x000fe200078e00ff */
[----:B------:R-:W-:Y:S01]  /*12f0*/  ULEA UR4, UR37, UR4, 0x7 ;  /* 0x0000000425047291 */ /* 0x000fe2000f8e383f */
[----:B------:R-:W-:Y:S01]  /*1300*/  IMAD.MOV.U32 R4, RZ, RZ, RZ ;  /* 0x000000ffff047224 */ /* 0x000fe200078e00ff */
[----:B------:R3:W-:Y:S01]  /*1310*/  STL [R1+0x30], R2 ;  /* 0x0000300201007387 */ /* 0x0007e20000100800 */
[----:B------:R-:W-:Y:S01]  /*1320*/  IMAD.IADD R6, R16, 0x1, -R3 ;  /* 0x0000000110067824 */ /* 0x000fe200078e0a03 */
[----:B------:R-:W-:Y:S01]  /*1330*/  UIADD3 UR4, UR4, -UR5, URZ ;  /* 0x8000000504047290 */ /* 0x000fe2000fffe03f */
[----:B------:R-:W-:-:S02]  /*1340*/  CS2R R152, SRZ ;  /* 0x0000000000987805 */ /* 0x000fc4000001ff00 */
[----:B------:R-:W-:Y:S01]  /*1350*/  CS2R R154, SRZ ;  /* 0x00000000009a7805 */ /* 0x000fe2000001ff00 */
[--C-:B------:R-:W-:Y:S01]  /*1360*/  IMAD R9, R13, 0x400, R6.reuse ;  /* 0x000004000d097824 */ /* 0x100fe200078e0206 */
[----:B------:R-:W-:Y:S01]  /*1370*/  USHF.R.S32.HI UR5, URZ, 0x1f, UR4 ;  /* 0x0000001f3f057899 */ /* 0x000fe20008011404 */
[----:B------:R-:W-:Y:S02]  /*1380*/  SHF.R.S32.HI R11, RZ, 0x1f, R6 ;  /* 0x0000001fff0b7819 */ /* 0x000fe40000011406 */
[----:B------:R-:W-:Y:S01]  /*1390*/  CS2R R156, SRZ ;  /* 0x00000000009c7805 */ /* 0x000fe2000001ff00 */
[----:B------:R-:W-:Y:S01]  /*13a0*/  IMAD.SHL.U32 R9, R9, 0x4, RZ ;  /* 0x0000000409097824 */ /* 0x000fe200078e00ff */
[----:B------:R-:W-:Y:S01]  /*13b0*/  ULEA.HI UR5, UR5, UR4, URZ, 0x7 ;  /* 0x0000000405057291 */ /* 0x000fe2000f8f383f */
[----:B------:R-:W-:Y:S01]  /*13c0*/  LEA.HI R10, R11, R6, RZ, 0x2 ;  /* 0x000000060b0a7211 */ /* 0x000fe200078f10ff */
[----:B------:R4:W-:Y:S01]  /*13d0*/  STL [R1+0x20], R11 ;  /* 0x0000200b01007387 */ /* 0x0009e20000100800 */
[----:B------:R-:W-:Y:S01]  /*13e0*/  CS2R R158, SRZ ;  /* 0x00000000009e7805 */ /* 0x000fe2000001ff00 */
[----:B------:R-:W-:Y:S01]  /*13f0*/  ULEA.HI.SX32 UR5, UR5, 0x1, 0x19 ;  /* 0x0000000105057891 */ /* 0x000fe2000f8fca3f */
[----:B------:R-:W-:-:S02]  /*1400*/  LOP3.LUT R3, R10, 0xfffffffc, RZ, 0xc0, !PT ;  /* 0xfffffffc0a037812 */ /* 0x000fc400078ec0ff */
[----:B------:R-:W-:Y:S02]  /*1410*/  CS2R R160, SRZ ;  /* 0x0000000000a07805 */ /* 0x000fe4000001ff00 */
[----:B------:R-:W-:Y:S02]  /*1420*/  CS2R R162, SRZ ;  /* 0x0000000000a27805 */ /* 0x000fe4000001ff00 */
[----:B------:R-:W-:Y:S02]  /*1430*/  CS2R R164, SRZ ;  /* 0x0000000000a47805 */ /* 0x000fe4000001ff00 */
[----:B------:R-:W-:Y:S01]  /*1440*/  CS2R R166, SRZ ;  /* 0x0000000000a67805 */ /* 0x000fe2000001ff00 */
[----:B---3--:R-:W-:Y:S01]  /*1450*/  IMAD.U32 R2, RZ, RZ, UR5 ;  /* 0x00000005ff027e24 */ /* 0x008fe2000f8e00ff */
[----:B------:R-:W-:Y:S02]  /*1460*/  CS2R R168, SRZ ;  /* 0x0000000000a87805 */ /* 0x000fe4000001ff00 */
[----:B------:R-:W-:-:S02]  /*1470*/  CS2R R170, SRZ ;  /* 0x0000000000aa7805 */ /* 0x000fc4000001ff00 */
[----:B------:R-:W-:Y:S02]  /*1480*/  CS2R R172, SRZ ;  /* 0x0000000000ac7805 */ /* 0x000fe4000001ff00 */
[----:B------:R-:W-:Y:S02]  /*1490*/  CS2R R174, SRZ ;  /* 0x0000000000ae7805 */ /* 0x000fe4000001ff00 */
[----:B------:R-:W-:Y:S02]  /*14a0*/  VIMNMX R12, R2, UR40, PT ;  /* 0x00000028020c7c48 */ /* 0x000fe4000bfe0100 */
[----:B------:R-:W-:Y:S02]  /*14b0*/  CS2R R176, SRZ ;  /* 0x0000000000b07805 */ /* 0x000fe4000001ff00 */
[----:B------:R-:W-:Y:S02]  /*14c0*/  CS2R R178, SRZ ;  /* 0x0000000000b27805 */ /* 0x000fe4000001ff00 */
[----:B------:R-:W-:-:S02]  /*14d0*/  CS2R R180, SRZ ;  /* 0x0000000000b47805 */ /* 0x000fc4000001ff00 */
[----:B------:R-:W-:Y:S01]  /*14e0*/  ISETP.LE.AND P0, PT, R12, UR41, PT ;  /* 0x000000290c007c0c */ /* 0x000fe2000bf03270 */
[----:B------:R4:W-:Y:S01]  /*14f0*/  STL [R1], R12 ;  /* 0x0000000c01007387 */ /* 0x0009e20000100800 */
[----:B------:R-:W-:Y:S02]  /*1500*/  CS2R R182, SRZ ;  /* 0x0000000000b67805 */ /* 0x000fe4000001ff00 */
[----:B------:R-:W-:Y:S02]  /*1510*/  CS2R R184, SRZ ;  /* 0x0000000000b87805 */ /* 0x000fe4000001ff00 */
[----:B------:R-:W-:Y:S01]  /*1520*/  CS2R R186, SRZ ;  /* 0x0000000000ba7805 */ /* 0x000fe2000001ff00 */
[----:B------:R4:W-:Y:S01]  /*1530*/  STL [R1+0x14], R10 ;  /* 0x0000140a01007387 */ /* 0x0009e20000100800 */
        /* <DEDUP_REMOVED lines=13> */
[----:B------:R-:W-:Y:S01]  /*1610*/  CS2R R214, SRZ ;  /* 0x0000000000d67805 */ /* 0x000fe2000001ff00 */
[----:B------:R-:W-:-:S02]  /*1620*/  IMAD R2, R9, 0x4, R236 ;  /* 0x0000000409027824 */ /* 0x000fc400078e02ec */
[----:B------:R-:W-:Y:S01]  /*1630*/  IMAD.IADD R3, R6, 0x1, -R3 ;  /* 0x0000000106037824 */ /* 0x000fe200078e0a03 */
[----:B----4-:R-:W-:Y:S06]  /*1640*/  @P0 BRA `(.L_x_2719) ;  /* 0x0000003c000c0947 */ /* 0x010fec0003800000 */
[----:B------:R-:W-:Y:S01]  /*1650*/  UIMAD UR4, UR37, -0x80, UR6 ;  /* 0xffffff80250478a4 */ /* 0x000fe2000f8e0206 */
[----:B------:R-:W-:Y:S02]  /*1660*/  LOP3.LUT R7, R7, 0xffffffe0, RZ, 0xc0, !PT ;  /* 0xffffffe007077812 */ /* 0x000fe400078ec0ff */
[----:B------:R-:W-:Y:S02]  /*1670*/  CS2R R182, SRZ ;  /* 0x0000000000b67805 */ /* 0x000fe4000001ff00 */
[----:B------:R-:W-:Y:S02]  /*1680*/  LEA.HI R6, R11, R6, RZ, 0x5 ;  /* 0x000000060b067211 */ /* 0x000fe400078f28ff */
[----:B------:R-:W-:Y:S02]  /*1690*/  CS2R R180, SRZ ;  /* 0x0000000000b47805 */ /* 0x000fe4000001ff00 */
[----:B------:R-:W-:Y:S01]  /*16a0*/  LEA.HI R0, R13, R13, RZ, 0x1 ;  /* 0x0000000d0d007211 */ /* 0x000fe200078f08ff */
[----:B------:R-:W-:Y:S01]  /*16b0*/  IMAD.IADD R7, R16, 0x1, -R7 ;  /* 0x0000000110077824 */ /* 0x000fe200078e0a07 */
[----:B------:R-:W-:Y:S01]  /*16c0*/  SHF.R.S32.HI R6, RZ, 0x5, R6 ;  /* 0x00000005ff067819 */ /* 0x000fe20000011406 */
[----:B------:R-:W-:Y:S01]  /*16d0*/  IMAD.U32 R9, RZ, RZ, UR4 ;  /* 0x00000004ff097e24 */ /* 0x000fe2000f8e00ff */
[----:B------:R-:W-:-:S02]  /*16e0*/  LOP3.LUT R4, R0, 0xfffffffe, RZ, 0xc0, !PT ;  /* 0xfffffffe00047812 */ /* 0x000fc400078ec0ff */
[----:B------:R-:W-:Y:S02]  /*16f0*/  CS2R R178, SRZ ;  /* 0x0000000000b27805 */ /* 0x000fe4000001ff00 */
[----:B------:R-:W-:Y:S01]  /*1700*/  SHF.R.S32.HI R0, RZ, 0x1f, R7 ;  /* 0x0000001fff007819 */ /* 0x000fe20000011407 */
[----:B------:R-:W-:Y:S01]  /*1710*/  IMAD R8, R6, -0x10, R9 ;  /* 0xfffffff006087824 */ /* 0x000fe200078e0209 */
[----:B------:R-:W-:Y:S01]  /*1720*/  SHF.R.S32.HI R6, RZ, 0x2, R10 ;  /* 0x00000002ff067819 */ /* 0x000fe2000001140a */
[----:B-1----:R-:W-:Y:S01]  /*1730*/  IMAD.IADD R13, R13, 0x1, -R4 ;  /* 0x000000010d0d7824 */ /* 0x002fe200078e0a04 */
[----:B------:R-:W-:Y:S02]  /*1740*/  SHF.R.S32.HI R9, RZ, 0x1f, R10 ;  /* 0x0000001fff097819 */ /* 0x000fe4000001140a */
[----:B------:R-:W-:Y:S02]  /*1750*/  CS2R R176, SRZ ;  /* 0x0000000000b07805 */ /* 0x000fe4000001ff00 */
[----:B------:R-:W-:-:S02]  /*1760*/  LEA.HI R4, R0, R7, RZ, 0x3 ;  /* 0x0000000700047211 */ /* 0x000fc400078f18ff */
[----:B------:R-:W-:Y:S02]  /*1770*/  CS2R R174, SRZ ;  /* 0x0000000000ae7805 */ /* 0x000fe4000001ff00 */
[----:B------:R-:W-:Y:S02]  /*1780*/  LEA.HI R7, R0, R7, RZ, 0x2 ;  /* 0x0000000700077211 */ /* 0x000fe400078f10ff */
[----:B------:R-:W-:Y:S02]  /*1790*/  CS2R R172, SRZ ;  /* 0x0000000000ac7805 */ /* 0x000fe4000001ff00 */
[----:B------:R-:W-:Y:S02]  /*17a0*/  LEA.HI R9, R9, R6, RZ, 0x3 ;  /* 0x0000000609097211 */ /* 0x000fe400078f18ff */
[----:B------:R-:W-:Y:S02]  /*17b0*/  CS2R R170, SRZ ;  /* 0x0000000000aa7805 */ /* 0x000fe4000001ff00 */
[----:B------:R-:W-:-:S02]  /*17c0*/  LEA.HI R10, R5, R16, RZ, 0x2 ;  /* 0x00000010050a7211 */ /* 0x000fc400078f10ff */
[----:B------:R-:W-:Y:S02]  /*17d0*/  CS2R R168, SRZ ;  /* 0x0000000000a87805 */ /* 0x000fe4000001ff00 */
[--C-:B------:R-:W-:Y:S02]  /*17e0*/  SHF.R.S32.HI R0, RZ, 0x3, R4.reuse ;  /* 0x00000003ff007819 */ /* 0x100fe40000011404 */
[----:B------:R-:W-:Y:S02]  /*17f0*/  CS2R R166, SRZ ;  /* 0x0000000000a67805 */ /* 0x000fe4000001ff00 */
[----:B------:R-:W-:Y:S02]  /*1800*/  SHF.R.S32.HI R5, RZ, 0x1f, R4 ;  /* 0x0000001fff057819 */ /* 0x000fe40000011404 */
[----:B------:R-:W-:Y:S02]  /*1810*/  CS2R R164, SRZ ;  /* 0x0000000000a47805 */ /* 0x000fe4000001ff00 */
[----:B------:R-:W-:-:S02]  /*1820*/  LOP3.LUT R9, R9, 0xfffffff8, RZ, 0xc0, !PT ;  /* 0xfffffff809097812 */ /* 0x000fc400078ec0ff */
[----:B------:R-:W-:Y:S02]  /*1830*/  CS2R R162, SRZ ;  /* 0x0000000000a27805 */ /* 0x000fe4000001ff00 */
[----:B------:R-:W-:Y:S02]  /*1840*/  SHF.R.S32.HI R4, RZ, 0x2, R7 ;  /* 0x00000002ff047819 */ /* 0x000fe40000011407 */
[----:B------:R-:W-:Y:S02]  /*1850*/  CS2R R160, SRZ ;  /* 0x0000000000a07805 */ /* 0x000fe4000001ff00 */
[----:B------:R-:W-:Y:S02]  /*1860*/  LEA.HI R5, R5, R0, RZ, 0x4 ;  /* 0x0000000005057211 */ /* 0x000fe400078f20ff */
[----:B------:R-:W-:Y:S02]  /*1870*/  CS2R R158, SRZ ;  /* 0x00000000009e7805 */ /* 0x000fe4000001ff00 */
[----:B------:R-:W-:Y:S01]  /*1880*/  IADD3 R12, R8, R9, -R6 ;  /* 0x00000009080c7210 */ /* 0x000fe20007ffe806 */
[C---:B------:R-:W-:Y:S01]  /*1890*/  VIADD R6, R4.reuse, 0x8 ;  /* 0x0000000804067836 */ /* 0x040fe20000000000 */
[----:B------:R-:W-:Y:S01]  /*18a0*/  LOP3.LUT R9, R5, 0x1ffffff0, RZ, 0xc0, !PT ;  /* 0x1ffffff005097812 */ /* 0x000fe200078ec0ff */
[----:B------:R-:W-:Y:S01]  /*18b0*/  VIADD R14, R4, 0x18 ;  /* 0x00000018040e7836 */ /* 0x000fe20000000000 */
[----:B------:R-:W-:-:S02]  /*18c0*/  LOP3.LUT R11, R10, 0xfffffffc, RZ, 0xc0, !PT ;  /* 0xfffffffc0a0b7812 */ /* 0x000fc400078ec0ff */
[----:B------:R-:W-:Y:S02]  /*18d0*/  CS2R R156, SRZ ;  /* 0x00000000009c7805 */ /* 0x000fe4000001ff00 */
[----:B------:R-:W-:Y:S01]  /*18e0*/  LEA.HI R10, R6, R6, RZ, 0x1 ;  /* 0x00000006060a7211 */ /* 0x000fe200078f08ff */
[----:B------:R-:W-:Y:S01]  /*18f0*/  IMAD.IADD R0, R0, 0x1, -R9 ;  /* 0x0000000100007824 */ /* 0x000fe200078e0a09 */
[----:B------:R-:W-:Y:S01]  /*1900*/  LEA.HI R5, R7, R4, RZ, 0x1 ;  /* 0x0000000407057211 */ /* 0x000fe200078f08ff */
[----:B------:R-:W-:Y:S01]  /*1910*/  IMAD R7, R13, -0x40, R12 ;  /* 0xffffffc00d077824 */ /* 0x000fe200078e020c */
[----:B------:R-:W-:Y:S01]  /*1920*/  LOP3.LUT R9, R10, 0xfffffffe, RZ, 0xc0, !PT ;  /* 0xfffffffe0a097812 */ /* 0x000fe200078ec0ff */
[----:B------:R-:W-:Y:S01]  /*1930*/  VIADD R12, R4, 0x10 ;  /* 0x00000010040c7836 */ /* 0x000fe20000000000 */
[----:B------:R-:W-:Y:S01]  /*1940*/  LOP3.LUT R5, R5, 0xfffffffe, RZ, 0xc0, !PT ;  /* 0xfffffffe05057812 */ /* 0x000fe200078ec0ff */
[----:B------:R-:W-:Y:S01]  /*1950*/  IMAD.IADD R8, R16, 0x1, -R11 ;  /* 0x0000000110087824 */ /* 0x000fe200078e0a0b */
[----:B------:R-:W-:Y:S01]  /*1960*/  LEA.HI R16, R14, R14, RZ, 0x1 ;  /* 0x0000000e0e107211 */ /* 0x000fe200078f08ff */
[----:B------:R-:W-:Y:S01]  /*1970*/  IMAD.IADD R9, R6, 0x1, -R9 ;  /* 0x0000000106097824 */ /* 0x000fe200078e0a09 */
[----:B------:R-:W-:Y:S01]  /*1980*/  LEA.HI R6, R12, R12, RZ, 0x1 ;  /* 0x0000000c0c067211 */ /* 0x000fe200078f08ff */
[----:B------:R-:W-:Y:S01]  /*1990*/  IMAD.IADD R5, R4, 0x1, -R5 ;  /* 0x0000000104057824 */ /* 0x000fe200078e0a05 */
[----:B------:R-:W-:-:S02]  /*19a0*/  SHF.R.S32.HI R4, RZ, 0x1, R10 ;  /* 0x00000001ff047819 */ /* 0x000fc4000001140a */
[----:B------:R-:W-:Y:S02]  /*19b0*/  CS2R R154, SRZ ;  /* 0x00000000009a7805 */ /* 0x000fe4000001ff00 */
[----:B------:R-:W-:Y:S01]  /*19c0*/  SHF.R.S32.HI R11, RZ, 0x1f, R10 ;  /* 0x0000001fff0b7819 */ /* 0x000fe2000001140a */
[----:B------:R-:W-:Y:S01]  /*19d0*/  IMAD R5, R0, 0x8, R5 ;  /* 0x0000000800057824 */ /* 0x000fe200078e0205 */
[----:B------:R-:W-:Y:S02]  /*19e0*/  LOP3.LUT R13, R6, 0xfffffffe, RZ, 0xc0, !PT ;  /* 0xfffffffe060d7812 */ /* 0x000fe400078ec0ff */
[----:B------:R-:W-:Y:S02]  /*19f0*/  CS2R R152, SRZ ;  /* 0x0000000000987805 */ /* 0x000fe4000001ff00 */
[----:B------:R-:W-:Y:S02]  /*1a00*/  SHF.R.S32.HI R10, RZ, 0x1, R6 ;  /* 0x00000001ff0a7819 */ /* 0x000fe40000011406 */
[----:B------:R-:W-:-:S02]  /*1a10*/  CS2R R214, SRZ ;  /* 0x0000000000d67805 */ /* 0x000fc4000001ff00 */
[----:B--2---:R-:W-:Y:S01]  /*1a20*/  SHF.R.S32.HI R15, RZ, 0x1f, R6 ;  /* 0x0000001fff0f7819 */ /* 0x004fe20000011406 */
[----:B------:R-:W-:Y:S01]  /*1a30*/  IMAD.IADD R13, R12, 0x1, -R13 ;  /* 0x000000010c0d7824 */ /* 0x000fe200078e0a0d */
[--C-:B------:R-:W-:Y:S01]  /*1a40*/  SHF.R.S32.HI R6, RZ, 0x1, R16.reuse ;  /* 0x00000001ff067819 */ /* 0x100fe20000011410 */
[----:B------:R1:W-:Y:S01]  /*1a50*/  STL [R1+0x10], R5 ;  /* 0x0000100501007387 */ /* 0x0003e20000100800 */
[----:B------:R-:W-:Y:S02]  /*1a60*/  SHF.R.S32.HI R17, RZ, 0x1f, R16 ;  /* 0x0000001fff117819 */ /* 0x000fe40000011410 */
[----:B------:R-:W-:Y:S02]  /*1a70*/  CS2R R212, SRZ ;  /* 0x0000000000d47805 */ /* 0x000fe4000001ff00 */
[----:B------:R-:W-:Y:S02]  /*1a80*/  LEA.HI R11, R11, R4, RZ, 0x4 ;  /* 0x000000040b0b7211 */ /* 0x000fe400078f20ff */
[----:B------:R-:W-:-:S02]  /*1a90*/  CS2R R210, SRZ ;  /* 0x0000000000d27805 */ /* 0x000fc4000001ff00 */
[----:B------:R-:W-:Y:S02]  /*1aa0*/  LEA.HI R15, R15, R10, RZ, 0x4 ;  /* 0x0000000a0f0f7211 */ /* 0x000fe400078f20ff */
[----:B------:R-:W-:Y:S02]  /*1ab0*/  CS2R R208, SRZ ;  /* 0x0000000000d07805 */ /* 0x000fe4000001ff00 */
[----:B------:R-:W-:Y:S02]  /*1ac0*/  LEA.HI R12, R17, R6, RZ, 0x4 ;  /* 0x00000006110c7211 */ /* 0x000fe400078f20ff */
[----:B------:R-:W-:Y:S02]  /*1ad0*/  CS2R R206, SRZ ;  /* 0x0000000000ce7805 */ /* 0x000fe4000001ff00 */
[----:B------:R-:W-:Y:S02]  /*1ae0*/  LOP3.LUT R11, R11, 0x1ffffff0, RZ, 0xc0, !PT ;  /* 0x1ffffff00b0b7812 */ /* 0x000fe400078ec0ff */
[----:B------:R-:W-:-:S02]  /*1af0*/  CS2R R204, SRZ ;  /* 0x0000000000cc7805 */ /* 0x000fc4000001ff00 */
[----:B------:R-:W-:Y:S02]  /*1b00*/  LOP3.LUT R15, R15, 0x1ffffff0, RZ, 0xc0, !PT ;  /* 0x1ffffff00f0f7812 */ /* 0x000fe400078ec0ff */
        /* <DEDUP_REMOVED lines=14> */
[----:B-1----:R-:W-:Y:S01]  /*1bf0*/  IMAD R5, R6, 0x8, R17 ;  /* 0x0000000806057824 */ /* 0x002fe200078e0211 */
[----:B------:R1:W-:Y:S01]  /*1c00*/  STL [R1+0xc], R4 ;  /* 0x00000c0401007387 */ /* 0x0003e20000100800 */
[----:B------:R-:W-:-:S02]  /*1c10*/  CS2R R190, SRZ ;  /* 0x0000000000be7805 */ /* 0x000fc4000001ff00 */
[----:B------:R-:W-:Y:S02]  /*1c20*/  CS2R R188, SRZ ;  /* 0x0000000000bc7805 */ /* 0x000fe4000001ff00 */
[----:B------:R-:W-:Y:S01]  /*1c30*/  CS2R R186, SRZ ;  /* 0x0000000000ba7805 */ /* 0x000fe2000001ff00 */
[----:B------:R2:W-:Y:S01]  /*1c40*/  STL [R1+0x8], R0 ;  /* 0x0000080001007387 */ /* 0x0005e20000100800 */
[----:B------:R-:W-:-:S03]  /*1c50*/  CS2R R184, SRZ ;  /* 0x0000000000b87805 */ /* 0x000fc6000001ff00 */
[----:B------:R3:W-:Y:S01]  /*1c60*/  STL [R1+0x4], R5 ;  /* 0x0000040501007387 */ /* 0x0007e20000100800 */
[----:B-1----:R-:W-:Y:S02]  /*1c70*/  IMAD.MOV.U32 R4, RZ, RZ, RZ ;  /* 0x000000ffff047224 */ /* 0x002fe400078e00ff */
[----:B--2---:R-:W-:-:S07]  /*1c80*/  IMAD.MOV.U32 R0, RZ, RZ, RZ ;  /* 0x000000ffff007224 */ /* 0x004fce00078e00ff */
.L_x_2730:
[----:B------:R-:W-:-:S06]  /*1c90*/  ULOP3.LUT UR4, UR36, 0x1, URZ, 0xfc, !UPT ;  /* 0x0000000124047892 */ /* 0x000fcc000f8efc3f */
[----:B---3--:R-:W-:-:S05]  /*1ca0*/  IMAD.U32 R5, RZ, RZ, UR4 ;  /* 0x00000004ff057e24 */ /* 0x008fca000f8e00ff */
[----:B------:R-:W-:-:S13]  /*1cb0*/  ISETP.NE.AND P0, PT, R5, 0x3, PT ;  /* 0x000000030500780c */ /* 0x000fda0003f05270 */
[----:B------:R-:W-:Y:S05]  /*1cc0*/  @!P0 BRA `(.L_x_2720) ;  /* 0x0000000000048947 */ /* 0x000fea0003800000 */
[----:B------:R-:W-:Y:S01]  /*1cd0*/  BPT.TRAP 0x1 ;  /* 0x000000040000795c */ /* 0x000fe20000300000 */
.L_x_2720:
[----:B------:R-:W-:Y:S01]  /*1ce0*/  IMAD R6, R0, 0x8, R236 ;  /* 0x0000000800067824 */ /* 0x000fe200078e02ec */
[----:B------:R-:W-:-:S04]  /*1cf0*/  SHF.L.U32 R19, R4, 0x1f, RZ ;  /* 0x0000001f04137819 */ /* 0x000fc800000006ff */
[----:B------:R1:W2:Y:S01]  /*1d00*/  SYNCS.PHASECHK.TRANS64.TRYWAIT P1, [R6+URZ+0x30c10], R19 ;  /* 0x030c1013060075a7 */ /* 0x0002a2000802017f */
[----:B------:R-:W-:Y:S05]  /*1d10*/  @!P0 BRA `(.L_x_2721) ;  /* 0x0000000000048947 */ /* 0x000fea0003800000 */
[----:B------:R-:W-:Y:S01]  /*1d20*/  BPT.TRAP 0x1 ;  /* 0x000000040000795c */ /* 0x000fe20000300000 */
.L_x_2721:
[----:B------:R-:W-:-:S05]  /*1d30*/  VIADD R5, R236, 0x10000 ;  /* 0x00010000ec057836 */ /* 0x000fca0000000000 */
[----:B------:R-:W-:-:S04]  /*1d40*/  SHF.R.U32.HI R5, RZ, 0x4, R5 ;  /* 0x00000004ff057819 */ /* 0x000fc80000011605 */
[----:B------:R-:W-:Y:S01]  /*1d50*/  LOP3.LUT R5, R5, 0x3fff, RZ, 0xc0, !PT ;  /* 0x00003fff05057812 */ /* 0x000fe200078ec0ff */
[----:B--2---:R-:W-:Y:S06]  /*1d60*/  @P1 BRA `(.L_x_2722) ;  /* 0x0000000000081947 */ /* 0x004fec0003800000 */
[----:B------:R-:W2:Y:S02]  /*1d70*/  SYNCS.PHASECHK.TRANS64.TRYWAIT P1, [R6+URZ+0x30c10], R19 ;  /* 0x030c1013060075a7 */ /* 0x000ea4000802017f */
[----:B--2---:R-:W-:Y:S05]  /*1d80*/  @!P1 BRA `(.L_x_2723) ;  /* 0x000000a400749947 */ /* 0x004fea0003800000 */
.L_x_2722:
        /* <DEDUP_REMOVED lines=32> */
[----:B----4-:R-:W-:Y:S02]  /*1f90*/  IMAD R12, R0, 0x80, R12 ;  /* 0x00000080000c7824 */ /* 0x010fe400078e020c */
[----:B------:R-:W-:Y:S01]  /*1fa0*/  VIADD R10, R236, 0x20000 ;  /* 0x00020000ec0a7836 */ /* 0x000fe20000000000 */
[----:B------:R-:W-:Y:S02]  /*1fb0*/  WARPGROUP.DEPBAR.LE gsb0, 0x0 ;  /* 0x00008000000079c5 */ /* 0x000fe40000010000 */
[----:B------:R-:W-:Y:S01]  /*1fc0*/  WARPGROUP.ARRIVE ;  /* 0x00000000000079c5 */ /* 0x000fe20000000000 */
[C---:B-----5:R-:W-:Y:S02]  /*1fd0*/  IMAD R14, R0.reuse, 0x80, R13 ;  /* 0x00000080000e7824 */ /* 0x060fe400078e020d */
[----:B--2---:R-:W-:-:S02]  /*1fe0*/  IMAD R16, R0, 0x80, R11 ;  /* 0x0000008000107824 */ /* 0x004fc400078e020b */
[C---:B------:R-:W-:Y:S01]  /*1ff0*/  IMAD R227, R3.reuse, 0x2, R12 ;  /* 0x0000000203e37824 */ /* 0x040fe200078e020c */
[----:B------:R-:W-:Y:S01]  /*2000*/  HGMMA.64x128x16.F32 R88, gdesc[UR4], R88, gsb0 ;  /* 0x01e00000045879f0 */ /* 0x000fe20008000858 */
[----:B------:R-:W-:Y:S01]  /*2010*/  UIADD3 UR6, UR8, 0x6, URZ ;  /* 0x0000000608067890 */ /* 0x000fe2000fffe03f */
[C---:B------:R-:W-:Y:S01]  /*2020*/  IMAD R15, R3.reuse, 0x2, R14 ;  /* 0x00000002030f7824 */ /* 0x040fe200078e020e */
[----:B------:R-:W-:Y:S01]  /*2030*/  UIADD3 UR4, UR10, 0x6, URZ ;  /* 0x000000060a047890 */ /* 0x000fe2000fffe03f */
[----:B------:R-:W-:Y:S01]  /*2040*/  IMAD R17, R3, 0x2, R16 ;  /* 0x0000000203117824 */ /* 0x000fe200078e0210 */
[----:B------:R-:W-:Y:S01]  /*2050*/  UMOV UR7, 0x40000040 ;  /* 0x4000004000077882 */ /* 0x000fe20000000000 */
[----:B------:R-:W-:Y:S01]  /*2060*/  UMOV UR5, 0x40000040 ;  /* 0x4000004000057882 */ /* 0x000fe20000000000 */
[--C-:B------:R-:W-:Y:S02]  /*2070*/  IMAD R11, R9, 0x4, R236.reuse ;  /* 0x00000004090b7824 */ /* 0x100fe400078e02ec */
[----:B------:R-:W-:-:S02]  /*2080*/  IMAD R14, R227, 0x4, R236 ;  /* 0x00000004e30e7824 */ /* 0x000fc400078e02ec */
[--C-:B------:R-:W-:Y:S02]  /*2090*/  IMAD R13, R15, 0x4, R236.reuse ;  /* 0x000000040f0d7824 */ /* 0x100fe400078e02ec */
[----:B------:R-:W-:Y:S02]  /*20a0*/  IMAD R12, R17, 0x4, R236 ;  /* 0x00000004110c7824 */ /* 0x000fe400078e02ec */
[--C-:B------:R-:W-:Y:S02]  /*20b0*/  IMAD R9, R9, 0x4, R10.reuse ;  /* 0x0000000409097824 */ /* 0x100fe400078e020a */
[--C-:B------:R-:W-:Y:S02]  /*20c0*/  IMAD R227, R227, 0x4, R10.reuse ;  /* 0x00000004e3e37824 */ /* 0x100fe400078e020a */
[--C-:B------:R-:W-:Y:S02]  /*20d0*/  IMAD R15, R15, 0x4, R10.reuse ;  /* 0x000000040f0f7824 */ /* 0x100fe400078e020a */
[----:B------:R-:W-:Y:S01]  /*20e0*/  IMAD R10, R17, 0x4, R10 ;  /* 0x00000004110a7824 */ /* 0x000fe200078e020a */
[----:B------:R-:W-:-:S02]  /*20f0*/  WARPGROUP.DEPBAR.LE gsb0, 0x0 ;  /* 0x00008000000079c5 */ /* 0x000fc40000010000 */
        /* <DEDUP_REMOVED lines=9> */
.L_x_2724:
[----:B------:R1:W1:Y:S01]  /*2190*/  SYNCS.PHASECHK.TRANS64.TRYWAIT P1, [R6+URZ+0x30c30], R19 ;  /* 0x030c3013060075a7 */ /* 0x000262000802017f */
[----:B------:R-:W-:Y:S05]  /*21a0*/  @!P0 BRA `(.L_x_2725) ;  /* 0x0000000000048947 */ /* 0x000fea0003800000 */
[----:B------:R-:W-:Y:S01]  /*21b0*/  BPT.TRAP 0x1 ;  /* 0x000000040000795c */ /* 0x000fe20000300000 */
.L_x_2725:
[----:B------:R-:W-:-:S05]  /*21c0*/  VIADD R16, R236, 0x18000 ;  /* 0x00018000ec107836 */ /* 0x000fca0000000000 */
[----:B------:R-:W-:-:S04]  /*21d0*/  SHF.R.U32.HI R16, RZ, 0x4, R16 ;  /* 0x00000004ff107819 */ /* 0x000fc80000011610 */
[----:B------:R-:W-:-:S04]  /*21e0*/  LOP3.LUT R16, R16, 0x3fff, RZ, 0xc0, !PT ;  /* 0x00003fff10107812 */ /* 0x000fc800078ec0ff */
[----:B------:R-:W-:Y:S01]  /*21f0*/  LOP3.LUT R17, R16, 0x10000, RZ, 0xfc, !PT ;  /* 0x0001000010117812 */ /* 0x000fe200078efcff */
[----:B-1----:R-:W-:Y:S06]  /*2200*/  @P1 BRA `(.L_x_2726) ;  /* 0x0000000000081947 */ /* 0x002fec0003800000 */
[----:B------:R-:W1:Y:S02]  /*2210*/  SYNCS.PHASECHK.TRANS64.TRYWAIT P1, [R6+URZ+0x30c30], R19 ;  /* 0x030c3013060075a7 */ /* 0x000e64000802017f */
[----:B-1----:R-:W-:Y:S05]  /*2220*/  @!P1 BRA `(.L_x_2727) ;  /* 0x000000a000609947 */ /* 0x002fea0003800000 */
.L_x_2726:
[----:B------:R-:W-:Y:S01]  /*2230*/  UIADD3 UR9, UR9, 0x4000, URZ ;  /* 0x0000400009097890 */ /* 0x000fe2000fffe03f */
[----:B------:R-:W-:Y:S01]  /*2240*/  IMAD R17, R0, 0x400, R17 ;  /* 0x0000040000117824 */ /* 0x000fe200078e0211 */
[----:B------:R-:W-:Y:S01]  /*2250*/  ULDC UR4, c[0x0][0x280] ;  /* 0x0000a00000047ab9 */ /* 0x000fe20000000800 */
[----:B------:R-:W-:Y:S01]  /*2260*/  IMAD.MOV.U32 R18, RZ, RZ, -0x2 ;  /* 0xfffffffeff127424 */ /* 0x000fe200078e00ff */
[----:B------:R-:W-:Y:S01]  /*2270*/  USHF.R.U32.HI UR9, URZ, 0x4, UR9 ;  /* 0x000000043f097899 */ /* 0x000fe20008011609 */
[----:B------:R-:W-:Y:S01]  /*2280*/  WARPGROUP.ARRIVE ;  /* 0x00000000000079c5 */ /* 0x000fe20000000000 */
[----:B------:R-:W-:Y:S01]  /*2290*/  R2UR UR8, R17 ;  /* 0x00000000110872ca */ /* 0x000fe200000e0000 */
[----:B------:R-:W-:Y:S01]  /*22a0*/  UIMAD UR4, UR41, -0x80, UR4 ;  /* 0xffffff80290478a4 */ /* 0x000fe2000f8e0204 */
[----:B------:R-:W-:Y:S01]  /*22b0*/  ISETP.GT.AND P1, PT, R7, RZ, PT ;  /* 0x000000ff0700720c */ /* 0x000fe20003f24270 */
[----:B------:R-:W-:Y:S01]  /*22c0*/  ULOP3.LUT UR9, UR9, 0x3fff, URZ, 0xc0, !UPT ;  /* 0x00003fff09097892 */ /* 0x000fe2000f8ec03f */
[C---:B------:R-:W-:Y:S01]  /*22d0*/  VIADD R233, R8.reuse, 0x10 ;  /* 0x0000001008e97836 */ /* 0x040fe20000000000 */
[----:B------:R-:W-:Y:S01]  /*22e0*/  UMOV UR7, 0x40000040 ;  /* 0x4000004000077882 */ /* 0x000fe20000000000 */
[----:B------:R-:W-:Y:S01]  /*22f0*/  UMOV UR5, 0x40000040 ;  /* 0x4000004000057882 */ /* 0x000fe20000000000 */
[----:B------:R-:W-:Y:S01]  /*2300*/  ULOP3.LUT UR9, UR9, 0x10000, URZ, 0xfc, !UPT ;  /* 0x0001000009097892 */ /* 0x000fe2000f8efc3f */
[----:B------:R-:W-:Y:S01]  /*2310*/  IMAD R18, R3, R18, UR4 ;  /* 0x0000000403127e24 */ /* 0x000fe2000f8e0212 */
[----:B--2---:R-:W1:Y:S01]  /*2320*/  SHFL.IDX PT, R222, R11, R233, 0x1f ;  /* 0x00001fe90bde7589 */ /* 0x004e6200000e0000 */
[----:B------:R-:W-:Y:S01]  /*2330*/  VIADD R235, R8, 0x8 ;  /* 0x0000000808eb7836 */ /* 0x000fe20000000000 */
[----:B------:R-:W-:Y:S01]  /*2340*/  ULDC UR10, c[0x0][0x744] ;  /* 0x0001d100000a7ab9 */ /* 0x000fe20000000800 */
[----:B------:R-:W-:Y:S01]  /*2350*/  IMAD.IADD R17, R18, 0x1, -R7 ;  /* 0x0000000112117824 */ /* 0x000fe200078e0a07 */
[----:B------:R-:W-:Y:S01]  /*2360*/  UMOV UR6, UR8 ;  /* 0x0000000800067c82 */ /* 0x000fe20008000000 */
[----:B------:R-:W-:Y:S01]  /*2370*/  UMOV UR4, UR9 ;  /* 0x0000000900047c82 */ /* 0x000fe20008000000 */
[----:B------:R-:W-:Y:S01]  /*2380*/  VIADD R237, R8, 0x4 ;  /* 0x0000000408ed7836 */ /* 0x000fe20000000000 */
[----:B------:R-:W-:Y:S01]  /*2390*/  HGMMA.64x128x16.F32 R24, gdesc[UR4], RZ, !UPT, gsb0 ;  /* 0x01e00000041879f0 */ /* 0x000fe2000c0008ff */
[----:B------:R-:W-:Y:S01]  /*23a0*/  SEL R18, R17, 0x80, P1 ;  /* 0x0000008011127807 */ /* 0x000fe20000800000 */
[----:B------:R-:W-:Y:S01]  /*23b0*/  UIADD3 UR6, UR8, 0x2, URZ ;  /* 0x0000000208067890 */ /* 0x000fe2000fffe03f */
[----:B------:R-:W-:Y:S01]  /*23c0*/  SHFL.IDX PT, R220, R11, R235, 0x1f ;  /* 0x00001feb0bdc7589 */ /* 0x000fe200000e0000 */
[----:B------:R-:W-:Y:S01]  /*23d0*/  UIADD3 UR4, UR9, 0x2, URZ ;  /* 0x0000000209047890 */ /* 0x000fe2000fffe03f */
[C---:B------:R-:W-:Y:S01]  /*23e0*/  ISETP.GT.AND P5, PT, R18.reuse, RZ, PT ;  /* 0x000000ff1200720c */ /* 0x040fe20003fa4270 */
[----:B------:R-:W-:Y:S01]  /*23f0*/  UMOV UR7, 0x40000040 ;  /* 0x4000004000077882 */ /* 0x000fe20000000000 */
[----:B------:R-:W-:Y:S01]  /*2400*/  ISETP.GT.AND P6, PT, R18, 0x1, PT ;  /* 0x000000011200780c */ /* 0x000fe20003fc4270 */
[----:B------:R-:W-:Y:S01]  /*2410*/  UMOV UR5, 0x40000040 ;  /* 0x4000004000057882 */ /* 0x000fe20000000000 */
[----:B------:R-:W-:Y:S01]  /*2420*/  FSEL R88, R88, -INF , !P5 ;  /* 0xff80000058587808 */ /* 0x000fe20006800000 */
[----:B------:R-:W-:Y:S01]  /*2430*/  VIADD R231, R8, 0x18 ;  /* 0x0000001808e77836 */ /* 0x000fe20000000000 */
[----:B------:R-:W-:Y:S01]  /*2440*/  FSEL R89, R89, -INF , !P6 ;  /* 0xff80000059597808 */ /* 0x000fe20007000000 */
[----:B------:R-:W-:Y:S01]  /*2450*/  VIADD R19, R17, 0x8 ;  /* 0x0000000811137836 */ /* 0x000fe20000000000 */
[C---:B------:R-:W-:Y:S01]  /*2460*/  ISETP.GT.AND P1, PT, R18.reuse, 0x8, PT ;  /* 0x000000081200780c */ /* 0x040fe20003f24270 */
[----:B------:R-:W2:Y:S01]  /*2470*/  SHFL.IDX PT, R17, R11, R237, 0x1f ;  /* 0x00001fed0b117589 */ /* 0x000ea200000e0000 */
[----:B------:R-:W-:Y:S01]  /*2480*/  ISETP.GT.AND P2, PT, R18, 0x9, PT ;  /* 0x000000091200780c */ /* 0x000fe20003f44270 */
[----:B------:R-:W-:Y:S01]  /*2490*/  VIADD R230, R8, 0x1c ;  /* 0x0000001c08e67836 */ /* 0x000fe20000000000 */
[C---:B------:R-:W-:Y:S01]  /*24a0*/  ISETP.GT.AND P3, PT, R18.reuse, 0x10, PT ;  /* 0x000000101200780c */ /* 0x040fe20003f64270 */
[----:B------:R-:W5:Y:S01]  /*24b0*/  SHFL.IDX PT, R224, R11, R231, 0x1f ;  /* 0x00001fe70be07589 */ /* 0x000f6200000e0000 */
[----:B------:R-:W-:Y:S01]  /*24c0*/  ISETP.GT.AND P4, PT, R18, 0x11, PT ;  /* 0x000000111200780c */ /* 0x000fe20003f84270 */
[----:B------:R-:W-:Y:S01]  /*24d0*/  VIADD R232, R8, 0x14 ;  /* 0x0000001408e87836 */ /* 0x000fe20000000000 */
[----:B------:R-:W-:Y:S01]  /*24e0*/  ISETP.GT.AND P5, PT, R18, 0x18, PT ;  /* 0x000000181200780c */ /* 0x000fe20003fa4270 */
[----:B------:R-:W-:Y:S01]  /*24f0*/  VIADD R234, R8, 0xc ;  /* 0x0000000c08ea7836 */ /* 0x000fe20000000000 */
[----:B------:R-:W-:Y:S01]  /*2500*/  ISETP.GT.AND P6, PT, R18, 0x19, PT ;  /* 0x000000191200780c */ /* 0x000fe20003fc4270 */
[----:B---3--:R-:W-:Y:S01]  /*2510*/  SHFL.IDX PT, R223, R14, R230, 0x1f ;  /* 0x00001fe60edf7589 */ /* 0x008fe200000e0000 */
[----:B------:R-:W-:-:S02]  /*2520*/  FSEL R92, R92, -INF , !P1 ;  /* 0xff8000005c5c7808 */ /* 0x000fc40004800000 */
[----:B------:R-:W-:Y:S01]  /*2530*/  FSEL R93, R93, -INF , !P2 ;  /* 0xff8000005d5d7808 */ /* 0x000fe20005000000 */
[----:B------:R-:W-:Y:S01]  /*2540*/  SHFL.IDX PT, R221, R11, R234, 0x1f ;  /* 0x00001fea0bdd7589 */ /* 0x000fe200000e0000 */
[----:B------:R-:W-:Y:S02]  /*2550*/  FSEL R96, R96, -INF , !P3 ;  /* 0xff80000060607808 */ /* 0x000fe40005800000 */
[----:B------:R-:W-:Y:S01]  /*2560*/  FSEL R97, R97, -INF , !P4 ;  /* 0xff80000061617808 */ /* 0x000fe20006000000 */
[----:B----4-:R-:W-:Y:S01]  /*2570*/  SHFL.IDX PT, R226, R13, R231, 0x1f ;  /* 0x00001fe70de27589 */ /* 0x010fe200000e0000 */
[----:B------:R-:W-:Y:S01]  /*2580*/  FSEL R100, R100, -INF , !P5 ;  /* 0xff80000064647808 */ /* 0x000fe20006800000 */
[----:B-1----:R-:W-:Y:S01]  /*2590*/  FFMA.FTZ R21, R96, UR10, -R222 ;  /* 0x0000000a60157c23 */ /* 0x002fe200080108de */
[----:B------:R-:W-:Y:S01]  /*25a0*/  FSEL R101, R101, -INF , !P6 ;  /* 0xff80000065657808 */ /* 0x000fe20007000000 */
[----:B------:R-:W1:Y:S01]  /*25b0*/  SHFL.IDX PT, R96, R14, R8, 0x1f ;  /* 0x00001f080e607589 */ /* 0x000e6200000e0000 */
[C---:B------:R-:W-:Y:S01]  /*25c0*/  ISETP.GT.AND P1, PT, R18.reuse, 0x20, PT ;  /* 0x000000201200780c */ /* 0x040fe20003f24270 */
[----:B--2---:R-:W-:Y:S01]  /*25d0*/  FFMA.FTZ R218, R89, UR10, -R17 ;  /* 0x0000000a59da7c23 */ /* 0x004fe20008010811 */
[C---:B------:R-:W-:Y:S01]  /*25e0*/  ISETP.GT.AND P2, PT, R18.reuse, 0x21, PT ;  /* 0x000000211200780c */ /* 0x040fe20003f44270 */
[----:B------:R-:W-:Y:S01]  /*25f0*/  SHFL.IDX PT, R89, R11, R232, 0x1f ;  /* 0x00001fe80b597589 */ /* 0x000fe200000e0000 */
[----:B------:R-:W-:Y:S01]  /*2600*/  ISETP.GT.AND P3, PT, R18, 0x28, PT ;  /* 0x000000281200780c */ /* 0x000fe20003f64270 */
[----:B-----5:R-:W-:Y:S01]  /*2610*/  FFMA.FTZ R20, R100, UR10, -R224 ;  /* 0x0000000a64147c23 */ /* 0x020fe200080108e0 */
[C---:B------:R-:W-:Y:S01]  /*2620*/  ISETP.GT.AND P4, PT, R18.reuse, 0x29, PT ;  /* 0x000000291200780c */ /* 0x040fe20003f84270 */
[----:B------:R-:W-:Y:S01]  /*2630*/  SHFL.IDX PT, R100, R14, R235, 0x1f ;  /* 0x00001feb0e647589 */ /* 0x000fe200000e0000 */
[----:B------:R-:W-:Y:S01]  /*2640*/  ISETP.GT.AND P5, PT, R18, 0x30, PT ;  /* 0x000000301200780c */ /* 0x000fe20003fa4270 */
[----:B------:R-:W-:Y:S01]  /*2650*/  IMAD R16, R0, 0x400, R16 ;  /* 0x0000040000107824 */ /* 0x000fe200078e0210 */
[----:B------:R-:W-:Y:S01]  /*2660*/  ISETP.GT.AND P6, PT, R18, 0x31, PT ;  /* 0x000000311200780c */ /* 0x000fe20003fc4270 */
[----:B------:R-:W-:Y:S01]  /*2670*/  SHFL.IDX PT, R225, R13, R232, 0x1f ;  /* 0x00001fe80de17589 */ /* 0x000fe200000e0000 */
[----:B------:R-:W-:Y:S01]  /*2680*/  FSEL R104, R104, -INF , !P1 ;  /* 0xff80000068687808 */ /* 0x000fe20004800000 */
[----:B------:R-:W-:Y:S01]  /*2690*/  MUFU.EX2 R218, R218 ;  /* 0x000000da00da7308 */ /* 0x000fe20000000800 */
[----:B------:R-:W-:Y:S01]  /*26a0*/  FSEL R105, R105, -INF , !P2 ;  /* 0xff80000069697808 */ /* 0x000fe20005000000 */
[----:B------:R-:W-:Y:S01]  /*26b0*/  SHFL.IDX PT, R228, R12, R231, 0x1f ;  /* 0x00001fe70ce47589 */ /* 0x000fe200000e0000 */
[----:B------:R-:W-:-:S02]  /*26c0*/  FSEL R108, R108, -INF , !P3 ;  /* 0xff8000006c6c7808 */ /* 0x000fc40005800000 */
[----:B------:R-:W-:Y:S02]  /*26d0*/  FSEL R109, R109, -INF , !P4 ;  /* 0xff8000006d6d7808 */ /* 0x000fe40006000000 */
[----:B------:R-:W-:Y:S01]  /*26e0*/  FSEL R112, R112, -INF , !P5 ;  /* 0xff80000070707808 */ /* 0x000fe20006800000 */
[----:B------:R-:W-:Y:S01]  /*26f0*/  MUFU.EX2 R20, R20 ;  /* 0x0000001400147308 */ /* 0x000fe20000000800 */
[----:B------:R-:W-:Y:S01]  /*2700*/  FSEL R113, R113, -INF , !P6 ;  /* 0xff80000071717808 */ /* 0x000fe20007000000 */
[----:B-1----:R-:W-:Y:S01]  /*2710*/  FFMA.FTZ R22, R104, UR10, -R96 ;  /* 0x0000000a68167c23 */ /* 0x002fe20008010860 */
[C---:B------:R-:W-:Y:S01]  /*2720*/  ISETP.GT.AND P1, PT, R18.reuse, 0x38, PT ;  /* 0x000000381200780c */ /* 0x040fe20003f24270 */
[----:B------:R-:W-:Y:S01]  /*2730*/  SHFL.IDX PT, R104, R14, R233, 0x1f ;  /* 0x00001fe90e687589 */ /* 0x000fe200000e0000 */
[C---:B------:R-:W-:Y:S02]  /*2740*/  ISETP.GT.AND P2, PT, R18.reuse, 0x39, PT ;  /* 0x000000391200780c */ /* 0x040fe40003f44270 */
[C---:B------:R-:W-:Y:S01]  /*2750*/  ISETP.GT.AND P3, PT, R18.reuse, 0x40, PT ;  /* 0x000000401200780c */ /* 0x040fe20003f64270 */
[----:B------:R-:W-:Y:S01]  /*2760*/  MUFU.EX2 R22, R22 ;  /* 0x0000001600167308 */ /* 0x000fe20000000800 */
[----:B------:R-:W-:-:S02]  /*2770*/  ISETP.GT.AND P4, PT, R18, 0x41, PT ;  /* 0x000000411200780c */ /* 0x000fc40003f84270 */
[C---:B------:R-:W-:Y:S02]  /*2780*/  ISETP.GT.AND P5, PT, R18.reuse, 0x48, PT ;  /* 0x000000481200780c */ /* 0x040fe40003fa4270 */
[----:B------:R-:W-:Y:S02]  /*2790*/  ISETP.GT.AND P6, PT, R18, 0x49, PT ;  /* 0x000000491200780c */ /* 0x000fe40003fc4270 */
[----:B------:R-:W-:Y:S02]  /*27a0*/  FSEL R116, R116, -INF , !P1 ;  /* 0xff80000074747808 */ /* 0x000fe40004800000 */
[----:B------:R-:W-:Y:S02]  /*27b0*/  FSEL R117, R117, -INF , !P2 ;  /* 0xff80000075757808 */ /* 0x000fe40005000000 */
[----:B------:R-:W-:Y:S02]  /*27c0*/  FSEL R120, R120, -INF , !P3 ;  /* 0xff80000078787808 */ /* 0x000fe40005800000 */
[----:B------:R-:W-:-:S02]  /*27d0*/  FSEL R121, R121, -INF , !P4 ;  /* 0xff80000079797808 */ /* 0x000fc40006000000 */
[----:B------:R-:W-:Y:S02]  /*27e0*/  FSEL R124, R124, -INF , !P5 ;  /* 0xff8000007c7c7808 */ /* 0x000fe40006800000 */
[----:B------:R-:W-:Y:S02]  /*27f0*/  FSEL R125, R125, -INF , !P6 ;  /* 0xff8000007d7d7808 */ /* 0x000fe40007000000 */
[C---:B------:R-:W-:Y:S02]  /*2800*/  ISETP.GT.AND P1, PT, R18.reuse, 0x50, PT ;  /* 0x000000501200780c */ /* 0x040fe40003f24270 */
[C---:B------:R-:W-:Y:S02]  /*2810*/  ISETP.GT.AND P2, PT, R18.reuse, 0x51, PT ;  /* 0x000000511200780c */ /* 0x040fe40003f44270 */
[C---:B------:R-:W-:Y:S02]  /*2820*/  ISETP.GT.AND P3, PT, R18.reuse, 0x58, PT ;  /* 0x000000581200780c */ /* 0x040fe40003f64270 */
        /* <DEDUP_REMOVED lines=15> */
[----:B------:R-:W1:Y:S01]  /*2920*/  SHFL.IDX PT, R18, R11, R8, 0x1f ;  /* 0x00001f080b127589 */ /* 0x000e6200000e0000 */
[----:B------:R-:W-:Y:S02]  /*2930*/  FSEL R140, R140, -INF , !P1 ;  /* 0xff8000008c8c7808 */ /* 0x000fe40004800000 */
[----:B------:R-:W-:Y:S02]  /*2940*/  ISETP.GT.AND P1, PT, R7, 0x8, PT ;  /* 0x000000080700780c */ /* 0x000fe40003f24270 */
[----:B------:R-:W-:Y:S02]  /*2950*/  FSEL R149, R149, -INF , !P6 ;  /* 0xff80000095957808 */ /* 0x000fe40007000000 */
[----:B------:R-:W-:-:S02]  /*2960*/  SEL R19, R19, 0x80, P1 ;  /* 0x0000008013137807 */ /* 0x000fc40000800000 */
[----:B------:R-:W-:Y:S02]  /*2970*/  FSEL R145, R145, -INF , !P4 ;  /* 0xff80000091917808 */ /* 0x000fe40006000000 */
[C---:B------:R-:W-:Y:S01]  /*2980*/  ISETP.GT.AND P6, PT, R19.reuse, RZ, PT ;  /* 0x000000ff1300720c */ /* 0x040fe20003fc4270 */
[----:B------:R-:W-:Y:S02]  /*2990*/  WARPGROUP.DEPBAR.LE gsb0, 0x0 ;  /* 0x00008000000079c5 */ /* 0x000fe40000010000 */
[----:B------:R-:W-:Y:S01]  /*29a0*/  WARPGROUP.ARRIVE ;  /* 0x00000000000079c5 */ /* 0x000fe20000000000 */
[----:B------:R-:W-:Y:S02]  /*29b0*/  FSEL R216, R90, -INF , !P6 ;  /* 0xff8000005ad87808 */ /* 0x000fe40007000000 */
[C---:B------:R-:W-:Y:S02]  /*29c0*/  ISETP.GT.AND P4, PT, R19.reuse, 0x10, PT ;  /* 0x000000101300780c */ /* 0x040fe40003f84270 */
[C---:B------:R-:W-:Y:S01]  /*29d0*/  ISETP.GT.AND P1, PT, R19.reuse, 0x1, PT ;  /* 0x000000011300780c */ /* 0x040fe20003f24270 */
[----:B------:R-:W-:Y:S01]  /*29e0*/  HGMMA.64x128x16.F32 R24, gdesc[UR4], R24, gsb0 ;  /* 0x01e00000041879f0 */ /* 0x000fe20008000818 */
[----:B------:R-:W-:Y:S01]  /*29f0*/  FSEL R98, R98, -INF , !P4 ;  /* 0xff80000062627808 */ /* 0x000fe20006000000 */
[----:B------:R-:W-:Y:S01]  /*2a00*/  UIADD3 UR6, UR8, 0x4, URZ ;  /* 0x0000000408067890 */ /* 0x000fe2000fffe03f */
[--C-:B-1----:R-:W-:Y:S01]  /*2a10*/  FFMA.FTZ R88, R88, UR10, -R18.reuse ;  /* 0x0000000a58587c23 */ /* 0x102fe20008010812 */
[----:B------:R-:W-:Y:S01]  /*2a20*/  FFMA.FTZ R216, R216, UR10, -R18 ;  /* 0x0000000ad8d87c23 */ /* 0x000fe20008010812 */
[----:B------:R-:W-:Y:S01]  /*2a30*/  FFMA.FTZ R18, R92, UR10, -R220 ;  /* 0x0000000a5c127c23 */ /* 0x000fe200080108dc */
[----:B------:R-:W-:Y:S01]  /*2a40*/  FFMA.FTZ R222, R98, UR10, -R222 ;  /* 0x0000000a62de7c23 */ /* 0x000fe200080108de */
[----:B------:R1:W2:Y:S01]  /*2a50*/  SHFL.IDX PT, R92, R11, R230, 0x1f ;  /* 0x00001fe60b5c7589 */ /* 0x0002a200000e0000 */
[----:B------:R-:W-:Y:S01]  /*2a60*/  FSEL R148, R148, -INF , !P5 ;  /* 0xff80000094947808 */ /* 0x000fe20006800000 */
[----:B------:R2:W-:Y:S01]  /*2a70*/  MUFU.EX2 R217, R88 ;  /* 0x0000005800d97308 */ /* 0x0005e20000000800 */
[----:B------:R-:W-:Y:S01]  /*2a80*/  ISETP.GT.AND P5, PT, R19, 0x11, PT ;  /* 0x000000111300780c */ /* 0x000fe20003fa4270 */
[----:B------:R-:W-:Y:S01]  /*2a90*/  SHFL.IDX PT, R98, R14, R234, 0x1f ;  /* 0x00001fea0e627589 */ /* 0x000fe200000e0000 */
[----:B------:R-:W-:Y:S01]  /*2aa0*/  FSEL R91, R91, -INF , !P1 ;  /* 0xff8000005b5b7808 */ /* 0x000fe20004800000 */
[----:B------:R-:W-:Y:S01]  /*2ab0*/  UIADD3 UR4, UR9, 0x4, URZ ;  /* 0x0000000409047890 */ /* 0x000fe2000fffe03f */
[----:B------:R-:W-:Y:S01]  /*2ac0*/  FSEL R99, R99, -INF , !P5 ;  /* 0xff80000063637808 */ /* 0x000fe20006800000 */
[----:B------:R-:W-:Y:S01]  /*2ad0*/  UMOV UR7, 0x40000040 ;  /* 0x4000004000077882 */ /* 0x000fe20000000000 */
[----:B------:R-:W-:Y:S01]  /*2ae0*/  FSEL R141, R141, -INF , !P2 ;  /* 0xff8000008d8d7808 */ /* 0x000fe20005000000 */
[----:B-1----:R-:W-:Y:S01]  /*2af0*/  MUFU.EX2 R11, R21 ;  /* 0x00000015000b7308 */ /* 0x002fe20000000800 */
[----:B------:R-:W-:Y:S01]  /*2b00*/  FFMA.FTZ R219, R91, UR10, -R17 ;  /* 0x0000000a5bdb7c23 */ /* 0x000fe20008010811 */
[----:B------:R-:W-:Y:S01]  /*2b10*/  FFMA.FTZ R17, R97, UR10, -R89 ;  /* 0x0000000a61117c23 */ /* 0x000fe20008010859 */
[----:B------:R-:W-:Y:S01]  /*2b20*/  FSEL R144, R144, -INF , !P3 ;  /* 0xff80000090907808 */ /* 0x000fe20005800000 */
[----:B------:R-:W1:Y:S01]  /*2b30*/  SHFL.IDX PT, R97, R14, R237, 0x1f ;  /* 0x00001fed0e617589 */ /* 0x000e6200000e0000 */
[C---:B------:R-:W-:Y:S01]  /*2b40*/  ISETP.GT.AND P2, PT, R19.reuse, 0x8, PT ;  /* 0x000000081300780c */ /* 0x040fe20003f44270 */
[----:B------:R-:W-:Y:S01]  /*2b50*/  UMOV UR5, 0x40000040 ;  /* 0x4000004000057882 */ /* 0x000fe20000000000 */
[----:B------:R-:W-:-:S02]  /*2b60*/  ISETP.GT.AND P3, PT, R19, 0x9, PT ;  /* 0x000000091300780c */ /* 0x000fc40003f64270 */
[C---:B------:R-:W-:Y:S02]  /*2b70*/  ISETP.GT.AND P6, PT, R19.reuse, 0x18, PT ;  /* 0x000000181300780c */ /* 0x040fe40003fc4270 */
[----:B------:R-:W-:Y:S01]  /*2b80*/  ISETP.GT.AND P4, PT, R19, 0x28, PT ;  /* 0x000000281300780c */ /* 0x000fe20003f84270 */
[----:B------:R-:W-:Y:S02]  /*2b90*/  WARPGROUP.DEPBAR.LE gsb0, 0x0 ;  /* 0x00008000000079c5 */ /* 0x000fe40000010000 */
[----:B--2---:R-:W-:Y:S01]  /*2ba0*/  FFMA.FTZ R88, R101, UR10, -R92 ;  /* 0x0000000a65587c23 */ /* 0x004fe2000801085c */
[----:B------:R-:W-:Y:S01]  /*2bb0*/  ISETP.GT.AND P1, PT, R19, 0x19, PT ;  /* 0x000000191300780c */ /* 0x000fe20003f24270 */
[----:B------:R-:W2:Y:S01]  /*2bc0*/  SHFL.IDX PT, R101, R14, R232, 0x1f ;  /* 0x00001fe80e657589 */ /* 0x000ea200000e0000 */
[----:B------:R-:W-:Y:S01]  /*2bd0*/  FSEL R94, R94, -INF , !P2 ;  /* 0xff8000005e5e7808 */ /* 0x000fe20005000000 */
[----:B------:R3:W-:Y:S01]  /*2be0*/  MUFU.EX2 R21, R88 ;  /* 0x0000005800157308 */ /* 0x0007e20000000800 */
[----:B------:R-:W-:Y:S01]  /*2bf0*/  FSEL R95, R95, -INF , !P3 ;  /* 0xff8000005f5f7808 */ /* 0x000fe20005800000 */
[----:B------:R-:W-:Y:S01]  /*2c00*/  WARPGROUP.ARRIVE ;  /* 0x00000000000079c5 */ /* 0x000fe20000000000 */
[----:B------:R-:W-:Y:S01]  /*2c10*/  FSEL R102, R102, -INF , !P6 ;  /* 0xff80000066667808 */ /* 0x000fe20007000000 */
[----:B------:R-:W-:Y:S01]  /*2c20*/  FFMA.FTZ R220, R94, UR10, -R220 ;  /* 0x0000000a5edc7c23 */ /* 0x000fe200080108dc */
[----:B------:R-:W-:Y:S01]  /*2c30*/  FSEL R103, R103, -INF , !P1 ;  /* 0xff80000067677808 */ /* 0x000fe20004800000 */
[----:B-1----:R-:W-:Y:S01]  /*2c40*/  FFMA.FTZ R23, R105, UR10, -R97 ;  /* 0x0000000a69177c23 */ /* 0x002fe20008010861 */
[C---:B------:R-:W-:Y:S01]  /*2c50*/  ISETP.GT.AND P2, PT, R19.reuse, 0x20, PT ;  /* 0x000000201300780c */ /* 0x040fe20003f44270 */
[----:B------:R-:W-:Y:S01]  /*2c60*/  HGMMA.64x128x16.F32 R24, gdesc[UR4], R24, gsb0 ;  /* 0x01e00000041879f0 */ /* 0x000fe20008000818 */
[----:B---3--:R-:W-:Y:S01]  /*2c70*/  FFMA.FTZ R88, R108, UR10, -R100 ;  /* 0x0000000a6c587c23 */ /* 0x008fe20008010864 */
[C---:B------:R-:W-:Y:S01]  /*2c80*/  ISETP.GT.AND P3, PT, R19.reuse, 0x21, PT ;  /* 0x000000211300780c */ /* 0x040fe20003f64270 */
[----:B------:R1:W3:Y:S01]  /*2c90*/  SHFL.IDX PT, R108, R14, R231, 0x1f ;  /* 0x00001fe70e6c7589 */ /* 0x0002e200000e0000 */
[C---:B------:R-:W-:Y:S01]  /*2ca0*/  ISETP.GT.AND P5, PT, R19.reuse, 0x29, PT ;  /* 0x000000291300780c */ /* 0x040fe20003fa4270 */
[----:B------:R-:W-:Y:S01]  /*2cb0*/  FFMA.FTZ R224, R102, UR10, -R224 ;  /* 0x0000000a66e07c23 */ /* 0x000fe200080108e0 */
[C---:B------:R-:W-:Y:S01]  /*2cc0*/  ISETP.GT.AND P6, PT, R19.reuse, 0x30, PT ;  /* 0x000000301300780c */ /* 0x040fe20003fc4270 */
[----:B------:R-:W-:Y:S01]  /*2cd0*/  UIADD3 UR6, UR8, 0x6, URZ ;  /* 0x0000000608067890 */ /* 0x000fe2000fffe03f */
[----:B------:R-:W-:Y:S01]  /*2ce0*/  ISETP.GT.AND P1, PT, R19, 0x31, PT ;  /* 0x000000311300780c */ /* 0x000fe20003f24270 */
[----:B------:R-:W-:Y:S01]  /*2cf0*/  UIADD3 UR4, UR9, 0x6, URZ ;  /* 0x0000000609047890 */ /* 0x000fe2000fffe03f */
[----:B------:R-:W-:Y:S01]  /*2d00*/  FSEL R106, R106, -INF , !P2 ;  /* 0xff8000006a6a7808 */ /* 0x000fe20005000000 */
[----:B------:R-:W-:Y:S01]  /*2d10*/  UMOV UR7, 0x40000040 ;  /* 0x4000004000077882 */ /* 0x000fe20000000000 */
[----:B------:R-:W-:Y:S01]  /*2d20*/  FSEL R107, R107, -INF , !P3 ;  /* 0xff8000006b6b7808 */ /* 0x000fe20005800000 */
[----:B-1----:R-:W-:Y:S01]  /*2d30*/  FFMA.FTZ R14, R109, UR10, -R98 ;  /* 0x0000000a6d0e7c23 */ /* 0x002fe20008010862 */
[----:B------:R-:W-:Y:S01]  /*2d40*/  FFMA.FTZ R109, R99, UR10, -R89 ;  /* 0x0000000a636d7c23 */ /* 0x000fe20008010859 */
[----:B------:R-:W-:Y:S01]  /*2d50*/  FFMA.FTZ R89, R112, UR10, -R104 ;  /* 0x0000000a70597c23 */ /* 0x000fe20008010868 */
[----:B------:R-:W-:Y:S01]  /*2d60*/  FSEL R110, R110, -INF , !P4 ;  /* 0xff8000006e6e7808 */ /* 0x000fe20006000000 */
[----:B------:R-:W-:Y:S01]  /*2d70*/  SHFL.IDX PT, R112, R13, R8, 0x1f ;  /* 0x00001f080d707589 */ /* 0x000fe200000e0000 */
[----:B------:R-:W-:Y:S01]  /*2d80*/  FSEL R111, R111, -INF , !P5 ;  /* 0xff8000006f6f7808 */ /* 0x000fe20006800000 */
[----:B--2---:R-:W-:Y:S01]  /*2d90*/  FFMA.FTZ R90, R113, UR10, -R101 ;  /* 0x0000000a715a7c23 */ /* 0x004fe20008010865 */
[----:B------:R-:W-:Y:S01]  /*2da0*/  FSEL R114, R114, -INF , !P6 ;  /* 0xff80000072727808 */ /* 0x000fe20007000000 */
[----:B------:R-:W1:Y:S01]  /*2db0*/  SHFL.IDX PT, R113, R13, R237, 0x1f ;  /* 0x00001fed0d717589 */ /* 0x000e6200000e0000 */
[----:B------:R-:W-:Y:S01]  /*2dc0*/  FSEL R115, R115, -INF , !P1 ;  /* 0xff80000073737808 */ /* 0x000fe20004800000 */
[----:B------:R-:W-:Y:S01]  /*2dd0*/  FFMA.FTZ R111, R111, UR10, -R98 ;  /* 0x0000000a6f6f7c23 */ /* 0x000fe20008010862 */
[C---:B------:R-:W-:Y:S01]  /*2de0*/  ISETP.GT.AND P2, PT, R19.reuse, 0x38, PT ;  /* 0x000000381300780c */ /* 0x040fe20003f44270 */
[----:B------:R-:W-:Y:S01]  /*2df0*/  FFMA.FTZ R98, R132, UR10, -R226 ;  /* 0x0000000a84627c23 */ /* 0x000fe200080108e2 */
[C---:B------:R-:W-:Y:S01]  /*2e00*/  ISETP.GT.AND P3, PT, R19.reuse, 0x39, PT ;  /* 0x000000391300780c */ /* 0x040fe20003f64270 */
[----:B---3--:R-:W-:Y:S01]  /*2e10*/  FFMA.FTZ R91, R116, UR10, -R108 ;  /* 0x0000000a745b7c23 */ /* 0x008fe2000801086c */
[----:B------:R-:W-:Y:S01]  /*2e20*/  ISETP.GT.AND P4, PT, R19, 0x40, PT ;  /* 0x000000401300780c */ /* 0x000fe20003f84270 */
[----:B------:R-:W-:Y:S01]  /*2e30*/  FFMA.FTZ R116, R103, UR10, -R92 ;  /* 0x0000000a67747c23 */ /* 0x000fe2000801085c */
[----:B------:R-:W-:Y:S01]  /*2e40*/  ISETP.GT.AND P5, PT, R19, 0x41, PT ;  /* 0x000000411300780c */ /* 0x000fe20003fa4270 */
[----:B------:R-:W-:Y:S01]  /*2e50*/  FFMA.FTZ R92, R117, UR10, -R223 ;  /* 0x0000000a755c7c23 */ /* 0x000fe200080108df */
[C---:B------:R-:W-:Y:S01]  /*2e60*/  ISETP.GT.AND P6, PT, R19.reuse, 0x48, PT ;  /* 0x000000481300780c */ /* 0x040fe20003fc4270 */
[----:B------:R-:W-:Y:S01]  /*2e70*/  SHFL.IDX PT, R117, R13, R235, 0x1f ;  /* 0x00001feb0d757589 */ /* 0x000fe200000e0000 */
[----:B------:R-:W-:Y:S01]  /*2e80*/  ISETP.GT.AND P1, PT, R19, 0x49, PT ;  /* 0x000000491300780c */ /* 0x000fe20003f24270 */
[----:B------:R-:W-:Y:S01]  /*2e90*/  FFMA.FTZ R107, R107, UR10, -R97 ;  /* 0x0000000a6b6b7c23 */ /* 0x000fe20008010861 */
[----:B------:R-:W-:Y:S01]  /*2ea0*/  FSEL R118, R118, -INF , !P2 ;  /* 0xff80000076767808 */ /* 0x000fe20005000000 */
[----:B------:R-:W2:Y:S01]  /*2eb0*/  SHFL.IDX PT, R132, R12, R235, 0x1f ;  /* 0x00001feb0c847589 */ /* 0x000ea200000e0000 */
[----:B------:R-:W-:Y:S01]  /*2ec0*/  FSEL R119, R119, -INF , !P3 ;  /* 0xff80000077777808 */ /* 0x000fe20005800000 */
[----:B------:R-:W-:Y:S01]  /*2ed0*/  FFMA.FTZ R97, R129, UR10, -R225 ;  /* 0x0000000a81617c23 */ /* 0x000fe200080108e1 */
[----:B------:R-:W-:Y:S01]  /*2ee0*/  FSEL R122, R122, -INF , !P4 ;  /* 0xff8000007a7a7808 */ /* 0x000fe20006000000 */
[----:B------:R-:W3:Y:S01]  /*2ef0*/  SHFL.IDX PT, R129, R12, R237, 0x1f ;  /* 0x00001fed0c817589 */ /* 0x000ee200000e0000 */
[----:B------:R-:W-:Y:S01]  /*2f00*/  FSEL R123, R123, -INF , !P5 ;  /* 0xff8000007b7b7808 */ /* 0x000fe20006800000 */
[----:B------:R-:W-:Y:S01]  /*2f10*/  FFMA.FTZ R110, R110, UR10, -R100 ;  /* 0x0000000a6e6e7c23 */ /* 0x000fe20008010864 */
[----:B------:R-:W-:Y:S01]  /*2f20*/  FSEL R126, R126, -INF , !P6 ;  /* 0xff8000007e7e7808 */ /* 0x000fe20007000000 */
[----:B-1----:R-:W-:Y:S01]  /*2f30*/  FFMA.FTZ R94, R121, UR10, -R113 ;  /* 0x0000000a795e7c23 */ /* 0x002fe20008010871 */
[----:B------:R-:W-:Y:S01]  /*2f40*/  FSEL R127, R127, -INF , !P1 ;  /* 0xff8000007f7f7808 */ /* 0x000fe20004800000 */
[----:B------:R-:W1:Y:S01]  /*2f50*/  SHFL.IDX PT, R121, R13, R233, 0x1f ;  /* 0x00001fe90d797589 */ /* 0x000e6200000e0000 */
[----:B------:R-:W-:Y:S01]  /*2f60*/  ISETP.GT.AND P2, PT, R19, 0x50, PT ;  /* 0x000000501300780c */ /* 0x000fe20003f44270 */
[----:B------:R-:W-:Y:S01]  /*2f70*/  FFMA.FTZ R115, R115, UR10, -R101 ;  /* 0x0000000a73737c23 */ /* 0x000fe20008010865 */
[C---:B------:R-:W-:Y:S01]  /*2f80*/  ISETP.GT.AND P3, PT, R19.reuse, 0x51, PT ;  /* 0x000000511300780c */ /* 0x040fe20003f64270 */
[----:B------:R-:W-:Y:S01]  /*2f90*/  UMOV UR5, 0x40000040 ;  /* 0x4000004000057882 */ /* 0x000fe20000000000 */
[C---:B------:R-:W-:Y:S01]  /*2fa0*/  ISETP.GT.AND P4, PT, R19.reuse, 0x58, PT ;  /* 0x000000581300780c */ /* 0x040fe20003f84270 */
[----:B------:R-:W-:Y:S01]  /*2fb0*/  FFMA.FTZ R105, R148, UR10, -R228 ;  /* 0x0000000a94697c23 */ /* 0x000fe200080108e4 */
[C---:B------:R-:W-:Y:S01]  /*2fc0*/  ISETP.GT.AND P5, PT, R19.reuse, 0x59, PT ;  /* 0x000000591300780c */ /* 0x040fe20003fa4270 */
[----:B------:R-:W4:Y:S01]  /*2fd0*/  MUFU.EX2 R216, R216 ;  /* 0x000000d800d87308 */ /* 0x000f220000000800 */
[----:B------:R-:W-:-:S02]  /*2fe0*/  ISETP.GT.AND P6, PT, R19, 0x60, PT ;  /* 0x000000601300780c */ /* 0x000fc40003fc4270 */
[----:B------:R-:W-:Y:S02]  /*2ff0*/  ISETP.GT.AND P1, PT, R19, 0x61, PT ;  /* 0x000000611300780c */ /* 0x000fe40003f24270 */
[----:B------:R-:W-:Y:S01]  /*3000*/  FSEL R130, R130, -INF , !P2 ;  /* 0xff80000082827808 */ /* 0x000fe20005000000 */
[----:B--2---:R-:W-:Y:S01]  /*3010*/  FFMA.FTZ R102, R140, UR10, -R132 ;  /* 0x0000000a8c667c23 */ /* 0x004fe20008010884 */
[----:B------:R-:W-:Y:S01]  /*3020*/  FSEL R131, R131, -INF , !P3 ;  /* 0xff80000083837808 */ /* 0x000fe20005800000 */
[----:B------:R-:W-:Y:S01]  /*3030*/  SHFL.IDX PT, R140, R12, R230, 0x1f ;  /* 0x00001fe60c8c7589 */ /* 0x000fe200000e0000 */
[----:B------:R-:W-:Y:S01]  /*3040*/  FSEL R134, R134, -INF , !P4 ;  /* 0xff80000086867808 */ /* 0x000fe20006000000 */
[----:B---3--:R-:W-:Y:S01]  /*3050*/  FFMA.FTZ R101, R137, UR10, -R129 ;  /* 0x0000000a89657c23 */ /* 0x008fe20008010881 */
[----:B------:R-:W-:Y:S01]  /*3060*/  FSEL R135, R135, -INF , !P5 ;  /* 0xff80000087877808 */ /* 0x000fe20006800000 */
[----:B------:R-:W-:Y:S01]  /*3070*/  SHFL.IDX PT, R137, R12, R232, 0x1f ;  /* 0x00001fe80c897589 */ /* 0x000fe200000e0000 */
[----:B------:R-:W-:Y:S01]  /*3080*/  FSEL R138, R138, -INF , !P6 ;  /* 0xff8000008a8a7808 */ /* 0x000fe20007000000 */
[----:B------:R-:W2:Y:S01]  /*3090*/  MUFU.EX2 R219, R219 ;  /* 0x000000db00db7308 */ /* 0x000ea20000000800 */
[----:B------:R-:W-:Y:S01]  /*30a0*/  FSEL R139, R139, -INF , !P1 ;  /* 0xff8000008b8b7808 */ /* 0x000fe20004800000 */
[----:B-1----:R-:W-:Y:S01]  /*30b0*/  FFMA.FTZ R128, R128, UR10, -R121 ;  /* 0x0000000a80807c23 */ /* 0x002fe20008010879 */
[----:B------:R-:W-:-:S02]  /*30c0*/  ISETP.GT.AND P2, PT, R19, 0x68, PT ;  /* 0x000000681300780c */ /* 0x000fc40003f44270 */
[C---:B------:R-:W-:Y:S02]  /*30d0*/  ISETP.GT.AND P3, PT, R19.reuse, 0x69, PT ;  /* 0x000000691300780c */ /* 0x040fe40003f64270 */
[C---:B------:R-:W-:Y:S01]  /*30e0*/  ISETP.GT.AND P4, PT, R19.reuse, 0x70, PT ;  /* 0x000000701300780c */ /* 0x040fe20003f84270 */
[----:B------:R-:W1:Y:S01]  /*30f0*/  MUFU.EX2 R18, R18 ;  /* 0x0000001200127308 */ /* 0x000e620000000800 */
[C---:B------:R-:W-:Y:S02]  /*3100*/  ISETP.GT.AND P5, PT, R19.reuse, 0x71, PT ;  /* 0x000000711300780c */ /* 0x040fe40003fa4270 */
[C---:B------:R-:W-:Y:S02]  /*3110*/  ISETP.GT.AND P6, PT, R19.reuse, 0x78, PT ;  /* 0x000000781300780c */ /* 0x040fe40003fc4270 */
[----:B------:R-:W-:Y:S01]  /*3120*/  ISETP.GT.AND P1, PT, R19, 0x79, PT ;  /* 0x000000791300780c */ /* 0x000fe20003f24270 */
[--C-:B------:R-:W-:Y:S01]  /*3130*/  FFMA.FTZ R19, R93, UR10, -R221.reuse ;  /* 0x0000000a5d137c23 */ /* 0x100fe200080108dd */
[----:B------:R-:W-:Y:S01]  /*3140*/  FFMA.FTZ R93, R120, UR10, -R112 ;  /* 0x0000000a785d7c23 */ /* 0x000fe20008010870 */
[----:B------:R-:W-:Y:S01]  /*3150*/  FFMA.FTZ R221, R95, UR10, -R221 ;  /* 0x0000000a5fdd7c23 */ /* 0x000fe200080108dd */
[----:B------:R-:W3:Y:S01]  /*3160*/  SHFL.IDX PT, R120, R13, R234, 0x1f ;  /* 0x00001fea0d787589 */ /* 0x000ee200000e0000 */
[----:B------:R-:W-:Y:S01]  /*3170*/  FFMA.FTZ R95, R124, UR10, -R117 ;  /* 0x0000000a7c5f7c23 */ /* 0x000fe20008010875 */
[----:B------:R-:W-:Y:S01]  /*3180*/  FFMA.FTZ R124, R106, UR10, -R96 ;  /* 0x0000000a6a7c7c23 */ /* 0x000fe20008010860 */
[----:B------:R-:W-:Y:S08]  /*3190*/  MUFU.EX2 R220, R220 ;  /* 0x000000dc00dc7308 */ /* 0x000ff00000000800 */
[----:B------:R-:W-:Y:S08]  /*31a0*/  MUFU.EX2 R17, R17 ;  /* 0x0000001100117308 */ /* 0x000ff00000000800 */
[----:B------:R-:W-:Y:S01]  /*31b0*/  MUFU.EX2 R222, R222 ;  /* 0x000000de00de7308 */ /* 0x000fe20000000800 */
[----:B---3--:R-:W-:-:S02]  /*31c0*/  FFMA.FTZ R96, R125, UR10, -R120 ;  /* 0x0000000a7d607c23 */ /* 0x008fc40008010878 */
[----:B------:R3:W5:Y:S05]  /*31d0*/  SHFL.IDX PT, R125, R13, R230, 0x1f ;  /* 0x00001fe60d7d7589 */ /* 0x00076a00000e0000 */
[----:B------:R-:W-:Y:S01]  /*31e0*/  MUFU.EX2 R23, R23 ;  /* 0x0000001700177308 */ /* 0x000fe20000000800 */
[----:B------:R-:W-:-:S07]  /*31f0*/  WARPGROUP.DEPBAR.LE gsb0, 0x0 ;  /* 0x00008000000079c5 */ /* 0x000fce0000010000 */
[----:B---3--:R3:W-:Y:S01]  /*3200*/  MUFU.EX2 R13, R128 ;  /* 0x00000080000d7308 */ /* 0x0087e20000000800 */
[----:B-----5:R-:W-:Y:S01]  /*3210*/  FFMA.FTZ R99, R133, UR10, -R125 ;  /* 0x0000000a85637c23 */ /* 0x020fe2000801087d */
[----:B------:R-:W-:Y:S01]  /*3220*/  WARPGROUP.ARRIVE ;  /* 0x00000000000079c5 */ /* 0x000fe20000000000 */
[----:B------:R-:W-:Y:S05]  /*3230*/  SHFL.IDX PT, R133, R12, R234, 0x1f ;  /* 0x00001fea0c857589 */ /* 0x000fea00000e0000 */
[----:B------:R-:W-:Y:S01]  /*3240*/  HGMMA.64x128x16.F32 R24, gdesc[UR4], R24, gsb0 ;  /* 0x01e00000041879f0 */ /* 0x000fe20008000818 */
[----:B---3--:R-:W-:Y:S01]  /*3250*/  FFMA.FTZ R128, R114, UR10, -R104 ;  /* 0x0000000a72807c23 */ /* 0x008fe20008010868 */
[----:B------:R-:W-:Y:S01]  /*3260*/  FFMA.FTZ R123, R123, UR10, -R113 ;  /* 0x0000000a7b7b7c23 */ /* 0x000fe20008010871 */
[----:B------:R-:W3:Y:S01]  /*3270*/  SHFL.IDX PT, R114, R12, R8, 0x1f ;  /* 0x00001f080c727589 */ /* 0x000ee200000e0000 */
[----:B------:R-:W-:Y:S01]  /*3280*/  FFMA.FTZ R127, R127, UR10, -R120 ;  /* 0x0000000a7f7f7c23 */ /* 0x000fe20008010878 */
[----:B------:R-:W-:Y:S01]  /*3290*/  FFMA.FTZ R118, R118, UR10, -R108 ;  /* 0x0000000a76767c23 */ /* 0x000fe2000801086c */
[----:B------:R-:W-:Y:S01]  /*32a0*/  FFMA.FTZ R122, R122, UR10, -R112 ;  /* 0x0000000a7a7a7c23 */ /* 0x000fe20008010870 */
[----:B------:R-:W-:Y:S01]  /*32b0*/  FFMA.FTZ R126, R126, UR10, -R117 ;  /* 0x0000000a7e7e7c23 */ /* 0x000fe20008010875 */
[----:B------:R-:W5:Y:S01]  /*32c0*/  MUFU.EX2 R19, R19 ;  /* 0x0000001300137308 */ /* 0x000f620000000800 */
[----:B------:R-:W-:Y:S01]  /*32d0*/  FFMA.FTZ R130, R130, UR10, -R121 ;  /* 0x0000000a82827c23 */ /* 0x000fe20008010879 */
[----:B------:R-:W-:-:S06]  /*32e0*/  FFMA.FTZ R135, R135, UR10, -R125 ;  /* 0x0000000a87877c23 */ /* 0x000fcc000801087d */
[----:B------:R-:W5:Y:S01]  /*32f0*/  MUFU.EX2 R98, R98 ;  /* 0x0000006200627308 */ /* 0x000f620000000800 */
[----:B------:R-:W-:-:S07]  /*3300*/  FFMA.FTZ R131, R131, UR10, -R225 ;  /* 0x0000000a83837c23 */ /* 0x000fce00080108e1 */
[----:B------:R-:W5:Y:S01]  /*3310*/  MUFU.EX2 R99, R99 ;  /* 0x0000006300637308 */ /* 0x000f620000000800 */
[--C-:B---3--:R-:W-:Y:S02]  /*3320*/  FFMA.FTZ R100, R136, UR10, -R114.reuse ;  /* 0x0000000a88647c23 */ /* 0x108fe40008010872 */
[----:B------:R3:W4:Y:S01]  /*3330*/  SHFL.IDX PT, R136, R12, R233, 0x1f ;  /* 0x00001fe90c887589 */ /* 0x00072200000e0000 */
[----:B------:R-:W-:Y:S02]  /*3340*/  R2UR UR4, R16 ;  /* 0x00000000100472ca */ /* 0x000fe400000e0000 */
[----:B------:R-:W-:Y:S01]  /*3350*/  FSEL R113, R142, -INF , !P2 ;  /* 0xff8000008e717808 */ /* 0x000fe20005000000 */
[----:B------:R-:W-:Y:S01]  /*3360*/  FFMA.FTZ R104, R145, UR10, -R137 ;  /* 0x0000000a91687c23 */ /* 0x000fe20008010889 */
[----:B------:R-:W-:Y:S01]  /*3370*/  FFMA.FTZ R138, R138, UR10, -R114 ;  /* 0x0000000a8a8a7c23 */ /* 0x000fe20008010872 */
[----:B------:R-:W5:Y:S08]  /*3380*/  MUFU.EX2 R95, R95 ;  /* 0x0000005f005f7308 */ /* 0x000f700000000800 */
[----:B---3--:R3:W-:Y:S01]  /*3390*/  MUFU.EX2 R12, R102 ;  /* 0x00000066000c7308 */ /* 0x0087e20000000800 */
[----:B------:R-:W-:-:S07]  /*33a0*/  FFMA.FTZ R134, R134, UR10, -R226 ;  /* 0x0000000a86867c23 */ /* 0x000fce00080108e2 */
[----:B------:R-:W5:Y:S01]  /*33b0*/  MUFU.EX2 R96, R96 ;  /* 0x0000006000607308 */ /* 0x000f620000000800 */
[--C-:B---3--:R-:W-:Y:S02]  /*33c0*/  FFMA.FTZ R102, R141, UR10, -R133.reuse ;  /* 0x0000000a8d667c23 */ /* 0x108fe40008010885 */
[----:B------:R-:W3:Y:S01]  /*33d0*/  LDL R141, [R1+0x30] ;  /* 0x00003000018d7983 */ /* 0x000ee20000100800 */
[----:B------:R-:W-:Y:S01]  /*33e0*/  FSEL R16, R143, -INF , !P3 ;  /* 0xff8000008f107808 */ /* 0x000fe20005800000 */
[----:B------:R-:W-:Y:S01]  /*33f0*/  FFMA.FTZ R132, R113, UR10, -R132 ;  /* 0x0000000a71847c23 */ /* 0x000fe20008010884 */
[----:B------:R-:W-:Y:S02]  /*3400*/  FSEL R113, R146, -INF , !P4 ;  /* 0xff80000092717808 */ /* 0x000fe40006000000 */
[----:B------:R-:W5:Y:S01]  /*3410*/  MUFU.EX2 R97, R97 ;  /* 0x0000006100617308 */ /* 0x000f620000000800 */
[----:B------:R-:W-:Y:S01]  /*3420*/  FFMA.FTZ R133, R16, UR10, -R133 ;  /* 0x0000000a10857c23 */ /* 0x000fe20008010885 */
[----:B------:R-:W-:Y:S01]  /*3430*/  FSEL R16, R147, -INF , !P5 ;  /* 0xff80000093107808 */ /* 0x000fe20006800000 */
[--C-:B----4-:R-:W-:Y:S01]  /*3440*/  FFMA.FTZ R103, R144, UR10, -R136.reuse ;  /* 0x0000000a90677c23 */ /* 0x110fe20008010888 */
[----:B------:R-:W-:-:S03]  /*3450*/  FFMA.FTZ R136, R113, UR10, -R136 ;  /* 0x0000000a71887c23 */ /* 0x000fc60008010888 */
[----:B------:R-:W-:Y:S01]  /*3460*/  FFMA.FTZ R137, R16, UR10, -R137 ;  /* 0x0000000a10897c23 */ /* 0x000fe20008010889 */
[----:B------:R-:W-:Y:S01]  /*3470*/  FSEL R113, R150, -INF , !P6 ;  /* 0xff80000096717808 */ /* 0x000fe20007000000 */
[----:B------:R-:W-:Y:S04]  /*3480*/  MUFU.EX2 R101, R101 ;  /* 0x0000006500657308 */ /* 0x000fe80000000800 */
[----:B------:R-:W-:Y:S01]  /*3490*/  FFMA.FTZ R228, R113, UR10, -R228 ;  /* 0x0000000a71e47c23 */ /* 0x000fe200080108e4 */
[----:B------:R-:W-:Y:S01]  /*34a0*/  FFMA.FTZ R119, R119, UR10, -R223 ;  /* 0x0000000a77777c23 */ /* 0x000fe200080108df */
[----:B------:R-:W-:Y:S01]  /*34b0*/  FSEL R151, R151, -INF , !P1 ;  /* 0xff80000097977808 */ /* 0x000fe20004800000 */
[----:B------:R-:W-:Y:S01]  /*34c0*/  FFMA.FTZ R139, R139, UR10, -R129 ;  /* 0x0000000a8b8b7c23 */ /* 0x000fe20008010881 */
        /* <DEDUP_REMOVED lines=10> */
[----:B------:R-:W-:Y:S01]  /*3570*/  LDS R227, [R227+0x400] ;  /* 0x00040000e3e37984 */ /* 0x000fe20000000800 */
[----:B------:R-:W5:Y:S03]  /*3580*/  MUFU.EX2 R130, R130 ;  /* 0x0000008200827308 */ /* 0x000f660000000800 */
[----:B------:R-:W-:Y:S04]  /*3590*/  LDS R15, [R15+0x400] ;  /* 0x000400000f0f7984 */ /* 0x000fe80000000800 */
[----:B------:R-:W-:Y:S01]  /*35a0*/  LDS R10, [R10+0x400] ;  /* 0x000400000a0a7984 */ /* 0x000fe20000000800 */
[----:B------:R-:W5:Y:S01]  /*35b0*/  MUFU.EX2 R135, R135 ;  /* 0x0000008700877308 */ /* 0x000f620000000800 */
[----:B------:R-:W-:-:S07]  /*35c0*/  FFMA.FTZ R106, R149, UR10, -R140 ;  /* 0x0000000a956a7c23 */ /* 0x000fce000801088c */
[----:B------:R-:W5:Y:S08]  /*35d0*/  MUFU.EX2 R100, R100 ;  /* 0x0000006400647308 */ /* 0x000f700000000800 */
[----:B------:R-:W-:Y:S08]  /*35e0*/  MUFU.EX2 R89, R89 ;  /* 0x0000005900597308 */ /* 0x000ff00000000800 */
[----:B------:R-:W-:Y:S01]  /*35f0*/  MUFU.EX2 R90, R90 ;  /* 0x0000005a005a7308 */ /* 0x000fe20000000800 */
[----:B----4-:R-:W4:Y:S04]  /*3600*/  SHFL.IDX PT, R120, R9, R8, 0x1f ;  /* 0x00001f0809787589 */ /* 0x010f2800000e0000 */
[----:B------:R-:W2:Y:S03]  /*3610*/  SHFL.IDX PT, R117, R9, R237, 0x1f ;  /* 0x00001fed09757589 */ /* 0x000ea600000e0000 */
[----:B------:R-:W-:Y:S01]  /*3620*/  MUFU.EX2 R91, R91 ;  /* 0x0000005b005b7308 */ /* 0x000fe20000000800 */
[----:B------:R-:W1:Y:S04]  /*3630*/  SHFL.IDX PT, R114, R9, R235, 0x1f ;  /* 0x00001feb09727589 */ /* 0x000e6800000e0000 */
[----:B------:R-:W5:Y:S03]  /*3640*/  SHFL.IDX PT, R112, R9, R233, 0x1f ;  /* 0x00001fe909707589 */ /* 0x000f6600000e0000 */
[----:B------:R-:W-:Y:S01]  /*3650*/  MUFU.EX2 R92, R92 ;  /* 0x0000005c005c7308 */ /* 0x000fe20000000800 */
[----:B------:R-:W5:Y:S04]  /*3660*/  SHFL.IDX PT, R108, R9, R232, 0x1f ;  /* 0x00001fe8096c7589 */ /* 0x000f6800000e0000 */
[----:B------:R-:W5:Y:S04]  /*3670*/  SHFL.IDX PT, R16, R9, R231, 0x1f ;  /* 0x00001fe709107589 */ /* 0x000f6800000e0000 */
[----:B------:R-:W5:Y:S01]  /*3680*/  SHFL.IDX PT, R113, R9, R234, 0x1f ;  /* 0x00001fea09717589 */ /* 0x000f6200000e0000 */
[--C-:B----4-:R-:W-:Y:S01]  /*3690*/  FADD.FTZ R24, R24, -R120.reuse ;  /* 0x8000007818187221 */ /* 0x110fe20000010000 */
[----:B------:R-:W-:-:S02]  /*36a0*/  FADD.FTZ R26, R26, -R120 ;  /* 0x800000781a1a7221 */ /* 0x000fc40000010000 */
[----:B------:R-:W-:Y:S01]  /*36b0*/  SHFL.IDX PT, R120, R9, R230, 0x1f ;  /* 0x00001fe609787589 */ /* 0x000fe200000e0000 */
[--C-:B--2---:R-:W-:Y:S01]  /*36c0*/  FADD.FTZ R25, R25, -R117.reuse ;  /* 0x8000007519197221 */ /* 0x104fe20000010000 */
[----:B------:R-:W-:Y:S01]  /*36d0*/  FADD.FTZ R27, R27, -R117 ;  /* 0x800000751b1b7221 */ /* 0x000fe20000010000 */
[--C-:B-1----:R-:W-:Y:S01]  /*36e0*/  FADD.FTZ R28, R28, -R114.reuse ;  /* 0x800000721c1c7221 */ /* 0x102fe20000010000 */
[----:B------:R-:W-:Y:S01]  /*36f0*/  FADD.FTZ R30, R30, -R114 ;  /* 0x800000721e1e7221 */ /* 0x000fe20000010000 */
[----:B------:R-:W1:Y:S01]  /*3700*/  SHFL.IDX PT, R9, R227, R231, 0x1f ;  /* 0x00001fe7e3097589 */ /* 0x000e6200000e0000 */
[--C-:B-----5:R-:W-:Y:S01]  /*3710*/  FADD.FTZ R32, R32, -R112.reuse ;  /* 0x8000007020207221 */ /* 0x120fe20000010000 */
[----:B------:R-:W-:Y:S02]  /*3720*/  FADD.FTZ R34, R34, -R112 ;  /* 0x8000007022227221 */ /* 0x000fe40000010000 */
[----:B------:R-:W2:Y:S01]  /*3730*/  SHFL.IDX PT, R117, R227, R8, 0x1f ;  /* 0x00001f08e3757589 */ /* 0x000ea200000e0000 */
[--C-:B------:R-:W-:Y:S01]  /*3740*/  FADD.FTZ R33, R33, -R108.reuse ;  /* 0x8000006c21217221 */ /* 0x100fe20000010000 */
[----:B------:R-:W-:-:S02]  /*3750*/  FADD.FTZ R35, R35, -R108 ;  /* 0x8000006c23237221 */ /* 0x000fc40000010000 */
[----:B------:R-:W4:Y:S01]  /*3760*/  SHFL.IDX PT, R114, R227, R235, 0x1f ;  /* 0x00001febe3727589 */ /* 0x000f2200000e0000 */
[--C-:B------:R-:W-:Y:S01]  /*3770*/  FADD.FTZ R36, R36, -R16.reuse ;  /* 0x8000001024247221 */ /* 0x100fe20000010000 */
[----:B------:R-:W-:Y:S02]  /*3780*/  FADD.FTZ R38, R38, -R16 ;  /* 0x8000001026267221 */ /* 0x000fe40000010000 */
[----:B------:R-:W5:Y:S04]  /*3790*/  SHFL.IDX PT, R112, R227, R234, 0x1f ;  /* 0x00001feae3707589 */ /* 0x000f6800000e0000 */
[----:B------:R-:W5:Y:S04]  /*37a0*/  SHFL.IDX PT, R108, R227, R233, 0x1f ;  /* 0x00001fe9e36c7589 */ /* 0x000f6800000e0000 */
[----:B------:R-:W5:Y:S01]  /*37b0*/  SHFL.IDX PT, R16, R227, R232, 0x1f ;  /* 0x00001fe8e3107589 */ /* 0x000f6200000e0000 */
[--C-:B------:R-:W-:Y:S01]  /*37c0*/  FADD.FTZ R29, R29, -R113.reuse ;  /* 0x800000711d1d7221 */ /* 0x100fe20000010000 */
[----:B------:R-:W-:-:S02]  /*37d0*/  FADD.FTZ R31, R31, -R113 ;  /* 0x800000711f1f7221 */ /* 0x000fc40000010000 */
[----:B------:R-:W5:Y:S01]  /*37e0*/  SHFL.IDX PT, R113, R227, R237, 0x1f ;  /* 0x00001fede3717589 */ /* 0x000f6200000e0000 */
[--C-:B-1----:R-:W-:Y:S01]  /*37f0*/  FADD.FTZ R52, R52, -R9.reuse ;  /* 0x8000000934347221 */ /* 0x102fe20000010000 */
[----:B------:R-:W-:Y:S01]  /*3800*/  FADD.FTZ R54, R54, -R9 ;  /* 0x8000000936367221 */ /* 0x000fe20000010000 */
[--C-:B------:R-:W-:Y:S01]  /*3810*/  FADD.FTZ R37, R37, -R120.reuse ;  /* 0x8000007825257221 */ /* 0x100fe20000010000 */
[----:B------:R-:W-:Y:S01]  /*3820*/  FADD.FTZ R39, R39, -R120 ;  /* 0x8000007827277221 */ /* 0x000fe20000010000 */
[--C-:B--2---:R-:W-:Y:S01]  /*3830*/  FADD.FTZ R40, R40, -R117.reuse ;  /* 0x8000007528287221 */ /* 0x104fe20000010000 */
[----:B------:R-:W-:Y:S01]  /*3840*/  FADD.FTZ R42, R42, -R117 ;  /* 0x800000752a2a7221 */ /* 0x000fe20000010000 */
[----:B------:R-:W-:Y:S01]  /*3850*/  SHFL.IDX PT, R9, R15, R231, 0x1f ;  /* 0x00001fe70f097589 */ /* 0x000fe200000e0000 */
[--C-:B----4-:R-:W-:Y:S01]  /*3860*/  FADD.FTZ R44, R44, -R114.reuse ;  /* 0x800000722c2c7221 */ /* 0x110fe20000010000 */
[----:B------:R-:W-:Y:S02]  /*3870*/  FADD.FTZ R46, R46, -R114 ;  /* 0x800000722e2e7221 */ /* 0x000fe40000010000 */
[----:B------:R-:W-:Y:S01]  /*3880*/  SHFL.IDX PT, R117, R15, R8, 0x1f ;  /* 0x00001f080f757589 */ /* 0x000fe200000e0000 */
[--C-:B-----5:R-:W-:Y:S01]  /*3890*/  FADD.FTZ R45, R45, -R112.reuse ;  /* 0x800000702d2d7221 */ /* 0x120fe20000010000 */
[----:B------:R-:W-:-:S02]  /*38a0*/  FADD.FTZ R47, R47, -R112 ;  /* 0x800000702f2f7221 */ /* 0x000fc40000010000 */
[----:B------:R-:W-:Y:S01]  /*38b0*/  SHFL.IDX PT, R120, R15, R237, 0x1f ;  /* 0x00001fed0f787589 */ /* 0x000fe200000e0000 */
[--C-:B------:R-:W-:Y:S01]  /*38c0*/  FADD.FTZ R48, R48, -R108.reuse ;  /* 0x8000006c30307221 */ /* 0x100fe20000010000 */
[----:B------:R-:W-:Y:S02]  /*38d0*/  FADD.FTZ R50, R50, -R108 ;  /* 0x8000006c32327221 */ /* 0x000fe40000010000 */
[----:B------:R-:W-:Y:S01]  /*38e0*/  SHFL.IDX PT, R114, R15, R235, 0x1f ;  /* 0x00001feb0f727589 */ /* 0x000fe200000e0000 */
[--C-:B------:R-:W-:Y:S01]  /*38f0*/  FADD.FTZ R49, R49, -R16.reuse ;  /* 0x8000001031317221 */ /* 0x100fe20000010000 */
[----:B------:R-:W-:Y:S02]  /*3900*/  FADD.FTZ R51, R51, -R16 ;  /* 0x8000001033337221 */ /* 0x000fe40000010000 */
[----:B------:R-:W-:Y:S04]  /*3910*/  SHFL.IDX PT, R112, R15, R234, 0x1f ;  /* 0x00001fea0f707589 */ /* 0x000fe800000e0000 */
[----:B------:R-:W-:Y:S04]  /*3920*/  SHFL.IDX PT, R108, R15, R233, 0x1f ;  /* 0x00001fe90f6c7589 */ /* 0x000fe800000e0000 */
[----:B------:R-:W-:Y:S04]  /*3930*/  SHFL.IDX PT, R16, R15, R232, 0x1f ;  /* 0x00001fe80f107589 */ /* 0x000fe800000e0000 */
[----:B------:R-:W-:Y:S04]  /*3940*/  SHFL.IDX PT, R15, R15, R230, 0x1f ;  /* 0x00001fe60f0f7589 */ /* 0x000fe800000e0000 */
[----:B------:R-:W1:Y:S04]  /*3950*/  SHFL.IDX PT, R231, R10, R231, 0x1f ;  /* 0x00001fe70ae77589 */ /* 0x000e6800000e0000 */
[----:B------:R-:W-:Y:S04]  /*3960*/  SHFL.IDX PT, R227, R227, R230, 0x1f ;  /* 0x00001fe6e3e37589 */ /* 0x000fe800000e0000 */
[----:B------:R-:W2:Y:S01]  /*3970*/  SHFL.IDX PT, R230, R10, R230, 0x1f ;  /* 0x00001fe60ae67589 */ /* 0x000ea200000e0000 */
[--C-:B------:R-:W-:Y:S01]  /*3980*/  FADD.FTZ R41, R41, -R113.reuse ;  /* 0x8000007129297221 */ /* 0x100fe20000010000 */
[----:B------:R-:W-:-:S02]  /*3990*/  FADD.FTZ R43, R43, -R113 ;  /* 0x800000712b2b7221 */ /* 0x000fc40000010000 */
[----:B------:R-:W-:Y:S04]  /*39a0*/  SHFL.IDX PT, R237, R10, R237, 0x1f ;  /* 0x00001fed0aed7589 */ /* 0x000fe800000e0000 */
[----:B------:R-:W4:Y:S04]  /*39b0*/  SHFL.IDX PT, R113, R10, R8, 0x1f ;  /* 0x00001f080a717589 */ /* 0x000f2800000e0000 */
[----:B------:R-:W5:Y:S04]  /*39c0*/  SHFL.IDX PT, R235, R10, R235, 0x1f ;  /* 0x00001feb0aeb7589 */ /* 0x000f6800000e0000 */
[----:B------:R-:W5:Y:S04]  /*39d0*/  SHFL.IDX PT, R234, R10, R234, 0x1f ;  /* 0x00001fea0aea7589 */ /* 0x000f6800000e0000 */
[----:B------:R-:W3:Y:S04]  /*39e0*/  SHFL.IDX PT, R233, R10, R233, 0x1f ;  /* 0x00001fe90ae97589 */ /* 0x000ee800000e0000 */
[----:B------:R2:W3:Y:S01]  /*39f0*/  SHFL.IDX PT, R232, R10, R232, 0x1f ;  /* 0x00001fe80ae87589 */ /* 0x0004e200000e0000 */
[----:B------:R-:W-:Y:S01]  /*3a00*/  FMUL.FTZ R26, R216, R26 ;  /* 0x0000001ad81a7220 */ /* 0x000fe20000410000 */
[----:B------:R-:W-:Y:S01]  /*3a10*/  FMUL.FTZ R27, R219, R27 ;  /* 0x0000001bdb1b7220 */ /* 0x000fe20000410000 */
[----:B------:R-:W5:Y:S01]  /*3a20*/  MUFU.EX2 R221, R221 ;  /* 0x000000dd00dd7308 */ /* 0x000f620000000800 */
[----:B-1----:R-:W-:Y:S01]  /*3a30*/  FADD.FTZ R121, R84, -R231 ;  /* 0x800000e754797221 */ /* 0x002fe20000010000 */
[----:B------:R-:W-:Y:S01]  /*3a40*/  FMUL.FTZ R28, R18, R28 ;  /* 0x0000001c121c7220 */ /* 0x000fe20000410000 */
[----:B------:R-:W-:Y:S01]  /*3a50*/  FMUL.FTZ R29, R19, R29 ;  /* 0x0000001d131d7220 */ /* 0x000fe20000410000 */
[----:B------:R-:W-:Y:S01]  /*3a60*/  FADD.FTZ R60, R60, -R114 ;  /* 0x800000723c3c7221 */ /* 0x000fe20000010000 */
[----:B--2---:R-:W-:-:S03]  /*3a70*/  FADD.FTZ R10, R68, -R9 ;  /* 0x80000009440a7221 */ /* 0x004fc60000010000 */
[----:B------:R-:W1:Y:S01]  /*3a80*/  MUFU.EX2 R126, R126 ;  /* 0x0000007e007e7308 */ /* 0x000e620000000800 */
[----:B------:R-:W-:Y:S01]  /*3a90*/  FADD.FTZ R9, R70, -R9 ;  /* 0x8000000946097221 */ /* 0x000fe20000010000 */
[----:B------:R-:W-:Y:S01]  /*3aa0*/  FADD.FTZ R70, R69, -R15 ;  /* 0x8000000f45467221 */ /* 0x000fe20000010000 */
[----:B------:R-:W-:Y:S01]  /*3ab0*/  FADD.FTZ R61, R61, -R112 ;  /* 0x800000703d3d7221 */ /* 0x000fe20000010000 */
[----:B------:R-:W-:Y:S01]  /*3ac0*/  FMUL.FTZ R84, R217, R24 ;  /* 0x00000018d9547220 */ /* 0x000fe20000410000 */
[----:B------:R-:W-:-:S03]  /*3ad0*/  FMUL.FTZ R25, R218, R25 ;  /* 0x00000019da197220 */ /* 0x000fc60000410000 */
[----:B------:R-:W2:Y:S01]  /*3ae0*/  MUFU.EX2 R127, R127 ;  /* 0x0000007f007f7308 */ /* 0x000ea20000000800 */
[----:B------:R-:W-:Y:S01]  /*3af0*/  FFMA.FTZ R140, R151, UR10, -R140 ;  /* 0x0000000a978c7c23 */ /* 0x000fe2000801088c */
[----:B------:R-:W-:Y:S01]  /*3b00*/  FADD.FTZ R125, R85, -R230 ;  /* 0x800000e6557d7221 */ /* 0x000fe20000010000 */
[----:B------:R-:W-:Y:S01]  /*3b10*/  FADD.FTZ R65, R65, -R16 ;  /* 0x8000001041417221 */ /* 0x000fe20000010000 */
[----:B------:R-:W-:-:S04]  /*3b20*/  F2FP.F16.F32.PACK_AB R85, R27, R26 ;  /* 0x0000001a1b55723e */ /* 0x000fc800000000ff */
[----:B------:R-:W2:Y:S01]  /*3b30*/  MUFU.EX2 R131, R131 ;  /* 0x0000008300837308 */ /* 0x000ea20000000800 */
[----:B------:R-:W-:Y:S01]  /*3b40*/  FADD.FTZ R66, R66, -R108 ;  /* 0x8000006c42427221 */ /* 0x000fe20000010000 */
[----:B------:R-:W-:Y:S01]  /*3b50*/  FADD.FTZ R231, R86, -R231 ;  /* 0x800000e756e77221 */ /* 0x000fe20000010000 */
[----:B------:R-:W-:Y:S01]  /*3b60*/  FMUL.FTZ R10, R98, R10 ;  /* 0x0000000a620a7220 */ /* 0x000fe20000410000 */
[----:B------:R-:W-:-:S04]  /*3b70*/  FMUL.FTZ R27, R99, R70 ;  /* 0x00000046631b7220 */ /* 0x000fc80000410000 */
[----:B------:R-:W3:Y:S01]  /*3b80*/  MUFU.EX2 R122, R122 ;  /* 0x0000007a007a7308 */ /* 0x000ee20000000800 */
[----:B------:R-:W-:Y:S01]  /*3b90*/  F2FP.F16.F32.PACK_AB R86, R29, R28 ;  /* 0x0000001c1d56723e */ /* 0x000fe200000000ff */
[----:B------:R-:W-:Y:S01]  /*3ba0*/  FMUL.FTZ R60, R95, R60 ;  /* 0x0000003c5f3c7220 */ /* 0x000fe20000410000 */
[----:B------:R-:W-:-:S05]  /*3bb0*/  FMUL.FTZ R61, R96, R61 ;  /* 0x0000003d603d7220 */ /* 0x000fca0000410000 */
[----:B------:R-:W3:Y:S01]  /*3bc0*/  MUFU.EX2 R123, R123 ;  /* 0x0000007b007b7308 */ /* 0x000ee20000000800 */
[----:B------:R-:W-:Y:S01]  /*3bd0*/  FADD.FTZ R64, R64, -R108 ;  /* 0x8000006c40407221 */ /* 0x000fe20000010000 */
[----:B------:R-:W-:-:S06]  /*3be0*/  FADD.FTZ R16, R67, -R16 ;  /* 0x8000001043107221 */ /* 0x000fcc0000010000 */
[----:B------:R-:W3:Y:S01]  /*3bf0*/  MUFU.EX2 R134, R134 ;  /* 0x0000008600867308 */ /* 0x000ee20000000800 */
[----:B------:R-:W-:Y:S01]  /*3c00*/  FADD.FTZ R15, R71, -R15 ;  /* 0x8000000f470f7221 */ /* 0x000fe20000010000 */
[----:B------:R-:W-:-:S06]  /*3c10*/  F2FP.F16.F32.PACK_AB R84, R25, R84 ;  /* 0x000000541954723e */ /* 0x000fcc00000000ff */
[----:B------:R-:W3:Y:S01]  /*3c20*/  MUFU.EX2 R124, R124 ;  /* 0x0000007c007c7308 */ /* 0x000ee20000000800 */
[----:B----4-:R-:W-:Y:S01]  /*3c30*/  FADD.FTZ R67, R72, -R113 ;  /* 0x8000007148437221 */ /* 0x010fe20000010000 */
[----:B------:R-:W-:-:S06]  /*3c40*/  FADD.FTZ R108, R73, -R237 ;  /* 0x800000ed496c7221 */ /* 0x000fcc0000010000 */
[----:B------:R-:W4:Y:S01]  /*3c50*/  MUFU.EX2 R107, R107 ;  /* 0x0000006b006b7308 */ /* 0x000f220000000800 */
[----:B------:R-:W-:-:S07]  /*3c60*/  FMUL.FTZ R25, R97, R65 ;  /* 0x0000004161197220 */ /* 0x000fce0000410000 */
[----:B------:R-:W4:Y:S01]  /*3c70*/  MUFU.EX2 R110, R110 ;  /* 0x0000006e006e7308 */ /* 0x000f220000000800 */
[----:B------:R-:W-:-:S07]  /*3c80*/  FMUL.FTZ R65, R130, R66 ;  /* 0x0000004282417220 */ /* 0x000fce0000410000 */
[----:B------:R-:W4:Y:S01]  /*3c90*/  MUFU.EX2 R128, R128 ;  /* 0x0000008000807308 */ /* 0x000f220000000800 */
[----:B------:R-:W-:-:S07]  /*3ca0*/  F2FP.F16.F32.PACK_AB R66, R27, R10 ;  /* 0x0000000a1b42723e */ /* 0x000fce00000000ff */
[----:B------:R-:W4:Y:S08]  /*3cb0*/  MUFU.EX2 R115, R115 ;  /* 0x0000007300737308 */ /* 0x000f300000000800 */
[----:B------:R-:W4:Y:S08]  /*3cc0*/  MUFU.EX2 R118, R118 ;  /* 0x0000007600767308 */ /* 0x000f300000000800 */
[----:B------:R-:W4:Y:S01]  /*3cd0*/  MUFU.EX2 R119, R119 ;  /* 0x0000007700777308 */ /* 0x000f220000000800 */
[----:B------:R-:W-:Y:S01]  /*3ce0*/  F2FP.F16.F32.PACK_AB R70, R61, R60 ;  /* 0x0000003c3d46723e */ /* 0x000fe200000000ff */
[----:B------:R-:W-:-:S06]  /*3cf0*/  FMUL.FTZ R10, R135, R15 ;  /* 0x0000000f870a7220 */ /* 0x000fcc0000410000 */
[----:B------:R-:W-:Y:S01]  /*3d00*/  MUFU.EX2 R102, R102 ;  /* 0x0000006600667308 */ /* 0x000fe20000000800 */
[----:B------:R-:W-:Y:S01]  /*3d10*/  FMUL.FTZ R60, R100, R67 ;  /* 0x00000043643c7220 */ /* 0x000fe20000410000 */
[----:B------:R-:W-:-:S06]  /*3d20*/  FMUL.FTZ R15, R101, R108 ;  /* 0x0000006c650f7220 */ /* 0x000fcc0000410000 */
[----:B------:R-:W4:Y:S01]  /*3d30*/  MUFU.EX2 R138, R138 ;  /* 0x0000008a008a7308 */ /* 0x000f220000000800 */
[----:B------:R-:W-:-:S07]  /*3d40*/  FADD.FTZ R62, R62, -R114 ;  /* 0x800000723e3e7221 */ /* 0x000fce0000010000 */
[----:B------:R-:W4:Y:S01]  /*3d50*/  MUFU.EX2 R139, R139 ;  /* 0x0000008b008b7308 */ /* 0x000f220000000800 */
[----:B------:R-:W-:-:S07]  /*3d60*/  FADD.FTZ R63, R63, -R112 ;  /* 0x800000703f3f7221 */ /* 0x000fce0000010000 */
[----:B------:R-:W4:Y:S08]  /*3d70*/  MUFU.EX2 R132, R132 ;  /* 0x0000008400847308 */ /* 0x000f300000000800 */
[----:B------:R-:W4:Y:S01]  /*3d80*/  MUFU.EX2 R133, R133 ;  /* 0x0000008500857308 */ /* 0x000f220000000800 */
[----:B------:R-:W-:-:S07]  /*3d90*/  FADD.FTZ R56, R56, -R117 ;  /* 0x8000007538387221 */ /* 0x000fce0000010000 */
[----:B------:R-:W4:Y:S01]  /*3da0*/  MUFU.EX2 R103, R103 ;  /* 0x0000006700677308 */ /* 0x000f220000000800 */
[----:B------:R-:W-:-:S07]  /*3db0*/  FADD.FTZ R58, R58, -R117 ;  /* 0x800000753a3a7221 */ /* 0x000fce0000010000 */
[----:B------:R-:W-:Y:S01]  /*3dc0*/  MUFU.EX2 R104, R104 ;  /* 0x0000006800687308 */ /* 0x000fe20000000800 */
[----:B------:R-:W-:-:S07]  /*3dd0*/  FADD.FTZ R57, R57, -R120 ;  /* 0x8000007839397221 */ /* 0x000fce0000010000 */
[----:B------:R-:W-:Y:S01]  /*3de0*/  MUFU.EX2 R105, R105 ;  /* 0x0000006900697308 */ /* 0x000fe20000000800 */
[----:B------:R-:W-:-:S07]  /*3df0*/  FADD.FTZ R59, R59, -R120 ;  /* 0x800000783b3b7221 */ /* 0x000fce0000010000 */
[----:B------:R-:W-:Y:S08]  /*3e00*/  MUFU.EX2 R106, R106 ;  /* 0x0000006a006a7308 */ /* 0x000ff00000000800 */
[----:B------:R-:W4:Y:S08]  /*3e10*/  MUFU.EX2 R136, R136 ;  /* 0x0000008800887308 */ /* 0x000f300000000800 */
[----:B------:R-:W4:Y:S08]  /*3e20*/  MUFU.EX2 R137, R137 ;  /* 0x0000008900897308 */ /* 0x000f300000000800 */
[----:B------:R-:W4:Y:S08]  /*3e30*/  MUFU.EX2 R228, R228 ;  /* 0x000000e400e47308 */ /* 0x000f300000000800 */
[----:B------:R-:W4:Y:S01]  /*3e40*/  MUFU.EX2 R29, R140 ;  /* 0x0000008c001d7308 */ /* 0x000f220000000800 */
[--C-:B------:R-:W-:Y:S01]  /*3e50*/  FADD.FTZ R53, R53, -R227.reuse ;  /* 0x800000e335357221 */ /* 0x100fe20000010000 */
[----:B------:R-:W-:Y:S01]  /*3e60*/  FADD.FTZ R55, R55, -R227 ;  /* 0x800000e337377221 */ /* 0x000fe20000010000 */
[----:B------:R-:W-:Y:S01]  /*3e70*/  FMUL.FTZ R30, R220, R30 ;  /* 0x0000001edc1e7220 */ /* 0x000fe20000410000 */
[----:B-----5:R-:W-:Y:S01]  /*3e80*/  FMUL.FTZ R31, R221, R31 ;  /* 0x0000001fdd1f7220 */ /* 0x020fe20000410000 */
[----:B-1----:R-:W-:Y:S01]  /*3e90*/  FMUL.FTZ R62, R126, R62 ;  /* 0x0000003e7e3e7220 */ /* 0x002fe20000410000 */
[----:B--2---:R-:W-:Y:S01]  /*3ea0*/  FMUL.FTZ R63, R127, R63 ;  /* 0x0000003f7f3f7220 */ /* 0x004fe20000410000 */
[----:B------:R-:W-:Y:S01]  /*3eb0*/  FMUL.FTZ R16, R131, R16 ;  /* 0x0000001083107220 */ /* 0x000fe20000410000 */
[----:B------:R-:W-:Y:S01]  /*3ec0*/  F2FP.F16.F32.PACK_AB R60, R15, R60 ;  /* 0x0000003c0f3c723e */ /* 0x000fe200000000ff */
        /* <DEDUP_REMOVED lines=12> */
[----:B---3--:R-:W-:Y:S01]  /*3f90*/  FMUL.FTZ R58, R122, R58 ;  /* 0x0000003a7a3a7220 */ /* 0x008fe20000410000 */
[----:B------:R-:W-:Y:S01]  /*3fa0*/  FMUL.FTZ R59, R123, R59 ;  /* 0x0000003b7b3b7220 */ /* 0x000fe20000410000 */
[----:B------:R-:W-:Y:S01]  /*3fb0*/  FMUL.FTZ R9, R134, R9 ;  /* 0x0000000986097220 */ /* 0x000fe20000410000 */
[----:B------:R-:W-:-:S02]  /*3fc0*/  IMAD R15, R0, 0x4000, R141 ;  /* 0x00004000000f7824 */ /* 0x000fc400078e028d */
[----:B------:R-:W-:Y:S01]  /*3fd0*/  FADD.FTZ R113, R74, -R113 ;  /* 0x800000714a717221 */ /* 0x000fe20000010000 */
[----:B------:R-:W-:Y:S01]  /*3fe0*/  FADD.FTZ R237, R75, -R237 ;  /* 0x800000ed4bed7221 */ /* 0x000fe20000010000 */
[----:B------:R-:W-:Y:S01]  /*3ff0*/  FADD.FTZ R235, R78, -R235 ;  /* 0x800000eb4eeb7221 */ /* 0x000fe20000010000 */
[----:B------:R-:W-:Y:S01]  /*4000*/  FADD.FTZ R234, R79, -R234 ;  /* 0x800000ea4fea7221 */ /* 0x000fe20000010000 */
[--C-:B------:R-:W-:Y:S01]  /*4010*/  FADD.FTZ R114, R80, -R233.reuse ;  /* 0x800000e950727221 */ /* 0x100fe20000010000 */
[--C-:B------:R-:W-:Y:S01]  /*4020*/  FADD.FTZ R120, R81, -R232.reuse ;  /* 0x800000e851787221 */ /* 0x100fe20000010000 */
[----:B------:R-:W-:Y:S01]  /*4030*/  FMUL.FTZ R40, R22, R40 ;  /* 0x0000002816287220 */ /* 0x000fe20000410000 */
[----:B------:R-:W-:Y:S01]  /*4040*/  FMUL.FTZ R41, R23, R41 ;  /* 0x0000002917297220 */ /* 0x000fe20000410000 */
[----:B------:R-:W-:Y:S01]  /*4050*/  FMUL.FTZ R42, R124, R42 ;  /* 0x0000002a7c2a7220 */ /* 0x000fe20000410000 */
[----:B----4-:R-:W-:Y:S01]  /*4060*/  FMUL.FTZ R43, R107, R43 ;  /* 0x0000002b6b2b7220 */ /* 0x010fe20000410000 */
        /* <DEDUP_REMOVED lines=45> */
[----:B------:R-:W-:-:S02]  /*4340*/  F2FP.F16.F32.PACK_AB R72, R49, R48 ;  /* 0x000000303148723e */ /* 0x000fc400000000ff */
[----:B------:R-:W-:Y:S02]  /*4350*/  F2FP.F16.F32.PACK_AB R73, R51, R50 ;  /* 0x000000323349723e */ /* 0x000fe400000000ff */
[----:B------:R-:W-:Y:S02]  /*4360*/  F2FP.F16.F32.PACK_AB R74, R53, R52 ;  /* 0x00000034354a723e */ /* 0x000fe400000000ff */
[----:B------:R-:W-:Y:S01]  /*4370*/  F2FP.F16.F32.PACK_AB R75, R55, R54 ;  /* 0x00000036374b723e */ /* 0x000fe200000000ff */
[----:B------:R1:W-:Y:S01]  /*4380*/  STSM.16.MT88.4 [R15+0x20c00], R84 ;  /* 0x020c00540f007844 */ /* 0x0003e20000004200 */
[----:B------:R-:W-:Y:S02]  /*4390*/  F2FP.F16.F32.PACK_AB R64, R25, R64 ;  /* 0x000000401940723e */ /* 0x000fe400000000ff */
[----:B------:R-:W-:Y:S01]  /*43a0*/  F2FP.F16.F32.PACK_AB R61, R16, R61 ;  /* 0x0000003d103d723e */ /* 0x000fe200000000ff */
[----:B------:R1:W-:Y:S01]  /*43b0*/  STSM.16.MT88.4 [R15+0x21400], R80 ;  /* 0x021400500f007844 */ /* 0x0003e20000004200 */
[----:B------:R-:W-:-:S02]  /*43c0*/  F2FP.F16.F32.PACK_AB R62, R117, R62 ;  /* 0x0000003e753e723e */ /* 0x000fc400000000ff */
[----:B------:R-:W-:Y:S01]  /*43d0*/  F2FP.F16.F32.PACK_AB R63, R234, R63 ;  /* 0x0000003fea3f723e */ /* 0x000fe200000000ff */
[----:B------:R1:W-:Y:S01]  /*43e0*/  STSM.16.MT88.4 [R15+0x21c00], R76 ;  /* 0x021c004c0f007844 */ /* 0x0003e20000004200 */
        /* <DEDUP_REMOVED lines=11> */
[----:B------:R1:W-:Y:S04]  /*44a0*/  STSM.16.MT88.4 [R15+0x23c00], R60 ;  /* 0x023c003c0f007844 */ /* 0x0003e80000004200 */
[----:B------:R1:W-:Y:S01]  /*44b0*/  STSM.16.MT88.4 [R15+0x24400], R56 ;  /* 0x024400380f007844 */ /* 0x0003e20000004200 */
[----:B------:R-:W-:Y:S01]  /*44c0*/  WARPGROUP.ARRIVE ;  /* 0x00000000000079c5 */ /* 0x000fe20000000000 */
[----:B------:R-:W-:Y:S01]  /*44d0*/  UMOV UR6, UR4 ;  /* 0x0000000400067c82 */ /* 0x000fe20008000000 */
[----:B------:R-:W-:-:S04]  /*44e0*/  UMOV UR7, 0x40000040 ;  /* 0x4000004000077882 */ /* 0x000fc80000000000 */
        /* <DEDUP_REMOVED lines=52> */
[----:B------:R-:W-:Y:S01]  /*4830*/  F2FP.F16.F32.PACK_AB R106, R106, R105 ;  /* 0x000000696a6a723e */ /* 0x000fe200000000ff */
[----:B------:R-:W-:-:S02]  /*4840*/  WARPGROUP.DEPBAR.LE gsb0, 0x0 ;  /* 0x00008000000079c5 */ /* 0x000fc40000010000 */
        /* <DEDUP_REMOVED lines=83> */
.L_x_2728:
        /* <DEDUP_REMOVED lines=68> */
.L_x_2729:
[----:B-1----:R-:W2:Y:S01]  /*51c0*/  LDL R5, [R1] ;  /* 0x0000000001057983 */ /* 0x002ea20000100800 */
        /* <DEDUP_REMOVED lines=10> */
[----:B----4-:R-:W-:Y:S05]  /*5270*/  @!P1 BRA `(.L_x_2730) ;  /* 0xffffffc800849947 */ /* 0x010fea000383ffff */
.L_x_2719:
[----:B------:R-:W-:-:S06]  /*5280*/  UISETP.GE.AND UP0, UPT, UR41, UR40, UPT ;  /* 0x000000282900728c */ /* 0x000fcc000bf06270 */
[----:B------:R-:W-:-:S13]  /*5290*/  PLOP3.LUT P0, PT, PT, PT, UP0, 0x80, 0x0 ;  /* 0x000000000000781c */ /* 0x000fda0003f0f008 */
[----:B------:R-:W-:Y:S05]  /*52a0*/  @P0 BRA `(.L_x_2731) ;  /* 0x0000003800480947 */ /* 0x000fea0003800000 */
[----:B------:R-:W1:Y:S01]  /*52b0*/  LDL.LU R11, [R1+0x20] ;  /* 0x00002000010b7983 */ /* 0x000e620000300800 */
[----:B------:R-:W-:-:S03]  /*52c0*/  ULDC UR4, c[0x0][0x290] ;  /* 0x0000a40000047ab9 */ /* 0x000fc60000000800 */
[----:B------:R-:W3:Y:S01]  /*52d0*/  LDL.LU R10, [R1+0x14] ;  /* 0x00001400010a7983 */ /* 0x000ee20000300800 */
[----:B------:R-:W-:Y:S01]  /*52e0*/  UIMAD UR4, UR37, -0x80, UR4 ;  /* 0xffffff80250478a4 */ /* 0x000fe2000f8e0204 */
[----:B------:R-:W-:Y:S01]  /*52f0*/  IMAD R229, R229, 0x2000, R236 ;  /* 0x00002000e5e57824 */ /* 0x000fe200078e02ec */
[----:B------:R-:W4:Y:S01]  /*5300*/  S2R R5, SR_TID.X ;  /* 0x0000000000057919 */ /* 0x000f220000002100 */
[----:B------:R-:W-:-:S03]  /*5310*/  IMAD.MOV.U32 R235, RZ, RZ, 0x40000040 ;  /* 0x40000040ffeb7424 */ /* 0x000fc600078e00ff */
[----:B--2---:R-:W-:Y:S02]  /*5320*/  IMAD.U32 R15, RZ, RZ, UR4 ;  /* 0x00000004ff0f7e24 */ /* 0x004fe4000f8e00ff */
[----:B------:R-:W-:Y:S02]  /*5330*/  IMAD.MOV.U32 R233, RZ, RZ, 0x40000040 ;  /* 0x40000040ffe97424 */ /* 0x000fe400078e00ff */
        /* <DEDUP_REMOVED lines=8> */
[----:B------:R-:W-:Y:S01]  /*53c0*/  IMAD.IADD R8, R5, 0x1, -R8 ;  /* 0x0000000105087824 */ /* 0x000fe200078e0a08 */
[----:B-1----:R-:W-:Y:S02]  /*53d0*/  LEA.HI R13, R11, R9, RZ, 0x5 ;  /* 0x000000090b0d7211 */ /* 0x002fe400078f28ff */
[----:B------:R-:W-:Y:S02]  /*53e0*/  LEA.HI R9, R7, R7, RZ, 0x1 ;  /* 0x0000000707097211 */ /* 0x000fe400078f08ff */
[--C-:B---3--:R-:W-:Y:S02]  /*53f0*/  SHF.R.S32.HI R11, RZ, 0x2, R10.reuse ;  /* 0x00000002ff0b7819 */ /* 0x108fe4000001140a */
[----:B------:R-:W-:Y:S02]  /*5400*/  LOP3.LUT R12, R9, 0xfffffffe, RZ, 0xc0, !PT ;  /* 0xfffffffe090c7812 */ /* 0x000fe400078ec0ff */
[----:B------:R-:W-:Y:S02]  /*5410*/  SHF.R.S32.HI R10, RZ, 0x1f, R10 ;  /* 0x0000001fff0a7819 */ /* 0x000fe4000001140a */
[----:B------:R-:W-:-:S02]  /*5420*/  SHF.R.S32.HI R9, RZ, 0x1f, R8 ;  /* 0x0000001fff097819 */ /* 0x000fc40000011408 */
[----:B------:R-:W-:Y:S01]  /*5430*/  SHF.R.S32.HI R14, RZ, 0x5, R13 ;  /* 0x00000005ff0e7819 */ /* 0x000fe2000001140d */
[----:B------:R-:W-:Y:S01]  /*5440*/  IMAD.IADD R13, R7, 0x1, -R12 ;  /* 0x00000001070d7824 */ /* 0x000fe200078e0a0c */
[----:B------:R-:W-:Y:S02]  /*5450*/  LEA.HI R10, R10, R11, RZ, 0x3 ;  /* 0x0000000b0a0a7211 */ /* 0x000fe400078f18ff */
[CC--:B------:R-:W-:Y:S01]  /*5460*/  LEA.HI R7, R9.reuse, R8.reuse, RZ, 0x3 ;  /* 0x0000000809077211 */ /* 0x0c0fe200078f18ff */
[----:B------:R-:W-:Y:S01]  /*5470*/  IMAD R14, R14, -0x10, R15 ;  /* 0xfffffff00e0e7824 */ /* 0x000fe200078e020f */
[----:B------:R-:W-:Y:S02]  /*5480*/  LEA.HI R9, R9, R8, RZ, 0x2 ;  /* 0x0000000809097211 */ /* 0x000fe400078f10ff */
[----:B------:R-:W-:Y:S02]  /*5490*/  LOP3.LUT R12, R10, 0xfffffff8, RZ, 0xc0, !PT ;  /* 0xfffffff80a0c7812 */ /* 0x000fe400078ec0ff */
[----:B------:R-:W-:-:S02]  /*54a0*/  SHF.R.S32.HI R8, RZ, 0x3, R7 ;  /* 0x00000003ff087819 */ /* 0x000fc40000011407 */
[----:B------:R-:W-:Y:S02]  /*54b0*/  SHF.R.S32.HI R7, RZ, 0x1f, R7 ;  /* 0x0000001fff077819 */ /* 0x000fe40000011407 */
[----:B------:R-:W-:Y:S02]  /*54c0*/  SHF.R.S32.HI R10, RZ, 0x2, R9 ;  /* 0x00000002ff0a7819 */ /* 0x000fe40000011409 */
[----:B------:R-:W-:Y:S02]  /*54d0*/  LEA.HI R7, R7, R8, RZ, 0x4 ;  /* 0x0000000807077211 */ /* 0x000fe400078f20ff */
[----:B------:R-:W-:Y:S02]  /*54e0*/  LEA.HI R9, R9, R10, RZ, 0x1 ;  /* 0x0000000a09097211 */ /* 0x000fe400078f08ff */
[----:B------:R-:W-:Y:S02]  /*54f0*/  LEA.HI R15, R6, R5, RZ, 0x2 ;  /* 0x00000005060f7211 */ /* 0x000fe400078f10ff */
[----:B------:R-:W-:-:S02]  /*5500*/  LOP3.LUT R7, R7, 0x1ffffff0, RZ, 0xc0, !PT ;  /* 0x1ffffff007077812 */ /* 0x000fc400078ec0ff */
[----:B------:R-:W-:Y:S02]  /*5510*/  LOP3.LUT R9, R9, 0xfffffffe, RZ, 0xc0, !PT ;  /* 0xfffffffe09097812 */ /* 0x000fe400078ec0ff */
[----:B------:R-:W-:Y:S01]  /*5520*/  IADD3 R6, R14, R12, -R11 ;  /* 0x0000000c0e067210 */ /* 0x000fe20007ffe80b */
[----:B------:R-:W-:Y:S01]  /*5530*/  IMAD.IADD R8, R8, 0x1, -R7 ;  /* 0x0000000108087824 */ /* 0x000fe200078e0a07 */
[----:B------:R-:W-:Y:S01]  /*5540*/  LOP3.LUT R12, R15, 0xfffffffc, RZ, 0xc0, !PT ;  /* 0xfffffffc0f0c7812 */ /* 0x000fe200078ec0ff */
[C---:B------:R-:W-:Y:S02]  /*5550*/  IMAD.IADD R9, R10.reuse, 0x1, -R9 ;  /* 0x000000010a097824 */ /* 0x040fe400078e0a09 */
[C---:B------:R-:W-:Y:S02]  /*5560*/  VIADD R11, R10.reuse, 0x8 ;  /* 0x000000080a0b7836 */ /* 0x040fe40000000000 */
[----:B------:R-:W-:Y:S02]  /*5570*/  IMAD R6, R13, -0x40, R6 ;  /* 0xffffffc00d067824 */ /* 0x000fe400078e0206 */
[----:B------:R-:W-:-:S02]  /*5580*/  VIADD R13, R10, 0x10 ;  /* 0x000000100a0d7836 */ /* 0x000fc40000000000 */
[----:B------:R-:W-:Y:S02]  /*5590*/  IMAD R7, R8, 0x8, R9 ;  /* 0x0000000808077824 */ /* 0x000fe400078e0209 */
[----:B------:R-:W-:Y:S01]  /*55a0*/  IMAD.IADD R5, R5, 0x1, -R12 ;  /* 0x0000000105057824 */ /* 0x000fe200078e0a0c */
[----:B------:R-:W-:Y:S01]  /*55b0*/  LEA.HI R12, R11, R11, RZ, 0x1 ;  /* 0x0000000b0b0c7211 */ /* 0x000fe200078f08ff */
[----:B------:R-:W-:Y:S01]  /*55c0*/  VIADD R15, R10, 0x18 ;  /* 0x000000180a0f7836 */ /* 0x000fe20000000000 */
[----:B------:R-:W-:Y:S01]  /*55d0*/  LEA.HI R8, R13, R13, RZ, 0x1 ;  /* 0x0000000d0d087211 */ /* 0x000fe200078f08ff */
[----:B------:R1:W-:Y:S01]  /*55e0*/  STL [R1+0x38], R7 ;  /* 0x0000380701007387 */ /* 0x0003e20000100800 */
[----:B------:R-:W-:Y:S02]  /*55f0*/  LOP3.LUT R14, R12, 0xfffffffe, RZ, 0xc0, !PT ;  /* 0xfffffffe0c0e7812 */ /* 0x000fe400078ec0ff */
[----:B------:R-:W-:Y:S02]  /*5600*/  LOP3.LUT R10, R8, 0xfffffffe, RZ, 0xc0, !PT ;  /* 0xfffffffe080a7812 */ /* 0x000fe400078ec0ff */
[----:B------:R-:W-:Y:S01]  /*5610*/  SHF.R.S32.HI R9, RZ, 0x1, R8 ;  /* 0x00000001ff097819 */ /* 0x000fe20000011408 */
[----:B------:R-:W-:Y:S01]  /*5620*/  IMAD.IADD R14, R11, 0x1, -R14 ;  /* 0x000000010b0e7824 */ /* 0x000fe200078e0a0e */
[----:B------:R-:W-:Y:S01]  /*5630*/  SHF.R.S32.HI R8, RZ, 0x1f, R8 ;  /* 0x0000001fff087819 */ /* 0x000fe20000011408 */
[----:B------:R-:W-:Y:S01]  /*5640*/  IMAD.IADD R10, R13, 0x1, -R10 ;  /* 0x000000010d0a7824 */ /* 0x000fe200078e0a0a */
[----:B------:R-:W-:Y:S01]  /*5650*/  LEA.HI R11, R15, R15, RZ, 0x1 ;  /* 0x0000000f0f0b7211 */ /* 0x000fe200078f08ff */
[----:B------:R-:W-:Y:S01]  /*5660*/  IMAD.MOV.U32 R13, RZ, RZ, 0x40000040 ;  /* 0x40000040ff0d7424 */ /* 0x000fe200078e00ff */
[----:B-1----:R-:W-:-:S02]  /*5670*/  SHF.R.S32.HI R7, RZ, 0x1, R12 ;  /* 0x00000001ff077819 */ /* 0x002fc4000001140c */
[----:B------:R-:W-:Y:S02]  /*5680*/  SHF.R.S32.HI R12, RZ, 0x1f, R12 ;  /* 0x0000001fff0c7819 */ /* 0x000fe4000001140c */
[----:B------:R-:W-:Y:S02]  /*5690*/  LEA.HI R8, R8, R9, RZ, 0x4 ;  /* 0x0000000908087211 */ /* 0x000fe400078f20ff */
[----:B------:R-:W-:Y:S02]  /*56a0*/  LEA.HI R12, R12, R7, RZ, 0x4 ;  /* 0x000000070c0c7211 */ /* 0x000fe400078f20ff */
[----:B------:R-:W-:Y:S02]  /*56b0*/  LOP3.LUT R8, R8, 0x1ffffff0, RZ, 0xc0, !PT ;  /* 0x1ffffff008087812 */ /* 0x000fe400078ec0ff */
[----:B------:R-:W-:Y:S02]  /*56c0*/  LOP3.LUT R12, R12, 0x1ffffff0, RZ, 0xc0, !PT ;  /* 0x1ffffff00c0c7812 */ /* 0x000fe400078ec0ff */
[--C-:B------:R-:W-:Y:S01]  /*56d0*/  SHF.R.S32.HI R16, RZ, 0x1, R11.reuse ;  /* 0x00000001ff107819 */ /* 0x100fe2000001140b */
[----:B------:R-:W-:Y:S01]  /*56e0*/  IMAD.IADD R9, R9, 0x1, -R8 ;  /* 0x0000000109097824 */ /* 0x000fe200078e0a08 */
[----:B------:R-:W-:Y:S01]  /*56f0*/  SHF.R.S32.HI R17, RZ, 0x1f, R11 ;  /* 0x0000001fff117819 */ /* 0x000fe2000001140b */
[----:B------:R-:W-:Y:S01]  /*5700*/  IMAD.IADD R7, R7, 0x1, -R12 ;  /* 0x0000000107077824 */ /* 0x000fe200078e0a0c */
[----:B------:R-:W-:Y:S01]  /*5710*/  LOP3.LUT R18, R11, 0xfffffffe, RZ, 0xc0, !PT ;  /* 0xfffffffe0b127812 */ /* 0x000fe200078ec0ff */
[----:B------:R-:W-:Y:S01]  /*5720*/  IMAD.MOV.U32 R11, RZ, RZ, 0x40000040 ;  /* 0x40000040ff0b7424 */ /* 0x000fe200078e00ff */
[----:B------:R-:W-:Y:S01]  /*5730*/  LEA.HI R17, R17, R16, RZ, 0x4 ;  /* 0x0000001011117211 */ /* 0x000fe200078f20ff */
[----:B------:R-:W-:-:S02]  /*5740*/  IMAD R8, R7, 0x8, R14 ;  /* 0x0000000807087824 */ /* 0x000fc400078e020e */
[----:B------:R-:W-:Y:S01]  /*5750*/  IMAD R7, R9, 0x8, R10 ;  /* 0x0000000809077824 */ /* 0x000fe200078e020a */
[----:B------:R-:W-:Y:S01]  /*5760*/  LOP3.LUT R17, R17, 0x1ffffff0, RZ, 0xc0, !PT ;  /* 0x1ffffff011117812 */ /* 0x000fe200078ec0ff */
[----:B------:R-:W-:Y:S01]  /*5770*/  IMAD.IADD R18, R15, 0x1, -R18 ;  /* 0x000000010f127824 */ /* 0x000fe200078e0a12 */
[----:B------:R1:W-:Y:S01]  /*5780*/  STL [R1+0x34], R8 ;  /* 0x0000340801007387 */ /* 0x0003e20000100800 */
[----:B------:R-:W-:Y:S02]  /*5790*/  IMAD.MOV.U32 R15, RZ, RZ, 0x40000040 ;  /* 0x40000040ff0f7424 */ /* 0x000fe400078e00ff */
[----:B------:R-:W-:Y:S01]  /*57a0*/  IMAD.IADD R17, R16, 0x1, -R17 ;  /* 0x0000000110117824 */ /* 0x000fe200078e0a11 */
[----:B------:R2:W-:Y:S01]  /*57b0*/  STL [R1+0x28], R7 ;  /* 0x0000280701007387 */ /* 0x0005e20000100800 */
[----:B------:R-:W-:Y:S02]  /*57c0*/  IMAD.MOV.U32 R9, RZ, RZ, 0x40000040 ;  /* 0x40000040ff097424 */ /* 0x000fe400078e00ff */
[----:B------:R-:W-:-:S02]  /*57d0*/  IMAD R10, R17, 0x8, R18 ;  /* 0x00000008110a7824 */ /* 0x000fc400078e0212 */
[----:B------:R-:W-:Y:S02]  /*57e0*/  VIADD R17, R5, 0x8 ;  /* 0x0000000805117836 */ /* 0x000fe40000000000 */
[----:B-1----:R-:W-:Y:S01]  /*57f0*/  VIADD R8, R229, 0x4000 ;  /* 0x00004000e5087836 */ /* 0x002fe20000000000 */
[----:B------:R1:W-:Y:S01]  /*5800*/  STL [R1+0x24], R10 ;  /* 0x0000240a01007387 */ /* 0x0003e20000100800 */
[----:B------:R-:W-:Y:S02]  /*5810*/  VIADD R16, R5, 0xc ;  /* 0x0000000c05107836 */ /* 0x000fe40000000000 */
[----:B--2---:R-:W-:Y:S01]  /*5820*/  VIADD R7, R229, 0x20c00 ;  /* 0x00020c00e5077836 */ /* 0x004fe20000000000 */
[----:B------:R-:W-:Y:S01]  /*5830*/  SHF.R.U32.HI R229, RZ, 0x4, R229 ;  /* 0x00000004ffe57819 */ /* 0x000fe200000116e5 */
[C---:B------:R-:W-:Y:S01]  /*5840*/  VIADD R17, R5.reuse, 0x14 ;  /* 0x0000001405117836 */ /* 0x040fe20000000000 */
[----:B------:R-:W-:Y:S01]  /*5850*/  SHF.R.U32.HI R8, RZ, 0x4, R8 ;  /* 0x00000004ff087819 */ /* 0x000fe20000011608 */
[----:B------:R-:W-:Y:S01]  /*5860*/  VIADD R16, R5, 0x18 ;  /* 0x0000001805107836 */ /* 0x000fe20000000000 */
[----:B------:R-:W-:-:S02]  /*5870*/  SHF.R.U32.HI R7, RZ, 0x4, R7 ;  /* 0x00000004ff077819 */ /* 0x000fc40000011607 */
[----:B------:R-:W-:Y:S02]  /*5880*/  LOP3.LUT R229, R229, 0x3fff, RZ, 0xc0, !PT ;  /* 0x00003fffe5e57812 */ /* 0x000fe400078ec0ff */
[----:B------:R-:W-:Y:S02]  /*5890*/  LOP3.LUT R8, R8, 0x3fff, RZ, 0xc0, !PT ;  /* 0x00003fff08087812 */ /* 0x000fe400078ec0ff */
[----:B------:R-:W-:Y:S02]  /*58a0*/  LOP3.LUT R7, R7, 0x3fff, RZ, 0xc0, !PT ;  /* 0x00003fff07077812 */ /* 0x000fe400078ec0ff */
[----:B-1----:R-:W-:Y:S02]  /*58b0*/  LOP3.LUT R10, R229, 0x10000, RZ, 0xfc, !PT ;  /* 0x00010000e50a7812 */ /* 0x002fe400078efcff */
[----:B------:R-:W-:Y:S02]  /*58c0*/  LOP3.LUT R237, R8, 0x10000, RZ, 0xfc, !PT ;  /* 0x0001000008ed7812 */ /* 0x000fe400078efcff */
[----:B------:R-:W-:Y:S01]  /*58d0*/  LOP3.LUT R7, R7, 0x10000, RZ, 0xfc, !PT ;  /* 0x0001000007077812 */ /* 0x000fe200078efcff */
[C---:B------:R-:W-:Y:S01]  /*58e0*/  VIADD R14, R10.reuse, 0x2 ;  /* 0x000000020a0e7836 */ /* 0x040fe20000000000 */
[----:B------:R1:W-:Y:S01]  /*58f0*/  STL [R1+0x20], R10 ;  /* 0x0000200a01007387 */ /* 0x0003e20000100800 */
[----:B------:R-:W-:-:S02]  /*5900*/  VIADD R12, R10, 0x4 ;  /* 0x000000040a0c7836 */ /* 0x000fc40000000000 */
[C---:B------:R-:W-:Y:S01]  /*5910*/  VIADD R8, R237.reuse, 0x2 ;  /* 0x00000002ed087836 */ /* 0x040fe20000000000 */
[----:B------:R2:W-:Y:S01]  /*5920*/  STL [R1+0x2c], R7 ;  /* 0x00002c0701007387 */ /* 0x0005e20000100800 */
[C---:B------:R-:W-:Y:S02]  /*5930*/  VIADD R234, R237.reuse, 0x4 ;  /* 0x00000004edea7836 */ /* 0x040fe40000000000 */
[----:B------:R-:W-:Y:S01]  /*5940*/  VIADD R232, R237, 0x6 ;  /* 0x00000006ede87836 */ /* 0x000fe20000000000 */
[----:B------:R3:W-:Y:S01]  /*5950*/  STL.64 [R1+0x18], R14 ;  /* 0x0000180e01007387 */ /* 0x0007e20000100a00 */
[----:B-1----:R-:W-:-:S03]  /*5960*/  VIADD R10, R10, 0x6 ;  /* 0x000000060a0a7836 */ /* 0x002fc60000000000 */
[----:B------:R3:W-:Y:S01]  /*5970*/  STL.64 [R1+0x10], R12 ;  /* 0x0000100c01007387 */ /* 0x0007e20000100a00 */
[----:B--2---:R-:W-:-:S03]  /*5980*/  VIADD R7, R5, 0x4 ;  /* 0x0000000405077836 */ /* 0x004fc60000000000 */
[----:B------:R3:W-:Y:S01]  /*5990*/  STL.64 [R1+0x8], R10 ;  /* 0x0000080a01007387 */ /* 0x0007e20000100a00 */
[C---:B------:R-:W-:Y:S02]  /*59a0*/  VIADD R7, R5.reuse, 0x10 ;  /* 0x0000001005077836 */ /* 0x040fe40000000000 */
[----:B------:R-:W-:Y:S01]  /*59b0*/  VIADD R7, R5, 0x1c ;  /* 0x0000001c05077836 */ /* 0x000fe20000000000 */
[----:B------:R3:W-:Y:S06]  /*59c0*/  STL.64 [R1], R8 ;  /* 0x0000000801007387 */ /* 0x0007ec0000100a00 */
.L_x_2742:
[----:B------:R-:W-:-:S05]  /*59d0*/  IMAD.U32 R7, RZ, RZ, UR36 ;  /* 0x00000024ff077e24 */ /* 0x000fca000f8e00ff */
[----:B------:R-:W-:-:S04]  /*59e0*/  LOP3.LUT R7, R7, 0x1, RZ, 0xfc, !PT ;  /* 0x0000000107077812 */ /* 0x000fc800078efcff */
[----:B------:R-:W-:-:S13]  /*59f0*/  ISETP.NE.AND P0, PT, R7, 0x3, PT ;  /* 0x000000030700780c */ /* 0x000fda0003f05270 */
[----:B--2---:R-:W-:Y:S05]  /*5a00*/  @!P0 BRA `(.L_x_2732) ;  /* 0x0000000000048947 */ /* 0x004fea0003800000 */
[----:B------:R-:W-:Y:S01]  /*5a10*/  BPT.TRAP 0x1 ;  /* 0x000000040000795c */ /* 0x000fe20000300000 */
.L_x_2732:
[----:B------:R-:W-:Y:S01]  /*5a20*/  IMAD R7, R0, 0x8, R236 ;  /* 0x0000000800077824 */ /* 0x000fe200078e02ec */
[----:B------:R-:W-:-:S04]  /*5a30*/  SHF.L.U32 R18, R4, 0x1f, RZ ;  /* 0x0000001f04127819 */ /* 0x000fc800000006ff */
[----:B------:R1:W2:Y:S01]  /*5a40*/  SYNCS.PHASECHK.TRANS64.TRYWAIT P1, [R7+URZ+0x30c10], R18 ;  /* 0x030c1012070075a7 */ /* 0x0002a2000802017f */
[----:B------:R-:W-:Y:S05]  /*5a50*/  @!P0 BRA `(.L_x_2733) ;  /* 0x0000000000048947 */ /* 0x000fea0003800000 */
[----:B------:R-:W-:Y:S01]  /*5a60*/  BPT.TRAP 0x1 ;  /* 0x000000040000795c */ /* 0x000fe20000300000 */
.L_x_2733:
[----:B---3--:R-:W-:-:S05]  /*5a70*/  VIADD R8, R236, 0x10000 ;  /* 0x00010000ec087836 */ /* 0x008fca0000000000 */
[----:B------:R-:W-:-:S04]  /*5a80*/  SHF.R.U32.HI R8, RZ, 0x4, R8 ;  /* 0x00000004ff087819 */ /* 0x000fc80000011608 */
[----:B------:R-:W-:-:S04]  /*5a90*/  LOP3.LUT R8, R8, 0x3fff, RZ, 0xc0, !PT ;  /* 0x00003fff08087812 */ /* 0x000fc800078ec0ff */
[----:B------:R-:W-:Y:S01]  /*5aa0*/  LOP3.LUT R9, R8, 0x10000, RZ, 0xfc, !PT ;  /* 0x0001000008097812 */ /* 0x000fe200078efcff */
[----:B--2---:R-:W-:Y:S06]  /*5ab0*/  @P1 BRA `(.L_x_2734) ;  /* 0x0000000000081947 */ /* 0x004fec0003800000 */
[----:B------:R-:W2:Y:S02]  /*5ac0*/  SYNCS.PHASECHK.TRANS64.TRYWAIT P1, [R7+URZ+0x30c10], R18 ;  /* 0x030c1012070075a7 */ /* 0x000ea4000802017f */
[----:B--2---:R-:W-:Y:S05]  /*5ad0*/  @!P1 BRA `(.L_x_2735) ;  /* 0x0000006800489947 */ /* 0x004fea0003800000 */
.L_x_2734:
        /* <DEDUP_REMOVED lines=63> */
.L_x_2736:
[----:B------:R1:W1:Y:S01]  /*5ed0*/  SYNCS.PHASECHK.TRANS64.TRYWAIT P1, [R7+URZ+0x30c30], R18 ;  /* 0x030c3012070075a7 */ /* 0x000262000802017f */
[----:B------:R-:W-:Y:S05]  /*5ee0*/  @!P0 BRA `(.L_x_2737) ;  /* 0x0000000000048947 */ /* 0x000fea0003800000 */
[----:B------:R-:W-:Y:S01]  /*5ef0*/  BPT.TRAP 0x1 ;  /* 0x000000040000795c */ /* 0x000fe20000300000 */
.L_x_2737:
        /* <DEDUP_REMOVED lines=8> */
.L_x_2738:
[----:B------:R-:W5:Y:S01]  /*5f80*/  LDL.64 R12, [R1] ;  /* 0x00000000010c7983 */ /* 0x000f620000100a00 */
[----:B------:R-:W-:Y:S01]  /*5f90*/  R2UR UR4, R237 ;  /* 0x00000000ed0472ca */ /* 0x000fe200000e0000 */
[----:B------:R-:W-:Y:S01]  /*5fa0*/  WARPGROUP.ARRIVE ;  /* 0x00000000000079c5 */ /* 0x000fe20000000000 */
[----:B------:R-:W-:Y:S01]  /*5fb0*/  R2UR UR6, R9 ;  /* 0x00000000090672ca */ /* 0x000fe200000e0000 */
[----:B------:R-:W-:Y:S01]  /*5fc0*/  UMOV UR5, 0x40000040 ;  /* 0x4000004000057882 */ /* 0x000fe20000000000 */
[----:B------:R-:W-:Y:S01]  /*5fd0*/  UMOV UR7, 0x40000040 ;  /* 0x4000004000077882 */ /* 0x000fe20000000000 */
[----:B------:R-:W-:Y:S01]  /*5fe0*/  UMOV UR11, 0x40000040 ;  /* 0x40000040000b7882 */ /* 0x000fe20000000000 */
[C---:B------:R-:W-:Y:S01]  /*5ff0*/  VIADD R15, R5.reuse, 0x4 ;  /* 0x00000004050f7836 */ /* 0x040fe20000000000 */
[C---:B------:R-:W-:Y:S01]  /*6000*/  ISETP.GT.AND P1, PT, R6.reuse, 0x8, PT ;  /* 0x000000080600780c */ /* 0x040fe20003f24270 */
[----:B------:R-:W-:Y:S01]  /*6010*/  VIADD R17, R5, 0x8 ;  /* 0x0000000805117836 */ /* 0x000fe20000000000 */
[----:B--2---:R-:W1:Y:S01]  /*6020*/  SHFL.IDX PT, R9, R11, R5, 0x1f ;  /* 0x00001f050b097589 */ /* 0x004e6200000e0000 */
[----:B------:R-:W-:Y:S01]  /*6030*/  ISETP.GT.AND P2, PT, R6, RZ, PT ;  /* 0x000000ff0600720c */ /* 0x000fe20003f44270 */
[----:B------:R-:W-:Y:S01]  /*6040*/  IMAD R217, R0, 0x400, R217 ;  /* 0x0000040000d97824 */ /* 0x000fe200078e02d9 */
[----:B------:R-:W-:Y:S01]  /*6050*/  FSEL R91, R91, -INF , P1 ;  /* 0xff8000005b5b7808 */ /* 0x000fe20000800000 */
[----:B------:R-:W2:Y:S01]  /*6060*/  SHFL.IDX PT, R10, R11, R15, 0x1f ;  /* 0x00001f0f0b0a7589 */ /* 0x000ea200000e0000 */
[----:B------:R-:W-:Y:S01]  /*6070*/  FSEL R88, R88, -INF , P2 ;  /* 0xff80000058587808 */ /* 0x000fe20001000000 */
[----:B------:R-:W-:Y:S01]  /*6080*/  HGMMA.64x128x16.F32 R24, gdesc[UR4], RZ, !UPT, gsb0 ;  /* 0x01e00000041879f0 */ /* 0x000fe2000c0008ff */
[----:B------:R-:W-:Y:S01]  /*6090*/  UIADD3 UR4, UR6, 0x2, URZ ;  /* 0x0000000206047890 */ /* 0x000fe2000fffe03f */
[----:B---3--:R-:W-:Y:S01]  /*60a0*/  SHFL.IDX PT, R18, R231, R5, 0x1f ;  /* 0x00001f05e7127589 */ /* 0x008fe200000e0000 */
[----:B------:R-:W-:Y:S01]  /*60b0*/  ULDC UR5, c[0x0][0x744] ;  /* 0x0001d10000057ab9 */ /* 0x000fe20000000800 */
[----:B------:R-:W-:-:S02]  /*60c0*/  FSEL R90, R90, -INF , P1 ;  /* 0xff8000005a5a7808 */ /* 0x000fc40000800000 */
[----:B------:R-:W-:Y:S01]  /*60d0*/  FSEL R94, R94, -INF , P1 ;  /* 0xff8000005e5e7808 */ /* 0x000fe20000800000 */
[----:B------:R-:W3:Y:S01]  /*60e0*/  SHFL.IDX PT, R22, R231, R17, 0x1f ;  /* 0x00001f11e7167589 */ /* 0x000ee200000e0000 */
[----:B------:R-:W-:Y:S01]  /*60f0*/  UMOV UR10, UR4 ;  /* 0x00000004000a7c82 */ /* 0x000fe20008000000 */
[----:B------:R-:W-:Y:S01]  /*6100*/  UIADD3 UR4, UR6, 0x4, URZ ;  /* 0x0000000406047890 */ /* 0x000fe2000fffe03f */
[----:B------:R-:W-:Y:S01]  /*6110*/  FSEL R104, R104, -INF , P2 ;  /* 0xff80000068687808 */ /* 0x000fe20001000000 */
[----:B------:R-:W-:Y:S01]  /*6120*/  SHFL.IDX PT, R20, R231, R15, 0x1f ;  /* 0x00001f0fe7147589 */ /* 0x000fe200000e0000 */
[----:B------:R-:W-:Y:S01]  /*6130*/  FSEL R101, R101, -INF , P2 ;  /* 0xff80000065657808 */ /* 0x000fe20001000000 */
[----:B------:R-:W-:Y:S01]  /*6140*/  UIADD3 UR6, UR6, 0x6, URZ ;  /* 0x0000000606067890 */ /* 0x000fe2000fffe03f */
[----:B------:R-:W-:Y:S02]  /*6150*/  FSEL R92, R92, -INF , P2 ;  /* 0xff8000005c5c7808 */ /* 0x000fe40001000000 */
[----:B------:R-:W-:Y:S01]  /*6160*/  FSEL R103, R103, -INF , P1 ;  /* 0xff80000067677808 */ /* 0x000fe20000800000 */
[--C-:B-1----:R-:W-:Y:S01]  /*6170*/  FFMA.FTZ R88, R88, UR5, -R9.reuse ;  /* 0x0000000558587c23 */ /* 0x102fe20008010809 */
[----:B------:R-:W-:Y:S01]  /*6180*/  FFMA.FTZ R90, R90, UR5, -R9 ;  /* 0x000000055a5a7c23 */ /* 0x000fe20008010809 */
[----:B------:R-:W-:Y:S01]  /*6190*/  FSEL R106, R106, -INF , P1 ;  /* 0xff8000006a6a7808 */ /* 0x000fe20000800000 */
[----:B--2---:R-:W-:Y:S01]  /*61a0*/  FFMA.FTZ R91, R91, UR5, -R10 ;  /* 0x000000055b5b7c23 */ /* 0x004fe2000801080a */
[----:B------:R-:W-:Y:S01]  /*61b0*/  MUFU.EX2 R222, R88 ;  /* 0x0000005800de7308 */ /* 0x000fe20000000800 */
[----:B------:R-:W-:-:S02]  /*61c0*/  FSEL R93, R93, -INF , P2 ;  /* 0xff8000005d5d7808 */ /* 0x000fc40001000000 */
[----:B------:R-:W-:Y:S02]  /*61d0*/  FSEL R116, R116, -INF , P2 ;  /* 0xff80000074747808 */ /* 0x000fe40001000000 */
[----:B------:R-:W-:Y:S02]  /*61e0*/  FSEL R118, R118, -INF , P1 ;  /* 0xff80000076767808 */ /* 0x000fe40000800000 */
[----:B------:R-:W-:Y:S01]  /*61f0*/  FSEL R95, R95, -INF , P1 ;  /* 0xff8000005f5f7808 */ /* 0x000fe20000800000 */
[----:B------:R1:W-:Y:S01]  /*6200*/  MUFU.EX2 R229, R91 ;  /* 0x0000005b00e57308 */ /* 0x0003e20000000800 */
[----:B------:R-:W-:Y:S02]  /*6210*/  FSEL R117, R117, -INF , P2 ;  /* 0xff80000075757808 */ /* 0x000fe40001000000 */
[----:B------:R-:W-:Y:S02]  /*6220*/  FSEL R147, R147, -INF , P1 ;  /* 0xff80000093937808 */ /* 0x000fe40000800000 */
[----:B------:R-:W-:-:S02]  /*6230*/  FSEL R89, R89, -INF , P2 ;  /* 0xff80000059597808 */ /* 0x000fc40001000000 */
[----:B------:R-:W-:Y:S01]  /*6240*/  FSEL R113, R113, -INF , P2 ;  /* 0xff80000071717808 */ /* 0x000fe20001000000 */
[----:B------:R2:W2:Y:S01]  /*6250*/  MUFU.EX2 R230, R90 ;  /* 0x0000005a00e67308 */ /* 0x0004a20000000800 */
[----:B-1----:R-:W-:Y:S02]  /*6260*/  VIADD R91, R5, 0x1c ;  /* 0x0000001c055b7836 */ /* 0x002fe40000000000 */
[----:B------:R-:W-:Y:S01]  /*6270*/  FFMA.FTZ R89, R89, UR5, -R10 ;  /* 0x0000000559597c23 */ /* 0x000fe2000801080a */
[----:B------:R-:W-:Y:S02]  /*6280*/  FSEL R108, R108, -INF , P2 ;  /* 0xff8000006c6c7808 */ /* 0x000fe40001000000 */
[----:B------:R-:W-:Y:S01]  /*6290*/  FSEL R100, R100, -INF , P2 ;  /* 0xff80000064647808 */ /* 0x000fe20001000000 */
[----:B------:R-:W1:Y:S01]  /*62a0*/  SHFL.IDX PT, R16, R11, R91, 0x1f ;  /* 0x00001f5b0b107589 */ /* 0x000e6200000e0000 */
[----:B------:R-:W-:Y:S01]  /*62b0*/  FSEL R110, R110, -INF , P1 ;  /* 0xff8000006e6e7808 */ /* 0x000fe20000800000 */
[--C-:B---3--:R-:W-:Y:S01]  /*62c0*/  FFMA.FTZ R21, R108, UR5, -R22.reuse ;  /* 0x000000056c157c23 */ /* 0x108fe20008010816 */
[----:B------:R-:W-:Y:S01]  /*62d0*/  FSEL R112, R112, -INF , P2 ;  /* 0xff80000070707808 */ /* 0x000fe20001000000 */
[----:B------:R-:W-:Y:S01]  /*62e0*/  MUFU.EX2 R225, R89 ;  /* 0x0000005900e17308 */ /* 0x000fe20000000800 */
[----:B------:R-:W-:Y:S01]  /*62f0*/  FSEL R114, R114, -INF , P1 ;  /* 0xff80000072727808 */ /* 0x000fe20000800000 */
[----:B------:R-:W-:Y:S01]  /*6300*/  FFMA.FTZ R22, R110, UR5, -R22 ;  /* 0x000000056e167c23 */ /* 0x000fe20008010816 */
[----:B------:R-:W-:-:S02]  /*6310*/  FSEL R96, R96, -INF , P2 ;  /* 0xff80000060607808 */ /* 0x000fc40001000000 */
[----:B------:R-:W-:Y:S02]  /*6320*/  FSEL R98, R98, -INF , P1 ;  /* 0xff80000062627808 */ /* 0x000fe40000800000 */
[----:B------:R-:W-:Y:S01]  /*6330*/  FSEL R102, R102, -INF , P1 ;  /* 0xff80000066667808 */ /* 0x000fe20000800000 */
[----:B------:R-:W-:Y:S01]  /*6340*/  MUFU.EX2 R21, R21 ;  /* 0x0000001500157308 */ /* 0x000fe20000000800 */
[----:B------:R-:W-:Y:S02]  /*6350*/  FSEL R109, R109, -INF , P2 ;  /* 0xff8000006d6d7808 */ /* 0x000fe40001000000 */
[----:B------:R-:W-:Y:S02]  /*6360*/  FSEL R97, R97, -INF , P2 ;  /* 0xff80000061617808 */ /* 0x000fe40001000000 */
[----:B------:R-:W-:Y:S02]  /*6370*/  FSEL R99, R99, -INF , P1 ;  /* 0xff80000063637808 */ /* 0x000fe40000800000 */
[----:B------:R-:W-:Y:S01]  /*6380*/  FSEL R119, R119, -INF , P1 ;  /* 0xff80000077777808 */ /* 0x000fe20000800000 */
[----:B------:R-:W-:Y:S01]  /*6390*/  MUFU.EX2 R22, R22 ;  /* 0x0000001600167308 */ /* 0x000fe20000000800 */
[----:B------:R-:W-:-:S02]  /*63a0*/  FSEL R105, R105, -INF , P2 ;  /* 0xff80000069697808 */ /* 0x000fc40001000000 */
[----:B------:R-:W-:Y:S01]  /*63b0*/  FSEL R107, R107, -INF , P1 ;  /* 0xff8000006b6b7808 */ /* 0x000fe20000800000 */
[--C-:B-1----:R-:W-:Y:S01]  /*63c0*/  FFMA.FTZ R15, R101, UR5, -R16.reuse ;  /* 0x00000005650f7c23 */ /* 0x102fe20008010810 */
[----:B------:R-:W-:Y:S01]  /*63d0*/  FFMA.FTZ R16, R103, UR5, -R16 ;  /* 0x0000000567107c23 */ /* 0x000fe20008010810 */
[----:B------:R-:W-:Y:S01]  /*63e0*/  VIADD R103, R5, 0xc ;  /* 0x0000000c05677836 */ /* 0x000fe20000000000 */
[----:B------:R-:W-:Y:S01]  /*63f0*/  FSEL R123, R123, -INF , P1 ;  /* 0xff8000007b7b7808 */ /* 0x000fe20000800000 */
[----:B------:R-:W-:Y:S01]  /*6400*/  VIADD R101, R5, 0x14 ;  /* 0x0000001405657836 */ /* 0x000fe20000000000 */
[----:B------:R-:W-:Y:S01]  /*6410*/  FSEL R134, R134, -INF , P1 ;  /* 0xff80000086867808 */ /* 0x000fe20000800000 */
[--C-:B------:R-:W-:Y:S01]  /*6420*/  FFMA.FTZ R19, R105, UR5, -R20.reuse ;  /* 0x0000000569137c23 */ /* 0x100fe20008010814 */
[----:B------:R-:W1:Y:S01]  /*6430*/  SHFL.IDX PT, R88, R231, R103, 0x1f ;  /* 0x00001f67e7587589 */ /* 0x000e6200000e0000 */
[----:B------:R-:W-:Y:S01]  /*6440*/  FFMA.FTZ R20, R107, UR5, -R20 ;  /* 0x000000056b147c23 */ /* 0x000fe20008010814 */
[----:B------:R-:W-:Y:S01]  /*6450*/  FSEL R120, R120, -INF , P2 ;  /* 0xff80000078787808 */ /* 0x000fe20001000000 */
[----:B------:R-:W-:Y:S01]  /*6460*/  MUFU.EX2 R15, R15 ;  /* 0x0000000f000f7308 */ /* 0x000fe20000000800 */
[----:B----4-:R-:W3:Y:S01]  /*6470*/  SHFL.IDX PT, R103, R223, R103, 0x1f ;  /* 0x00001f67df677589 */ /* 0x010ee200000e0000 */
[----:B------:R-:W-:-:S02]  /*6480*/  FSEL R107, R129, -INF , P2 ;  /* 0xff800000816b7808 */ /* 0x000fc40001000000 */
[----:B------:R-:W-:Y:S01]  /*6490*/  FSEL R131, R131, -INF , P1 ;  /* 0xff80000083837808 */ /* 0x000fe20000800000 */
[----:B------:R-:W4:Y:S01]  /*64a0*/  SHFL.IDX PT, R108, R223, R101, 0x1f ;  /* 0x00001f65df6c7589 */ /* 0x000f2200000e0000 */
[----:B------:R-:W-:Y:S02]  /*64b0*/  FSEL R111, R111, -INF , P1 ;  /* 0xff8000006f6f7808 */ /* 0x000fe40000800000 */
[----:B------:R-:W-:Y:S01]  /*64c0*/  FSEL R126, R126, -INF , P1 ;  /* 0xff8000007e7e7808 */ /* 0x000fe20000800000 */
[----:B------:R-:W-:Y:S01]  /*64d0*/  MUFU.EX2 R16, R16 ;  /* 0x0000001000107308 */ /* 0x000fe20000000800 */
[----:B------:R-:W-:Y:S02]  /*64e0*/  FSEL R105, R128, -INF , P2 ;  /* 0xff80000080697808 */ /* 0x000fe40001000000 */
[----:B------:R-:W-:Y:S02]  /*64f0*/  FSEL R130, R130, -INF , P1 ;  /* 0xff80000082827808 */ /* 0x000fe40000800000 */
[----:B------:R-:W-:-:S02]  /*6500*/  FSEL R135, R135, -INF , P1 ;  /* 0xff80000087877808 */ /* 0x000fc40000800000 */
[----:B------:R-:W-:Y:S01]  /*6510*/  FSEL R142, R142, -INF , P1 ;  /* 0xff8000008e8e7808 */ /* 0x000fe20000800000 */
[----:B------:R-:W-:Y:S01]  /*6520*/  MUFU.EX2 R19, R19 ;  /* 0x0000001300137308 */ /* 0x000fe20000000800 */
[----:B------:R-:W-:Y:S02]  /*6530*/  FSEL R139, R139, -INF , P1 ;  /* 0xff8000008b8b7808 */ /* 0x000fe40000800000 */
[----:B------:R-:W-:Y:S01]  /*6540*/  FSEL R138, R138, -INF , P1 ;  /* 0xff8000008a8a7808 */ /* 0x000fe20000800000 */
[--C-:B-1----:R-:W-:Y:S01]  /*6550*/  FFMA.FTZ R23, R109, UR5, -R88.reuse ;  /* 0x000000056d177c23 */ /* 0x102fe20008010858 */
[----:B------:R-:W-:Y:S01]  /*6560*/  FSEL R109, R125, -INF , P2 ;  /* 0xff8000007d6d7808 */ /* 0x000fe20001000000 */
[----:B------:R-:W-:Y:S01]  /*6570*/  FFMA.FTZ R88, R111, UR5, -R88 ;  /* 0x000000056f587c23 */ /* 0x000fe20008010858 */
[----:B------:R-:W-:Y:S01]  /*6580*/  FSEL R111, R133, -INF , P2 ;  /* 0xff800000856f7808 */ /* 0x000fe20001000000 */
[----:B------:R-:W-:Y:S01]  /*6590*/  MUFU.EX2 R20, R20 ;  /* 0x0000001400147308 */ /* 0x000fe20000000800 */
[----:B------:R-:W-:Y:S01]  /*65a0*/  FSEL R125, R140, -INF , P2 ;  /* 0xff8000008c7d7808 */ /* 0x000fe20001000000 */
[----:B---3--:R-:W-:Y:S01]  /*65b0*/  FFMA.FTZ R109, R109, UR5, -R103 ;  /* 0x000000056d6d7c23 */ /* 0x008fe20008010867 */
[----:B------:R-:W-:Y:S01]  /*65c0*/  FSEL R122, R122, -INF , P1 ;  /* 0xff8000007a7a7808 */ /* 0x000fe20000800000 */
[--C-:B----4-:R-:W-:Y:S01]  /*65d0*/  FFMA.FTZ R107, R107, UR5, -R108.reuse ;  /* 0x000000056b6b7c23 */ /* 0x110fe2000801086c */
[----:B------:R-:W-:Y:S01]  /*65e0*/  FFMA.FTZ R108, R131, UR5, -R108 ;  /* 0x00000005836c7c23 */ /* 0x000fe2000801086c */
[----:B------:R-:W-:Y:S01]  /*65f0*/  FSEL R143, R143, -INF , P1 ;  /* 0xff8000008f8f7808 */ /* 0x000fe20000800000 */
[----:B------:R-:W-:Y:S01]  /*6600*/  SHFL.IDX PT, R131, R218, R5, 0x1f ;  /* 0x00001f05da837589 */ /* 0x000fe200000e0000 */
[----:B------:R-:W-:Y:S01]  /*6610*/  FSEL R115, R115, -INF , P1 ;  /* 0xff80000073737808 */ /* 0x000fe20000800000 */
[----:B------:R-:W-:Y:S01]  /*6620*/  MUFU.EX2 R23, R23 ;  /* 0x0000001700177308 */ /* 0x000fe20000000800 */
[----:B------:R-:W-:-:S02]  /*6630*/  FSEL R146, R146, -INF , P1 ;  /* 0xff80000092927808 */ /* 0x000fc40000800000 */
[----:B------:R-:W-:-:S05]  /*6640*/  FSEL R150, R150, -INF , P1 ;  /* 0xff80000096967808 */ /* 0x000fca0000800000 */
[----:B------:R-:W-:Y:S08]  /*6650*/  MUFU.EX2 R107, R107 ;  /* 0x0000006b006b7308 */ /* 0x000ff00000000800 */
[----:B------:R-:W-:Y:S01]  /*6660*/  MUFU.EX2 R108, R108 ;  /* 0x0000006c006c7308 */ /* 0x000fe20000000800 */
[----:B------:R-:W-:Y:S02]  /*6670*/  WARPGROUP.DEPBAR.LE gsb0, 0x0 ;  /* 0x00008000000079c5 */ /* 0x000fe40000010000 */
[----:B------:R-:W-:-:S05]  /*6680*/  WARPGROUP.ARRIVE ;  /* 0x00000000000079c5 */ /* 0x000fca0000000000 */
[----:B------:R-:W-:Y:S01]  /*6690*/  MUFU.EX2 R88, R88 ;  /* 0x0000005800587308 */ /* 0x000fe20000000800 */
[----:B-----5:R-:W-:Y:S02]  /*66a0*/  R2UR UR8, R12 ;  /* 0x000000000c0872ca */ /* 0x020fe400000e0000 */
[----:B------:R-:W-:Y:S01]  /*66b0*/  R2UR UR9, R13 ;  /* 0x000000000d0972ca */ /* 0x000fe200000e0000 */
[----:B------:R1:W3:Y:S01]  /*66c0*/  SHFL.IDX PT, R12, R11, R17, 0x1f ;  /* 0x00001f110b0c7589 */ /* 0x0002e200000e0000 */
[----:B------:R-:W-:-:S05]  /*66d0*/  VIADD R13, R5, 0xc ;  /* 0x0000000c050d7836 */ /* 0x000fca0000000000 */
[----:B------:R4:W5:Y:S01]  /*66e0*/  SHFL.IDX PT, R9, R11, R13, 0x1f ;  /* 0x00001f0d0b097589 */ /* 0x00096200000e0000 */
[----:B-1----:R-:W-:Y:S01]  /*66f0*/  FFMA.FTZ R17, R104, UR5, -R18 ;  /* 0x0000000568117c23 */ /* 0x002fe20008010812 */
[----:B------:R-:W-:-:S04]  /*6700*/  VIADD R104, R5, 0x18 ;  /* 0x0000001805687836 */ /* 0x000fc80000000000 */
[----:B------:R-:W-:Y:S01]  /*6710*/  HGMMA.64x128x16.F32 R24, gdesc[UR8], R24, gsb0 ;  /* 0x01e00000081879f0 */ /* 0x000fe20008000818 */
[----:B------:R-:W-:Y:S01]  /*6720*/  R2UR UR8, R234 ;  /* 0x00000000ea0872ca */ /* 0x000fe200000e0000 */
[----:B------:R-:W-:Y:S01]  /*6730*/  UMOV UR10, UR4 ;  /* 0x00000004000a7c82 */ /* 0x000fe20008000000 */
[----:B------:R-:W-:Y:S01]  /*6740*/  R2UR UR9, R235 ;  /* 0x00000000eb0972ca */ /* 0x000fe200000e0000 */
[----:B------:R-:W-:Y:S01]  /*6750*/  UMOV UR11, 0x40000040 ;  /* 0x40000040000b7882 */ /* 0x000fe20000000000 */
[----:B------:R-:W-:Y:S01]  /*6760*/  FFMA.FTZ R18, R106, UR5, -R18 ;  /* 0x000000056a127c23 */ /* 0x000fe20008010812 */
[C---:B------:R-:W-:Y:S01]  /*6770*/  VIADD R106, R5.reuse, 0x10 ;  /* 0x00000010056a7836 */ /* 0x040fe20000000000 */
[----:B------:R-:W-:Y:S01]  /*6780*/  SHFL.IDX PT, R110, R223, R104, 0x1f ;  /* 0x00001f68df6e7589 */ /* 0x000fe200000e0000 */
[----:B----4-:R-:W-:Y:S01]  /*6790*/  VIADD R13, R5, 0x10 ;  /* 0x00000010050d7836 */ /* 0x010fe20000000000 */
[----:B------:R-:W-:Y:S01]  /*67a0*/  MUFU.EX2 R17, R17 ;  /* 0x0000001100117308 */ /* 0x000fe20000000800 */
[----:B------:R-:W-:Y:S01]  /*67b0*/  R2UR UR4, R217 ;  /* 0x00000000d90472ca */ /* 0x000fe200000e0000 */
[----:B--2---:R-:W1:Y:S01]  /*67c0*/  SHFL.IDX PT, R90, R231, R106, 0x1f ;  /* 0x00001f6ae75a7589 */ /* 0x004e6200000e0000 */
[--C-:B---3--:R-:W-:Y:S01]  /*67d0*/  FFMA.FTZ R94, R94, UR5, -R12.reuse ;  /* 0x000000055e5e7c23 */ /* 0x108fe2000801080c */
[----:B------:R-:W-:-:S02]  /*67e0*/  FFMA.FTZ R92, R92, UR5, -R12 ;  /* 0x000000055c5c7c23 */ /* 0x000fc4000801080c */
[----:B------:R2:W3:Y:S02]  /*67f0*/  SHFL.IDX PT, R10, R11, R13, 0x1f ;  /* 0x00001f0d0b0a7589 */ /* 0x0004e400000e0000 */
[----:B------:R4:W3:Y:S01]  /*6800*/  MUFU.EX2 R227, R94 ;  /* 0x0000005e00e37308 */ /* 0x0008e20000000800 */
[--C-:B-----5:R-:W-:Y:S01]  /*6810*/  FFMA.FTZ R93, R93, UR5, -R9.reuse ;  /* 0x000000055d5d7c23 */ /* 0x120fe20008010809 */
[----:B------:R-:W-:Y:S01]  /*6820*/  FFMA.FTZ R95, R95, UR5, -R9 ;  /* 0x000000055f5f7c23 */ /* 0x000fe20008010809 */
[----:B------:R-:W5:Y:S05]  /*6830*/  SHFL.IDX PT, R106, R223, R106, 0x1f ;  /* 0x00001f6adf6a7589 */ /* 0x000f6a00000e0000 */
[----:B------:R1:W-:Y:S01]  /*6840*/  MUFU.EX2 R228, R92 ;  /* 0x0000005c00e47308 */ /* 0x0003e20000000800 */
[----:B----4-:R-:W4:Y:S01]  /*6850*/  SHFL.IDX PT, R94, R231, R104, 0x1f ;  /* 0x00001f68e75e7589 */ /* 0x010f2200000e0000 */
[----:B--2---:R-:W-:-:S05]  /*6860*/  VIADD R13, R5, 0x14 ;  /* 0x00000014050d7836 */ /* 0x004fca0000000000 */
[----:B------:R2:W4:Y:S01]  /*6870*/  SHFL.IDX PT, R12, R11, R13, 0x1f ;  /* 0x00001f0d0b0c7589 */ /* 0x00052200000e0000 */
[----:B------:R4:W-:Y:S01]  /*6880*/  MUFU.EX2 R226, R93 ;  /* 0x0000005d00e27308 */ /* 0x0009e20000000800 */
[--C-:B-1----:R-:W-:Y:S02]  /*6890*/  FFMA.FTZ R89, R112, UR5, -R90.reuse ;  /* 0x0000000570597c23 */ /* 0x102fe4000801085a */
[----:B------:R1:W4:Y:S01]  /*68a0*/  SHFL.IDX PT, R92, R231, R101, 0x1f ;  /* 0x00001f65e75c7589 */ /* 0x00032200000e0000 */
[----:B------:R-:W-:Y:S01]  /*68b0*/  FFMA.FTZ R90, R114, UR5, -R90 ;  /* 0x00000005725a7c23 */ /* 0x000fe2000801085a */
[C---:B------:R-:W-:Y:S02]  /*68c0*/  VIADD R114, R5.reuse, 0x8 ;  /* 0x0000000805727836 */ /* 0x040fe40000000000 */
[----:B---3--:R-:W-:Y:S01]  /*68d0*/  FFMA.FTZ R9, R96, UR5, -R10 ;  /* 0x0000000560097c23 */ /* 0x008fe2000801080a */
[----:B------:R-:W3:Y:S01]  /*68e0*/  SHFL.IDX PT, R231, R231, R91, 0x1f ;  /* 0x00001f5be7e77589 */ /* 0x000ee200000e0000 */
[----:B------:R3:W-:Y:S01]  /*68f0*/  MUFU.EX2 R224, R95 ;  /* 0x0000005f00e07308 */ /* 0x0007e20000000800 */
[----:B--2---:R-:W-:-:S02]  /*6900*/  VIADD R13, R5, 0x18 ;  /* 0x00000018050d7836 */ /* 0x004fc40000000000 */
[----:B------:R-:W-:Y:S01]  /*6910*/  FFMA.FTZ R10, R98, UR5, -R10 ;  /* 0x00000005620a7c23 */ /* 0x000fe2000801080a */
[----:B------:R-:W-:Y:S01]  /*6920*/  FSEL R104, R127, -INF , P1 ;  /* 0xff8000007f687808 */ /* 0x000fe20000800000 */
[----:B------:R-:W2:Y:S01]  /*6930*/  SHFL.IDX PT, R98, R223, R5, 0x1f ;  /* 0x00001f05df627589 */ /* 0x000ea200000e0000 */
[----:B-1----:R-:W-:Y:S01]  /*6940*/  FSEL R101, R124, -INF , P2 ;  /* 0xff8000007c657808 */ /* 0x002fe20001000000 */
[--C-:B-----5:R-:W-:Y:S01]  /*6950*/  FFMA.FTZ R105, R105, UR5, -R106.reuse ;  /* 0x0000000569697c23 */ /* 0x120fe2000801086a */
[----:B------:R-:W-:Y:S01]  /*6960*/  FFMA.FTZ R106, R130, UR5, -R106 ;  /* 0x00000005826a7c23 */ /* 0x000fe2000801086a */
[----:B------:R1:W5:Y:S01]  /*6970*/  SHFL.IDX PT, R14, R11, R13, 0x1f ;  /* 0x00001f0d0b0e7589 */ /* 0x00036200000e0000 */
[--C-:B----4-:R-:W-:Y:S01]  /*6980*/  FFMA.FTZ R93, R116, UR5, -R94.reuse ;  /* 0x00000005745d7c23 */ /* 0x110fe2000801085e */
[----:B------:R-:W-:Y:S01]  /*6990*/  FFMA.FTZ R94, R118, UR5, -R94 ;  /* 0x00000005765e7c23 */ /* 0x000fe2000801085e */
[----:B------:R-:W-:Y:S01]  /*69a0*/  FSEL R118, R145, -INF , P2 ;  /* 0xff80000091767808 */ /* 0x000fe20001000000 */
[----:B------:R-:W-:-:S02]  /*69b0*/  VIADD R145, R5, 0x14 ;  /* 0x0000001405917836 */ /* 0x000fc40000000000 */
[----:B------:R-:W-:Y:S01]  /*69c0*/  FFMA.FTZ R104, R104, UR5, -R103 ;  /* 0x0000000568687c23 */ /* 0x000fe20008010867 */
[----:B------:R-:W-:Y:S01]  /*69d0*/  FSEL R116, R148, -INF , P2 ;  /* 0xff80000094747808 */ /* 0x000fe20001000000 */
[----:B------:R4:W-:Y:S01]  /*69e0*/  MUFU.EX2 R103, R109 ;  /* 0x0000006d00677308 */ /* 0x0009e20000000800 */
[----:B------:R-:W-:Y:S01]  /*69f0*/  VIADD R148, R5, 0x10 ;  /* 0x0000001005947836 */ /* 0x000fe20000000000 */
[----:B------:R-:W-:Y:S01]  /*6a00*/  FSEL R130, R136, -INF , P2 ;  /* 0xff80000088827808 */ /* 0x000fe20001000000 */
[----:B-1----:R-:W-:Y:S01]  /*6a10*/  FFMA.FTZ R11, R97, UR5, -R12 ;  /* 0x00000005610b7c23 */ /* 0x002fe2000801080c */
[----:B------:R-:W-:Y:S01]  /*6a20*/  FFMA.FTZ R91, R113, UR5, -R92 ;  /* 0x00000005715b7c23 */ /* 0x000fe2000801085c */
[----:B------:R-:W-:Y:S02]  /*6a30*/  VIADD R113, R5, 0x4 ;  /* 0x0000000405717836 */ /* 0x000fe40000000000 */
[----:B------:R-:W-:Y:S01]  /*6a40*/  FFMA.FTZ R12, R99, UR5, -R12 ;  /* 0x00000005630c7c23 */ /* 0x000fe2000801080c */
[----:B------:R-:W-:Y:S01]  /*6a50*/  FSEL R99, R121, -INF , P2 ;  /* 0xff80000079637808 */ /* 0x000fe20001000000 */
[--C-:B---3--:R-:W-:Y:S01]  /*6a60*/  FFMA.FTZ R95, R117, UR5, -R231.reuse ;  /* 0x00000005755f7c23 */ /* 0x108fe200080108e7 */
[----:B------:R-:W-:Y:S01]  /*6a70*/  FFMA.FTZ R96, R119, UR5, -R231 ;  /* 0x0000000577607c23 */ /* 0x000fe200080108e7 */
[----:B------:R-:W1:Y:S01]  /*6a80*/  SHFL.IDX PT, R117, R218, R145, 0x1f ;  /* 0x00001f91da757589 */ /* 0x000e6200000e0000 */
[----:B----4-:R-:W-:Y:S01]  /*6a90*/  FSEL R109, R132, -INF , P2 ;  /* 0xff800000846d7808 */ /* 0x010fe20001000000 */
[----:B------:R-:W-:-:S02]  /*6aa0*/  VIADD R231, R5, 0x1c ;  /* 0x0000001c05e77836 */ /* 0x000fc40000000000 */
[----:B--2---:R-:W-:Y:S01]  /*6ab0*/  FFMA.FTZ R97, R120, UR5, -R98 ;  /* 0x0000000578617c23 */ /* 0x004fe20008010862 */
[----:B------:R-:W-:Y:S01]  /*6ac0*/  FSEL R120, R144, -INF , P2 ;  /* 0xff80000090787808 */ /* 0x000fe20001000000 */
[----:B------:R-:W-:Y:S02]  /*6ad0*/  VIADD R144, R5, 0xc ;  /* 0x0000000c05907836 */ /* 0x000fe40000000000 */
[----:B------:R-:W-:Y:S01]  /*6ae0*/  FFMA.FTZ R109, R109, UR5, -R110 ;  /* 0x000000056d6d7c23 */ /* 0x000fe2000801086e */
[--C-:B-----5:R-:W-:Y:S01]  /*6af0*/  FFMA.FTZ R13, R100, UR5, -R14.reuse ;  /* 0x00000005640d7c23 */ /* 0x120fe2000801080e */
[----:B------:R-:W-:Y:S01]  /*6b00*/  FFMA.FTZ R14, R102, UR5, -R14 ;  /* 0x00000005660e7c23 */ /* 0x000fe2000801080e */
[----:B------:R-:W2:Y:S01]  /*6b10*/  SHFL.IDX PT, R100, R223, R113, 0x1f ;  /* 0x00001f71df647589 */ /* 0x000ea200000e0000 */
[----:B------:R-:W-:Y:S01]  /*6b20*/  FFMA.FTZ R110, R134, UR5, -R110 ;  /* 0x00000005866e7c23 */ /* 0x000fe2000801086e */
[--C-:B------:R-:W-:Y:S01]  /*6b30*/  FFMA.FTZ R130, R130, UR5, -R131.reuse ;  /* 0x0000000582827c23 */ /* 0x100fe20008010883 */
[----:B------:R-:W-:Y:S01]  /*6b40*/  FFMA.FTZ R131, R138, UR5, -R131 ;  /* 0x000000058a837c23 */ /* 0x000fe20008010883 */
[----:B------:R-:W3:Y:S01]  /*6b50*/  SHFL.IDX PT, R102, R223, R114, 0x1f ;  /* 0x00001f72df667589 */ /* 0x000ee200000e0000 */
[----:B------:R-:W-:Y:S01]  /*6b60*/  FFMA.FTZ R98, R122, UR5, -R98 ;  /* 0x000000057a627c23 */ /* 0x000fe20008010862 */
[----:B------:R-:W-:Y:S01]  /*6b70*/  FSEL R122, R141, -INF , P2 ;  /* 0xff8000008d7a7808 */ /* 0x000fe20001000000 */
[----:B------:R-:W-:Y:S01]  /*6b80*/  FFMA.FTZ R92, R115, UR5, -R92 ;  /* 0x00000005735c7c23 */ /* 0x000fe2000801085c */
[----:B------:R4:W5:Y:S01]  /*6b90*/  SHFL.IDX PT, R112, R223, R231, 0x1f ;  /* 0x00001fe7df707589 */ /* 0x00096200000e0000 */
[----:B------:R-:W5:Y:S03]  /*6ba0*/  MUFU.EX2 R13, R13 ;  /* 0x0000000d000d7308 */ /* 0x000f660000000800 */
[----:B------:R2:W5:Y:S01]  /*6bb0*/  SHFL.IDX PT, R134, R218, R113, 0x1f ;  /* 0x00001f71da867589 */ /* 0x00056200000e0000 */
[--C-:B-1----:R-:W-:Y:S01]  /*6bc0*/  FFMA.FTZ R118, R118, UR5, -R117.reuse ;  /* 0x0000000576767c23 */ /* 0x102fe20008010875 */
[----:B------:R-:W-:-:S02]  /*6bd0*/  FFMA.FTZ R117, R147, UR5, -R117 ;  /* 0x0000000593757c23 */ /* 0x000fc40008010875 */
[----:B------:R-:W1:Y:S01]  /*6be0*/  SHFL.IDX PT, R121, R218, R144, 0x1f ;  /* 0x00001f90da797589 */ /* 0x000e6200000e0000 */
[----:B----4-:R-:W-:Y:S01]  /*6bf0*/  VIADD R223, R5, 0x18 ;  /* 0x0000001805df7836 */ /* 0x010fe20000000000 */
[----:B------:R-:W4:Y:S02]  /*6c00*/  MUFU.EX2 R14, R14 ;  /* 0x0000000e000e7308 */ /* 0x000f240000000800 */
[----:B------:R-:W4:Y:S01]  /*6c10*/  LDL R147, [R1+0x30] ;  /* 0x0000300001937983 */ /* 0x000f220000100800 */
[----:B--2---:R-:W-:Y:S01]  /*6c20*/  FSEL R113, R151, -INF , P1 ;  /* 0xff80000097717808 */ /* 0x004fe20000800000 */
[----:B------:R-:W-:Y:S02]  /*6c30*/  VIADD R151, R5, 0x4 ;  /* 0x0000000405977836 */ /* 0x000fe40000000000 */
[--C-:B------:R-:W-:Y:S01]  /*6c40*/  FFMA.FTZ R99, R99, UR5, -R100.reuse ;  /* 0x0000000563637c23 */ /* 0x100fe20008010864 */
[----:B------:R-:W-:Y:S01]  /*6c50*/  FFMA.FTZ R100, R123, UR5, -R100 ;  /* 0x000000057b647c23 */ /* 0x000fe20008010864 */
[----:B------:R-:W2:Y:S01]  /*6c60*/  SHFL.IDX PT, R119, R218, R148, 0x1f ;  /* 0x00001f94da777589 */ /* 0x000ea200000e0000 */
[----:B------:R-:W-:Y:S01]  /*6c70*/  MUFU.EX2 R105, R105 ;  /* 0x0000006900697308 */ /* 0x000fe20000000800 */
[--C-:B---3--:R-:W-:Y:S01]  /*6c80*/  FFMA.FTZ R101, R101, UR5, -R102.reuse ;  /* 0x0000000565657c23 */ /* 0x108fe20008010866 */
[----:B------:R-:W-:Y:S01]  /*6c90*/  FFMA.FTZ R102, R126, UR5, -R102 ;  /* 0x000000057e667c23 */ /* 0x000fe20008010866 */
[----:B------:R3:W2:Y:S01]  /*6ca0*/  SHFL.IDX PT, R123, R218, R114, 0x1f ;  /* 0x00001f72da7b7589 */ /* 0x0006a200000e0000 */
[--C-:B-----5:R-:W-:Y:S01]  /*6cb0*/  FFMA.FTZ R111, R111, UR5, -R112.reuse ;  /* 0x000000056f6f7c23 */ /* 0x120fe20008010870 */
[----:B------:R-:W-:Y:S01]  /*6cc0*/  FFMA.FTZ R112, R135, UR5, -R112 ;  /* 0x0000000587707c23 */ /* 0x000fe20008010870 */
[----:B------:R-:W-:Y:S01]  /*6cd0*/  FSEL R135, R137, -INF , P2 ;  /* 0xff80000089877808 */ /* 0x000fe20001000000 */
[----:B------:R-:W5:Y:S01]  /*6ce0*/  SHFL.IDX PT, R115, R218, R223, 0x1f ;  /* 0x00001fdfda737589 */ /* 0x000f6200000e0000 */
[----:B------:R-:W4:Y:S03]  /*6cf0*/  MUFU.EX2 R101, R101 ;  /* 0x0000006500657308 */ /* 0x000f260000000800 */
[----:B------:R-:W-:Y:S01]  /*6d00*/  FFMA.FTZ R135, R135, UR5, -R134 ;  /* 0x0000000587877c23 */ /* 0x000fe20008010886 */
[----:B---3--:R-:W-:Y:S01]  /*6d10*/  FSEL R114, R149, -INF , P2 ;  /* 0xff80000095727808 */ /* 0x008fe20001000000 */
[----:B------:R-:W-:-:S02]  /*6d20*/  VIADD R149, R5, 0x8 ;  /* 0x0000000805957836 */ /* 0x000fc40000000000 */
[----:B------:R-:W-:Y:S01]  /*6d30*/  FFMA.FTZ R134, R139, UR5, -R134 ;  /* 0x000000058b867c23 */ /* 0x000fe20008010886 */
[--C-:B-1----:R-:W-:Y:S01]  /*6d40*/  FFMA.FTZ R122, R122, UR5, -R121.reuse ;  /* 0x000000057a7a7c23 */ /* 0x102fe20008010879 */
[----:B------:R-:W-:Y:S01]  /*6d50*/  FFMA.FTZ R121, R143, UR5, -R121 ;  /* 0x000000058f797c23 */ /* 0x000fe20008010879 */
[----:B------:R-:W1:Y:S01]  /*6d60*/  SHFL.IDX PT, R218, R218, R231, 0x1f ;  /* 0x00001fe7dada7589 */ /* 0x000e6200000e0000 */
[----:B------:R-:W3:Y:S01]  /*6d70*/  MUFU.EX2 R106, R106 ;  /* 0x0000006a006a7308 */ /* 0x000ee20000000800 */
[--C-:B--2---:R-:W-:Y:S01]  /*6d80*/  FFMA.FTZ R120, R120, UR5, -R119.reuse ;  /* 0x0000000578787c23 */ /* 0x104fe20008010877 */
[----:B------:R-:W-:Y:S01]  /*6d90*/  FFMA.FTZ R119, R146, UR5, -R119 ;  /* 0x0000000592777c23 */ /* 0x000fe20008010877 */
[--C-:B------:R-:W-:Y:S01]  /*6da0*/  FFMA.FTZ R125, R125, UR5, -R123.reuse ;  /* 0x000000057d7d7c23 */ /* 0x100fe2000801087b */
[----:B------:R-:W-:-:S04]  /*6db0*/  FFMA.FTZ R123, R142, UR5, -R123 ;  /* 0x000000058e7b7c23 */ /* 0x000fc8000801087b */
[----:B------:R-:W2:Y:S01]  /*6dc0*/  MUFU.EX2 R111, R111 ;  /* 0x0000006f006f7308 */ /* 0x000ea20000000800 */
[----:B------:R-:W-:Y:S02]  /*6dd0*/  WARPGROUP.DEPBAR.LE gsb0, 0x0 ;  /* 0x00008000000079c5 */ /* 0x000fe40000010000 */
[----:B------:R-:W-:Y:S01]  /*6de0*/  WARPGROUP.ARRIVE ;  /* 0x00000000000079c5 */ /* 0x000fe20000000000 */
[--C-:B-----5:R-:W-:Y:S01]  /*6df0*/  FFMA.FTZ R116, R116, UR5, -R115.reuse ;  /* 0x0000000574747c23 */ /* 0x120fe20008010873 */
[----:B------:R-:W-:-:S03]  /*6e00*/  FFMA.FTZ R115, R150, UR5, -R115 ;  /* 0x0000000596737c23 */ /* 0x000fc60008010873 */
[----:B------:R-:W5:Y:S01]  /*6e10*/  MUFU.EX2 R102, R102 ;  /* 0x0000006600667308 */ /* 0x000f620000000800 */
[----:B------:R-:W-:Y:S01]  /*6e20*/  HGMMA.64x128x16.F32 R24, gdesc[UR8], R24, gsb0 ;  /* 0x01e00000081879f0 */ /* 0x000fe20008000818 */
[----:B------:R-:W-:Y:S01]  /*6e30*/  R2UR UR8, R232 ;  /* 0x00000000e80872ca */ /* 0x000fe200000e0000 */
[----:B------:R-:W-:Y:S01]  /*6e40*/  UMOV UR10, UR6 ;  /* 0x00000006000a7c82 */ /* 0x000fe20008000000 */
[----:B------:R-:W-:Y:S01]  /*6e50*/  R2UR UR9, R233 ;  /* 0x00000000e90972ca */ /* 0x000fe200000e0000 */
[----:B------:R-:W-:-:S03]  /*6e60*/  UMOV UR11, 0x40000040 ;  /* 0x40000040000b7882 */ /* 0x000fc60000000000 */
[----:B------:R-:W5:Y:S01]  /*6e70*/  MUFU.EX2 R104, R104 ;  /* 0x0000006800687308 */ /* 0x000f620000000800 */
[--C-:B-1----:R-:W-:Y:S01]  /*6e80*/  FFMA.FTZ R114, R114, UR5, -R218.reuse ;  /* 0x0000000572727c23 */ /* 0x102fe200080108da */
[----:B------:R-:W-:-:S06]  /*6e90*/  FFMA.FTZ R113, R113, UR5, -R218 ;  /* 0x0000000571717c23 */ /* 0x000fcc00080108da */
[----:B------:R-:W1:Y:S08]  /*6ea0*/  MUFU.EX2 R9, R9 ;  /* 0x0000000900097308 */ /* 0x000e700000000800 */
[----:B------:R-:W-:Y:S08]  /*6eb0*/  MUFU.EX2 R10, R10 ;  /* 0x0000000a000a7308 */ /* 0x000ff00000000800 */
[----:B------:R-:W1:Y:S08]  /*6ec0*/  MUFU.EX2 R11, R11 ;  /* 0x0000000b000b7308 */ /* 0x000e700000000800 */
[----:B------:R-:W1:Y:S08]  /*6ed0*/  MUFU.EX2 R12, R12 ;  /* 0x0000000c000c7308 */ /* 0x000e700000000800 */
[----:B------:R-:W1:Y:S08]  /*6ee0*/  MUFU.EX2 R97, R97 ;  /* 0x0000006100617308 */ /* 0x000e700000000800 */
[----:B------:R-:W-:Y:S08]  /*6ef0*/  MUFU.EX2 R98, R98 ;  /* 0x0000006200627308 */ /* 0x000ff00000000800 */
[----:B------:R-:W1:Y:S08]  /*6f00*/  MUFU.EX2 R99, R99 ;  /* 0x0000006300637308 */ /* 0x000e700000000800 */
[----:B------:R-:W1:Y:S08]  /*6f10*/  MUFU.EX2 R100, R100 ;  /* 0x0000006400647308 */ /* 0x000e700000000800 */
[----:B------:R-:W1:Y:S08]  /*6f20*/  MUFU.EX2 R109, R109 ;  /* 0x0000006d006d7308 */ /* 0x000e700000000800 */
        /* <DEDUP_REMOVED lines=20> */
[----:B------:R-:W2:Y:S04]  /*7070*/  SHFL.IDX PT, R126, R216, R151, 0x1f ;  /* 0x00001f97d87e7589 */ /* 0x000ea800000e0000 */
[----:B------:R-:W5:Y:S04]  /*7080*/  SHFL.IDX PT, R133, R216, R149, 0x1f ;  /* 0x00001f95d8857589 */ /* 0x000f6800000e0000 */
[----:B------:R-:W1:Y:S04]  /*7090*/  SHFL.IDX PT, R127, R216, R144, 0x1f ;  /* 0x00001f90d87f7589 */ /* 0x000e6800000e0000 */
[----:B------:R-:W4:Y:S04]  /*70a0*/  SHFL.IDX PT, R129, R216, R148, 0x1f ;  /* 0x00001f94d8817589 */ /* 0x000f2800000e0000 */
[----:B------:R-:W-:Y:S01]  /*70b0*/  SHFL.IDX PT, R132, R216, R145, 0x1f ;  /* 0x00001f91d8847589 */ /* 0x000fe200000e0000 */
[--C-:B---3--:R-:W-:Y:S01]  /*70c0*/  FADD.FTZ R24, R24, -R124.reuse ;  /* 0x8000007c18187221 */ /* 0x108fe20000010000 */
[----:B------:R-:W-:-:S02]  /*70d0*/  FADD.FTZ R26, R26, -R124 ;  /* 0x8000007c1a1a7221 */ /* 0x000fc40000010000 */
[----:B------:R-:W3:Y:S01]  /*70e0*/  SHFL.IDX PT, R142, R216, R231, 0x1f ;  /* 0x00001fe7d88e7589 */ /* 0x000ee200000e0000 */
[--C-:B--2---:R-:W-:Y:S01]  /*70f0*/  FADD.FTZ R124, R25, -R126.reuse ;  /* 0x8000007e197c7221 */ /* 0x104fe20000010000 */
[----:B------:R-:W-:Y:S02]  /*7100*/  FADD.FTZ R126, R27, -R126 ;  /* 0x8000007e1b7e7221 */ /* 0x000fe40000010000 */
[----:B------:R-:W2:Y:S01]  /*7110*/  SHFL.IDX PT, R139, R220, R149, 0x1f ;  /* 0x00001f95dc8b7589 */ /* 0x000ea200000e0000 */
[--C-:B-----5:R-:W-:Y:S01]  /*7120*/  FADD.FTZ R128, R28, -R133.reuse ;  /* 0x800000851c807221 */ /* 0x120fe20000010000 */
[----:B------:R-:W-:Y:S01]  /*7130*/  FADD.FTZ R25, R30, -R133 ;  /* 0x800000851e197221 */ /* 0x000fe20000010000 */
[----:B------:R5:W2:Y:S01]  /*7140*/  MUFU.EX2 R28, R130 ;  /* 0x00000082001c7308 */ /* 0x000aa20000000800 */
[----:B------:R-:W2:Y:S01]  /*7150*/  SHFL.IDX PT, R138, R220, R148, 0x1f ;  /* 0x00001f94dc8a7589 */ /* 0x000ea200000e0000 */
[----:B-1----:R-:W-:-:S03]  /*7160*/  FADD.FTZ R27, R31, -R127 ;  /* 0x8000007f1f1b7221 */ /* 0x002fc60000010000 */
[----:B------:R-:W1:Y:S03]  /*7170*/  SHFL.IDX PT, R137, R220, R144, 0x1f ;  /* 0x00001f90dc897589 */ /* 0x000e6600000e0000 */
[----:B------:R3:W1:Y:S01]  /*7180*/  MUFU.EX2 R30, R135 ;  /* 0x00000087001e7308 */ /* 0x0006620000000800 */
[----:B-----5:R-:W-:Y:S01]  /*7190*/  FADD.FTZ R130, R29, -R127 ;  /* 0x8000007f1d827221 */ /* 0x020fe20000010000 */
[--C-:B----4-:R-:W-:Y:S01]  /*71a0*/  FADD.FTZ R127, R32, -R129.reuse ;  /* 0x80000081207f7221 */ /* 0x110fe20000010000 */
[----:B------:R-:W4:Y:S01]  /*71b0*/  SHFL.IDX PT, R143, R216, R223, 0x1f ;  /* 0x00001fdfd88f7589 */ /* 0x000f2200000e0000 */
[----:B------:R-:W-:-:S03]  /*71c0*/  FADD.FTZ R129, R34, -R129 ;  /* 0x8000008122817221 */ /* 0x000fc60000010000 */
[----:B------:R-:W5:Y:S01]  /*71d0*/  SHFL.IDX PT, R32, R220, R145, 0x1f ;  /* 0x00001f91dc207589 */ /* 0x000f6200000e0000 */
[----:B------:R1:W5:Y:S01]  /*71e0*/  MUFU.EX2 R29, R131 ;  /* 0x00000083001d7308 */ /* 0x0003620000000800 */
[--C-:B---3--:R-:W-:Y:S01]  /*71f0*/  FADD.FTZ R37, R37, -R142.reuse ;  /* 0x8000008e25257221 */ /* 0x108fe20000010000 */
[----:B------:R-:W-:Y:S01]  /*7200*/  FADD.FTZ R39, R39, -R142 ;  /* 0x8000008e27277221 */ /* 0x000fe20000010000 */
[----:B------:R-:W3:Y:S01]  /*7210*/  SHFL.IDX PT, R135, R219, R5, 0x1f ;  /* 0x00001f05db877589 */ /* 0x000ee200000e0000 */
[--C-:B--2---:R-:W-:Y:S01]  /*7220*/  FADD.FTZ R44, R44, -R139.reuse ;  /* 0x8000008b2c2c7221 */ /* 0x104fe20000010000 */
[----:B------:R-:W-:Y:S02]  /*7230*/  FADD.FTZ R46, R46, -R139 ;  /* 0x8000008b2e2e7221 */ /* 0x000fe40000010000 */
[----:B------:R-:W2:Y:S01]  /*7240*/  SHFL.IDX PT, R136, R220, R223, 0x1f ;  /* 0x00001fdfdc887589 */ /* 0x000ea200000e0000 */
[----:B------:R4:W2:Y:S01]  /*7250*/  MUFU.EX2 R31, R134 ;  /* 0x00000086001f7308 */ /* 0x0008a20000000800 */
[--C-:B-1----:R-:W-:Y:S01]  /*7260*/  FADD.FTZ R131, R33, -R132.reuse ;  /* 0x8000008421837221 */ /* 0x102fe20000010000 */
[----:B------:R-:W-:Y:S01]  /*7270*/  FADD.FTZ R132, R35, -R132 ;  /* 0x8000008423847221 */ /* 0x000fe20000010000 */
[--C-:B------:R-:W-:Y:S01]  /*7280*/  FADD.FTZ R48, R48, -R138.reuse ;  /* 0x8000008a30307221 */ /* 0x100fe20000010000 */
[----:B------:R-:W-:Y:S01]  /*7290*/  FADD.FTZ R50, R50, -R138 ;  /* 0x8000008a32327221 */ /* 0x000fe20000010000 */
[----:B------:R-:W1:Y:S01]  /*72a0*/  SHFL.IDX PT, R35, R219, R144, 0x1f ;  /* 0x00001f90db237589 */ /* 0x000e6200000e0000 */
[--C-:B------:R-:W-:Y:S01]  /*72b0*/  FADD.FTZ R45, R45, -R137.reuse ;  /* 0x800000892d2d7221 */ /* 0x100fe20000010000 */
[----:B------:R-:W-:-:S02]  /*72c0*/  FADD.FTZ R47, R47, -R137 ;  /* 0x800000892f2f7221 */ /* 0x000fc40000010000 */
[----:B----4-:R-:W4:Y:S01]  /*72d0*/  SHFL.IDX PT, R134, R219, R145, 0x1f ;  /* 0x00001f91db867589 */ /* 0x010f2200000e0000 */
[----:B------:R-:W-:-:S03]  /*72e0*/  FADD.FTZ R133, R36, -R143 ;  /* 0x8000008f24857221 */ /* 0x000fc60000010000 */
[----:B------:R-:W-:Y:S04]  /*72f0*/  SHFL.IDX PT, R140, R220, R151, 0x1f ;  /* 0x00001f97dc8c7589 */ /* 0x000fe800000e0000 */
[----:B------:R-:W-:Y:S01]  /*7300*/  SHFL.IDX PT, R141, R220, R5, 0x1f ;  /* 0x00001f05dc8d7589 */ /* 0x000fe200000e0000 */
[--C-:B-----5:R-:W-:Y:S01]  /*7310*/  FADD.FTZ R49, R49, -R32.reuse ;  /* 0x8000002031317221 */ /* 0x120fe20000010000 */
[----:B------:R-:W-:Y:S01]  /*7320*/  FADD.FTZ R51, R51, -R32 ;  /* 0x8000002033337221 */ /* 0x000fe20000010000 */
[--C-:B---3--:R-:W-:Y:S01]  /*7330*/  FADD.FTZ R56, R56, -R135.reuse ;  /* 0x8000008738387221 */ /* 0x108fe20000010000 */
[----:B------:R3:W5:Y:S01]  /*7340*/  MUFU.EX2 R32, R125 ;  /* 0x0000007d00207308 */ /* 0x0007620000000800 */
[----:B------:R-:W-:Y:S01]  /*7350*/  FADD.FTZ R58, R58, -R135 ;  /* 0x800000873a3a7221 */ /* 0x000fe20000010000 */
[----:B------:R-:W-:Y:S01]  /*7360*/  SHFL.IDX PT, R142, R221, R145, 0x1f ;  /* 0x00001f91dd8e7589 */ /* 0x000fe200000e0000 */
[--C-:B--2---:R-:W-:Y:S01]  /*7370*/  FADD.FTZ R52, R52, -R136.reuse ;  /* 0x8000008834347221 */ /* 0x104fe20000010000 */
[----:B------:R-:W-:Y:S01]  /*7380*/  FADD.FTZ R54, R54, -R136 ;  /* 0x8000008836367221 */ /* 0x000fe20000010000 */
[----:B------:R-:W-:Y:S01]  /*7390*/  FMUL.FTZ R26, R230, R26 ;  /* 0x0000001ae61a7220 */ /* 0x000fe20000410000 */
[----:B------:R-:W-:Y:S01]  /*73a0*/  SHFL.IDX PT, R135, R221, R151, 0x1f ;  /* 0x00001f97dd877589 */ /* 0x000fe200000e0000 */
[----:B------:R-:W-:Y:S01]  /*73b0*/  FMUL.FTZ R25, R227, R25 ;  /* 0x00000019e3197220 */ /* 0x000fe20000410000 */
[----:B------:R-:W-:Y:S01]  /*73c0*/  MUFU.EX2 R119, R119 ;  /* 0x0000007700777308 */ /* 0x000fe20000000800 */
[----:B------:R-:W-:Y:S01]  /*73d0*/  FADD.FTZ R38, R38, -R143 ;  /* 0x8000008f26267221 */ /* 0x000fe20000010000 */
[----:B---3--:R-:W-:Y:S04]  /*73e0*/  SHFL.IDX PT, R125, R221, R5, 0x1f ;  /* 0x00001f05dd7d7589 */ /* 0x008fe800000e0000 */
[----:B------:R-:W2:Y:S01]  /*73f0*/  SHFL.IDX PT, R34, R219, R151, 0x1f ;  /* 0x00001f97db227589 */ /* 0x000ea200000e0000 */
[----:B------:R-:W-:Y:S01]  /*7400*/  FMUL.FTZ R37, R15, R37 ;  /* 0x000000250f257220 */ /* 0x000fe20000410000 */
[--C-:B-1----:R-:W-:Y:S01]  /*7410*/  FADD.FTZ R61, R61, -R35.reuse ;  /* 0x800000233d3d7221 */ /* 0x102fe20000010000 */
[----:B------:R-:W-:Y:S01]  /*7420*/  FADD.FTZ R63, R63, -R35 ;  /* 0x800000233f3f7221 */ /* 0x000fe20000010000 */
[----:B------:R-:W-:Y:S01]  /*7430*/  SHFL.IDX PT, R139, R221, R149, 0x1f ;  /* 0x00001f95dd8b7589 */ /* 0x000fe200000e0000 */
[----:B------:R1:W-:Y:S03]  /*7440*/  MUFU.EX2 R35, R121 ;  /* 0x0000007900237308 */ /* 0x0003e60000000800 */
[----:B------:R-:W-:Y:S04]  /*7450*/  SHFL.IDX PT, R144, R221, R144, 0x1f ;  /* 0x00001f90dd907589 */ /* 0x000fe800000e0000 */
[----:B------:R-:W-:Y:S04]  /*7460*/  SHFL.IDX PT, R138, R221, R148, 0x1f ;  /* 0x00001f94dd8a7589 */ /* 0x000fe800000e0000 */
[----:B------:R-:W3:Y:S04]  /*7470*/  SHFL.IDX PT, R137, R219, R149, 0x1f ;  /* 0x00001f95db897589 */ /* 0x000ee800000e0000 */
[----:B------:R-:W5:Y:S01]  /*7480*/  SHFL.IDX PT, R33, R220, R231, 0x1f ;  /* 0x00001fe7dc217589 */ /* 0x000f6200000e0000 */
[----:B----4-:R-:W-:Y:S01]  /*7490*/  FADD.FTZ R65, R65, -R134 ;  /* 0x8000008641417221 */ /* 0x010fe20000010000 */
[----:B------:R-:W-:Y:S01]  /*74a0*/  MUFU.EX2 R118, R118 ;  /* 0x0000007600767308 */ /* 0x000fe20000000800 */
[----:B------:R-:W-:Y:S01]  /*74b0*/  FMUL.FTZ R39, R16, R39 ;  /* 0x0000002710277220 */ /* 0x000fe20000410000 */
[----:B------:R-:W-:Y:S01]  /*74c0*/  SHFL.IDX PT, R145, R221, R223, 0x1f ;  /* 0x00001fdfdd917589 */ /* 0x000fe200000e0000 */
[--C-:B--2---:R-:W-:Y:S01]  /*74d0*/  FADD.FTZ R57, R57, -R34.reuse ;  /* 0x8000002239397221 */ /* 0x104fe20000010000 */
[----:B------:R-:W-:Y:S01]  /*74e0*/  FADD.FTZ R59, R59, -R34 ;  /* 0x800000223b3b7221 */ /* 0x000fe20000010000 */
[--C-:B------:R-:W-:Y:S01]  /*74f0*/  FADD.FTZ R41, R41, -R140.reuse ;  /* 0x8000008c29297221 */ /* 0x100fe20000010000 */
[----:B------:R-:W2:Y:S01]  /*7500*/  SHFL.IDX PT, R221, R221, R231, 0x1f ;  /* 0x00001fe7dddd7589 */ /* 0x000ea200000e0000 */
[----:B------:R-:W-:Y:S01]  /*7510*/  FADD.FTZ R43, R43, -R140 ;  /* 0x8000008c2b2b7221 */ /* 0x000fe20000010000 */
[----:B------:R-:W-:Y:S01]  /*7520*/  MUFU.EX2 R117, R117 ;  /* 0x0000007500757308 */ /* 0x000fe20000000800 */
[--C-:B------:R-:W-:Y:S01]  /*7530*/  FADD.FTZ R40, R40, -R141.reuse ;  /* 0x8000008d28287221 */ /* 0x100fe20000010000 */
[----:B------:R-:W4:Y:S01]  /*7540*/  SHFL.IDX PT, R36, R219, R223, 0x1f ;  /* 0x00001fdfdb247589 */ /* 0x000f2200000e0000 */
[----:B------:R-:W-:-:S03]  /*7550*/  FADD.FTZ R42, R42, -R141 ;  /* 0x8000008d2a2a7221 */ /* 0x000fc60000010000 */
[----:B------:R-:W4:Y:S01]  /*7560*/  SHFL.IDX PT, R136, R219, R148, 0x1f ;  /* 0x00001f94db887589 */ /* 0x000f2200000e0000 */
[----:B-1----:R-:W-:Y:S01]  /*7570*/  FADD.FTZ R121, R67, -R134 ;  /* 0x8000008643797221 */ /* 0x002fe20000010000 */
[----:B------:R-:W-:Y:S02]  /*7580*/  MUFU.EX2 R34, R122 ;  /* 0x0000007a00227308 */ /* 0x000fe40000000800 */
[----:B------:R-:W1:Y:S01]  /*7590*/  SHFL.IDX PT, R219, R219, R231, 0x1f ;  /* 0x00001fe7dbdb7589 */ /* 0x000e6200000e0000 */
[--C-:B---3--:R-:W-:Y:S01]  /*75a0*/  FADD.FTZ R60, R60, -R137.reuse ;  /* 0x800000893c3c7221 */ /* 0x108fe20000010000 */
[----:B------:R-:W-:Y:S01]  /*75b0*/  FADD.FTZ R62, R62, -R137 ;  /* 0x800000893e3e7221 */ /* 0x000fe20000010000 */
[--C-:B------:R-:W-:Y:S01]  /*75c0*/  FADD.FTZ R137, R80, -R138.reuse ;  /* 0x8000008a50897221 */ /* 0x100fe20000010000 */
[----:B------:R-:W-:Y:S01]  /*75d0*/  FADD.FTZ R138, R82, -R138 ;  /* 0x8000008a528a7221 */ /* 0x000fe20000010000 */
[----:B------:R-:W-:Y:S01]  /*75e0*/  FMUL.FTZ R82, R13, R133 ;  /* 0x000000850d527220 */ /* 0x000fe20000410000 */
[--C-:B-----5:R-:W-:Y:S01]  /*75f0*/  FADD.FTZ R53, R53, -R33.reuse ;  /* 0x8000002135357221 */ /* 0x120fe20000010000 */
[----:B------:R-:W-:-:S02]  /*7600*/  FADD.FTZ R55, R55, -R33 ;  /* 0x8000002137377221 */ /* 0x000fc40000010000 */
[----:B------:R3:W5:Y:S01]  /*7610*/  MUFU.EX2 R33, R123 ;  /* 0x0000007b00217308 */ /* 0x0007620000000800 */
[----:B--2---:R-:W-:Y:S01]  /*7620*/  FADD.FTZ R146, R85, -R221 ;  /* 0x800000dd55927221 */ /* 0x004fe20000010000 */
[----:B------:R-:W-:Y:S01]  /*7630*/  FMUL.FTZ R85, R229, R126 ;  /* 0x0000007ee5557220 */ /* 0x000fe20000410000 */
[----:B------:R-:W-:Y:S01]  /*7640*/  F2FP.F16.F32.PACK_AB R82, R37, R82 ;  /* 0x000000522552723e */ /* 0x000fe200000000ff */
[----:B----4-:R-:W-:-:S03]  /*7650*/  FADD.FTZ R67, R70, -R36 ;  /* 0x8000002446437221 */ /* 0x010fc60000010000 */
[----:B------:R-:W-:Y:S01]  /*7660*/  F2FP.F16.F32.PACK_AB R85, R85, R26 ;  /* 0x0000001a5555723e */ /* 0x000fe200000000ff */
[----:B------:R-:W-:Y:S01]  /*7670*/  FMUL.FTZ R26, R224, R27 ;  /* 0x0000001be01a7220 */ /* 0x000fe20000410000 */
[----:B---3--:R-:W-:Y:S01]  /*7680*/  FADD.FTZ R123, R68, -R36 ;  /* 0x80000024447b7221 */ /* 0x008fe20000010000 */
[----:B------:R-:W-:Y:S01]  /*7690*/  MUFU.EX2 R116, R116 ;  /* 0x0000007400747308 */ /* 0x000fe20000000800 */
[--C-:B------:R-:W-:Y:S01]  /*76a0*/  FADD.FTZ R64, R64, -R136.reuse ;  /* 0x8000008840407221 */ /* 0x100fe20000010000 */
[----:B------:R-:W-:Y:S01]  /*76b0*/  FADD.FTZ R66, R66, -R136 ;  /* 0x8000008842427221 */ /* 0x000fe20000010000 */
[----:B------:R-:W-:Y:S01]  /*76c0*/  FADD.FTZ R221, R87, -R221 ;  /* 0x800000dd57dd7221 */ /* 0x000fe20000010000 */
[----:B------:R-:W-:-:S04]  /*76d0*/  F2FP.F16.F32.PACK_AB R87, R26, R25 ;  /* 0x000000191a57723e */ /* 0x000fc800000000ff */
[----:B------:R2:W3:Y:S01]  /*76e0*/  MUFU.EX2 R36, R120 ;  /* 0x0000007800247308 */ /* 0x0004e20000000800 */
[----:B------:R-:W-:Y:S01]  /*76f0*/  FMUL.FTZ R25, R107, R65 ;  /* 0x000000416b197220 */ /* 0x000fe20000410000 */
[----:B-1----:R-:W-:Y:S01]  /*7700*/  FADD.FTZ R70, R69, -R219 ;  /* 0x800000db45467221 */ /* 0x002fe20000010000 */
[----:B------:R-:W-:-:S05]  /*7710*/  FMUL.FTZ R38, R14, R38 ;  /* 0x000000260e267220 */ /* 0x000fca0000410000 */
[----:B------:R-:W1:Y:S01]  /*7720*/  MUFU.EX2 R115, R115 ;  /* 0x0000007300737308 */ /* 0x000e620000000800 */
[----:B------:R-:W-:Y:S01]  /*7730*/  FMUL.FTZ R60, R101, R60 ;  /* 0x0000003c653c7220 */ /* 0x000fe20000410000 */
[----:B------:R-:W-:Y:S01]  /*7740*/  FMUL.FTZ R61, R103, R61 ;  /* 0x0000003d673d7220 */ /* 0x000fe20000410000 */
[----:B------:R-:W-:-:S05]  /*7750*/  FMUL.FTZ R64, R105, R64 ;  /* 0x0000004069407220 */ /* 0x000fca0000410000 */
[----:B------:R-:W4:Y:S01]  /*7760*/  MUFU.EX2 R114, R114 ;  /* 0x0000007200727308 */ /* 0x000f220000000800 */
[----:B------:R-:W-:Y:S01]  /*7770*/  FMUL.FTZ R65, R106, R66 ;  /* 0x000000426a417220 */ /* 0x000fe20000410000 */
[----:B------:R-:W-:-:S06]  /*7780*/  FMUL.FTZ R26, R108, R121 ;  /* 0x000000796c1a7220 */ /* 0x000fcc0000410000 */
[----:B------:R-:W4:Y:S01]  /*7790*/  MUFU.EX2 R37, R113 ;  /* 0x0000007100257308 */ /* 0x000f220000000800 */
[----:B------:R-:W-:Y:S01]  /*77a0*/  FADD.FTZ R122, R72, -R125 ;  /* 0x8000007d487a7221 */ /* 0x000fe20000010000 */
[----:B------:R-:W-:Y:S01]  /*77b0*/  FADD.FTZ R134, R73, -R135 ;  /* 0x8000008749867221 */ /* 0x000fe20000010000 */
[----:B------:R-:W-:Y:S01]  /*77c0*/  FADD.FTZ R125, R74, -R125 ;  /* 0x8000007d4a7d7221 */ /* 0x000fe20000010000 */
[----:B------:R-:W-:Y:S01]  /*77d0*/  FADD.FTZ R135, R75, -R135 ;  /* 0x800000874b877221 */ /* 0x000fe20000010000 */
[----:B------:R-:W-:Y:S01]  /*77e0*/  FADD.FTZ R143, R84, -R145 ;  /* 0x80000091548f7221 */ /* 0x000fe20000010000 */
[----:B--2---:R-:W-:Y:S01]  /*77f0*/  FADD.FTZ R120, R71, -R219 ;  /* 0x800000db47787221 */ /* 0x004fe20000010000 */
        /* <DEDUP_REMOVED lines=75> */
[----:B----4-:R-:W-:Y:S01]  /*7cb0*/  FMUL.FTZ R27, R114, R146 ;  /* 0x00000092721b7220 */ /* 0x010fe20000410000 */
        /* <DEDUP_REMOVED lines=159> */
.L_x_2740:
        /* <DEDUP_REMOVED lines=70> */
.L_x_2741:
        /* <DEDUP_REMOVED lines=12> */
.L_x_2731:
        /* <DEDUP_REMOVED lines=34> */
.L_x_2711:
[----:B------:R-:W-:Y:S05]  /*8df0*/  @P0 BRA `(.L_x_2710) ;  /* 0x0000003400200947 */ /* 0x000fea0003800000 */
[----:B------:R-:W3:Y:S01]  /*8e00*/  LDL.LU R14, [R1+0x3c] ;  /* 0x00003c00010e7983 */ /* 0x000ee20000300800 */
[----:B------:R-:W4:Y:S01]  /*8e10*/  LDC R0, c[0x0][0x850] ;  /* 0x00021400ff007b82 */ /* 0x000f220000000800 */
[----:B------:R-:W-:Y:S01]  /*8e20*/  USHF.L.U32 UR4, UR37, 0xd, URZ ;  /* 0x0000000d25047899 */ /* 0x000fe2000800063f */
[----:B------:R-:W-:Y:S01]  /*8e30*/  MOV R10, 0x400 ;  /* 0x00000400000a7802 */ /* 0x000fe20000000f00 */
[----:B------:R-:W1:Y:S01]  /*8e40*/  S2R R12, SR_TID.X ;  /* 0x00000000000c7919 */ /* 0x000e620000002100 */
[----:B------:R-:W-:Y:S01]  /*8e50*/  ULDC.64 UR6, c[0x0][0x820] ;  /* 0x0002080000067ab9 */ /* 0x000fe20000000a00 */
[----:B------:R-:W-:Y:S01]  /*8e60*/  USHF.R.S32.HI UR5, URZ, 0x1f, UR4 ;  /* 0x0000001f3f057899 */ /* 0x000fe20008011404 */
[----:B------:R-:W2:Y:S01]  /*8e70*/  S2R R11, SR_CgaCtaId ;  /* 0x00000000000b7919 */ /* 0x000ea20000008800 */
[----:B------:R-:W-:Y:S01]  /*8e80*/  IMAD.U32 R4, RZ, RZ, UR4 ;  /* 0x00000004ff047e24 */ /* 0x000fe2000f8e00ff */
[----:B------:R-:W-:-:S03]  /*8e90*/  ULDC.64 UR8, c[0x0][0x848] ;  /* 0x0002120000087ab9 */ /* 0x000fc60000000a00 */
[----:B------:R-:W-:Y:S01]  /*8ea0*/  IMAD.U32 R5, RZ, RZ, UR5 ;  /* 0x00000005ff057e24 */ /* 0x000fe2000f8e00ff */
[----:B------:R-:W-:Y:S01]  /*8eb0*/  ULDC.64 UR4, c[0x0][0x818] ;  /* 0x0002060000047ab9 */ /* 0x000fe20000000a00 */
[----:B----4-:R-:W-:Y:S01]  /*8ec0*/  ISETP.NE.AND P0, PT, R0, 0x1, PT ;  /* 0x000000010000780c */ /* 0x010fe20003f05270 */
[----:B-1----:R-:W-:-:S12]  /*8ed0*/  VIADD R13, R12, 0xffffff80 ;  /* 0xffffff800c0d7836 */ /* 0x002fd80000000000 */
[----:B------:R-:W3:Y:S01]  /*8ee0*/  @P0 LDC R0, c[0x0][0x854] ;  /* 0x00021500ff000b82 */ /* 0x000ee20000000800 */
[----:B--2---:R-:W-:Y:S02]  /*8ef0*/  LEA R15, R11, R10, 0x18 ;  /* 0x0000000a0b0f7211 */ /* 0x004fe400078ec0ff */
[----:B------:R-:W-:-:S05]  /*8f00*/  SHF.R.S32.HI R2, RZ, 0x1f, R13 ;  /* 0x0000001fff027819 */ /* 0x000fca000001140d */
[----:B------:R-:W1:Y:S01]  /*8f10*/  @P0 LDC R3, c[0x0][0x858] ;  /* 0x00021600ff030b82 */ /* 0x000e620000000800 */
[----:B------:R-:W-:Y:S01]  /*8f20*/  LEA.HI R6, R2, R13, RZ, 0x7 ;  /* 0x0000000d02067211 */ /* 0x000fe200078f38ff */
[----:B---3--:R-:W-:-:S05]  /*8f30*/  @P0 IMAD.HI.U32 R0, R14, R0, RZ ;  /* 0x000000000e000227 */ /* 0x008fca00078e00ff */
[----:B-1----:R-:W-:-:S04]  /*8f40*/  @P0 SHF.R.U32.HI R14, RZ, R3, R0 ;  /* 0x00000003ff0e0219 */ /* 0x002fc80000011600 */
[----:B------:R-:W-:Y:S01]  /*8f50*/  SHF.R.S32.HI R8, RZ, 0x1f, R14 ;  /* 0x0000001fff087819 */ /* 0x000fe2000001140e */
[----:B------:R-:W-:Y:S01]  /*8f60*/  IMAD.WIDE.U32 R2, R14, UR4, R4 ;  /* 0x000000040e027c25 */ /* 0x000fe2000f8e0004 */
[----:B------:R1:W-:Y:S03]  /*8f70*/  @P0 STL [R1+0x3c], R14 ;  /* 0x00003c0e01000387 */ /* 0x0003e60000100800 */
[----:B------:R-:W-:-:S04]  /*8f80*/  IMAD R0, R8, UR4, RZ ;  /* 0x0000000408007c24 */ /* 0x000fc8000f8e02ff */
[----:B------:R-:W-:Y:S01]  /*8f90*/  IMAD R9, R14, UR5, R0 ;  /* 0x000000050e097c24 */ /* 0x000fe2000f8e0200 */
[C---:B------:R-:W-:Y:S01]  /*8fa0*/  LOP3.LUT R0, R6.reuse, 0xfffff80, RZ, 0xc0, !PT ;  /* 0x0fffff8006007812 */ /* 0x040fe200078ec0ff */
[----:B------:R-:W-:Y:S01]  /*8fb0*/  IMAD.SHL.U32 R6, R6, 0x20, RZ ;  /* 0x0000002006067824 */ /* 0x000fe200078e00ff */
[----:B------:R-:W-:Y:S01]  /*8fc0*/  ULDC.64 UR4, c[0x0][0x840] ;  /* 0x0002100000047ab9 */ /* 0x000fe20000000a00 */
[----:B------:R-:W-:Y:S02]  /*8fd0*/  IMAD.IADD R3, R3, 0x1, R9 ;  /* 0x0000000103037824 */ /* 0x000fe400078e0209 */
[----:B------:R-:W-:Y:S01]  /*8fe0*/  IMAD.IADD R0, R13, 0x1, -R0 ;  /* 0x000000010d007824 */ /* 0x000fe200078e0a00 */
[----:B------:R-:W-:Y:S01]  /*8ff0*/  LOP3.LUT R7, R6, 0x3ffff000, RZ, 0xc0, !PT ;  /* 0x3ffff00006077812 */ /* 0x000fe200078ec0ff */
[----:B------:R-:W-:Y:S02]  /*9000*/  IMAD R8, R8, UR4, RZ ;  /* 0x0000000408087c24 */ /* 0x000fe4000f8e02ff */
[----:B------:R-:W-:Y:S01]  /*9010*/  IMAD.WIDE.U32 R4, R14, UR4, R4 ;  /* 0x000000040e047c25 */ /* 0x000fe2000f8e0004 */
[----:B------:R-:W-:-:S03]  /*9020*/  USHF.R.S32.HI UR4, URZ, 0x1f, UR38 ;  /* 0x0000001f3f047899 */ /* 0x000fc60008011426 */
[----:B------:R-:W-:Y:S02]  /*9030*/  IMAD R0, R0, 0x4, R7 ;  /* 0x0000000400007824 */ /* 0x000fe400078e0207 */
[----:B------:R-:W-:Y:S01]  /*9040*/  IMAD R7, R14, UR5, R8 ;  /* 0x000000050e077c24 */ /* 0x000fe2000f8e0208 */
[----:B------:R-:W-:Y:S01]  /*9050*/  UIMAD UR5, UR4, UR6, URZ ;  /* 0x00000006040572a4 */ /* 0x000fe2000f8e023f */
[----:B------:R-:W-:Y:S01]  /*9060*/  IMAD.U32 R9, RZ, RZ, UR8 ;  /* 0x00000008ff097e24 */ /* 0x000fe2000f8e00ff */
[----:B------:R-:W-:Y:S01]  /*9070*/  UIMAD UR4, UR4, UR8, URZ ;  /* 0x00000008040472a4 */ /* 0x000fe2000f8e023f */
[----:B------:R-:W-:Y:S01]  /*9080*/  IMAD.IADD R5, R5, 0x1, R7 ;  /* 0x0000000105057824 */ /* 0x000fe200078e0207 */
[----:B------:R-:W-:Y:S01]  /*9090*/  UIMAD UR5, UR38, UR7, UR5 ;  /* 0x00000007260572a4 */ /* 0x000fe2000f8e0205 */
[----:B------:R-:W-:Y:S01]  /*90a0*/  IMAD.U32 R7, RZ, RZ, UR6 ;  /* 0x00000006ff077e24 */ /* 0x000fe2000f8e00ff */
[----:B------:R-:W-:Y:S02]  /*90b0*/  UIMAD UR4, UR38, UR9, UR4 ;  /* 0x00000009260472a4 */ /* 0x000fe4000f8e0204 */
        /* <DEDUP_REMOVED lines=8> */
[----:B------:R-:W2:Y:S01]  /*9140*/  LDC.64 R8, c[0x0][0x800] ;  /* 0x00020000ff087b82 */ /* 0x000ea20000000a00 */
[----:B------:R-:W-:Y:S07]  /*9150*/  BSSY B0, `(.L_x_2743) ;  /* 0x0000024000007945 */ /* 0x000fee0003800000 */
[----:B------:R-:W3:Y:S01]  /*9160*/  LDC.64 R10, c[0x0][0x828] ;  /* 0x00020a00ff0a7b82 */ /* 0x000ee20000000a00 */
[----:B------:R1:W-:Y:S04]  /*9170*/  STS.128 [R0], R184 ;  /* 0x000000b800007388 */ /* 0x0003e80000000c00 */
[----:B------:R1:W-:Y:S01]  /*9180*/  STS.128 [R0+0x800], R188 ;  /* 0x000800bc00007388 */ /* 0x0003e20000000c00 */
[----:B--2---:R-:W-:-:S03]  /*9190*/  LEA R8, P1, R2, R8, 0x2 ;  /* 0x0000000802087211 */ /* 0x004fc600078210ff */
[----:B------:R1:W-:Y:S01]  /*91a0*/  STS.128 [R0+0x1000], R192 ;  /* 0x001000c000007388 */ /* 0x0003e20000000c00 */
[----:B------:R-:W-:-:S03]  /*91b0*/  LEA.HI.X R7, R2, R9, R7, 0x2, P1 ;  /* 0x0000000902077211 */ /* 0x000fc600008f1407 */
[----:B------:R1:W-:Y:S01]  /*91c0*/  STS.128 [R0+0x1800], R196 ;  /* 0x001800c400007388 */ /* 0x0003e20000000c00 */
[----:B---3--:R-:W-:-:S03]  /*91d0*/  LEA R10, P2, R4, R10, 0x2 ;  /* 0x0000000a040a7211 */ /* 0x008fc600078410ff */
        /* <DEDUP_REMOVED lines=20> */
.L_x_2745:
[----:B------:R-:W-:Y:S01]  /*9320*/  @P0 ELECT P1, URZ, PT ;  /* 0x00000000003f082f */ /* 0x000fe20003820000 */
[----:B------:R2:W-:-:S12]  /*9330*/  UBLKRED.G.S.ADD.F32.RN [UR4], [UR6], UR7, desc[UR8] ;  /* 0x00000804060073bb */ /* 0x0005d800080a1407 */
[----:B------:R-:W-:Y:S02]  /*9340*/  @P1 PLOP3.LUT P0, PT, P1, PT, PT, 0x8, 0x0 ;  /* 0x000000000000181c */ /* 0x000fe40000f0e170 */
[----:B------:R-:W-:-:S11]  /*9350*/  PLOP3.LUT P1, PT, PT, PT, PT, 0x8, 0x0 ;  /* 0x000000000000781c */ /* 0x000fd60003f2e170 */
[----:B--2---:R-:W-:Y:S05]  /*9360*/  @P0 BRA.U.ANY `(.L_x_2745) ;  /* 0xfffffffd00ec0947 */ /* 0x004fea000393ffff */
[----:B------:R0:W-:Y:S01]  /*9370*/  UTMACMDFLUSH ;  /* 0x00000000000079b7 */ /* 0x0001e20000000000 */
[----:B------:R-:W-:-:S04]  /*9380*/  DEPBAR.LE SB0, 0x0 ;  /* 0x000080000000791a */ /* 0x000fc80000000000 */
.L_x_2744:
[----:B------:R-:W-:Y:S05]  /*9390*/  BSYNC B0 ;  /* 0x0000000000007941 */ /* 0x000fea0003800000 */
.L_x_2743:
        /* <DEDUP_REMOVED lines=25> */
.L_x_2746:
        /* <DEDUP_REMOVED lines=8> */
.L_x_2706:
        /* <DEDUP_REMOVED lines=29> */
.L_x_2748:
[----:B------:R-:W-:Y:S01]  /*9780*/  ULDC UR9, c[0x0][0x8cc] ;  /* 0x0002330000097ab9 */ /* 0x000fe20000000800 */
[----:B------:R-:W-:Y:S01]  /*9790*/  UMOV UR7, UR8 ;  /* 0x0000000800077c82 */ /* 0x000fe20008000000 */
[----:B------:R-:W-:-:S11]  /*97a0*/  UISETP.NE.AND UP0, UPT, UR9, 0x1, UPT ;  /* 0x000000010900788c */ /* 0x000fd6000bf05270 */
[----:B------:R-:W-:Y:S02]  /*97b0*/  @UP0 ULDC.64 UR10, c[0x0][0x8d0] ;  /* 0x00023400000a0ab9 */ /* 0x000fe40000000a00 */
[----:B------:R-:W-:-:S04]  /*97c0*/  UIMAD.WIDE.U32 UR4, UR8, UR10, URZ ;  /* 0x0000000a080472a5 */ /* 0x000fc8000f8e003f */
[----:B------:R-:W-:-:S04]  /*97d0*/  @UP0 USHF.R.U32.HI UR7, URZ, UR11, UR5 ;  /* 0x0000000b3f070299 */ /* 0x000fc80008011605 */
[----:B------:R-:W-:-:S12]  /*97e0*/  UIMAD UR4, UR7, UR9, URZ ;  /* 0x00000009070472a4 */ /* 0x000fd8000f8e023f */
.L_x_2749:
        /* <DEDUP_REMOVED lines=67> */
.L_x_2752:
[----:B------:R-:W-:Y:S05]  /*9c20*/  BSYNC B0 ;  /* 0x0000000000007941 */ /* 0x000fea0003800000 */
.L_x_2751:
        /* <DEDUP_REMOVED lines=19> */
.L_x_2754:
[----:B------:R-:W-:Y:S05]  /*9d60*/  BSYNC B0 ;  /* 0x0000000000007941 */ /* 0x000fea0003800000 */
.L_x_2753:
[----:B------:R-:W-:Y:S06]  /*9d70*/  BAR.ARV 0xa, 0xa0 ;  /* 0x0282800000007b1d */ /* 0x000fec0000002000 */
[----:B------:R-:W-:Y:S04]  /*9d80*/  BSSY B0, `(.L_x_2755) ;  /* 0x0000003000007945 */ /* 0x000fe80003800000 */
[----:B------:R-:W-:Y:S05]  /*9d90*/  @!P0 BRA `(.L_x_2756) ;  /* 0x0000000000048947 */ /* 0x000fea0003800000 */
[----:B------:R-:W-:-:S04]  /*9da0*/  DEPBAR.LE SB0, 0x0 ;  /* 0x000080000000791a */ /* 0x000fc80000000000 */
.L_x_2756:
[----:B------:R-:W-:Y:S05]  /*9db0*/  BSYNC B0 ;  /* 0x0000000000007941 */ /* 0x000fea0003800000 */
.L_x_2755:
[----:B------:R-:W-:Y:S06]  /*9dc0*/  BAR.ARV 0xb, 0xa0 ;  /* 0x02c2800000007b1d */ /* 0x000fec0000002000 */
[----:B------:R-:W-:Y:S01]  /*9dd0*/  UIADD3 UR12, UR8, 0x1, URZ ;  /* 0x00000001080c7890 */ /* 0x000fe2000fffe03f */
[----:B------:R-:W-:Y:S11]  /*9de0*/  BRA `(.L_x_2757) ;  /* 0x0000000000047947 */ /* 0x000ff60003800000 */
.L_x_2750:
[----:B------:R-:W-:-:S05]  /*9df0*/  UMOV UR12, UR8 ;  /* 0x00000008000c7c82 */ /* 0x000fca0008000000 */
.L_x_2757:
        /* <DEDUP_REMOVED lines=18> */
.L_x_2770:
        /* <DEDUP_REMOVED lines=20> */
.L_x_2759:
[----:B------:R-:W-:Y:S05]  /*a060*/  BSYNC B0 ;  /* 0x0000000000007941 */ /* 0x000fea0003800000 */
.L_x_2758:
        /* <DEDUP_REMOVED lines=13> */
.L_x_2761:
[----:B------:R-:W-:Y:S05]  /*a140*/  BSYNC B0 ;  /* 0x0000000000007941 */ /* 0x000fea0003800000 */
.L_x_2760:
[----:B------:R-:W-:Y:S06]  /*a150*/  BAR.ARV 0xa, 0xa0 ;  /* 0x0282800000007b1d */ /* 0x000fec0000002000 */
[----:B------:R-:W-:Y:S04]  /*a160*/  BSSY B0, `(.L_x_2762) ;  /* 0x0000003000007945 */ /* 0x000fe80003800000 */
[----:B------:R-:W-:Y:S05]  /*a170*/  @!P0 BRA `(.L_x_2763) ;  /* 0x0000000000048947 */ /* 0x000fea0003800000 */
[----:B------:R-:W-:-:S04]  /*a180*/  DEPBAR.LE SB0, 0x0 ;  /* 0x000080000000791a */ /* 0x000fc80000000000 */
.L_x_2763:
[----:B------:R-:W-:Y:S05]  /*a190*/  BSYNC B0 ;  /* 0x0000000000007941 */ /* 0x000fea0003800000 */
.L_x_2762:
        /* <DEDUP_REMOVED lines=13> */
.L_x_2765:
[----:B------:R-:W-:Y:S05]  /*a270*/  BSYNC B0 ;  /* 0x0000000000007941 */ /* 0x000fea0003800000 */
.L_x_2764:
        /* <DEDUP_REMOVED lines=13> */
.L_x_2767:
[----:B------:R-:W-:Y:S05]  /*a350*/  BSYNC B0 ;  /* 0x0000000000007941 */ /* 0x000fea0003800000 */
.L_x_2766:
[----:B------:R-:W-:Y:S01]  /*a360*/  UIADD3 UR12, UR12, 0x2, URZ ;  /* 0x000000020c0c7890 */ /* 0x000fe2000fffe03f */
[----:B------:R-:W-:Y:S06]  /*a370*/  BAR.ARV 0xa, 0xa0 ;  /* 0x0282800000007b1d */ /* 0x000fec0000002000 */
[----:B------:R-:W-:Y:S01]  /*a380*/  UISETP.GE.AND UP0, UPT, UR12, UR5, UPT ;  /* 0x000000050c00728c */ /* 0x000fe2000bf06270 */
[----:B------:R-:W-:Y:S04]  /*a390*/  BSSY B0, `(.L_x_2768) ;  /* 0x0000003000007945 */ /* 0x000fe80003800000 */
[----:B------:R-:W-:Y:S06]  /*a3a0*/  @!P0 BRA `(.L_x_2769) ;  /* 0x0000000000048947 */ /* 0x000fec0003800000 */
[----:B------:R-:W-:-:S04]  /*a3b0*/  DEPBAR.LE SB0, 0x0 ;  /* 0x000080000000791a */ /* 0x000fc80000000000 */
.L_x_2769:
[----:B------:R-:W-:Y:S05]  /*a3c0*/  BSYNC B0 ;  /* 0x0000000000007941 */ /* 0x000fea0003800000 */
.L_x_2768:
[----:B------:R-:W-:Y:S06]  /*a3d0*/  BAR.ARV 0xb, 0xa0 ;  /* 0x02c2800000007b1d */ /* 0x000fec0000002000 */
[----:B------:R-:W-:Y:S01]  /*a3e0*/  PLOP3.LUT P1, PT, PT, PT, UP0, 0x80, 0x0 ;  /* 0x000000000000781c */ /* 0x000fe20003f2f008 */
[----:B------:R-:W-:Y:S02]  /*a3f0*/  UIADD3 UR20, UR20, 0x4000, URZ ;  /* 0x0000400014147890 */ /* 0x000fe4000fffe03f */
[----:B------:R-:W-:-:S10]  /*a400*/  UIADD3 UR4, UR4, 0x4000, URZ ;  /* 0x0000400004047890 */ /* 0x000fd4000fffe03f */
[----:B------:R-:W-:Y:S05]  /*a410*/  @!P1 BRA `(.L_x_2770) ;  /* 0xfffffff800c09947 */ /* 0x000fea000383ffff */
[----:B------:R-:W-:Y:S05]  /*a420*/  BRA `(.L_x_2710) ;  /* 0x0000001c00947947 */ /* 0x000fea0003800000 */
.L_x_2747:
        /* <DEDUP_REMOVED lines=21> */
.L_x_2771:
[----:B------:R-:W-:Y:S01]  /*a580*/  ULDC UR8, c[0x0][0x8cc] ;  /* 0x0002330000087ab9 */ /* 0x000fe20000000800 */
[----:B------:R-:W-:Y:S01]  /*a590*/  UMOV UR11, UR7 ;  /* 0x00000007000b7c82 */ /* 0x000fe20008000000 */
[----:B------:R-:W-:-:S11]  /*a5a0*/  UISETP.NE.AND UP0, UPT, UR8, 0x1, UPT ;  /* 0x000000010800788c */ /* 0x000fd6000bf05270 */
[----:B------:R-:W-:Y:S02]  /*a5b0*/  @UP0 ULDC.64 UR12, c[0x0][0x8d0] ;  /* 0x00023400000c0ab9 */ /* 0x000fe40000000a00 */
[----:B------:R-:W-:-:S04]  /*a5c0*/  UIMAD.WIDE.U32 UR4, UR7, UR12, URZ ;  /* 0x0000000c070472a5 */ /* 0x000fc8000f8e003f */
[----:B------:R-:W-:-:S04]  /*a5d0*/  @UP0 USHF.R.U32.HI UR11, URZ, UR13, UR5 ;  /* 0x0000000d3f0b0299 */ /* 0x000fc80008011605 */
[----:B------:R-:W-:-:S12]  /*a5e0*/  UIMAD UR4, UR11, UR8, URZ ;  /* 0x000000080b0472a4 */ /* 0x000fd8000f8e023f */
.L_x_2772:
        /* <DEDUP_REMOVED lines=22> */
[----:B--2---:R-:W-:-:S05]  /*a750*/  IADD3 R0, -R0, UR11, R3 ;  /* 0x0000000b00007c10 */ /* 0x004fca000fffe103 */
[----:B------:R-:W-:-:S05]  /*a760*/  VIADD R0, R0, -UR4 ;  /* 0x8000000400007c36 */ /* 0x000fca0008000000 */
[----:B------:R-:W-:-:S04]  /*a770*/  SHF.R.S32.HI R3, RZ, 0x1f, R0 ;  /* 0x0000001fff037819 */ /* 0x000fc80000011400 */
[----:B------:R-:W-:Y:S02]  /*a780*/  LEA.HI R3, R3, R0, RZ, 0x7 ;  /* 0x0000000003037211 */ /* 0x000fe400078f38ff */
[----:B------:R-:W-:Y:S02]  /*a790*/  LEA.HI R0, R5, R4, RZ, 0x7 ;  /* 0x0000000405007211 */ /* 0x000fe400078f38ff */
[----:B------:R-:W-:Y:S02]  /*a7a0*/  SHF.R.S32.HI R3, RZ, 0x7, R3 ;  /* 0x00000007ff037819 */ /* 0x000fe40000011403 */
[----:B------:R-:W-:Y:S02]  /*a7b0*/  SHF.R.S32.HI R0, RZ, 0x7, R0 ;  /* 0x00000007ff007819 */ /* 0x000fe40000011400 */
[----:B------:R-:W-:-:S04]  /*a7c0*/  VIMNMX R4, RZ, R3, !PT ;  /* 0x00000003ff047248 */ /* 0x000fc80007fe0100 */
[----:B------:R-:W-:-:S13]  /*a7d0*/  ISETP.GT.AND P0, PT, R0, R4, PT ;  /* 0x000000040000720c */ /* 0x000fda0003f04270 */
[----:B------:R-:W-:Y:S05]  /*a7e0*/  @!P0 BRA `(.L_x_2773) ;  /* 0x0000001800108947 */ /* 0x000fea0003800000 */
[----:B------:R-:W-:Y:S01]  /*a7f0*/  USHF.R.S32.HI UR6, URZ, 0x1f, UR20 ;  /* 0x0000001f3f067899 */ /* 0x000fe20008011414 */
[----:B------:R-:W-:Y:S01]  /*a800*/  BSSY B0, `(.L_x_2773) ;  /* 0x0000182000007945 */ /* 0x000fe20003800000 */
[----:B------:R-:W-:Y:S01]  /*a810*/  ULDC.64 UR8, c[0x0][0x718] ;  /* 0x0001c60000087ab9 */ /* 0x000fe20000000a00 */
[----:B------:R-:W-:Y:S01]  /*a820*/  ULDC.64 UR12, c[0x0][0x730] ;  /* 0x0001cc00000c7ab9 */ /* 0x000fe20000000a00 */
[----:B------:R-:W-:Y:S01]  /*a830*/  UIMAD UR7, UR6, UR8, URZ ;  /* 0x00000008060772a4 */ /* 0x000fe2000f8e023f */
[----:B------:R-:W-:Y:S01]  /*a840*/  IMAD.MOV.U32 R2, RZ, RZ, RZ ;  /* 0x000000ffff027224 */ /* 0x000fe200078e00ff */
[----:B------:R-:W-:Y:S02]  /*a850*/  UIMAD.WIDE.U32 UR4, UR20, UR8, URZ ;  /* 0x00000008140472a5 */ /* 0x000fe4000f8e003f */
[----:B------:R-:W-:Y:S02]  /*a860*/  UIMAD UR8, UR6, UR12, URZ ;  /* 0x0000000c060872a4 */ /* 0x000fe4000f8e023f */
[----:B------:R-:W-:-:S02]  /*a870*/  UIMAD UR14, UR20, UR9, UR7 ;  /* 0x00000009140e72a4 */ /* 0x000fc4000f8e0207 */
[----:B------:R-:W-:Y:S01]  /*a880*/  UIMAD UR10, UR20, UR13, UR8 ;  /* 0x0000000d140a72a4 */ /* 0x000fe2000f8e0208 */
[----:B------:R-:W-:Y:S01]  /*a890*/  ULDC UR9, c[0x0][0x2e8] ;  /* 0x0000ba0000097ab9 */ /* 0x000fe20000000800 */
[----:B------:R-:W-:Y:S02]  /*a8a0*/  USHF.R.S32.HI UR8, URZ, 0x1f, UR21 ;  /* 0x0000001f3f087899 */ /* 0x000fe40008011415 */
[----:B------:R-:W-:Y:S02]  /*a8b0*/  UISETP.NE.AND UP0, UPT, UR9, 0x1, UPT ;  /* 0x000000010900788c */ /* 0x000fe4000bf05270 */
[----:B------:R-:W-:Y:S01]  /*a8c0*/  UIMAD.WIDE.U32 UR6, UR20, UR12, URZ ;  /* 0x0000000c140672a5 */ /* 0x000fe2000f8e003f */
[----:B------:R-:W-:Y:S02]  /*a8d0*/  ELECT P0, URZ, PT ;  /* 0x00000000003f782f */ /* 0x000fe40003800000 */
[----:B------:R-:W-:Y:S01]  /*a8e0*/  ULDC.64 UR12, c[0x0][0x720] ;  /* 0x0001c800000c7ab9 */ /* 0x000fe20000000a00 */
[----:B------:R-:W-:Y:S01]  /*a8f0*/  ULDC.64 UR16, c[0x0][0x738] ;  /* 0x0001ce0000107ab9 */ /* 0x000fe20000000a00 */
[----:B------:R-:W-:-:S02]  /*a900*/  UIMAD UR9, UR8, UR12, URZ ;  /* 0x0000000c080972a4 */ /* 0x000fc4000f8e023f */
[----:B------:R-:W-:Y:S02]  /*a910*/  UIMAD UR8, UR8, UR16, URZ ;  /* 0x00000010080872a4 */ /* 0x000fe4000f8e023f */
[----:B------:R-:W-:Y:S02]  /*a920*/  UIADD3 UR15, UR5, UR14, URZ ;  /* 0x0000000e050f7290 */ /* 0x000fe4000fffe03f */
[----:B------:R-:W-:Y:S01]  /*a930*/  UIMAD UR5, UR21, UR13, UR9 ;  /* 0x0000000d150572a4 */ /* 0x000fe2000f8e0209 */
[----:B------:R-:W-:Y:S02]  /*a940*/  UMOV UR14, UR4 ;  /* 0x00000004000e7c82 */ /* 0x000fe40008000000 */
[----:B------:R-:W-:Y:S01]  /*a950*/  @UP0 ULDC UR9, c[0x0][0x2ec] ;  /* 0x0000bb0000090ab9 */ /* 0x000fe20000000800 */
[----:B------:R-:W-:Y:S02]  /*a960*/  UIMAD UR4, UR21, UR17, UR8 ;  /* 0x00000011150472a4 */ /* 0x000fe4000f8e0208 */
[----:B------:R-:W-:-:S02]  /*a970*/  UIADD3 UR7, UR7, UR10, URZ ;  /* 0x0000000a07077290 */ /* 0x000fc4000fffe03f */
[----:B------:R-:W-:Y:S02]  /*a980*/  UIMAD.WIDE.U32 UR8, UR20, UR9, URZ ;  /* 0x00000009140872a5 */ /* 0x000fe4000f8e003f */
[----:B------:R-:W-:Y:S01]  /*a990*/  UIMAD.WIDE.U32 UR14, UR21, UR12, UR14 ;  /* 0x0000000c150e72a5 */ /* 0x000fe2000f8e000e */
[----:B------:R-:W-:Y:S02]  /*a9a0*/  @UP0 ULDC UR10, c[0x0][0x2f0] ;  /* 0x0000bc00000a0ab9 */ /* 0x000fe40000000800 */
[----:B------:R-:W-:Y:S01]  /*a9b0*/  UMOV UR12, UR20 ;  /* 0x00000014000c7c82 */ /* 0x000fe20008000000 */
        /* <DEDUP_REMOVED lines=10> */
.L_x_2803:
        /* <DEDUP_REMOVED lines=15> */
.L_x_2776:
        /* <DEDUP_REMOVED lines=64> */
[C---:B------:R-:W-:Y:S02]  /*af50*/  IMAD.IADD R20, R0.reuse, 0x1, R5 ;  /* 0x0000000100147824 */ /* 0x040fe400078e0205 */
        /* <DEDUP_REMOVED lines=10> */
.L_x_2787:
[----:B--234-:R-:W-:-:S04]  /*b000*/  SHF.L.U32 R21, R11, 0x1f, RZ ;  /* 0x0000001f0b157819 */ /* 0x01cfc800000006ff */
[----:B------:R-:W1:Y:S02]  /*b010*/  SYNCS.PHASECHK.TRANS64.TRYWAIT P1, [R16+URZ+0x30c40], R21 ;  /* 0x030c4015100075a7 */ /* 0x000e64000802017f */
[----:B-1----:R-:W-:Y:S05]  /*b020*/  @!P1 BRA `(.L_x_2779) ;  /* 0x0000001400309947 */ /* 0x002fea0003800000 */
.L_x_2804:
[----:B------:R-:W-:Y:S05]  /*b030*/  @P0 BRA `(.L_x_2780) ;  /* 0x0000000000140947 */ /* 0x000fea0003800000 */
[----:B------:R-:W-:Y:S01]  /*b040*/  ISETP.NE.AND P1, PT, R6, RZ, PT ;  /* 0x000000ff0600720c */ /* 0x000fe20003f25270 */
[----:B------:R-:W-:-:S04]  /*b050*/  IMAD.MOV.U32 R3, RZ, RZ, 0x4200 ;  /* 0x00004200ff037424 */ /* 0x000fc800078e00ff */
[----:B------:R2:W-:Y:S08]  /*b060*/  SYNCS.ARRIVE.TRANS64 RZ, [R16+URZ+0x30c30], R3 ;  /* 0x030c300310ff79a7 */ /* 0x0005f0000800003f */
[----:B------:R-:W-:Y:S05]  /*b070*/  @!P1 BRA `(.L_x_2780) ;  /* 0x0000000000049947 */ /* 0x000fea0003800000 */
[----:B------:R-:W-:Y:S01]  /*b080*/  BPT.TRAP 0x1 ;  /* 0x000000040000795c */ /* 0x000fe20000300000 */
.L_x_2780:
        /* <DEDUP_REMOVED lines=29> */
.L_x_2805:
[----:B------:R-:W-:Y:S05]  /*b260*/  @P0 BRA `(.L_x_2782) ;  /* 0x0000000000140947 */ /* 0x000fea0003800000 */
[----:B------:R-:W-:Y:S01]  /*b270*/  ISETP.NE.AND P1, PT, R6, RZ, PT ;  /* 0x000000ff0600720c */ /* 0x000fe20003f25270 */
[----:B------:R-:W-:-:S04]  /*b280*/  IMAD.MOV.U32 R2, RZ, RZ, 0x4200 ;  /* 0x00004200ff027424 */ /* 0x000fc800078e00ff */
[----:B------:R3:W-:Y:S08]  /*b290*/  SYNCS.ARRIVE.TRANS64 RZ, [R16+URZ+0x30c18], R2 ;  /* 0x030c180210ff79a7 */ /* 0x0007f0000800003f */
[----:B------:R-:W-:Y:S05]  /*b2a0*/  @!P1 BRA `(.L_x_2782) ;  /* 0x0000000000049947 */ /* 0x000fea0003800000 */
[----:B------:R-:W-:Y:S01]  /*b2b0*/  BPT.TRAP 0x1 ;  /* 0x000000040000795c */ /* 0x000fe20000300000 */
.L_x_2782:
        /* <DEDUP_REMOVED lines=29> */
.L_x_2806:
[----:B------:R-:W-:Y:S05]  /*b490*/  @P0 BRA `(.L_x_2784) ;  /* 0x0000000000140947 */ /* 0x000fea0003800000 */
[----:B------:R-:W-:Y:S01]  /*b4a0*/  ISETP.NE.AND P1, PT, R6, RZ, PT ;  /* 0x000000ff0600720c */ /* 0x000fe20003f25270 */
[----:B-123--:R-:W-:-:S04]  /*b4b0*/  IMAD.MOV.U32 R21, RZ, RZ, 0x4200 ;  /* 0x00004200ff157424 */ /* 0x00efc800078e00ff */
[----:B------:R4:W-:Y:S08]  /*b4c0*/  SYNCS.ARRIVE.TRANS64 RZ, [R16+URZ+0x30c38], R21 ;  /* 0x030c381510ff79a7 */ /* 0x0009f0000800003f */
[----:B------:R-:W-:Y:S05]  /*b4d0*/  @!P1 BRA `(.L_x_2784) ;  /* 0x0000000000049947 */ /* 0x000fea0003800000 */
[----:B------:R-:W-:Y:S01]  /*b4e0*/  BPT.TRAP 0x1 ;  /* 0x000000040000795c */ /* 0x000fe20000300000 */
.L_x_2784:
        /* <DEDUP_REMOVED lines=24> */
.L_x_2808:
[----:B------:R-:W-:Y:S05]  /*b670*/  @P0 BRA `(.L_x_2786) ;  /* 0x0000000000140947 */ /* 0x000fea0003800000 */
[----:B------:R-:W-:Y:S01]  /*b680*/  ISETP.NE.AND P1, PT, R6, RZ, PT ;  /* 0x000000ff0600720c */ /* 0x000fe20003f25270 */
[----:B------:R-:W-:-:S04]  /*b690*/  IMAD.MOV.U32 R5, RZ, RZ, 0x4200 ;  /* 0x00004200ff057424 */ /* 0x000fc800078e00ff */
[----:B------:R1:W-:Y:S08]  /*b6a0*/  SYNCS.ARRIVE.TRANS64 RZ, [R16+URZ+0x30c10], R5 ;  /* 0x030c100510ff79a7 */ /* 0x0003f0000800003f */
[----:B------:R-:W-:Y:S05]  /*b6b0*/  @!P1 BRA `(.L_x_2786) ;  /* 0x0000000000049947 */ /* 0x000fea0003800000 */
[----:B------:R-:W-:Y:S01]  /*b6c0*/  BPT.TRAP 0x1 ;  /* 0x000000040000795c */ /* 0x000fe20000300000 */
.L_x_2786:
        /* <DEDUP_REMOVED lines=30> */
.L_x_2778:
[----:B------:R-:W2:Y:S02]  /*b8b0*/  LDL.LU R4, [R1+0x4] ;  /* 0x0000040001047983 */ /* 0x000ea40000300800 */
[----:B--2---:R-:W-:Y:S02]  /*b8c0*/  ISETP.NE.AND P1, PT, R4, RZ, PT ;  /* 0x000000ff0400720c */ /* 0x004fe40003f25270 */
[----:B------:R2:W5:Y:S11]  /*b8d0*/  LDL R4, [R1] ;  /* 0x0000000001047983 */ /* 0x0005760000100800 */
[----:B--2---:R-:W-:Y:S05]  /*b8e0*/  @!P1 BRA `(.L_x_2777) ;  /* 0x0000000400109947 */ /* 0x004fea0003800000 */
[----:B------:R-:W-:-:S04]  /*b8f0*/  SHF.L.U32 R13, R11, 0x1f, RZ ;  /* 0x0000001f0b0d7819 */ /* 0x000fc800000006ff */
[----:B------:R-:W1:Y:S02]  /*b900*/  SYNCS.PHASECHK.TRANS64.TRYWAIT P1, [R16+URZ+0x30c40], R13 ;  /* 0x030c400d100075a7 */ /* 0x000e64000802017f */
[----:B-1----:R-:W-:Y:S05]  /*b910*/  @!P1 BRA `(.L_x_2788) ;  /* 0x0000000c00489947 */ /* 0x002fea0003800000 */
.L_x_2809:
[----:B------:R-:W-:Y:S05]  /*b920*/  @P0 BRA `(.L_x_2789) ;  /* 0x0000000000140947 */ /* 0x000fea0003800000 */
[----:B------:R-:W-:Y:S01]  /*b930*/  ISETP.NE.AND P1, PT, R6, RZ, PT ;  /* 0x000000ff0600720c */ /* 0x000fe20003f25270 */
[----:B------:R-:W-:-:S04]  /*b940*/  IMAD.MOV.U32 R5, RZ, RZ, 0x4200 ;  /* 0x00004200ff057424 */ /* 0x000fc800078e00ff */
[----:B------:R2:W-:Y:S08]  /*b950*/  SYNCS.ARRIVE.TRANS64 RZ, [R16+URZ+0x30c30], R5 ;  /* 0x030c300510ff79a7 */ /* 0x0005f0000800003f */
[----:B------:R-:W-:Y:S05]  /*b960*/  @!P1 BRA `(.L_x_2789) ;  /* 0x0000000000049947 */ /* 0x000fea0003800000 */
[----:B------:R-:W-:Y:S01]  /*b970*/  BPT.TRAP 0x1 ;  /* 0x000000040000795c */ /* 0x000fe20000300000 */
.L_x_2789:
        /* <DEDUP_REMOVED lines=26> */
.L_x_2810:
[----:B------:R-:W-:Y:S05]  /*bb20*/  @P0 BRA `(.L_x_2791) ;  /* 0x0000000000140947 */ /* 0x000fea0003800000 */
[----:B------:R-:W-:Y:S01]  /*bb30*/  ISETP.NE.AND P0, PT, R6, RZ, PT ;  /* 0x000000ff0600720c */ /* 0x000fe20003f05270 */
[----:B------:R-:W-:-:S04]  /*bb40*/  IMAD.MOV.U32 R5, RZ, RZ, 0x4200 ;  /* 0x00004200ff057424 */ /* 0x000fc800078e00ff */
[----:B------:R2:W-:Y:S08]  /*bb50*/  SYNCS.ARRIVE.TRANS64 RZ, [R16+URZ+0x30c18], R5 ;  /* 0x030c180510ff79a7 */ /* 0x0005f0000800003f */
[----:B------:R-:W-:Y:S05]  /*bb60*/  @!P0 BRA `(.L_x_2791) ;  /* 0x0000000000048947 */ /* 0x000fea0003800000 */
[----:B------:R-:W-:Y:S01]  /*bb70*/  BPT.TRAP 0x1 ;  /* 0x000000040000795c */ /* 0x000fe20000300000 */
.L_x_2791:
        /* <DEDUP_REMOVED lines=27> */
.L_x_2777:
[----:B------:R-:W2:Y:S01]  /*bd30*/  S2R R0, SR_TID.X ;  /* 0x0000000000007919 */ /* 0x000ea20000002100 */
[----:B------:R-:W-:Y:S01]  /*bd40*/  IMAD R3, R19, 0x8, R16 ;  /* 0x0000000813037824 */ /* 0x000fe200078e0210 */
[----:B--2---:R-:W-:Y:S02]  /*bd50*/  LOP3.LUT R2, R0, 0x7f, RZ, 0xc0, !PT ;  /* 0x0000007f00027812 */ /* 0x004fe400078ec0ff */
[----:B------:R-:W-:Y:S02]  /*bd60*/  SHF.L.U32 R0, R11, 0x1f, RZ ;  /* 0x0000001f0b007819 */ /* 0x000fe400000006ff */
[----:B------:R-:W-:Y:S02]  /*bd70*/  ISETP.NE.AND P1, PT, R2, RZ, PT ;  /* 0x000000ff0200720c */ /* 0x000fe40003f25270 */
[----:B------:R-:W2:Y:S02]  /*bd80*/  SYNCS.PHASECHK.TRANS64.TRYWAIT P0, [R3+URZ+0x30c40], R0 ;  /* 0x030c4000030075a7 */ /* 0x000ea4000800017f */
[----:B--2---:R-:W-:Y:S09]  /*bd90*/  @!P0 BRA `(.L_x_2792) ;  /* 0x0000000800508947 */ /* 0x004ff20003800000 */
.L_x_2811:
[----:B------:R-:W-:Y:S05]  /*bda0*/  @P1 BRA `(.L_x_2793) ;  /* 0x0000000000181947 */ /* 0x000fea0003800000 */
[----:B------:R-:W1:Y:S01]  /*bdb0*/  S2R R2, SR_TID.X ;  /* 0x0000000000027919 */ /* 0x000e620000002100 */
[----:B--2---:R-:W-:-:S04]  /*bdc0*/  IMAD.MOV.U32 R0, RZ, RZ, 0x4200 ;  /* 0x00004200ff007424 */ /* 0x004fc800078e00ff */
[----:B------:R2:W-:Y:S01]  /*bdd0*/  SYNCS.ARRIVE.TRANS64 RZ, [R3+URZ+0x30c30], R0 ;  /* 0x030c300003ff79a7 */ /* 0x0005e2000800003f */
[----:B-1----:R-:W-:-:S13]  /*bde0*/  LOP3.LUT P0, RZ, R2, 0x1f, RZ, 0xc0, !PT ;  /* 0x0000001f02ff7812 */ /* 0x002fda000780c0ff */
[----:B--2---:R-:W-:Y:S05]  /*bdf0*/  @!P0 BRA `(.L_x_2793) ;  /* 0x0000000000048947 */ /* 0x004fea0003800000 */
[----:B------:R-:W-:Y:S01]  /*be00*/  BPT.TRAP 0x1 ;  /* 0x000000040000795c */ /* 0x000fe20000300000 */
.L_x_2793:
        /* <DEDUP_REMOVED lines=33> */
.L_x_2774:
[----:B------:R-:W-:Y:S05]  /*c020*/  BSYNC B0 ;  /* 0x0000000000007941 */ /* 0x000fea0003800000 */
.L_x_2773:
[----:B------:R-:W-:-:S03]  /*c030*/  UMOV UR8, 0xffffffff ;  /* 0xffffffff00087882 */ /* 0x000fc60000000000 */
[----:B------:R-:W-:Y:S05]  /*c040*/  BRA.DIV UR8, `(.L_x_2794) ;  /* 0x0000000608b87947 */ /* 0x000fea000b800000 */
[----:B------:R-:W-:-:S13]  /*c050*/  ELECT P6, URZ, PT ;  /* 0x00000000003f782f */ /* 0x000fda00038c0000 */
.L_x_2814:
[----:B------:R-:W-:Y:S05]  /*c060*/  @!P6 BRA `(.L_x_2710) ;  /* 0x000000000084e947 */ /* 0x000fea0003800000 */
[----:B------:R-:W-:-:S06]  /*c070*/  ULOP3.LUT UR8, UR36, 0x2, URZ, 0xfc, !UPT ;  /* 0x0000000224087892 */ /* 0x000fcc000f8efc3f */
[----:B------:R-:W-:-:S05]  /*c080*/  IMAD.U32 R0, RZ, RZ, UR8 ;  /* 0x00000008ff007e24 */ /* 0x000fca000f8e00ff */
[----:B------:R-:W-:-:S13]  /*c090*/  ISETP.NE.AND P2, PT, R0, 0x3, PT ;  /* 0x000000030000780c */ /* 0x000fda0003f45270 */
[----:B------:R-:W-:Y:S05]  /*c0a0*/  @!P2 BRA `(.L_x_2795) ;  /* 0x000000000004a947 */ /* 0x000fea0003800000 */
[----:B------:R-:W-:Y:S01]  /*c0b0*/  BPT.TRAP 0x1 ;  /* 0x000000040000795c */ /* 0x000fe20000300000 */
.L_x_2795:
        /* <DEDUP_REMOVED lines=15> */
.L_x_2815:
[----:B------:R-:W2:Y:S02]  /*c1b0*/  SYNCS.PHASECHK.TRANS64.TRYWAIT P0, [R3+URZ], R0 ;  /* 0x00000000030075a7 */ /* 0x000ea4000800017f */
[----:B--2---:R-:W-:Y:S05]  /*c1c0*/  @!P0 BRA `(.L_x_2797) ;  /* 0x00000004008c8947 */ /* 0x004fea0003800000 */
.L_x_2816:
[----:B------:R-:W-:Y:S05]  /*c1d0*/  @!P2 BRA `(.L_x_2798) ;  /* 0x000000000004a947 */ /* 0x000fea0003800000 */
[----:B------:R-:W-:Y:S01]  /*c1e0*/  BPT.TRAP 0x1 ;  /* 0x000000040000795c */ /* 0x000fe20000300000 */
.L_x_2798:
[----:B--2---:R-:W-:-:S04]  /*c1f0*/  VIADD R3, R7, 0x30c40 ;  /* 0x00030c4007037836 */ /* 0x004fc80000000000 */
[----:B------:R-:W-:-:S04]  /*c200*/  IMAD R2, R2, 0x8, R3 ;  /* 0x0000000802027824 */ /* 0x000fc800078e0203 */
[----:B------:R-:W2:Y:S02]  /*c210*/  SYNCS.PHASECHK.TRANS64.TRYWAIT P0, [R2+URZ], R5 ;  /* 0x00000005020075a7 */ /* 0x000ea4000800017f */
[----:B--2---:R-:W-:Y:S05]  /*c220*/  @!P0 BRA `(.L_x_2799) ;  /* 0x0000000400888947 */ /* 0x004fea0003800000 */
.L_x_2817:
[----:B------:R-:W-:-:S07]  /*c230*/  IMAD R3, R4, 0x8, R3 ;  /* 0x0000000804037824 */ /* 0x000fce00078e0203 */
.L_x_2800:
[----:B---3--:R3:W4:Y:S02]  /*c240*/  SYNCS.PHASECHK.TRANS64.TRYWAIT P0, [R3+URZ], R0 ;  /* 0x00000000030075a7 */ /* 0x008724000800017f */
[----:B----4-:R-:W-:Y:S05]  /*c250*/  @!P0 NANOSLEEP.SYNCS 0x989680 ;  /* 0x009896800000895d */ /* 0x010fea0003900000 */
[----:B------:R-:W4:Y:S02]  /*c260*/  @!P0 SYNCS.PHASECHK.TRANS64 P0, [R3+URZ], R0 ;  /* 0x00000000030085a7 */ /* 0x000f24000800007f */
[----:B----4-:R-:W-:Y:S05]  /*c270*/  @!P0 BRA `(.L_x_2800) ;  /* 0xfffffffc00f08947 */ /* 0x010fea000383ffff */
.L_x_2710:
[----:B------:R-:W-:Y:S05]  /*c280*/  BSYNC B6 ;  /* 0x0000000000067941 */ /* 0x000fea0003800000 */
.L_x_2705:
[----:B------:R-:W-:Y:S05]  /*c290*/  EXIT ;  /* 0x000000000000794d */ /* 0x000fea0003800000 */
.L_x_2716:
[----:B------:R-:W-:Y:S02]  /*c2a0*/  IMAD.MOV.U32 R12, RZ, RZ, RZ ;  /* 0x000000ffff0c7224 */ /* 0x000fe400078e00ff */
[----:B------:R-:W-:Y:S02]  /*c2b0*/  IMAD.MOV.U32 R11, RZ, RZ, 0x1f ;  /* 0x0000001fff0b7424 */ /* 0x000fe400078e00ff */
[----:B------:R-:W-:-:S07]  /*c2c0*/  IMAD.MOV.U32 R15, RZ, RZ, -0x1 ;  /* 0xffffffffff0f7424 */ /* 0x000fce00078e00ff */
[----:B------:R-:W-:Y:S05]  /*c2d0*/  WARPSYNC.COLLECTIVE R15, `(.L_x_2801) ;  /* 0x000000000f087348 */ /* 0x000fea0003c00000 */
[----:B------:R1:W2:Y:S02]  /*c2e0*/  SHFL.IDX P6, R14, R13, R12, R11 ;  /* 0x0000000c0d0e7389 */ /* 0x0002a400000c000b */
[----:B-12---:R-:W-:Y:S01]  /*c2f0*/  ENDCOLLECTIVE ;  /* 0x000000000000791b */ /* 0x006fe20003800000 */
.L_x_2801:
[----:B------:R-:W-:Y:S05]  /*c300*/  BRA `(.L_x_2802) ;  /* 0xffffff4c00807947 */ /* 0x000fea000383ffff */
.L_x_2718:
[----:B--2---:R2:W3:Y:S02]  /*c310*/  SYNCS.PHASECHK.TRANS64.TRYWAIT P0, [R236+URZ+0x30c00], R15 ;  /* 0x030c000fec0075a7 */ /* 0x0044e4000800017f */
[----:B---3--:R-:W-:Y:S05]  /*c320*/  @!P0 NANOSLEEP.SYNCS 0x989680 ;  /* 0x009896800000895d */ /* 0x008fea0003900000 */
[----:B------:R-:W3:Y:S02]  /*c330*/  @!P0 SYNCS.PHASECHK.TRANS64 P0, [R236+URZ+0x30c00], R15 ;  /* 0x030c000fec0085a7 */ /* 0x000ee4000800007f */
[----:B---3--:R-:W-:Y:S05]  /*c340*/  @!P0 BRA `(.L_x_2718) ;  /* 0xfffffffc00f08947 */ /* 0x008fea000383ffff */
[----:B------:R-:W-:Y:S05]  /*c350*/  BRA `(.L_x_2717) ;  /* 0xffffff4c00cc7947 */ /* 0x000fea000383ffff */
.L_x_2723:
[----:B--2---:R2:W3:Y:S02]  /*c360*/  SYNCS.PHASECHK.TRANS64.TRYWAIT P1, [R6+URZ+0x30c10], R19 ;  /* 0x030c1013060075a7 */ /* 0x0044e4000802017f */
[----:B---3--:R-:W-:Y:S05]  /*c370*/  @!P1 NANOSLEEP.SYNCS 0x989680 ;  /* 0x009896800000995d */ /* 0x008fea0003900000 */
[----:B------:R-:W3:Y:S02]  /*c380*/  @!P1 SYNCS.PHASECHK.TRANS64 P1, [R6+URZ+0x30c10], R19 ;  /* 0x030c1013060095a7 */ /* 0x000ee4000802007f */
[----:B---3--:R-:W-:Y:S05]  /*c390*/  @!P1 BRA `(.L_x_2723) ;  /* 0xfffffffc00f09947 */ /* 0x008fea000383ffff */
[----:B------:R-:W-:Y:S05]  /*c3a0*/  BRA `(.L_x_2722) ;  /* 0xffffff5800787947 */ /* 0x000fea000383ffff */
.L_x_2727:
[----:B------:R1:W1:Y:S02]  /*c3b0*/  SYNCS.PHASECHK.TRANS64.TRYWAIT P1, [R6+URZ+0x30c30], R19 ;  /* 0x030c3013060075a7 */ /* 0x000264000802017f */
[----:B-1----:R-:W-:Y:S05]  /*c3c0*/  @!P1 NANOSLEEP.SYNCS 0x989680 ;  /* 0x009896800000995d */ /* 0x002fea0003900000 */
[----:B------:R-:W1:Y:S02]  /*c3d0*/  @!P1 SYNCS.PHASECHK.TRANS64 P1, [R6+URZ+0x30c30], R19 ;  /* 0x030c3013060095a7 */ /* 0x000e64000802007f */
[----:B-1----:R-:W-:Y:S05]  /*c3e0*/  @!P1 BRA `(.L_x_2727) ;  /* 0xfffffffc00f09947 */ /* 0x002fea000383ffff */
[----:B------:R-:W-:Y:S05]  /*c3f0*/  BRA `(.L_x_2726) ;  /* 0xffffff5c008c7947 */ /* 0x000fea000383ffff */
.L_x_2735:
[----:B--2---:R2:W3:Y:S02]  /*c400*/  SYNCS.PHASECHK.TRANS64.TRYWAIT P1, [R7+URZ+0x30c10], R18 ;  /* 0x030c1012070075a7 */ /* 0x0044e4000802017f */
[----:B---3--:R-:W-:Y:S05]  /*c410*/  @!P1 NANOSLEEP.SYNCS 0x989680 ;  /* 0x009896800000995d */ /* 0x008fea0003900000 */
[----:B------:R-:W3:Y:S02]  /*c420*/  @!P1 SYNCS.PHASECHK.TRANS64 P1, [R7+URZ+0x30c10], R18 ;  /* 0x030c1012070095a7 */ /* 0x000ee4000802007f */
[----:B---3--:R-:W-:Y:S05]  /*c430*/  @!P1 BRA `(.L_x_2735) ;  /* 0xfffffffc00f09947 */ /* 0x008fea000383ffff */
[----:B------:R-:W-:Y:S05]  /*c440*/  BRA `(.L_x_2734) ;  /* 0xffffff9400a47947 */ /* 0x000fea000383ffff */
.L_x_2739:
[----:B------:R1:W1:Y:S02]  /*c450*/  SYNCS.PHASECHK.TRANS64.TRYWAIT P1, [R7+URZ+0x30c30], R18 ;  /* 0x030c3012070075a7 */ /* 0x000264000802017f */
[----:B-1----:R-:W-:Y:S05]  /*c460*/  @!P1 NANOSLEEP.SYNCS 0x989680 ;  /* 0x009896800000995d */ /* 0x002fea0003900000 */
[----:B------:R-:W1:Y:S02]  /*c470*/  @!P1 SYNCS.PHASECHK.TRANS64 P1, [R7+URZ+0x30c30], R18 ;  /* 0x030c3012070095a7 */ /* 0x000e64000802007f */
[----:B-1----:R-:W-:Y:S05]  /*c480*/  @!P1 BRA `(.L_x_2739) ;  /* 0xfffffffc00f09947 */ /* 0x002fea000383ffff */
[----:B------:R-:W-:Y:S05]  /*c490*/  BRA `(.L_x_2738) ;  /* 0xffffff9800b87947 */ /* 0x000fea000383ffff */
.L_x_2775:
[----:B-1----:R1:W2:Y:S02]  /*c4a0*/  SYNCS.PHASECHK.TRANS64.TRYWAIT P0, [R16+URZ+0x30c20], R3 ;  /* 0x030c2003100075a7 */ /* 0x0022a4000800017f */
[----:B--2---:R-:W-:Y:S05]  /*c4b0*/  @!P0 NANOSLEEP.SYNCS 0x989680 ;  /* 0x009896800000895d */ /* 0x004fea0003900000 */
[----:B------:R-:W2:Y:S02]  /*c4c0*/  @!P0 SYNCS.PHASECHK.TRANS64 P0, [R16+URZ+0x30c20], R3 ;  /* 0x030c2003100085a7 */ /* 0x000ea4000800007f */
[----:B--2---:R-:W-:Y:S05]  /*c4d0*/  @!P0 BRA `(.L_x_2775) ;  /* 0xfffffffc00f08947 */ /* 0x004fea000383ffff */
[----:B------:R-:W-:Y:S05]  /*c4e0*/  BRA `(.L_x_2803) ;  /* 0xffffffe4005c7947 */ /* 0x000fea000383ffff */
.L_x_2779:
[----:B-1----:R1:W2:Y:S02]  /*c4f0*/  SYNCS.PHASECHK.TRANS64.TRYWAIT P1, [R16+URZ+0x30c40], R21 ;  /* 0x030c4015100075a7 */ /* 0x0022a4000802017f */
[----:B--2---:R-:W-:Y:S05]  /*c500*/  @!P1 NANOSLEEP.SYNCS 0x989680 ;  /* 0x009896800000995d */ /* 0x004fea0003900000 */
[----:B------:R-:W2:Y:S02]  /*c510*/  @!P1 SYNCS.PHASECHK.TRANS64 P1, [R16+URZ+0x30c40], R21 ;  /* 0x030c4015100095a7 */ /* 0x000ea4000802007f */
[----:B--2---:R-:W-:Y:S05]  /*c520*/  @!P1 BRA `(.L_x_2779) ;  /* 0xfffffffc00f09947 */ /* 0x004fea000383ffff */
[----:B------:R-:W-:Y:S05]  /*c530*/  BRA `(.L_x_2804) ;  /* 0xffffffe800bc7947 */ /* 0x000fea000383ffff */
.L_x_2781:
[----:B--2---:R2:W3:Y:S02]  /*c540*/  SYNCS.PHASECHK.TRANS64.TRYWAIT P1, [R16+URZ+0x30c28], R21 ;  /* 0x030c2815100075a7 */ /* 0x0044e4000802017f */
[----:B---3--:R-:W-:Y:S05]  /*c550*/  @!P1 NANOSLEEP.SYNCS 0x989680 ;  /* 0x009896800000995d */ /* 0x008fea0003900000 */
[----:B------:R-:W3:Y:S02]  /*c560*/  @!P1 SYNCS.PHASECHK.TRANS64 P1, [R16+URZ+0x30c28], R21 ;  /* 0x030c2815100095a7 */ /* 0x000ee4000802007f */
[----:B---3--:R-:W-:Y:S05]  /*c570*/  @!P1 BRA `(.L_x_2781) ;  /* 0xfffffffc00f09947 */ /* 0x008fea000383ffff */
[----:B------:R-:W-:Y:S05]  /*c580*/  BRA `(.L_x_2805) ;  /* 0xffffffec00347947 */ /* 0x000fea000383ffff */
.L_x_2783:
[----:B---3--:R3:W4:Y:S02]  /*c590*/  SYNCS.PHASECHK.TRANS64.TRYWAIT P1, [R16+URZ+0x30c48], R21 ;  /* 0x030c4815100075a7 */ /* 0x008724000802017f */
[----:B----4-:R-:W-:Y:S05]  /*c5a0*/  @!P1 NANOSLEEP.SYNCS 0x989680 ;  /* 0x009896800000995d */ /* 0x010fea0003900000 */
[----:B------:R-:W4:Y:S02]  /*c5b0*/  @!P1 SYNCS.PHASECHK.TRANS64 P1, [R16+URZ+0x30c48], R21 ;  /* 0x030c4815100095a7 */ /* 0x000f24000802007f */
[----:B----4-:R-:W-:Y:S05]  /*c5c0*/  @!P1 BRA `(.L_x_2783) ;  /* 0xfffffffc00f09947 */ /* 0x010fea000383ffff */
[----:B------:R-:W-:Y:S05]  /*c5d0*/  BRA `(.L_x_2806) ;  /* 0xffffffec00ac7947 */ /* 0x000fea000383ffff */
.L_x_2785:
[----:B------:R-:W-:-:S07]  /*c5e0*/  SHF.L.U32 R5, R11, 0x1f, RZ ;  /* 0x0000001f0b057819 */ /* 0x000fce00000006ff */
.L_x_2807:
[----:B------:R1:W1:Y:S02]  /*c5f0*/  SYNCS.PHASECHK.TRANS64.TRYWAIT P1, [R16+URZ+0x30c20], R5 ;  /* 0x030c2005100075a7 */ /* 0x000264000802017f */
[----:B-1----:R-:W-:Y:S05]  /*c600*/  @!P1 NANOSLEEP.SYNCS 0x989680 ;  /* 0x009896800000995d */ /* 0x002fea0003900000 */
[----:B------:R-:W1:Y:S02]  /*c610*/  @!P1 SYNCS.PHASECHK.TRANS64 P1, [R16+URZ+0x30c20], R5 ;  /* 0x030c2005100095a7 */ /* 0x000e64000802007f */
[----:B-1----:R-:W-:Y:S05]  /*c620*/  @!P1 BRA `(.L_x_2807) ;  /* 0xfffffffc00f09947 */ /* 0x002fea000383ffff */
[----:B------:R-:W-:Y:S05]  /*c630*/  BRA `(.L_x_2808) ;  /* 0xfffffff0000c7947 */ /* 0x000fea000383ffff */
.L_x_2788:
[----:B-1----:R1:W2:Y:S02]  /*c640*/  SYNCS.PHASECHK.TRANS64.TRYWAIT P1, [R16+URZ+0x30c40], R13 ;  /* 0x030c400d100075a7 */ /* 0x0022a4000802017f */
[----:B--2---:R-:W-:Y:S05]  /*c650*/  @!P1 NANOSLEEP.SYNCS 0x989680 ;  /* 0x009896800000995d */ /* 0x004fea0003900000 */
[----:B------:R-:W2:Y:S02]  /*c660*/  @!P1 SYNCS.PHASECHK.TRANS64 P1, [R16+URZ+0x30c40], R13 ;  /* 0x030c400d100095a7 */ /* 0x000ea4000802007f */
[----:B--2---:R-:W-:Y:S05]  /*c670*/  @!P1 BRA `(.L_x_2788) ;  /* 0xfffffffc00f09947 */ /* 0x004fea000383ffff */
[----:B------:R-:W-:Y:S05]  /*c680*/  BRA `(.L_x_2809) ;  /* 0xfffffff000a47947 */ /* 0x000fea000383ffff */
.L_x_2790:
[----:B-1----:R1:W2:Y:S02]  /*c690*/  SYNCS.PHASECHK.TRANS64.TRYWAIT P1, [R16+URZ+0x30c28], R13 ;  /* 0x030c280d100075a7 */ /* 0x0022a4000802017f */
[----:B--2---:R-:W-:Y:S05]  /*c6a0*/  @!P1 NANOSLEEP.SYNCS 0x989680 ;  /* 0x009896800000995d */ /* 0x004fea0003900000 */
[----:B------:R-:W2:Y:S02]  /*c6b0*/  @!P1 SYNCS.PHASECHK.TRANS64 P1, [R16+URZ+0x30c28], R13 ;  /* 0x030c280d100095a7 */ /* 0x000ea4000802007f */
[----:B--2---:R-:W-:Y:S05]  /*c6c0*/  @!P1 BRA `(.L_x_2790) ;  /* 0xfffffffc00f09947 */ /* 0x004fea000383ffff */
[----:B------:R-:W-:Y:S05]  /*c6d0*/  BRA `(.L_x_2810) ;  /* 0xfffffff400107947 */ /* 0x000fea000383ffff */
.L_x_2792:
[----:B--2---:R2:W1:Y:S02]  /*c6e0*/  SYNCS.PHASECHK.TRANS64.TRYWAIT P0, [R3+URZ+0x30c40], R0 ;  /* 0x030c4000030075a7 */ /* 0x004464000800017f */
[----:B-1----:R-:W-:Y:S05]  /*c6f0*/  @!P0 NANOSLEEP.SYNCS 0x989680 ;  /* 0x009896800000895d */ /* 0x002fea0003900000 */
[----:B------:R-:W1:Y:S02]  /*c700*/  @!P0 SYNCS.PHASECHK.TRANS64 P0, [R3+URZ+0x30c40], R0 ;  /* 0x030c4000030085a7 */ /* 0x000e64000800007f */
[----:B-1----:R-:W-:Y:S05]  /*c710*/  @!P0 BRA `(.L_x_2792) ;  /* 0xfffffffc00f08947 */ /* 0x002fea000383ffff */
[----:B------:R-:W-:Y:S05]  /*c720*/  BRA `(.L_x_2811) ;  /* 0xfffffff4009c7947 */ /* 0x000fea000383ffff */
.L_x_2794:
[----:B------:R-:W-:Y:S01]  /*c730*/  BSSY B0, `(.L_x_2812) ;  /* 0x0000006000007945 */ /* 0x000fe20003800000 */
[----:B------:R-:W-:-:S07]  /*c740*/  IMAD.MOV.U32 R15, RZ, RZ, -0x1 ;  /* 0xffffffffff0f7424 */ /* 0x000fce00078e00ff */
[----:B------:R-:W-:Y:S05]  /*c750*/  WARPSYNC.COLLECTIVE R15, `(.L_x_2813) ;  /* 0x000000000f0c7348 */ /* 0x000fea0003c00000 */
[----:B------:R-:W-:Y:S02]  /*c760*/  ELECT P6, UR62, PT ;  /* 0x00000000003e782f */ /* 0x000fe400038c0000 */
[----:B------:R-:W-:Y:S01]  /*c770*/  MOV R14, UR62 ;  /* 0x0000003e000e7c02 */ /* 0x000fe20008000f00 */
[----:B------:R-:W-:Y:S10]  /*c780*/  ENDCOLLECTIVE ;  /* 0x000000000000791b */ /* 0x000ff40003800000 */
.L_x_2813:
[----:B------:R-:W-:Y:S05]  /*c790*/  BSYNC B0 ;  /* 0x0000000000007941 */ /* 0x000fea0003800000 */
.L_x_2812:
[----:B------:R-:W-:Y:S05]  /*c7a0*/  BRA `(.L_x_2814) ;  /* 0xfffffff8002c7947 */ /* 0x000fea000383ffff */
.L_x_2796:
[----:B-1----:R1:W2:Y:S02]  /*c7b0*/  SYNCS.PHASECHK.TRANS64.TRYWAIT P0, [R6+URZ], R5 ;  /* 0x00000005060075a7 */ /* 0x0022a4000800017f */
[----:B--2---:R-:W-:Y:S05]  /*c7c0*/  @!P0 NANOSLEEP.SYNCS 0x989680 ;  /* 0x009896800000895d */ /* 0x004fea0003900000 */
[----:B------:R-:W2:Y:S02]  /*c7d0*/  @!P0 SYNCS.PHASECHK.TRANS64 P0, [R6+URZ], R5 ;  /* 0x00000005060085a7 */ /* 0x000ea4000800007f */
[----:B--2---:R-:W-:Y:S05]  /*c7e0*/  @!P0 BRA `(.L_x_2796) ;  /* 0xfffffffc00f08947 */ /* 0x004fea000383ffff */
[----:B------:R-:W-:Y:S05]  /*c7f0*/  BRA `(.L_x_2815) ;  /* 0xfffffff8006c7947 */ /* 0x000fea000383ffff */
.L_x_2797:
[----:B--2---:R2:W3:Y:S02]  /*c800*/  SYNCS.PHASECHK.TRANS64.TRYWAIT P0, [R3+URZ], R0 ;  /* 0x00000000030075a7 */ /* 0x0044e4000800017f */
[----:B---3--:R-:W-:Y:S05]  /*c810*/  @!P0 NANOSLEEP.SYNCS 0x989680 ;  /* 0x009896800000895d */ /* 0x008fea0003900000 */
[----:B------:R-:W3:Y:S02]  /*c820*/  @!P0 SYNCS.PHASECHK.TRANS64 P0, [R3+URZ], R0 ;  /* 0x00000000030085a7 */ /* 0x000ee4000800007f */
[----:B---3--:R-:W-:Y:S05]  /*c830*/  @!P0 BRA `(.L_x_2797) ;  /* 0xfffffffc00f08947 */ /* 0x008fea000383ffff */
[----:B------:R-:W-:Y:S05]  /*c840*/  BRA `(.L_x_2816) ;  /* 0xfffffff800607947 */ /* 0x000fea000383ffff */
.L_x_2799:
[----:B--2---:R2:W3:Y:S02]  /*c850*/  SYNCS.PHASECHK.TRANS64.TRYWAIT P0, [R2+URZ], R5 ;  /* 0x00000005020075a7 */ /* 0x0044e4000800017f */
[----:B---3--:R-:W-:Y:S05]  /*c860*/  @!P0 NANOSLEEP.SYNCS 0x989680 ;  /* 0x009896800000895d */ /* 0x008fea0003900000 */
[----:B------:R-:W3:Y:S02]  /*c870*/  @!P0 SYNCS.PHASECHK.TRANS64 P0, [R2+URZ], R5 ;  /* 0x00000005020085a7 */ /* 0x000ee4000800007f */
[----:B---3--:R-:W-:Y:S05]  /*c880*/  @!P0 BRA `(.L_x_2799) ;  /* 0xfffffffc00f08947 */ /* 0x008fea000383ffff */
[----:B------:R-:W-:Y:S05]  /*c890*/  BRA `(.L_x_2817) ;  /* 0xfffffff800647947 */ /* 0x000fea000383ffff */
.L_x_2818:
        /* <DEDUP_REMOVED lines=14> */
.L_x_3711:


//--------------------- .text._ZN7cutlass13device_kernelIN5flash11enable_sm90INS1_16FlashAttnBwdSm90INS1_25CollectiveMainloopBwdSm90ILi2ELi2ELi2EN4cute5tupleIJNS5_1CILi1EEES8_S8_EEENS6_IJNS7_ILi128EEESA_NS7_ILi64EEEEEENS_6half_tEfNS_4arch4Sm90ELb1ELb0ELb0ELb0ELb1ELb1ELb0ELb0ELi2ELi1ELi2ELi2ELb0EEENS1_24CollectiveEpilogueBwdGQAISC_fSF_Li256ELb0ELb1EEENS1_25SingleTileBwdLPTSchedulerILb0ELi128ELb1EEEEEEEEEvNT_6ParamsE --------------------------
	.section	.text._ZN7cutlass13device_kernelIN5flash11enable_sm90INS1_16FlashAttnBwdSm90INS1_25CollectiveMainloopBwdSm90ILi2ELi2ELi2EN4cute5tupleIJNS5_1CILi1EEES8_S8_EEENS6_IJNS7_ILi128EEESA_NS7_ILi64EEEEEENS_6half_tEfNS_4arch4Sm90ELb1ELb0ELb0ELb0ELb1ELb1ELb0ELb0ELi2ELi1ELi2ELi2ELb0EEENS1_24CollectiveEpilogueBwdGQAISC_fSF_Li256ELb0ELb1EEENS1_25SingleTileBwdLPTSchedulerILb0ELi128ELb1EEEEEEEEEvNT_6ParamsE,"ax",@progbits
	.align	128
.text._ZN7cutlass13device_kernelIN5flash11enable_sm90INS1_16FlashAttnBwdSm90INS1_25CollectiveMainloopBwdSm90ILi2ELi2ELi2EN4cute5tupleIJNS5_1CILi1EEES8_S8_EEENS6_IJNS7_ILi128EEESA_NS7_ILi64EEEEEENS_6half_tEfNS_4arch4Sm90ELb1ELb0ELb0ELb0ELb1ELb1ELb0ELb0ELi2ELi1ELi2ELi2ELb0EEENS1_24CollectiveEpilogueBwdGQAISC_fSF_Li256ELb0ELb1EEENS1_25SingleTileBwdLPTSchedulerILb0ELi128ELb1EEEEEEEEEvNT_6ParamsE:
        .type           _ZN7cutlass13device_kernelIN5flash11enable_sm90INS1_16FlashAttnBwdSm90INS1_25CollectiveMainloopBwdSm90ILi2ELi2ELi2EN4cute5tupleIJNS5_1CILi1EEES8_S8_EEENS6_IJNS7_ILi128EEESA_NS7_ILi64EEEEEENS_6half_tEfNS_4arch4Sm90ELb1ELb0ELb0ELb0ELb1ELb1ELb0ELb0ELi2ELi1ELi2ELi2ELb0EEENS1_24CollectiveEpilogueBwdGQAISC_fSF_Li256ELb0ELb1EEENS1_25SingleTileBwdLPTSchedulerILb0ELi128ELb1EEEEEEEEEvNT_6ParamsE,@function
        .size           _ZN7cutlass13device_kernelIN5flash11enable_sm90INS1_16FlashAttnBwdSm90INS1_25CollectiveMainloopBwdSm90ILi2ELi2ELi2EN4cute5tupleIJNS5_1CILi1EEES8_S8_EEENS6_IJNS7_ILi128EEESA_NS7_ILi64EEEEEENS_6half_tEfNS_4arch4Sm90ELb1ELb0ELb0ELb0ELb1ELb1ELb0ELb0ELi2ELi1ELi2ELi2ELb0EEENS1_24CollectiveEpilogueBwdGQAISC_fSF_Li256ELb0ELb1EEENS1_25SingleTileBwdLPTSchedulerILb0ELi128ELb1EEEEEEEEEvNT_6ParamsE,(.L_x_3712 - _ZN7cutlass13device_kernelIN5flash11enable_sm90INS1_16FlashAttnBwdSm90INS1_25CollectiveMainloopBwdSm90ILi2ELi2ELi2EN4cute5tupleIJNS5_1CILi1EEES8_S8_EEENS6_IJNS7_ILi128EEESA_NS7_ILi64EEEEEENS_6half_tEfNS_4arch4Sm90ELb1ELb0ELb0ELb0ELb1ELb1ELb0ELb0ELi2ELi1ELi2ELi2ELb0EEENS1_24CollectiveEpilogueBwdGQAISC_fSF_Li256ELb0ELb1EEENS1_25SingleTileBwdLPTSchedulerILb0ELi128ELb1EEEEEEEEEvNT_6ParamsE)
        .other          _ZN7cutlass13device_kernelIN5flash11enable_sm90INS1_16FlashAttnBwdSm90INS1_25CollectiveMainloopBwdSm90ILi2ELi2ELi2EN4cute5tupleIJNS5_1CILi1EEES8_S8_EEENS6_IJNS7_ILi128EEESA_NS7_ILi64EEEEEENS_6half_tEfNS_4arch4Sm90ELb1ELb0ELb0ELb0ELb1ELb1ELb0ELb0ELi2ELi1ELi2ELi2ELb0EEENS1_24CollectiveEpilogueBwdGQAISC_fSF_Li256ELb0ELb1EEENS1_25SingleTileBwdLPTSchedulerILb0ELi128ELb1EEEEEEEEEvNT_6ParamsE,@"STO_CUDA_ENTRY STV_DEFAULT"
_ZN7cutlass13device_kernelIN5flash11enable_sm90INS1_16FlashAttnBwdSm90INS1_25CollectiveMainloopBwdSm90ILi2ELi2ELi2EN4cute5tupleIJNS5_1CILi1EEES8_S8_EEENS6_IJNS7_ILi128EEESA_NS7_ILi64EEEEEENS_6half_tEfNS_4arch4Sm90ELb1ELb0ELb0ELb0ELb1ELb1ELb0ELb0ELi2ELi1ELi2ELi2ELb0EEENS1_24CollectiveEpilogueBwdGQAISC_fSF_Li256ELb0ELb1EEENS1_25SingleTileBwdLPTSchedulerILb0ELi128ELb1EEEEEEEEEvNT_6ParamsE:
        /* <DEDUP_REMOVED lines=23> */
.L_x_2820:
[----:B------:R-:W-:Y:S05]  /*0170*/  BSYNC B0 ;  /* 0x0000000000007941 */ /* 0x000fea0003800000 */
.L_x_2819:
        /* <DEDUP_REMOVED lines=34> */
.L_x_2821:
        /* <DEDUP_REMOVED lines=22> */
.L_x_2822:
        /* <DEDUP_REMOVED lines=9> */
.L_x_2825:
        /* <DEDUP_REMOVED lines=32> */
.L_x_2826:
[----:B------:R-:W-:Y:S01]  /*0790*/  ULDC UR7, c[0x0][0x8cc] ;  /* 0x0002330000077ab9 */ /* 0x000fe20000000800 */
[----:B------:R-:W-:Y:S01]  /*07a0*/  UMOV UR38, UR10 ;  /* 0x0000000a00267c82 */ /* 0x000fe20008000000 */
[----:B------:R-:W-:-:S11]  /*07b0*/  UISETP.NE.AND UP0, UPT, UR7, 0x1, UPT ;  /* 0x000000010700788c */ /* 0x000fd6000bf05270 */
[----:B------:R-:W-:Y:S02]  /*07c0*/  @UP0 ULDC.64 UR8, c[0x0][0x8d0] ;  /* 0x0002340000080ab9 */ /* 0x000fe40000000a00 */
[----:B------:R-:W-:-:S04]  /*07d0*/  UIMAD.WIDE.U32 UR4, UR10, UR8, URZ ;  /* 0x000000080a0472a5 */ /* 0x000fc8000f8e003f */
[----:B------:R-:W-:-:S04]  /*07e0*/  @UP0 USHF.R.U32.HI UR38, URZ, UR9, UR5 ;  /* 0x000000093f260299 */ /* 0x000fc80008011605 */
[----:B------:R-:W-:-:S12]  /*07f0*/  UIMAD UR4, UR38, UR7, URZ ;  /* 0x00000007260472a4 */ /* 0x000fd8000f8e023f */
.L_x_2827:
[----:B------:R-:W-:Y:S01]  /*0800*/  ULDC UR40, c[0x0][0x8c0] ;  /* 0x0002300000287ab9 */ /* 0x000fe20000000800 */
[----:B------:R-:W-:Y:S01]  /*0810*/  UIADD3 UR4, UR10, -UR4, URZ ;  /* 0x800000040a047290 */ /* 0x000fe2000fffe03f */
[----:B------:R-:W1:Y:S01]  /*0820*/  LDC R0, c[0x0][0x8b4] ;  /* 0x00022d00ff007b82 */ /* 0x000e620000000800 */
[----:B------:R-:W-:Y:S01]  /*0830*/  UISETP.NE.AND UP0, UPT, UR40, 0x1, UPT ;  /* 0x000000012800788c */ /* 0x000fe2000bf05270 */
[----:B------:R-:W-:Y:S02]  /*0840*/  ULDC UR5, c[0x0][0x8cc] ;  /* 0x0002330000057ab9 */ /* 0x000fe40000000800 */
[----:B------:R-:W-:-:S08]  /*0850*/  UIMAD UR6, UR6, UR5, UR4 ;  /* 0x00000005060672a4 */ /* 0x000fd0000f8e0204 */
[----:B------:R-:W-:Y:S01]  /*0860*/  @UP0 ULDC UR4, c[0x0][0x8c4] ;  /* 0x0002310000040ab9 */ /* 0x000fe20000000800 */
[----:B------:R-:W-:Y:S01]  /*0870*/  @UP0 ULDC UR7, c[0x0][0x8c8] ;  /* 0x0002320000070ab9 */ /* 0x000fe20000000800 */
[----:B------:R-:W-:Y:S02]  /*0880*/  UIMAD.WIDE.U32 UR4, UR6, UR4, URZ ;  /* 0x00000004060472a5 */ /* 0x000fe4000f8e003f */
[----:B------:R-:W-:Y:S02]  /*0890*/  UMOV UR39, UR6 ;  /* 0x0000000600277c82 */ /* 0x000fe40008000000 */
[----:B------:R-:W-:Y:S02]  /*08a0*/  @UP0 USHF.R.U32.HI UR39, URZ, UR7, UR5 ;  /* 0x000000073f270299 */ /* 0x000fe40008011605 */
[----:B------:R-:W-:Y:S02]  /*08b0*/  ULOP3.LUT UR5, URZ, UR38, URZ, 0x33, !UPT ;  /* 0x000000263f057292 */ /* 0x000fe4000f8e333f */
[----:B------:R-:W-:-:S02]  /*08c0*/  UIADD3 UR4, -UR39, URZ, URZ ;  /* 0x0000003f27047290 */ /* 0x000fc4000fffe13f */
[----:B------:R-:W-:Y:S02]  /*08d0*/  ISETP.LE.AND P0, PT, RZ, UR39, PT ;  /* 0x00000027ff007c0c */ /* 0x000fe4000bf03270 */
[----:B------:R-:W-:Y:S01]  /*08e0*/  UIMAD UR40, UR40, UR4, UR6 ;  /* 0x00000004282872a4 */ /* 0x000fe2000f8e0206 */
[----:B-1----:R-:W-:-:S10]  /*08f0*/  VIADD R19, R0, UR5 ;  /* 0x0000000500137c36 */ /* 0x002fd40008000000 */
[----:B------:R-:W-:Y:S05]  /*0900*/  @!P0 BRA `(.L_x_2828) ;  /* 0x000000c800488947 */ /* 0x000fea0003800000 */
[----:B------:R-:W1:Y:S01]  /*0910*/  LDC R18, c[0x0][0x280] ;  /* 0x0000a000ff127b82 */ /* 0x000e620000000800 */
[----:B------:R-:W-:Y:S01]  /*0920*/  ULDC UR4, c[0x0][0x290] ;  /* 0x0000a40000047ab9 */ /* 0x000fe20000000800 */
[----:B------:R-:W-:Y:S02]  /*0930*/  PLOP3.LUT P0, PT, PT, PT, PT, 0x80, 0x0 ;  /* 0x000000000000781c */ /* 0x000fe40003f0f070 */
[----:B------:R-:W-:Y:S02]  /*0940*/  CS2R R152, SRZ ;  /* 0x0000000000987805 */ /* 0x000fe4000001ff00 */
[----:B------:R-:W-:Y:S02]  /*0950*/  CS2R R184, SRZ ;  /* 0x0000000000b87805 */ /* 0x000fe4000001ff00 */
[----:B------:R-:W-:Y:S02]  /*0960*/  CS2R R154, SRZ ;  /* 0x00000000009a7805 */ /* 0x000fe4000001ff00 */
[----:B------:R-:W-:-:S02]  /*0970*/  CS2R R156, SRZ ;  /* 0x00000000009c7805 */ /* 0x000fc4000001ff00 */
[----:B------:R-:W-:Y:S01]  /*0980*/  CS2R R158, SRZ ;  /* 0x00000000009e7805 */ /* 0x000fe2000001ff00 */
[----:B------:R-:W2:Y:S01]  /*0990*/  LDC R3, c[0x0][0x74c] ;  /* 0x0001d300ff037b82 */ /* 0x000ea20000000800 */
        /* <DEDUP_REMOVED lines=15> */
[----:B-1----:R-:W-:Y:S01]  /*0a90*/  IMAD R0, R19, 0x80, R18 ;  /* 0x0000008013007824 */ /* 0x002fe200078e0212 */
[----:B------:R-:W-:Y:S01]  /*0aa0*/  CS2R R192, SRZ ;  /* 0x0000000000c07805 */ /* 0x000fe2000001ff00 */
[----:B------:R-:W-:Y:S01]  /*0ab0*/  VIADD R18, R18, 0x7f ;  /* 0x0000007f12127836 */ /* 0x000fe20000000000 */
[----:B------:R-:W-:-:S02]  /*0ac0*/  CS2R R194, SRZ ;  /* 0x0000000000c27805 */ /* 0x000fc4000001ff00 */
[----:B------:R-:W-:Y:S02]  /*0ad0*/  CS2R R196, SRZ ;  /* 0x0000000000c47805 */ /* 0x000fe4000001ff00 */
[----:B------:R-:W-:Y:S02]  /*0ae0*/  CS2R R198, SRZ ;  /* 0x0000000000c67805 */ /* 0x000fe4000001ff00 */
[----:B------:R-:W-:Y:S02]  /*0af0*/  CS2R R200, SRZ ;  /* 0x0000000000c87805 */ /* 0x000fe4000001ff00 */
[----:B------:R-:W-:Y:S02]  /*0b00*/  CS2R R202, SRZ ;  /* 0x0000000000ca7805 */ /* 0x000fe4000001ff00 */
[----:B--2---:R-:W-:Y:S02]  /*0b10*/  IADD3 R0, R0, -UR4, -R3 ;  /* 0x8000000400007c10 */ /* 0x004fe4000fffe803 */
[----:B------:R-:W-:-:S02]  /*0b20*/  CS2R R204, SRZ ;  /* 0x0000000000cc7805 */ /* 0x000fc4000001ff00 */
[----:B------:R-:W-:Y:S02]  /*0b30*/  CS2R R206, SRZ ;  /* 0x0000000000ce7805 */ /* 0x000fe4000001ff00 */
[----:B------:R-:W-:Y:S02]  /*0b40*/  CS2R R208, SRZ ;  /* 0x0000000000d07805 */ /* 0x000fe4000001ff00 */
[----:B------:R-:W-:Y:S02]  /*0b50*/  SHF.R.S32.HI R3, RZ, 0x1f, R0 ;  /* 0x0000001fff037819 */ /* 0x000fe40000011400 */
[----:B------:R-:W-:Y:S02]  /*0b60*/  CS2R R210, SRZ ;  /* 0x0000000000d27805 */ /* 0x000fe4000001ff00 */
[----:B------:R-:W-:Y:S02]  /*0b70*/  CS2R R212, SRZ ;  /* 0x0000000000d47805 */ /* 0x000fe4000001ff00 */
[----:B------:R-:W-:-:S02]  /*0b80*/  CS2R R214, SRZ ;  /* 0x0000000000d67805 */ /* 0x000fc4000001ff00 */
        /* <DEDUP_REMOVED lines=30> */
.L_x_2831:
        /* <DEDUP_REMOVED lines=15> */
.L_x_2830:
        /* <DEDUP_REMOVED lines=22> */
.L_x_2833:
        /* <DEDUP_REMOVED lines=15> */
.L_x_2832:
[----:B------:R-:W-:Y:S01]  /*10b0*/  SHF.R.S32.HI R6, RZ, 0x1f, R17 ;  /* 0x0000001fff067819 */ /* 0x000fe20000011411 */
[----:B------:R-:W-:-:S03]  /*10c0*/  UMOV UR4, 0xffffffff ;  /* 0xffffffff00047882 */ /* 0x000fc60000000000 */
[----:B------:R-:W-:-:S04]  /*10d0*/  LEA.HI R0, R6, R17, RZ, 0x7 ;  /* 0x0000001106007211 */ /* 0x000fc800078f38ff */
[----:B------:R-:W-:Y:S01]  /*10e0*/  SHF.R.S32.HI R13, RZ, 0x7, R0 ;  /* 0x00000007ff0d7819 */ /* 0x000fe20000011400 */
[----:B------:R-:W-:Y:S06]  /*10f0*/  BRA.DIV UR4, `(.L_x_2834) ;  /* 0x000000c204547947 */ /* 0x000fec000b800000 */
[----:B------:R1:W2:Y:S02]  /*1100*/  SHFL.IDX PT, R14, R13, RZ, 0x1f ;  /* 0x00001fff0d0e7589 */ /* 0x0002a400000e0000 */
.L_x_2950:
        /* <DEDUP_REMOVED lines=14> */
[----:B---3--:R-:W-:Y:S01]  /*11f0*/  IMAD.IADD R18, R18, 0x1, -R10 ;  /* 0x0000000112127824 */ /* 0x008fe200078e0a0a */
[----:B----4-:R-:W-:Y:S06]  /*1200*/  @P0 BRA `(.L_x_2835) ;  /* 0x0000000000080947 */ /* 0x010fec0003800000 */
[----:B------:R-:W3:Y:S02]  /*1210*/  SYNCS.PHASECHK.TRANS64.TRYWAIT P0, [R236+URZ+0x30c00], R11 ;  /* 0x030c000bec0075a7 */ /* 0x000ee4000800017f */
[----:B---3--:R-:W-:Y:S05]  /*1220*/  @!P0 BRA `(.L_x_2836) ;  /* 0x000000c000248947 */ /* 0x008fea0003800000 */
.L_x_2835:
[----:B--2---:R-:W-:Y:S01]  /*1230*/  LEA.HI R2, R14, R14, RZ, 0x1 ;  /* 0x0000000e0e027211 */ /* 0x004fe200078f08ff */
[----:B------:R-:W-:Y:S01]  /*1240*/  IMAD R18, R19, 0x80, R18 ;  /* 0x0000008013127824 */ /* 0x000fe200078e0212 */
[----:B------:R-:W-:Y:S01]  /*1250*/  SHF.R.U32.HI R4, RZ, 0x3, R3 ;  /* 0x00000003ff047819 */ /* 0x000fe20000011603 */
[----:B------:R-:W-:Y:S01]  /*1260*/  ULDC UR4, c[0x0][0x74c] ;  /* 0x0001d30000047ab9 */ /* 0x000fe20000000800 */
[----:B------:R-:W-:Y:S01]  /*1270*/  LOP3.LUT R3, R2, 0xffffe, RZ, 0xc0, !PT ;  /* 0x000ffffe02037812 */ /* 0x000fe200078ec0ff */
[----:B------:R-:W-:Y:S01]  /*1280*/  VIADD R18, R18, -UR4 ;  /* 0x8000000412127c36 */ /* 0x000fe20008000000 */
[----:B------:R-:W-:Y:S02]  /*1290*/  LOP3.LUT R8, R8, 0x7ffffe, RZ, 0xc0, !PT ;  /* 0x007ffffe08087812 */ /* 0x000fe400078ec0ff */
[----:B------:R-:W-:Y:S01]  /*12a0*/  LOP3.LUT R4, R7, R4, RZ, 0x3c, !PT ;  /* 0x0000000407047212 */ /* 0x000fe200078e3cff */
[----:B------:R-:W-:Y:S01]  /*12b0*/  IMAD.IADD R230, R14, 0x1, -R3 ;  /* 0x000000010ee67824 */ /* 0x000fe200078e0a03 */
[----:B------:R-:W-:Y:S01]  /*12c0*/  SHF.R.S32.HI R7, RZ, 0x1f, R18 ;  /* 0x0000001fff077819 */ /* 0x000fe20000011412 */
[----:B------:R-:W2:Y:S01]  /*12d0*/  LDL R3, [R1+0x44] ;  /* 0x0000440001037983 */ /* 0x000ea20000100800 */
[----:B------:R-:W-:-:S04]  /*12e0*/  IMAD.IADD R8, R9, 0x1, -R8 ;  /* 0x0000000109087824 */ /* 0x000fc800078e0a08 */
[----:B------:R-:W-:-:S04]  /*12f0*/  IMAD R9, R13, 0x10, R8 ;  /* 0x000000100d097824 */ /* 0x000fc800078e0208 */
[----:B------:R-:W-:-:S05]  /*1300*/  IMAD.U32 R2, R9, 0x200, R4 ;  /* 0x0000020009027824 */ /* 0x000fca00078e0004 */
[----:B------:R4:W-:Y:S01]  /*1310*/  STL [R1+0x38], R2 ;  /* 0x0000380201007387 */ /* 0x0009e20000100800 */
[----:B------:R-:W-:Y:S02]  /*1320*/  LEA.HI R7, R7, R18, RZ, 0x7 ;  /* 0x0000001207077211 */ /* 0x000fe400078f38ff */
[----:B----4-:R-:W-:-:S05]  /*1330*/  LOP3.LUT R2, R0, 0xffffff80, RZ, 0xc0, !PT ;  /* 0xffffff8000027812 */ /* 0x010fca00078ec0ff */
[----:B------:R-:W-:Y:S01]  /*1340*/  IMAD.IADD R8, R17, 0x1, -R2 ;  /* 0x0000000111087824 */ /* 0x000fe200078e0a02 */
[----:B------:R-:W-:-:S04]  /*1350*/  LEA.HI.SX32 R7, R7, 0x1, 0x19 ;  /* 0x0000000107077811 */ /* 0x000fc800078fcaff */
[----:B---3--:R-:W-:-:S04]  /*1360*/  SHF.R.S32.HI R11, RZ, 0x1f, R8 ;  /* 0x0000001fff0b7819 */ /* 0x008fc80000011408 */
        /* <DEDUP_REMOVED lines=45> */
[----:B---3--:R-:W-:Y:S05]  /*1640*/  @P0 BRA `(.L_x_2837) ;  /* 0x0000003c000c0947 */ /* 0x008fea0003800000 */
[----:B------:R-:W-:Y:S02]  /*1650*/  LEA.HI R8, R11, R8, RZ, 0x5 ;  /* 0x000000080b087211 */ /* 0x000fe400078f28ff */
[----:B------:R-:W-:Y:S02]  /*1660*/  CS2R R182, SRZ ;  /* 0x0000000000b67805 */ /* 0x000fe4000001ff00 */
[----:B------:R-:W-:Y:S01]  /*1670*/  LOP3.LUT R0, R5, 0xffffffe0, RZ, 0xc0, !PT ;  /* 0xffffffe005007812 */ /* 0x000fe200078ec0ff */
[----:B------:R-:W-:Y:S01]  /*1680*/  IMAD R5, R19, -0x80, R10 ;  /* 0xffffff8013057824 */ /* 0x000fe200078e020a */
[----:B------:R-:W-:Y:S02]  /*1690*/  LEA.HI R4, R13, R13, RZ, 0x1 ;  /* 0x0000000d0d047211 */ /* 0x000fe400078f08ff */
[----:B------:R-:W-:Y:S02]  /*16a0*/  CS2R R180, SRZ ;  /* 0x0000000000b47805 */ /* 0x000fe4000001ff00 */
[----:B------:R-:W-:Y:S01]  /*16b0*/  SHF.R.S32.HI R8, RZ, 0x5, R8 ;  /* 0x00000005ff087819 */ /* 0x000fe20000011408 */
[----:B------:R-:W-:Y:S01]  /*16c0*/  IMAD.IADD R0, R17, 0x1, -R0 ;  /* 0x0000000111007824 */ /* 0x000fe200078e0a00 */
        /* <DEDUP_REMOVED lines=22> */
[----:B------:R-:W-:Y:S02]  /*1830*/  LOP3.LUT R9, R9, 0xfffffff8, RZ, 0xc0, !PT ;  /* 0xfffffff809097812 */ /* 0x000fe400078ec0ff */
[----:B------:R-:W-:Y:S02]  /*1840*/  CS2R R160, SRZ ;  /* 0x0000000000a07805 */ /* 0x000fe4000001ff00 */
[----:B------:R-:W-:Y:S01]  /*1850*/  LOP3.LUT R14, R6, 0xfffffffc, RZ, 0xc0, !PT ;  /* 0xfffffffc060e7812 */ /* 0x000fe200078ec0ff */
[----:B------:R-:W-:Y:S01]  /*1860*/  VIADD R6, R4, 0x8 ;  /* 0x0000000804067836 */ /* 0x000fe20000000000 */
[----:B------:R-:W-:Y:S02]  /*1870*/  LEA.HI R7, R7, R0, RZ, 0x4 ;  /* 0x0000000007077211 */ /* 0x000fe400078f20ff */
[----:B------:R-:W-:-:S02]  /*1880*/  CS2R R158, SRZ ;  /* 0x00000000009e7805 */ /* 0x000fc4000001ff00 */
        /* <DEDUP_REMOVED lines=11> */
[----:B------:R-:W-:Y:S02]  /*1940*/  CS2R R156, SRZ ;  /* 0x00000000009c7805 */ /* 0x000fe4000001ff00 */
[----:B------:R-:W-:Y:S01]  /*1950*/  LEA.HI R17, R14, R14, RZ, 0x1 ;  /* 0x0000000e0e117211 */ /* 0x000fe200078f08ff */
[----:B------:R-:W-:Y:S01]  /*1960*/  IMAD.IADD R9, R6, 0x1, -R9 ;  /* 0x0000000106097824 */ /* 0x000fe200078e0a09 */
[----:B------:R-:W-:Y:S01]  /*1970*/  LEA.HI R6, R12, R12, RZ, 0x1 ;  /* 0x0000000c0c067211 */ /* 0x000fe200078f08ff */
[----:B------:R-:W-:Y:S01]  /*1980*/  IMAD.IADD R5, R4, 0x1, -R5 ;  /* 0x0000000104057824 */ /* 0x000fe200078e0a05 */
[--C-:B------:R-:W-:Y:S02]  /*1990*/  SHF.R.S32.HI R4, RZ, 0x1, R10.reuse ;  /* 0x00000001ff047819 */ /* 0x100fe4000001140a */
[----:B------:R-:W-:Y:S02]  /*19a0*/  CS2R R154, SRZ ;  /* 0x00000000009a7805 */ /* 0x000fe4000001ff00 */
[----:B------:R-:W-:Y:S01]  /*19b0*/  SHF.R.S32.HI R11, RZ, 0x1f, R10 ;  /* 0x0000001fff0b7819 */ /* 0x000fe2000001140a */
[----:B------:R-:W-:Y:S01]  /*19c0*/  IMAD R5, R0, 0x8, R5 ;  /* 0x0000000800057824 */ /* 0x000fe200078e0205 */
[----:B------:R-:W-:-:S02]  /*19d0*/  LOP3.LUT R13, R6, 0xfffffffe, RZ, 0xc0, !PT ;  /* 0xfffffffe060d7812 */ /* 0x000fc400078ec0ff */
[----:B------:R-:W-:Y:S02]  /*19e0*/  CS2R R152, SRZ ;  /* 0x0000000000987805 */ /* 0x000fe4000001ff00 */
[--C-:B------:R-:W-:Y:S02]  /*19f0*/  SHF.R.S32.HI R10, RZ, 0x1, R6.reuse ;  /* 0x00000001ff0a7819 */ /* 0x100fe40000011406 */
[----:B------:R-:W-:Y:S02]  /*1a00*/  CS2R R214, SRZ ;  /* 0x0000000000d67805 */ /* 0x000fe4000001ff00 */
[----:B------:R-:W-:Y:S01]  /*1a10*/  SHF.R.S32.HI R15, RZ, 0x1f, R6 ;  /* 0x0000001fff0f7819 */ /* 0x000fe20000011406 */
[----:B------:R-:W-:Y:S01]  /*1a20*/  IMAD.IADD R13, R12, 0x1, -R13 ;  /* 0x000000010c0d7824 */ /* 0x000fe200078e0a0d */
[--C-:B------:R-:W-:Y:S01]  /*1a30*/  SHF.R.S32.HI R6, RZ, 0x1, R17.reuse ;  /* 0x00000001ff067819 */ /* 0x100fe20000011411 */
[----:B------:R1:W-:Y:S01]  /*1a40*/  STL [R1+0x14], R5 ;  /* 0x0000140501007387 */ /* 0x0003e20000100800 */
[----:B------:R-:W-:-:S02]  /*1a50*/  SHF.R.S32.HI R19, RZ, 0x1f, R17 ;  /* 0x0000001fff137819 */ /* 0x000fc40000011411 */
[----:B------:R-:W-:Y:S02]  /*1a60*/  CS2R R212, SRZ ;  /* 0x0000000000d47805 */ /* 0x000fe4000001ff00 */
[----:B------:R-:W-:Y:S02]  /*1a70*/  LEA.HI R11, R11, R4, RZ, 0x4 ;  /* 0x000000040b0b7211 */ /* 0x000fe400078f20ff */
[----:B------:R-:W-:Y:S02]  /*1a80*/  CS2R R210, SRZ ;  /* 0x0000000000d27805 */ /* 0x000fe4000001ff00 */
[----:B------:R-:W-:Y:S02]  /*1a90*/  LEA.HI R15, R15, R10, RZ, 0x4 ;  /* 0x0000000a0f0f7211 */ /* 0x000fe400078f20ff */
[----:B------:R-:W-:Y:S02]  /*1aa0*/  CS2R R208, SRZ ;  /* 0x0000000000d07805 */ /* 0x000fe4000001ff00 */
[----:B------:R-:W-:-:S02]  /*1ab0*/  LEA.HI R19, R19, R6, RZ, 0x4 ;  /* 0x0000000613137211 */ /* 0x000fc400078f20ff */
[----:B------:R-:W-:Y:S02]  /*1ac0*/  CS2R R206, SRZ ;  /* 0x0000000000ce7805 */ /* 0x000fe4000001ff00 */
[----:B------:R-:W-:Y:S02]  /*1ad0*/  LOP3.LUT R11, R11, 0x1ffffff0, RZ, 0xc0, !PT ;  /* 0x1ffffff00b0b7812 */ /* 0x000fe400078ec0ff */
[----:B------:R-:W-:Y:S02]  /*1ae0*/  CS2R R204, SRZ ;  /* 0x0000000000cc7805 */ /* 0x000fe4000001ff00 */
        /* <DEDUP_REMOVED lines=25> */
.L_x_2848:
[----:B---3--:R-:W2:Y:S02]  /*1c80*/  LDL R5, [R1+0x18] ;  /* 0x0000180001057983 */ /* 0x008ea40000100800 */
[----:B--2---:R-:W-:-:S04]  /*1c90*/  LOP3.LUT R5, R5, 0x1, RZ, 0xfc, !PT ;  /* 0x0000000105057812 */ /* 0x004fc800078efcff */
[----:B------:R-:W-:-:S13]  /*1ca0*/  ISETP.NE.AND P0, PT, R5, 0x3, PT ;  /* 0x000000030500780c */ /* 0x000fda0003f05270 */
[----:B------:R-:W-:Y:S05]  /*1cb0*/  @!P0 BRA `(.L_x_2838) ;  /* 0x0000000000048947 */ /* 0x000fea0003800000 */
[----:B------:R-:W-:Y:S01]  /*1cc0*/  BPT.TRAP 0x1 ;  /* 0x000000040000795c */ /* 0x000fe20000300000 */
.L_x_2838:
[----:B------:R-:W-:Y:S01]  /*1cd0*/  IMAD R6, R0, 0x8, R236 ;  /* 0x0000000800067824 */ /* 0x000fe200078e02ec */
[----:B------:R-:W-:-:S04]  /*1ce0*/  SHF.L.U32 R17, R4, 0x1f, RZ ;  /* 0x0000001f04117819 */ /* 0x000fc800000006ff */
[----:B------:R1:W2:Y:S01]  /*1cf0*/  SYNCS.PHASECHK.TRANS64.TRYWAIT P1, [R6+URZ+0x30c10], R17 ;  /* 0x030c1011060075a7 */ /* 0x0002a2000802017f */
[----:B------:R-:W-:Y:S05]  /*1d00*/  @!P0 BRA `(.L_x_2839) ;  /* 0x0000000000048947 */ /* 0x000fea0003800000 */
[----:B------:R-:W-:Y:S01]  /*1d10*/  BPT.TRAP 0x1 ;  /* 0x000000040000795c */ /* 0x000fe20000300000 */
.L_x_2839:
[----:B------:R-:W-:-:S05]  /*1d20*/  VIADD R5, R236, 0x10000 ;  /* 0x00010000ec057836 */ /* 0x000fca0000000000 */
[----:B------:R-:W-:-:S04]  /*1d30*/  SHF.R.U32.HI R5, RZ, 0x4, R5 ;  /* 0x00000004ff057819 */ /* 0x000fc80000011605 */
[----:B------:R-:W-:Y:S01]  /*1d40*/  LOP3.LUT R5, R5, 0x3fff, RZ, 0xc0, !PT ;  /* 0x00003fff05057812 */ /* 0x000fe200078ec0ff */
[----:B--2---:R-:W-:Y:S06]  /*1d50*/  @P1 BRA `(.L_x_2840) ;  /* 0x0000000000081947 */ /* 0x004fec0003800000 */
[----:B------:R-:W2:Y:S02]  /*1d60*/  SYNCS.PHASECHK.TRANS64.TRYWAIT P1, [R6+URZ+0x30c10], R17 ;  /* 0x030c1011060075a7 */ /* 0x000ea4000802017f */
[----:B--2---:R-:W-:Y:S05]  /*1d70*/  @!P1 BRA `(.L_x_2841) ;  /* 0x000000b400649947 */ /* 0x004fea0003800000 */
.L_x_2840:
        /* <DEDUP_REMOVED lines=64> */
.L_x_2842:
[----:B------:R1:W1:Y:S01]  /*2180*/  SYNCS.PHASECHK.TRANS64.TRYWAIT P1, [R6+URZ+0x30c30], R17 ;  /* 0x030c3011060075a7 */ /* 0x000262000802017f */
[----:B------:R-:W-:Y:S05]  /*2190*/  @!P0 BRA `(.L_x_2843) ;  /* 0x0000000000048947 */ /* 0x000fea0003800000 */
[----:B------:R-:W-:Y:S01]  /*21a0*/  BPT.TRAP 0x1 ;  /* 0x000000040000795c */ /* 0x000fe20000300000 */
.L_x_2843:
        /* <DEDUP_REMOVED lines=9> */
.L_x_2844:
        /* <DEDUP_REMOVED lines=62> */
[----:B------:R1:W3:Y:S01]  /*2620*/  MUFU.EX2 R217, R88 ;  /* 0x0000005800d97308 */ /* 0x0002e20000000800 */
        /* <DEDUP_REMOVED lines=78> */
[----:B------:R-:W4:Y:S01]  /*2b10*/  SHFL.IDX PT, R125, R10, R231, 0x1f ;  /* 0x00001fe70a7d7589 */ /* 0x000f2200000e0000 */
[----:B------:R-:W-:Y:S01]  /*2b20*/  ISETP.GT.AND P2, PT, R17, 0x20, PT ;  /* 0x000000201100780c */ /* 0x000fe20003f44270 */
[----:B--2---:R-:W-:Y:S01]  /*2b30*/  FFMA.FTZ R15, R97, UR10, -R89 ;  /* 0x0000000a610f7c23 */ /* 0x004fe20008010859 */
[C---:B------:R-:W-:Y:S01]  /*2b40*/  ISETP.GT.AND P3, PT, R17.reuse, 0x21, PT ;  /* 0x000000211100780c */ /* 0x040fe20003f64270 */
[----:B------:R-:W2:Y:S01]  /*2b50*/  SHFL.IDX PT, R97, R12, R235, 0x1f ;  /* 0x00001feb0c617589 */ /* 0x000ea200000e0000 */
[C---:B------:R-:W-:Y:S01]  /*2b60*/  ISETP.GT.AND P4, PT, R17.reuse, 0x28, PT ;  /* 0x000000281100780c */ /* 0x040fe20003f84270 */
[----:B------:R-:W5:Y:S01]  /*2b70*/  MUFU.EX2 R218, R218 ;  /* 0x000000da00da7308 */ /* 0x000f620000000800 */
[----:B------:R-:W-:-:S02]  /*2b80*/  ISETP.GT.AND P5, PT, R17, 0x29, PT ;  /* 0x000000291100780c */ /* 0x000fc40003fa4270 */
[C---:B------:R-:W-:Y:S02]  /*2b90*/  ISETP.GT.AND P6, PT, R17.reuse, 0x30, PT ;  /* 0x000000301100780c */ /* 0x040fe40003fc4270 */
[----:B------:R-:W-:Y:S02]  /*2ba0*/  ISETP.GT.AND P1, PT, R17, 0x31, PT ;  /* 0x000000311100780c */ /* 0x000fe40003f24270 */
        /* <DEDUP_REMOVED lines=8> */
[----:B------:R-:W5:Y:S01]  /*2c30*/  MUFU.EX2 R219, R219 ;  /* 0x000000db00db7308 */ /* 0x000f620000000800 */
[----:B------:R-:W-:Y:S01]  /*2c40*/  FSEL R115, R115, -INF , !P1 ;  /* 0xff80000073737808 */ /* 0x000fe20004800000 */
[----:B----4-:R-:W-:Y:S01]  /*2c50*/  FFMA.FTZ R133, R133, UR10, -R125 ;  /* 0x0000000a85857c23 */ /* 0x010fe2000801087d */
[----:B------:R-:W-:-:S02]  /*2c60*/  ISETP.GT.AND P2, PT, R17, 0x38, PT ;  /* 0x000000381100780c */ /* 0x000fc40003f44270 */
        /* <DEDUP_REMOVED lines=8> */
[----:B------:R-:W-:Y:S02]  /*2cf0*/  ISETP.GT.AND P1, PT, R17, 0x49, PT ;  /* 0x000000491100780c */ /* 0x000fe40003f24270 */
[----:B------:R-:W-:-:S02]  /*2d00*/  FSEL R118, R118, -INF , !P2 ;  /* 0xff80000076767808 */ /* 0x000fc40005000000 */
        /* <DEDUP_REMOVED lines=8> */
[----:B------:R-:W-:Y:S01]  /*2d90*/  MUFU.EX2 R221, R221 ;  /* 0x000000dd00dd7308 */ /* 0x000fe20000000800 */
[----:B------:R-:W-:Y:S01]  /*2da0*/  ISETP.GT.AND P3, PT, R17, 0x51, PT ;  /* 0x000000511100780c */ /* 0x000fe20003f64270 */
[----:B------:R-:W-:Y:S01]  /*2db0*/  FFMA.FTZ R127, R127, UR10, -R224 ;  /* 0x0000000a7f7f7c23 */ /* 0x000fe200080108e0 */
[----:B------:R-:W-:Y:S01]  /*2dc0*/  ISETP.GT.AND P4, PT, R17, 0x58, PT ;  /* 0x000000581100780c */ /* 0x000fe20003f84270 */
[----:B--2---:R-:W-:Y:S01]  /*2dd0*/  FFMA.FTZ R119, R119, UR10, -R109 ;  /* 0x0000000a77777c23 */ /* 0x004fe2000801086d */
[----:B------:R-:W-:-:S02]  /*2de0*/  ISETP.GT.AND P5, PT, R17, 0x59, PT ;  /* 0x000000591100780c */ /* 0x000fc40003fa4270 */
[C---:B------:R-:W-:Y:S01]  /*2df0*/  ISETP.GT.AND P6, PT, R17.reuse, 0x60, PT ;  /* 0x000000601100780c */ /* 0x040fe20003fc4270 */
[----:B------:R-:W-:Y:S01]  /*2e00*/  MUFU.EX2 R127, R127 ;  /* 0x0000007f007f7308 */ /* 0x000fe20000000800 */
[----:B------:R-:W-:Y:S02]  /*2e10*/  ISETP.GT.AND P1, PT, R17, 0x61, PT ;  /* 0x000000611100780c */ /* 0x000fe40003f24270 */
[----:B------:R-:W-:Y:S02]  /*2e20*/  FSEL R130, R130, -INF , !P2 ;  /* 0xff80000082827808 */ /* 0x000fe40005000000 */
[----:B------:R-:W-:Y:S02]  /*2e30*/  FSEL R131, R131, -INF , !P3 ;  /* 0xff80000083837808 */ /* 0x000fe40005800000 */
[----:B------:R-:W-:Y:S01]  /*2e40*/  FSEL R134, R134, -INF , !P4 ;  /* 0xff80000086867808 */ /* 0x000fe20006000000 */
[----:B------:R-:W-:Y:S01]  /*2e50*/  MUFU.EX2 R15, R15 ;  /* 0x0000000f000f7308 */ /* 0x000fe20000000800 */
[----:B------:R-:W-:Y:S01]  /*2e60*/  FSEL R135, R135, -INF , !P5 ;  /* 0xff80000087877808 */ /* 0x000fe20006800000 */
[----:B------:R-:W-:Y:S01]  /*2e70*/  FFMA.FTZ R131, R131, UR10, -R226 ;  /* 0x0000000a83837c23 */ /* 0x000fe200080108e2 */
[----:B------:R-:W-:-:S02]  /*2e80*/  FSEL R138, R138, -INF , !P6 ;  /* 0xff8000008a8a7808 */ /* 0x000fc40007000000 */
[----:B------:R-:W-:Y:S01]  /*2e90*/  FSEL R139, R139, -INF , !P1 ;  /* 0xff8000008b8b7808 */ /* 0x000fe20004800000 */
[----:B------:R-:W-:Y:S01]  /*2ea0*/  FFMA.FTZ R135, R135, UR10, -R125 ;  /* 0x0000000a87877c23 */ /* 0x000fe2000801087d */
[C---:B------:R-:W-:Y:S01]  /*2eb0*/  ISETP.GT.AND P2, PT, R17.reuse, 0x68, PT ;  /* 0x000000681100780c */ /* 0x040fe20003f44270 */
[----:B------:R-:W-:Y:S01]  /*2ec0*/  MUFU.EX2 R123, R123 ;  /* 0x0000007b007b7308 */ /* 0x000fe20000000800 */
[C---:B------:R-:W-:Y:S02]  /*2ed0*/  ISETP.GT.AND P3, PT, R17.reuse, 0x69, PT ;  /* 0x000000691100780c */ /* 0x040fe40003f64270 */
[C---:B------:R-:W-:Y:S02]  /*2ee0*/  ISETP.GT.AND P4, PT, R17.reuse, 0x70, PT ;  /* 0x000000701100780c */ /* 0x040fe40003f84270 */
[C---:B------:R-:W-:Y:S02]  /*2ef0*/  ISETP.GT.AND P5, PT, R17.reuse, 0x71, PT ;  /* 0x000000711100780c */ /* 0x040fe40003fa4270 */
[C---:B------:R-:W-:Y:S01]  /*2f00*/  ISETP.GT.AND P6, PT, R17.reuse, 0x78, PT ;  /* 0x000000781100780c */ /* 0x040fe20003fc4270 */
[----:B------:R-:W-:Y:S01]  /*2f10*/  MUFU.EX2 R23, R23 ;  /* 0x0000001700177308 */ /* 0x000fe20000000800 */
[----:B------:R-:W-:Y:S01]  /*2f20*/  ISETP.GT.AND P1, PT, R17, 0x79, PT ;  /* 0x000000791100780c */ /* 0x000fe20003f24270 */
[--C-:B------:R-:W-:Y:S01]  /*2f30*/  FFMA.FTZ R17, R92, UR10, -R220.reuse ;  /* 0x0000000a5c117c23 */ /* 0x100fe200080108dc */
[----:B------:R-:W-:Y:S01]  /*2f40*/  FFMA.FTZ R220, R94, UR10, -R220 ;  /* 0x0000000a5edc7c23 */ /* 0x000fe200080108dc */
[----:B------:R2:W4:Y:S01]  /*2f50*/  SHFL.IDX PT, R92, R9, R231, 0x1f ;  /* 0x00001fe7095c7589 */ /* 0x00052200000e0000 */
[----:B------:R-:W-:-:S02]  /*2f60*/  FSEL R142, R142, -INF , !P2 ;  /* 0xff8000008e8e7808 */ /* 0x000fc40005000000 */
[----:B------:R-:W-:Y:S01]  /*2f70*/  FSEL R150, R150, -INF , !P6 ;  /* 0xff80000096967808 */ /* 0x000fe20007000000 */
[----:B------:R-:W-:Y:S02]  /*2f80*/  WARPGROUP.DEPBAR.LE gsb0, 0x0 ;  /* 0x00008000000079c5 */ /* 0x000fe40000010000 */
[----:B------:R-:W-:Y:S01]  /*2f90*/  WARPGROUP.ARRIVE ;  /* 0x00000000000079c5 */ /* 0x000fe20000000000 */
[----:B--2---:R-:W-:Y:S01]  /*2fa0*/  FFMA.FTZ R9, R96, UR10, -R222 ;  /* 0x0000000a60097c23 */ /* 0x004fe200080108de */
[----:B----4-:R-:W-:Y:S01]  /*2fb0*/  FFMA.FTZ R20, R101, UR10, -R92 ;  /* 0x0000000a65147c23 */ /* 0x010fe2000801085c */
[----:B------:R2:W4:Y:S01]  /*2fc0*/  SHFL.IDX PT, R96, R12, R19, 0x1f ;  /* 0x00001f130c607589 */ /* 0x00052200000e0000 */
[----:B------:R-:W-:Y:S01]  /*2fd0*/  FFMA.FTZ R222, R98, UR10, -R222 ;  /* 0x0000000a62de7c23 */ /* 0x000fe200080108de */
[----:B------:R-:W-:Y:S01]  /*2fe0*/  MUFU.EX2 R131, R131 ;  /* 0x0000008300837308 */ /* 0x000fe20000000800 */
[----:B------:R-:W-:Y:S01]  /*2ff0*/  HGMMA.64x128x16.F32 R24, gdesc[UR4], R24, gsb0 ;  /* 0x01e00000041879f0 */ /* 0x000fe20008000818 */
[----:B------:R-:W-:Y:S01]  /*3000*/  UIADD3 UR6, UR8, 0x6, URZ ;  /* 0x0000000608067890 */ /* 0x000fe2000fffe03f */
[----:B------:R-:W1:Y:S01]  /*3010*/  SHFL.IDX PT, R101, R12, R234, 0x1f ;  /* 0x00001fea0c657589 */ /* 0x000e6200000e0000 */
[----:B------:R-:W-:Y:S01]  /*3020*/  UIADD3 UR4, UR9, 0x6, URZ ;  /* 0x0000000609047890 */ /* 0x000fe2000fffe03f */
[----:B------:R-:W-:Y:S01]  /*3030*/  FSEL R151, R151, -INF , !P1 ;  /* 0xff80000097977808 */ /* 0x000fe20004800000 */
[----:B------:R-:W-:Y:S01]  /*3040*/  UMOV UR7, 0x40000040 ;  /* 0x4000004000077882 */ /* 0x000fe20000000000 */
[----:B------:R-:W-:Y:S01]  /*3050*/  UMOV UR5, 0x40000040 ;  /* 0x4000004000057882 */ /* 0x000fe20000000000 */
[----:B--2---:R-:W-:Y:S01]  /*3060*/  FFMA.FTZ R19, R100, UR10, -R90 ;  /* 0x0000000a64137c23 */ /* 0x004fe2000801085a */
[----:B------:R-:W-:Y:S01]  /*3070*/  SHFL.IDX PT, R98, R12, R233, 0x1f ;  /* 0x00001fe90c627589 */ /* 0x000fe200000e0000 */
[----:B------:R-:W-:Y:S03]  /*3080*/  MUFU.EX2 R17, R17 ;  /* 0x0000001100117308 */ /* 0x000fe60000000800 */
[----:B------:R-:W2:Y:S05]  /*3090*/  SHFL.IDX PT, R100, R12, R237, 0x1f ;  /* 0x00001fed0c647589 */ /* 0x000eaa00000e0000 */
[----:B------:R-:W-:Y:S01]  /*30a0*/  MUFU.EX2 R220, R220 ;  /* 0x000000dc00dc7308 */ /* 0x000fe20000000800 */
[--C-:B----4-:R-:W-:Y:S01]  /*30b0*/  FFMA.FTZ R22, R105, UR10, -R96.reuse ;  /* 0x0000000a69167c23 */ /* 0x110fe20008010860 */
[----:B------:R-:W-:Y:S01]  /*30c0*/  FFMA.FTZ R107, R107, UR10, -R96 ;  /* 0x0000000a6b6b7c23 */ /* 0x000fe20008010860 */
[----:B------:R-:W-:-:S02]  /*30d0*/  FFMA.FTZ R96, R129, UR10, -R226 ;  /* 0x0000000a81607c23 */ /* 0x000fc400080108e2 */
[----:B------:R-:W4:Y:S01]  /*30e0*/  SHFL.IDX PT, R129, R11, R8, 0x1f ;  /* 0x00001f080b817589 */ /* 0x000f2200000e0000 */
[--C-:B-1----:R-:W-:Y:S02]  /*30f0*/  FFMA.FTZ R114, R114, UR10, -R101.reuse ;  /* 0x0000000a72727c23 */ /* 0x102fe40008010865 */
[----:B------:R-:W-:Y:S08]  /*3100*/  MUFU.EX2 R9, R9 ;  /* 0x0000000900097308 */ /* 0x000ff00000000800 */
[----:B------:R-:W-:Y:S01]  /*3110*/  MUFU.EX2 R96, R96 ;  /* 0x0000006000607308 */ /* 0x000fe20000000800 */
[--C-:B--2---:R-:W-:Y:S01]  /*3120*/  FFMA.FTZ R88, R108, UR10, -R100.reuse ;  /* 0x0000000a6c587c23 */ /* 0x104fe20008010864 */
[----:B------:R-:W-:Y:S01]  /*3130*/  FFMA.FTZ R110, R110, UR10, -R100 ;  /* 0x0000000a6e6e7c23 */ /* 0x000fe20008010864 */
[----:B------:R1:W2:Y:S05]  /*3140*/  SHFL.IDX PT, R108, R12, R232, 0x1f ;  /* 0x00001fe80c6c7589 */ /* 0x0002aa00000e0000 */
[----:B------:R-:W-:Y:S01]  /*3150*/  MUFU.EX2 R19, R19 ;  /* 0x0000001300137308 */ /* 0x000fe20000000800 */
[----:B-1----:R-:W-:Y:S01]  /*3160*/  FFMA.FTZ R12, R112, UR10, -R101 ;  /* 0x0000000a700c7c23 */ /* 0x002fe20008010865 */
[----:B------:R-:W-:Y:S01]  /*3170*/  FFMA.FTZ R112, R99, UR10, -R89 ;  /* 0x0000000a63707c23 */ /* 0x000fe20008010859 */
[----:B------:R-:W-:Y:S01]  /*3180*/  FFMA.FTZ R89, R113, UR10, -R98 ;  /* 0x0000000a71597c23 */ /* 0x000fe20008010862 */
[--C-:B----4-:R-:W-:Y:S01]  /*3190*/  FFMA.FTZ R100, R136, UR10, -R129.reuse ;  /* 0x0000000a88647c23 */ /* 0x110fe20008010881 */
[----:B------:R-:W1:Y:S01]  /*31a0*/  SHFL.IDX PT, R113, R10, R8, 0x1f ;  /* 0x00001f080a717589 */ /* 0x000e6200000e0000 */
[----:B------:R-:W-:-:S02]  /*31b0*/  FFMA.FTZ R138, R138, UR10, -R129 ;  /* 0x0000000a8a8a7c23 */ /* 0x000fc40008010881 */
[----:B------:R-:W-:Y:S01]  /*31c0*/  MUFU.EX2 R20, R20 ;  /* 0x0000001400147308 */ /* 0x000fe20000000800 */
[----:B------:R-:W4:Y:S01]  /*31d0*/  SHFL.IDX PT, R136, R11, R234, 0x1f ;  /* 0x00001fea0b887589 */ /* 0x000f2200000e0000 */
[----:B--2---:R-:W-:Y:S01]  /*31e0*/  FFMA.FTZ R91, R116, UR10, -R108 ;  /* 0x0000000a745b7c23 */ /* 0x004fe2000801086c */
[----:B------:R-:W-:Y:S01]  /*31f0*/  FFMA.FTZ R116, R102, UR10, -R90 ;  /* 0x0000000a66747c23 */ /* 0x000fe2000801085a */
[----:B------:R-:W-:Y:S01]  /*3200*/  FFMA.FTZ R118, R118, UR10, -R108 ;  /* 0x0000000a76767c23 */ /* 0x000fe2000801086c */
[----:B------:R-:W-:-:S03]  /*3210*/  FSEL R108, R143, -INF , !P3 ;  /* 0xff8000008f6c7808 */ /* 0x000fc60005800000 */
[----:B------:R2:W-:Y:S08]  /*3220*/  MUFU.EX2 R90, R91 ;  /* 0x0000005b005a7308 */ /* 0x0005f00000000800 */
[----:B------:R-:W-:Y:S01]  /*3230*/  MUFU.EX2 R222, R222 ;  /* 0x000000de00de7308 */ /* 0x000fe20000000800 */
[----:B--2---:R-:W-:Y:S01]  /*3240*/  FFMA.FTZ R91, R117, UR10, -R109 ;  /* 0x0000000a755b7c23 */ /* 0x004fe2000801086d */
[--C-:B-1----:R-:W-:Y:S01]  /*3250*/  FFMA.FTZ R93, R120, UR10, -R113.reuse ;  /* 0x0000000a785d7c23 */ /* 0x102fe20008010871 */
[----:B------:R-:W-:Y:S01]  /*3260*/  FFMA.FTZ R120, R103, UR10, -R92 ;  /* 0x0000000a67787c23 */ /* 0x000fe2000801085c */
[----:B------:R-:W1:Y:S01]  /*3270*/  SHFL.IDX PT, R117, R10, R237, 0x1f ;  /* 0x00001fed0a757589 */ /* 0x000e6200000e0000 */
[----:B------:R-:W-:Y:S01]  /*3280*/  FFMA.FTZ R122, R122, UR10, -R113 ;  /* 0x0000000a7a7a7c23 */ /* 0x000fe20008010871 */
[----:B----4-:R-:W-:-:S02]  /*3290*/  FFMA.FTZ R102, R144, UR10, -R136 ;  /* 0x0000000a90667c23 */ /* 0x010fc40008010888 */
[----:B------:R2:W-:Y:S08]  /*32a0*/  MUFU.EX2 R92, R93 ;  /* 0x0000005d005c7308 */ /* 0x0005f00000000800 */
        /* <DEDUP_REMOVED lines=8> */
[----:B------:R-:W4:Y:S01]  /*3330*/  MUFU.EX2 R126, R126 ;  /* 0x0000007e007e7308 */ /* 0x000f220000000800 */
[--C-:B--2---:R-:W-:Y:S01]  /*3340*/  FFMA.FTZ R10, R128, UR10, -R121.reuse ;  /* 0x0000000a800a7c23 */ /* 0x104fe20008010879 */
[----:B------:R-:W-:Y:S01]  /*3350*/  FFMA.FTZ R130, R130, UR10, -R121 ;  /* 0x0000000a82827c23 */ /* 0x000fe20008010879 */
[----:B------:R2:W3:Y:S05]  /*3360*/  SHFL.IDX PT, R128, R11, R104, 0x1f ;  /* 0x00001f680b807589 */ /* 0x0004ea00000e0000 */
[----:B------:R-:W4:Y:S01]  /*3370*/  MUFU.EX2 R94, R94 ;  /* 0x0000005e005e7308 */ /* 0x000f220000000800 */
[--C-:B-1----:R-:W-:Y:S01]  /*3380*/  FFMA.FTZ R132, R132, UR10, -R124.reuse ;  /* 0x0000000a84847c23 */ /* 0x102fe2000801087c */
[----:B------:R-:W-:Y:S01]  /*3390*/  FFMA.FTZ R134, R134, UR10, -R124 ;  /* 0x0000000a86867c23 */ /* 0x000fe2000801087c */
[----:B------:R-:W-:-:S05]  /*33a0*/  FSEL R124, R147, -INF , !P5 ;  /* 0xff800000937c7808 */ /* 0x000fca0006800000 */
[----:B------:R-:W1:Y:S01]  /*33b0*/  MUFU.EX2 R130, R130 ;  /* 0x0000008200827308 */ /* 0x000e620000000800 */
[--C-:B--2---:R-:W-:Y:S01]  /*33c0*/  FFMA.FTZ R104, R148, UR10, -R225.reuse ;  /* 0x0000000a94687c23 */ /* 0x104fe200080108e1 */
[----:B------:R-:W-:Y:S01]  /*33d0*/  FFMA.FTZ R225, R150, UR10, -R225 ;  /* 0x0000000a96e17c23 */ /* 0x000fe200080108e1 */
[----:B------:R-:W-:Y:S02]  /*33e0*/  WARPGROUP.DEPBAR.LE gsb0, 0x0 ;  /* 0x00008000000079c5 */ /* 0x000fe40000010000 */
[----:B------:R-:W-:-:S03]  /*33f0*/  WARPGROUP.ARRIVE ;  /* 0x00000000000079c5 */ /* 0x000fc60000000000 */
[----:B------:R2:W-:Y:S03]  /*3400*/  MUFU.EX2 R97, R132 ;  /* 0x0000008400617308 */ /* 0x0005e60000000800 */
[----:B------:R-:W-:Y:S01]  /*3410*/  HGMMA.64x128x16.F32 R24, gdesc[UR4], R24, gsb0 ;  /* 0x01e00000041879f0 */ /* 0x000fe20008000818 */
[--C-:B---3--:R-:W-:Y:S01]  /*3420*/  FFMA.FTZ R99, R137, UR10, -R128.reuse ;  /* 0x0000000a89637c23 */ /* 0x108fe20008010880 */
[----:B------:R-:W-:Y:S01]  /*3430*/  R2UR UR4, R13 ;  /* 0x000000000d0472ca */ /* 0x000fe200000e0000 */
[----:B------:R-:W3:Y:S01]  /*3440*/  SHFL.IDX PT, R137, R11, R233, 0x1f ;  /* 0x00001fe90b897589 */ /* 0x000ee200000e0000 */
[----:B------:R-:W-:Y:S01]  /*3450*/  FSEL R13, R146, -INF , !P4 ;  /* 0xff800000920d7808 */ /* 0x000fe20006000000 */
[----:B------:R-:W-:Y:S01]  /*3460*/  FFMA.FTZ R139, R139, UR10, -R128 ;  /* 0x0000000a8b8b7c23 */ /* 0x000fe20008010880 */
[----:B--2---:R-:W-:Y:S01]  /*3470*/  FFMA.FTZ R132, R115, UR10, -R98 ;  /* 0x0000000a73847c23 */ /* 0x004fe20008010862 */
[----:B------:R-:W-:Y:S01]  /*3480*/  MUFU.EX2 R120, R120 ;  /* 0x0000007800787308 */ /* 0x000fe20000000800 */
[----:B------:R-:W2:Y:S01]  /*3490*/  SHFL.IDX PT, R115, R11, R237, 0x1f ;  /* 0x00001fed0b737589 */ /* 0x000ea200000e0000 */
[----:B------:R-:W-:-:S06]  /*34a0*/  FFMA.FTZ R136, R13, UR10, -R136 ;  /* 0x0000000a0d887c23 */ /* 0x000fcc0008010888 */
[----:B------:R5:W-:Y:S08]  /*34b0*/  MUFU.EX2 R98, R133 ;  /* 0x0000008500627308 */ /* 0x000bf00000000800 */
[----:B------:R-:W-:Y:S01]  /*34c0*/  MUFU.EX2 R122, R122 ;  /* 0x0000007a007a7308 */ /* 0x000fe20000000800 */
[----:B-----5:R-:W5:Y:S01]  /*34d0*/  SHFL.IDX PT, R133, R11, R235, 0x1f ;  /* 0x00001feb0b857589 */ /* 0x020f6200000e0000 */
[--C-:B---3--:R-:W-:Y:S01]  /*34e0*/  FFMA.FTZ R103, R145, UR10, -R137.reuse ;  /* 0x0000000a91677c23 */ /* 0x108fe20008010889 */
[----:B------:R-:W-:-:S05]  /*34f0*/  FFMA.FTZ R137, R124, UR10, -R137 ;  /* 0x0000000a7c897c23 */ /* 0x000fca0008010889 */
[----:B------:R-:W-:Y:S01]  /*3500*/  MUFU.EX2 R134, R134 ;  /* 0x0000008600867308 */ /* 0x000fe20000000800 */
[--C-:B--2---:R-:W-:Y:S01]  /*3510*/  FFMA.FTZ R101, R140, UR10, -R115.reuse ;  /* 0x0000000a8c657c23 */ /* 0x104fe20008010873 */
[----:B------:R-:W-:Y:S01]  /*3520*/  FFMA.FTZ R115, R142, UR10, -R115 ;  /* 0x0000000a8e737c23 */ /* 0x000fe20008010873 */
[----:B------:R2:W3:Y:S05]  /*3530*/  SHFL.IDX PT, R140, R11, R231, 0x1f ;  /* 0x00001fe70b8c7589 */ /* 0x0004ea00000e0000 */
[----:B------:R-:W-:Y:S08]  /*3540*/  MUFU.EX2 R135, R135 ;  /* 0x0000008700877308 */ /* 0x000ff00000000800 */
[----:B--2---:R5:W2:Y:S08]  /*3550*/  MUFU.EX2 R11, R101 ;  /* 0x00000065000b7308 */ /* 0x004ab00000000800 */
[----:B------:R-:W-:Y:S01]  /*3560*/  MUFU.EX2 R138, R138 ;  /* 0x0000008a008a7308 */ /* 0x000fe20000000800 */
[----:B-----5:R-:W-:Y:S01]  /*3570*/  FFMA.FTZ R101, R141, UR10, -R133 ;  /* 0x0000000a8d657c23 */ /* 0x020fe20008010885 */
[----:B------:R-:W-:-:S02]  /*3580*/  VIADD R141, R8, 0x4 ;  /* 0x00000004088d7836 */ /* 0x000fc40000000000 */
[----:B------:R-:W-:Y:S01]  /*3590*/  FFMA.FTZ R133, R108, UR10, -R133 ;  /* 0x0000000a6c857c23 */ /* 0x000fe20008010885 */
[--C-:B---3--:R-:W-:Y:S01]  /*35a0*/  FFMA.FTZ R105, R149, UR10, -R140.reuse ;  /* 0x0000000a95697c23 */ /* 0x108fe2000801088c */
[----:B------:R-:W-:Y:S02]  /*35b0*/  FFMA.FTZ R140, R151, UR10, -R140 ;  /* 0x0000000a978c7c23 */ /* 0x000fe4000801088c */
[----:B------:R-:W3:Y:S08]  /*35c0*/  MUFU.EX2 R101, R101 ;  /* 0x0000006500657308 */ /* 0x000ef00000000800 */
        /* <DEDUP_REMOVED lines=10> */
[----:B------:R-:W3:Y:S01]  /*3670*/  MUFU.EX2 R139, R139 ;  /* 0x0000008b008b7308 */ /* 0x000ee20000000800 */
[----:B------:R-:W-:Y:S04]  /*3680*/  LDS R229, [R229+0x400] ;  /* 0x00040000e5e57984 */ /* 0x000fe80000000800 */
[----:B------:R-:W-:Y:S03]  /*3690*/  LDS R228, [R228+0x400] ;  /* 0x00040000e4e47984 */ /* 0x000fe60000000800 */
[----:B------:R-:W-:Y:S01]  /*36a0*/  MUFU.EX2 R91, R91 ;  /* 0x0000005b005b7308 */ /* 0x000fe20000000800 */
[----:B------:R-:W-:Y:S07]  /*36b0*/  LDS R227, [R227+0x400] ;  /* 0x00040000e3e37984 */ /* 0x000fee0000000800 */
[----:B------:R-:W3:Y:S08]  /*36c0*/  MUFU.EX2 R114, R114 ;  /* 0x0000007200727308 */ /* 0x000ef00000000800 */
[----:B------:R-:W3:Y:S08]  /*36d0*/  MUFU.EX2 R132, R132 ;  /* 0x0000008400847308 */ /* 0x000ef00000000800 */
[----:B------:R-:W3:Y:S01]  /*36e0*/  MUFU.EX2 R118, R118 ;  /* 0x0000007600767308 */ /* 0x000ee20000000800 */
[----:B-----5:R-:W5:Y:S07]  /*36f0*/  SHFL.IDX PT, R124, R14, R8, 0x1f ;  /* 0x00001f080e7c7589 */ /* 0x020f6e00000e0000 */
[----:B------:R-:W3:Y:S01]  /*3700*/  MUFU.EX2 R119, R119 ;  /* 0x0000007700777308 */ /* 0x000ee20000000800 */
[----:B------:R-:W4:Y:S04]  /*3710*/  SHFL.IDX PT, R113, R14, R235, 0x1f ;  /* 0x00001feb0e717589 */ /* 0x000f2800000e0000 */
[----:B------:R-:W1:Y:S03]  /*3720*/  SHFL.IDX PT, R121, R14, R141, 0x1f ;  /* 0x00001f8d0e797589 */ /* 0x000e6600000e0000 */
[----:B------:R-:W3:Y:S01]  /*3730*/  MUFU.EX2 R10, R10 ;  /* 0x0000000a000a7308 */ /* 0x000ee20000000800 */
[----:B------:R-:W2:Y:S04]  /*3740*/  SHFL.IDX PT, R13, R14, R232, 0x1f ;  /* 0x00001fe80e0d7589 */ /* 0x000ea800000e0000 */
[----:B------:R-:W3:Y:S03]  /*3750*/  SHFL.IDX PT, R117, R14, R237, 0x1f ;  /* 0x00001fed0e757589 */ /* 0x000ee600000e0000 */
[----:B------:R-:W3:Y:S01]  /*3760*/  MUFU.EX2 R100, R100 ;  /* 0x0000006400647308 */ /* 0x000ee20000000800 */
[----:B------:R-:W3:Y:S01]  /*3770*/  SHFL.IDX PT, R108, R14, R233, 0x1f ;  /* 0x00001fe90e6c7589 */ /* 0x000ee200000e0000 */
[--C-:B-----5:R-:W-:Y:S01]  /*3780*/  FADD.FTZ R24, R24, -R124.reuse ;  /* 0x8000007c18187221 */ /* 0x120fe20000010000 */
[----:B------:R-:W-:-:S02]  /*3790*/  FADD.FTZ R26, R26, -R124 ;  /* 0x8000007c1a1a7221 */ /* 0x000fc40000010000 */
[----:B------:R-:W5:Y:S03]  /*37a0*/  SHFL.IDX PT, R109, R14, R234, 0x1f ;  /* 0x00001fea0e6d7589 */ /* 0x000f6600000e0000 */
[----:B------:R-:W5:Y:S01]  /*37b0*/  MUFU.EX2 R99, R99 ;  /* 0x0000006300637308 */ /* 0x000f620000000800 */
[--C-:B----4-:R-:W-:Y:S01]  /*37c0*/  FADD.FTZ R29, R29, -R113.reuse ;  /* 0x800000711d1d7221 */ /* 0x110fe20000010000 */
[----:B------:R-:W-:Y:S01]  /*37d0*/  FADD.FTZ R31, R31, -R113 ;  /* 0x800000711f1f7221 */ /* 0x000fe20000010000 */
[----:B------:R-:W4:Y:S01]  /*37e0*/  SHFL.IDX PT, R124, R14, R231, 0x1f ;  /* 0x00001fe70e7c7589 */ /* 0x000f2200000e0000 */
[--C-:B-1----:R-:W-:Y:S01]  /*37f0*/  FADD.FTZ R25, R25, -R121.reuse ;  /* 0x8000007919197221 */ /* 0x102fe20000010000 */
[----:B------:R-:W-:Y:S02]  /*3800*/  FADD.FTZ R27, R27, -R121 ;  /* 0x800000791b1b7221 */ /* 0x000fe40000010000 */
[----:B------:R-:W1:Y:S01]  /*3810*/  SHFL.IDX PT, R113, R229, R141, 0x1f ;  /* 0x00001f8de5717589 */ /* 0x000e6200000e0000 */
[----:B------:R-:W1:Y:S01]  /*3820*/  MUFU.EX2 R115, R115 ;  /* 0x0000007300737308 */ /* 0x000e620000000800 */
[--C-:B--2---:R-:W-:Y:S01]  /*3830*/  FADD.FTZ R36, R36, -R13.reuse ;  /* 0x8000000d24247221 */ /* 0x104fe20000010000 */
[----:B------:R-:W-:Y:S01]  /*3840*/  FADD.FTZ R38, R38, -R13 ;  /* 0x8000000d26267221 */ /* 0x000fe20000010000 */
[----:B------:R-:W2:Y:S01]  /*3850*/  SHFL.IDX PT, R14, R229, R233, 0x1f ;  /* 0x00001fe9e50e7589 */ /* 0x000ea200000e0000 */
[--C-:B---3--:R-:W-:Y:S01]  /*3860*/  FADD.FTZ R28, R28, -R117.reuse ;  /* 0x800000751c1c7221 */ /* 0x108fe20000010000 */
[----:B------:R-:W-:-:S02]  /*3870*/  FADD.FTZ R30, R30, -R117 ;  /* 0x800000751e1e7221 */ /* 0x000fc40000010000 */
[----:B------:R-:W3:Y:S01]  /*3880*/  SHFL.IDX PT, R13, R229, R232, 0x1f ;  /* 0x00001fe8e50d7589 */ /* 0x000ee200000e0000 */
[----:B------:R-:W3:Y:S01]  /*3890*/  MUFU.EX2 R133, R133 ;  /* 0x0000008500857308 */ /* 0x000ee20000000800 */
[--C-:B------:R-:W-:Y:S01]  /*38a0*/  FADD.FTZ R33, R33, -R108.reuse ;  /* 0x8000006c21217221 */ /* 0x100fe20000010000 */
[----:B------:R-:W-:Y:S01]  /*38b0*/  FADD.FTZ R35, R35, -R108 ;  /* 0x8000006c23237221 */ /* 0x000fe20000010000 */
[----:B------:R-:W3:Y:S01]  /*38c0*/  SHFL.IDX PT, R117, R229, R237, 0x1f ;  /* 0x00001fede5757589 */ /* 0x000ee200000e0000 */
[--C-:B-----5:R-:W-:Y:S01]  /*38d0*/  FADD.FTZ R32, R32, -R109.reuse ;  /* 0x8000006d20207221 */ /* 0x120fe20000010000 */
[----:B------:R-:W-:Y:S02]  /*38e0*/  FADD.FTZ R34, R34, -R109 ;  /* 0x8000006d22227221 */ /* 0x000fe40000010000 */
[----:B------:R-:W5:Y:S01]  /*38f0*/  SHFL.IDX PT, R108, R229, R234, 0x1f ;  /* 0x00001feae56c7589 */ /* 0x000f6200000e0000 */
[----:B------:R-:W-:Y:S01]  /*3900*/  MUFU.EX2 R102, R102 ;  /* 0x0000006600667308 */ /* 0x000fe20000000800 */
[--C-:B----4-:R-:W-:Y:S01]  /*3910*/  FADD.FTZ R37, R37, -R124.reuse ;  /* 0x8000007c25257221 */ /* 0x110fe20000010000 */
[----:B------:R-:W-:Y:S01]  /*3920*/  FADD.FTZ R39, R39, -R124 ;  /* 0x8000007c27277221 */ /* 0x000fe20000010000 */
[----:B------:R-:W4:Y:S01]  /*3930*/  SHFL.IDX PT, R121, R229, R8, 0x1f ;  /* 0x00001f08e5797589 */ /* 0x000f2200000e0000 */
[--C-:B-1----:R-:W-:Y:S01]  /*3940*/  FADD.FTZ R41, R41, -R113.reuse ;  /* 0x8000007129297221 */ /* 0x102fe20000010000 */
[----:B------:R-:W-:-:S02]  /*3950*/  FADD.FTZ R43, R43, -R113 ;  /* 0x800000712b2b7221 */ /* 0x000fc40000010000 */
[----:B------:R-:W-:Y:S01]  /*3960*/  SHFL.IDX PT, R124, R228, R141, 0x1f ;  /* 0x00001f8de47c7589 */ /* 0x000fe200000e0000 */
[----:B------:R-:W1:Y:S01]  /*3970*/  MUFU.EX2 R103, R103 ;  /* 0x0000006700677308 */ /* 0x000e620000000800 */
[--C-:B--2---:R-:W-:Y:S01]  /*3980*/  FADD.FTZ R49, R49, -R14.reuse ;  /* 0x8000000e31317221 */ /* 0x104fe20000010000 */
[----:B------:R-:W-:Y:S01]  /*3990*/  FADD.FTZ R51, R51, -R14 ;  /* 0x8000000e33337221 */ /* 0x000fe20000010000 */
[----:B------:R2:W-:Y:S01]  /*39a0*/  SHFL.IDX PT, R113, R227, R141, 0x1f ;  /* 0x00001f8de3717589 */ /* 0x0005e200000e0000 */
[--C-:B---3--:R-:W-:Y:S01]  /*39b0*/  FADD.FTZ R52, R52, -R13.reuse ;  /* 0x8000000d34347221 */ /* 0x108fe20000010000 */
[----:B------:R-:W-:Y:S02]  /*39c0*/  FADD.FTZ R54, R54, -R13 ;  /* 0x8000000d36367221 */ /* 0x000fe40000010000 */
[----:B------:R-:W3:Y:S01]  /*39d0*/  SHFL.IDX PT, R109, R229, R235, 0x1f ;  /* 0x00001febe56d7589 */ /* 0x000ee200000e0000 */
[----:B------:R-:W-:Y:S01]  /*39e0*/  MUFU.EX2 R104, R104 ;  /* 0x0000006800687308 */ /* 0x000fe20000000800 */
[--C-:B------:R-:W-:Y:S01]  /*39f0*/  FADD.FTZ R44, R44, -R117.reuse ;  /* 0x800000752c2c7221 */ /* 0x100fe20000010000 */
[----:B------:R-:W-:Y:S01]  /*3a00*/  FADD.FTZ R46, R46, -R117 ;  /* 0x800000752e2e7221 */ /* 0x000fe20000010000 */
[----:B------:R-:W1:Y:S04]  /*3a10*/  SHFL.IDX PT, R13, R228, R235, 0x1f ;  /* 0x00001febe40d7589 */ /* 0x000e6800000e0000 */
[----:B--2---:R-:W2:Y:S01]  /*3a20*/  LDL R141, [R1+0x38] ;  /* 0x00003800018d7983 */ /* 0x004ea20000100800 */
[--C-:B-----5:R-:W-:Y:S01]  /*3a30*/  FADD.FTZ R48, R48, -R108.reuse ;  /* 0x8000006c30307221 */ /* 0x120fe20000010000 */
[----:B------:R-:W-:Y:S01]  /*3a40*/  FADD.FTZ R50, R50, -R108 ;  /* 0x8000006c32327221 */ /* 0x000fe20000010000 */
[----:B------:R-:W5:Y:S01]  /*3a50*/  MUFU.EX2 R105, R105 ;  /* 0x0000006900697308 */ /* 0x000f620000000800 */
[----:B------:R-:W5:Y:S01]  /*3a60*/  SHFL.IDX PT, R117, R228, R237, 0x1f ;  /* 0x00001fede4757589 */ /* 0x000f6200000e0000 */
[--C-:B----4-:R-:W-:Y:S01]  /*3a70*/  FADD.FTZ R40, R40, -R121.reuse ;  /* 0x8000007928287221 */ /* 0x110fe20000010000 */
[----:B------:R-:W-:-:S02]  /*3a80*/  FADD.FTZ R42, R42, -R121 ;  /* 0x800000792a2a7221 */ /* 0x000fc40000010000 */
[----:B------:R-:W-:Y:S04]  /*3a90*/  SHFL.IDX PT, R14, R228, R232, 0x1f ;  /* 0x00001fe8e40e7589 */ /* 0x000fe800000e0000 */
[----:B------:R-:W4:Y:S01]  /*3aa0*/  SHFL.IDX PT, R232, R227, R232, 0x1f ;  /* 0x00001fe8e3e87589 */ /* 0x000f2200000e0000 */
        /* <DEDUP_REMOVED lines=13> */
[----:B-1----:R-:W-:Y:S01]  /*3b80*/  FADD.FTZ R61, R61, -R13 ;  /* 0x8000000d3d3d7221 */ /* 0x002fe20000010000 */
[----:B-----5:R-:W-:Y:S01]  /*3b90*/  FADD.FTZ R62, R62, -R117 ;  /* 0x800000753e3e7221 */ /* 0x020fe20000010000 */
[----:B------:R-:W-:Y:S01]  /*3ba0*/  FADD.FTZ R13, R63, -R13 ;  /* 0x8000000d3f0d7221 */ /* 0x000fe20000010000 */
[----:B----4-:R-:W-:Y:S01]  /*3bb0*/  FADD.FTZ R128, R84, -R232 ;  /* 0x800000e854807221 */ /* 0x010fe20000010000 */
[----:B------:R-:W-:Y:S01]  /*3bc0*/  FMUL.FTZ R84, R217, R24 ;  /* 0x00000018d9547220 */ /* 0x000fe20000410000 */
[----:B------:R-:W-:Y:S01]  /*3bd0*/  FMUL.FTZ R25, R218, R25 ;  /* 0x00000019da197220 */ /* 0x000fe20000410000 */
[----:B------:R-:W-:Y:S01]  /*3be0*/  FMUL.FTZ R26, R216, R26 ;  /* 0x0000001ad81a7220 */ /* 0x000fe20000410000 */
[----:B------:R-:W-:Y:S01]  /*3bf0*/  FMUL.FTZ R27, R219, R27 ;  /* 0x0000001bdb1b7220 */ /* 0x000fe20000410000 */
[----:B------:R-:W-:Y:S01]  /*3c00*/  FMUL.FTZ R62, R126, R62 ;  /* 0x0000003e7e3e7220 */ /* 0x000fe20000410000 */
[----:B------:R-:W-:Y:S01]  /*3c10*/  FMUL.FTZ R13, R127, R13 ;  /* 0x0000000d7f0d7220 */ /* 0x000fe20000410000 */
[--C-:B------:R-:W-:Y:S01]  /*3c20*/  FADD.FTZ R57, R57, -R124.reuse ;  /* 0x8000007c39397221 */ /* 0x100fe20000010000 */
[----:B------:R-:W-:Y:S01]  /*3c30*/  FADD.FTZ R59, R59, -R124 ;  /* 0x8000007c3b3b7221 */ /* 0x000fe20000010000 */
[----:B------:R-:W-:Y:S01]  /*3c40*/  FADD.FTZ R60, R60, -R117 ;  /* 0x800000753c3c7221 */ /* 0x000fe20000010000 */
[----:B---3--:R-:W-:Y:S01]  /*3c50*/  FADD.FTZ R65, R65, -R108 ;  /* 0x8000006c41417221 */ /* 0x008fe20000010000 */
[----:B------:R-:W-:Y:S01]  /*3c60*/  FADD.FTZ R63, R68, -R14 ;  /* 0x8000000e443f7221 */ /* 0x000fe20000010000 */
[----:B------:R-:W1:Y:S01]  /*3c70*/  MUFU.EX2 R136, R136 ;  /* 0x0000008800887308 */ /* 0x000e620000000800 */
[----:B------:R-:W-:Y:S01]  /*3c80*/  FADD.FTZ R66, R66, -R109 ;  /* 0x8000006d42427221 */ /* 0x000fe20000010000 */
[----:B------:R-:W-:Y:S01]  /*3c90*/  FADD.FTZ R67, R67, -R108 ;  /* 0x8000006c43437221 */ /* 0x000fe20000010000 */
[----:B------:R-:W-:Y:S01]  /*3ca0*/  FADD.FTZ R14, R70, -R14 ;  /* 0x8000000e460e7221 */ /* 0x000fe20000010000 */
[----:B------:R-:W-:Y:S01]  /*3cb0*/  FADD.FTZ R117, R76, -R237 ;  /* 0x800000ed4c757221 */ /* 0x000fe20000010000 */
[----:B------:R-:W-:Y:S01]  /*3cc0*/  FADD.FTZ R124, R77, -R235 ;  /* 0x800000eb4d7c7221 */ /* 0x000fe20000010000 */
[----:B------:R-:W-:-:S02]  /*3cd0*/  FADD.FTZ R70, R69, -R228 ;  /* 0x800000e445467221 */ /* 0x000fc40000010000 */
[----:B------:R-:W3:Y:S01]  /*3ce0*/  MUFU.EX2 R137, R137 ;  /* 0x0000008900897308 */ /* 0x000ee20000000800 */
[----:B------:R-:W-:Y:S01]  /*3cf0*/  FADD.FTZ R228, R71, -R228 ;  /* 0x800000e447e47221 */ /* 0x000fe20000010000 */
[----:B------:R-:W-:Y:S01]  /*3d00*/  FADD.FTZ R129, R85, -R231 ;  /* 0x800000e755817221 */ /* 0x000fe20000010000 */
[----:B------:R-:W-:Y:S01]  /*3d10*/  F2FP.F16.F32.PACK_AB R84, R25, R84 ;  /* 0x000000541954723e */ /* 0x000fe200000000ff */
[----:B------:R-:W-:-:S04]  /*3d20*/  FMUL.FTZ R25, R96, R65 ;  /* 0x0000004160197220 */ /* 0x000fc80000410000 */
[----:B------:R-:W4:Y:S01]  /*3d30*/  MUFU.EX2 R225, R225 ;  /* 0x000000e100e17308 */ /* 0x000f220000000800 */
        /* <DEDUP_REMOVED lines=86> */
[----:B---3--:R-:W-:Y:S01]  /*42a0*/  FMUL.FTZ R14, R137, R233 ;  /* 0x000000e9890e7220 */ /* 0x008fe20000410000 */
[----:B------:R-:W-:Y:S01]  /*42b0*/  F2FP.F16.F32.PACK_AB R61, R26, R61 ;  /* 0x0000003d1a3d723e */ /* 0x000fe200000000ff */
[----:B------:R-:W-:Y:S01]  /*42c0*/  FMUL.FTZ R58, R104, R128 ;  /* 0x00000080683a7220 */ /* 0x000fe20000410000 */
[----:B------:R-:W-:Y:S01]  /*42d0*/  F2FP.F16.F32.PACK_AB R76, R41, R40 ;  /* 0x00000028294c723e */ /* 0x000fe200000000ff */
[----:B----4-:R-:W-:Y:S01]  /*42e0*/  FMUL.FTZ R59, R225, R232 ;  /* 0x000000e8e13b7220 */ /* 0x010fe20000410000 */
[----:B------:R-:W-:Y:S01]  /*42f0*/  F2FP.F16.F32.PACK_AB R77, R43, R42 ;  /* 0x0000002a2b4d723e */ /* 0x000fe200000000ff */
[----:B-----5:R-:W-:Y:S01]  /*4300*/  FMUL.FTZ R26, R140, R231 ;  /* 0x000000e78c1a7220 */ /* 0x020fe20000410000 */
        /* <DEDUP_REMOVED lines=167> */
.L_x_2846:
        /* <DEDUP_REMOVED lines=68> */
.L_x_2847:
        /* <DEDUP_REMOVED lines=12> */
.L_x_2837:
[----:B------:R-:W2:Y:S02]  /*5280*/  LDL R5, [R1+0x44] ;  /* 0x0000440001057983 */ /* 0x000ea40000100800 */
[----:B--2---:R-:W-:-:S13]  /*5290*/  ISETP.GE.AND P0, PT, R16, R5, PT ;  /* 0x000000051000720c */ /* 0x004fda0003f06270 */
[----:B------:R-:W-:Y:S05]  /*52a0*/  @P0 BRA `(.L_x_2849) ;  /* 0x0000003800580947 */ /* 0x000fea0003800000 */
[----:B------:R-:W2:Y:S01]  /*52b0*/  LDL.LU R15, [R1+0x28] ;  /* 0x00002800010f7983 */ /* 0x000ea20000300800 */
[----:B------:R-:W3:Y:S03]  /*52c0*/  LDC R21, c[0x0][0x290] ;  /* 0x0000a400ff157b82 */ /* 0x000ee60000000800 */
[----:B------:R-:W4:Y:S01]  /*52d0*/  LDL.LU R20, [R1+0x1c] ;  /* 0x00001c0001147983 */ /* 0x000f220000300800 */
[----:B------:R-:W-:-:S03]  /*52e0*/  ULOP3.LUT UR4, URZ, UR38, URZ, 0x33, !UPT ;  /* 0x000000263f047292 */ /* 0x000fc6000f8e333f */
[----:B------:R-:W5:Y:S01]  /*52f0*/  LDL.LU R22, [R1+0x18] ;  /* 0x0000180001167983 */ /* 0x000f620000300800 */
[----:B------:R-:W1:Y:S02]  /*5300*/  S2R R5, SR_TID.X ;  /* 0x0000000000057919 */ /* 0x000e640000002100 */
[----:B-1----:R-:W-:-:S05]  /*5310*/  VIADD R5, R5, 0xffffff80 ;  /* 0xffffff8005057836 */ /* 0x002fca0000000000 */
[----:B------:R-:W-:-:S04]  /*5320*/  SHF.R.S32.HI R6, RZ, 0x1f, R5 ;  /* 0x0000001fff067819 */ /* 0x000fc80000011405 */
[CC--:B------:R-:W-:Y:S02]  /*5330*/  LEA.HI R7, R6.reuse, R5.reuse, RZ, 0x5 ;  /* 0x0000000506077211 */ /* 0x0c0fe400078f28ff */
[----:B------:R-:W-:Y:S02]  /*5340*/  LEA.HI R13, R6, R5, RZ, 0x2 ;  /* 0x00000005060d7211 */ /* 0x000fe400078f10ff */
[----:B------:R-:W-:Y:S02]  /*5350*/  LOP3.LUT R8, R7, 0xffffffe0, RZ, 0xc0, !PT ;  /* 0xffffffe007087812 */ /* 0x000fe400078ec0ff */
[----:B------:R-:W-:-:S03]  /*5360*/  LOP3.LUT R14, R13, 0xfffffffc, RZ, 0xc0, !PT ;  /* 0xfffffffc0d0e7812 */ /* 0x000fc600078ec0ff */
[----:B------:R-:W-:Y:S02]  /*5370*/  IMAD.IADD R7, R5, 0x1, -R8 ;  /* 0x0000000105077824 */ /* 0x000fe400078e0a08 */
[----:B------:R-:W1:Y:S03]  /*5380*/  LDC R8, c[0x0][0x8b4] ;  /* 0x00022d00ff087b82 */ /* 0x000e660000000800 */
[----:B------:R-:W-:-:S04]  /*5390*/  SHF.R.S32.HI R10, RZ, 0x1f, R7 ;  /* 0x0000001fff0a7819 */ /* 0x000fc80000011407 */
[CC--:B------:R-:W-:Y:S02]  /*53a0*/  LEA.HI R9, R10.reuse, R7.reuse, RZ, 0x3 ;  /* 0x000000070a097211 */ /* 0x0c0fe400078f18ff */
[----:B------:R-:W-:Y:S02]  /*53b0*/  LEA.HI R11, R10, R7, RZ, 0x2 ;  /* 0x000000070a0b7211 */ /* 0x000fe400078f10ff */
[--C-:B------:R-:W-:Y:S02]  /*53c0*/  SHF.R.S32.HI R10, RZ, 0x3, R9.reuse ;  /* 0x00000003ff0a7819 */ /* 0x100fe40000011409 */
[----:B------:R-:W-:Y:S02]  /*53d0*/  LEA.HI R7, R6, R5, RZ, 0x7 ;  /* 0x0000000506077211 */ /* 0x000fe400078f38ff */
[----:B------:R-:W-:Y:S02]  /*53e0*/  SHF.R.S32.HI R9, RZ, 0x1f, R9 ;  /* 0x0000001fff097819 */ /* 0x000fe40000011409 */
[----:B------:R-:W-:-:S02]  /*53f0*/  SHF.R.S32.HI R12, RZ, 0x2, R11 ;  /* 0x00000002ff0c7819 */ /* 0x000fc4000001140b */
[----:B------:R-:W-:Y:S02]  /*5400*/  LOP3.LUT R6, R7, 0xffffff80, RZ, 0xc0, !PT ;  /* 0xffffff8007067812 */ /* 0x000fe400078ec0ff */
[----:B------:R-:W-:Y:S02]  /*5410*/  LEA.HI R9, R9, R10, RZ, 0x4 ;  /* 0x0000000a09097211 */ /* 0x000fe400078f20ff */
[----:B------:R-:W-:Y:S01]  /*5420*/  LEA.HI R11, R11, R12, RZ, 0x1 ;  /* 0x0000000c0b0b7211 */ /* 0x000fe200078f08ff */
[C---:B------:R-:W-:Y:S01]  /*5430*/  IMAD.IADD R6, R5.reuse, 0x1, -R6 ;  /* 0x0000000105067824 */ /* 0x040fe200078e0a06 */
[----:B------:R-:W-:Y:S01]  /*5440*/  SHF.R.S32.HI R7, RZ, 0x7, R7 ;  /* 0x00000007ff077819 */ /* 0x000fe20000011407 */
[----:B------:R-:W-:Y:S01]  /*5450*/  IMAD.IADD R5, R5, 0x1, -R14 ;  /* 0x0000000105057824 */ /* 0x000fe200078e0a0e */
[----:B------:R-:W-:Y:S02]  /*5460*/  LOP3.LUT R9, R9, 0x1ffffff0, RZ, 0xc0, !PT ;  /* 0x1ffffff009097812 */ /* 0x000fe400078ec0ff */
[----:B------:R-:W-:-:S02]  /*5470*/  LOP3.LUT R11, R11, 0xfffffffe, RZ, 0xc0, !PT ;  /* 0xfffffffe0b0b7812 */ /* 0x000fc400078ec0ff */
[----:B------:R-:W-:Y:S01]  /*5480*/  LEA.HI R13, R7, R7, RZ, 0x1 ;  /* 0x00000007070d7211 */ /* 0x000fe200078f08ff */
[----:B------:R-:W-:Y:S02]  /*5490*/  IMAD.IADD R10, R10, 0x1, -R9 ;  /* 0x000000010a0a7824 */ /* 0x000fe400078e0a09 */
[----:B------:R-:W-:Y:S01]  /*54a0*/  IMAD.IADD R11, R12, 0x1, -R11 ;  /* 0x000000010c0b7824 */ /* 0x000fe200078e0a0b */
[----:B------:R-:W-:-:S05]  /*54b0*/  LOP3.LUT R14, R13, 0xfffffffe, RZ, 0xc0, !PT ;  /* 0xfffffffe0d0e7812 */ /* 0x000fca00078ec0ff */
[----:B------:R-:W-:Y:S02]  /*54c0*/  IMAD.IADD R19, R7, 0x1, -R14 ;  /* 0x0000000107137824 */ /* 0x000fe400078e0a0e */
[C---:B------:R-:W-:Y:S02]  /*54d0*/  VIADD R7, R12.reuse, 0x8 ;  /* 0x000000080c077836 */ /* 0x040fe40000000000 */
[C---:B------:R-:W-:Y:S02]  /*54e0*/  VIADD R9, R12.reuse, 0x10 ;  /* 0x000000100c097836 */ /* 0x040fe40000000000 */
[----:B------:R-:W-:Y:S02]  /*54f0*/  VIADD R13, R12, 0x18 ;  /* 0x000000180c0d7836 */ /* 0x000fe40000000000 */
[----:B------:R-:W-:Y:S02]  /*5500*/  IMAD R230, R230, 0x2000, R236 ;  /* 0x00002000e6e67824 */ /* 0x000fe400078e02ec */
[----:B------:R-:W-:Y:S01]  /*5510*/  IMAD.MOV.U32 R235, RZ, RZ, 0x40000040 ;  /* 0x40000040ffeb7424 */ /* 0x000fe200078e00ff */
[----:B--2---:R-:W-:Y:S01]  /*5520*/  LEA.HI R17, R15, R6, RZ, 0x5 ;  /* 0x000000060f117211 */ /* 0x004fe200078f28ff */
[----:B------:R-:W-:-:S05]  /*5530*/  IMAD R6, R10, 0x8, R11 ;  /* 0x000000080a067824 */ /* 0x000fca00078e020b */
[----:B------:R1:W-:Y:S01]  /*5540*/  STL [R1+0x40], R6 ;  /* 0x0000400601007387 */ /* 0x0003e20000100800 */
[----:B------:R-:W-:Y:S02]  /*5550*/  LEA.HI R11, R9, R9, RZ, 0x1 ;  /* 0x00000009090b7211 */ /* 0x000fe400078f08ff */
[----:B------:R-:W-:Y:S01]  /*5560*/  LEA.HI R15, R13, R13, RZ, 0x1 ;  /* 0x0000000d0d0f7211 */ /* 0x000fe200078f08ff */
[----:B-1----:R-:W-:Y:S01]  /*5570*/  VIADD R6, R8, UR4 ;  /* 0x0000000408067c36 */ /* 0x002fe20008000000 */
[----:B------:R-:W-:-:S04]  /*5580*/  LEA.HI R8, R7, R7, RZ, 0x1 ;  /* 0x0000000707087211 */ /* 0x000fc800078f08ff */
[----:B------:R-:W-:Y:S02]  /*5590*/  LOP3.LUT R10, R8, 0xfffffffe, RZ, 0xc0, !PT ;  /* 0xfffffffe080a7812 */ /* 0x000fe400078ec0ff */
[----:B------:R-:W-:Y:S02]  /*55a0*/  LOP3.LUT R12, R11, 0xfffffffe, RZ, 0xc0, !PT ;  /* 0xfffffffe0b0c7812 */ /* 0x000fe400078ec0ff */
[----:B------:R-:W-:Y:S01]  /*55b0*/  LOP3.LUT R14, R15, 0xfffffffe, RZ, 0xc0, !PT ;  /* 0xfffffffe0f0e7812 */ /* 0x000fe200078ec0ff */
[----:B------:R-:W-:Y:S01]  /*55c0*/  IMAD.IADD R10, R7, 0x1, -R10 ;  /* 0x00000001070a7824 */ /* 0x000fe200078e0a0a */
[--C-:B------:R-:W-:Y:S02]  /*55d0*/  SHF.R.S32.HI R7, RZ, 0x1, R8.reuse ;  /* 0x00000001ff077819 */ /* 0x100fe40000011408 */
[----:B------:R-:W-:Y:S01]  /*55e0*/  SHF.R.S32.HI R8, RZ, 0x1f, R8 ;  /* 0x0000001fff087819 */ /* 0x000fe20000011408 */
[----:B------:R-:W-:Y:S01]  /*55f0*/  IMAD.IADD R12, R9, 0x1, -R12 ;  /* 0x00000001090c7824 */ /* 0x000fe200078e0a0c */
[----:B------:R-:W-:Y:S01]  /*5600*/  SHF.R.S32.HI R9, RZ, 0x1, R11 ;  /* 0x00000001ff097819 */ /* 0x000fe2000001140b */
[----:B------:R-:W-:Y:S01]  /*5610*/  IMAD.IADD R13, R13, 0x1, -R14 ;  /* 0x000000010d0d7824 */ /* 0x000fe200078e0a0e */
[----:B------:R-:W-:-:S02]  /*5620*/  LEA.HI R8, R8, R7, RZ, 0x4 ;  /* 0x0000000708087211 */ /* 0x000fc400078f20ff */
[----:B------:R-:W-:Y:S02]  /*5630*/  SHF.R.S32.HI R14, RZ, 0x1f, R11 ;  /* 0x0000001fff0e7819 */ /* 0x000fe4000001140b */
        /* <DEDUP_REMOVED lines=9> */
[----:B------:R-:W-:Y:S01]  /*56d0*/  SHF.R.S32.HI R17, RZ, 0x5, R17 ;  /* 0x00000005ff117819 */ /* 0x000fe20000011411 */
[----:B------:R-:W-:Y:S02]  /*56e0*/  IMAD.IADD R9, R9, 0x1, -R14 ;  /* 0x0000000109097824 */ /* 0x000fe400078e0a0e */
[----:B---3--:R-:W-:Y:S02]  /*56f0*/  IMAD R6, R6, -0x80, R21 ;  /* 0xffffff8006067824 */ /* 0x008fe400078e0215 */
[----:B------:R-:W-:Y:S01]  /*5700*/  IMAD.IADD R18, R11, 0x1, -R18 ;  /* 0x000000010b127824 */ /* 0x000fe200078e0a12 */
[----:B------:R1:W-:Y:S01]  /*5710*/  STL [R1+0x3c], R7 ;  /* 0x00003c0701007387 */ /* 0x0003e20000100800 */
[----:B------:R-:W-:Y:S02]  /*5720*/  IMAD R8, R9, 0x8, R12 ;  /* 0x0000000809087824 */ /* 0x000fe400078e020c */
[----:B------:R-:W-:Y:S01]  /*5730*/  IMAD R6, R17, -0x10, R6 ;  /* 0xfffffff011067824 */ /* 0x000fe200078e0206 */
[----:B----4-:R-:W-:-:S02]  /*5740*/  SHF.R.S32.HI R17, RZ, 0x2, R20 ;  /* 0x00000002ff117819 */ /* 0x010fc40000011414 */
[----:B------:R-:W-:Y:S01]  /*5750*/  SHF.R.S32.HI R20, RZ, 0x1f, R20 ;  /* 0x0000001fff147819 */ /* 0x000fe20000011414 */
[----:B-1----:R-:W-:Y:S01]  /*5760*/  IMAD R7, R18, 0x8, R13 ;  /* 0x0000000812077824 */ /* 0x002fe200078e020d */
[----:B------:R1:W-:Y:S02]  /*5770*/  STL [R1+0x30], R8 ;  /* 0x0000300801007387 */ /* 0x0003e40000100800 */
[----:B------:R-:W-:Y:S02]  /*5780*/  LEA.HI R20, R20, R17, RZ, 0x3 ;  /* 0x0000001114147211 */ /* 0x000fe400078f18ff */
[----:B------:R2:W-:Y:S02]  /*5790*/  STL [R1+0x2c], R7 ;  /* 0x00002c0701007387 */ /* 0x0005e40000100800 */
[----:B------:R-:W-:Y:S01]  /*57a0*/  LOP3.LUT R20, R20, 0xfffffff8, RZ, 0xc0, !PT ;  /* 0xfffffff814147812 */ /* 0x000fe200078ec0ff */
[C---:B-1----:R-:W-:Y:S02]  /*57b0*/  VIADD R8, R230.reuse, 0x4000 ;  /* 0x00004000e6087836 */ /* 0x042fe40000000000 */
[----:B--2---:R-:W-:Y:S01]  /*57c0*/  VIADD R7, R230, 0x20c00 ;  /* 0x00020c00e6077836 */ /* 0x004fe20000000000 */
[----:B------:R-:W-:-:S02]  /*57d0*/  SHF.R.U32.HI R230, RZ, 0x4, R230 ;  /* 0x00000004ffe67819 */ /* 0x000fc400000116e6 */
[----:B------:R-:W-:Y:S02]  /*57e0*/  SHF.R.U32.HI R8, RZ, 0x4, R8 ;  /* 0x00000004ff087819 */ /* 0x000fe40000011608 */
[----:B------:R-:W-:Y:S02]  /*57f0*/  SHF.R.U32.HI R7, RZ, 0x4, R7 ;  /* 0x00000004ff077819 */ /* 0x000fe40000011607 */
[----:B------:R-:W-:Y:S02]  /*5800*/  LOP3.LUT R230, R230, 0x3fff, RZ, 0xc0, !PT ;  /* 0x00003fffe6e67812 */ /* 0x000fe400078ec0ff */
[----:B------:R-:W-:Y:S02]  /*5810*/  IADD3 R6, R6, R20, -R17 ;  /* 0x0000001406067210 */ /* 0x000fe40007ffe811 */
[----:B------:R-:W-:Y:S02]  /*5820*/  LOP3.LUT R8, R8, 0x3fff, RZ, 0xc0, !PT ;  /* 0x00003fff08087812 */ /* 0x000fe400078ec0ff */
[----:B------:R-:W-:-:S02]  /*5830*/  LOP3.LUT R7, R7, 0x3fff, RZ, 0xc0, !PT ;  /* 0x00003fff07077812 */ /* 0x000fc400078ec0ff */
[----:B------:R-:W-:Y:S01]  /*5840*/  LOP3.LUT R10, R230, 0x10000, RZ, 0xfc, !PT ;  /* 0x00010000e60a7812 */ /* 0x000fe200078efcff */
[----:B------:R-:W-:Y:S01]  /*5850*/  IMAD R6, R19, -0x40, R6 ;  /* 0xffffffc013067824 */ /* 0x000fe200078e0206 */
[----:B------:R-:W-:Y:S01]  /*5860*/  LOP3.LUT R237, R8, 0x10000, RZ, 0xfc, !PT ;  /* 0x0001000008ed7812 */ /* 0x000fe200078efcff */
[----:B------:R-:W-:Y:S01]  /*5870*/  IMAD.MOV.U32 R19, RZ, RZ, 0x40000040 ;  /* 0x40000040ff137424 */ /* 0x000fe200078e00ff */
[----:B------:R-:W-:Y:S01]  /*5880*/  LOP3.LUT R7, R7, 0x10000, RZ, 0xfc, !PT ;  /* 0x0001000007077812 */ /* 0x000fe200078efcff */
[C---:B------:R-:W-:Y:S02]  /*5890*/  VIADD R18, R10.reuse, 0x2 ;  /* 0x000000020a127836 */ /* 0x040fe40000000000 */
[C---:B------:R-:W-:Y:S02]  /*58a0*/  VIADD R14, R10.reuse, 0x4 ;  /* 0x000000040a0e7836 */ /* 0x040fe40000000000 */
[----:B------:R-:W-:Y:S01]  /*58b0*/  IMAD.MOV.U32 R15, RZ, RZ, 0x40000040 ;  /* 0x40000040ff0f7424 */ /* 0x000fe200078e00ff */
[----:B------:R1:W-:Y:S01]  /*58c0*/  STL [R1+0x28], R10 ;  /* 0x0000280a01007387 */ /* 0x0003e20000100800 */
[----:B------:R-:W-:-:S02]  /*58d0*/  VIADD R12, R10, 0x6 ;  /* 0x000000060a0c7836 */ /* 0x000fc40000000000 */
[----:B------:R-:W-:Y:S01]  /*58e0*/  IMAD.MOV.U32 R13, RZ, RZ, 0x40000040 ;  /* 0x40000040ff0d7424 */ /* 0x000fe200078e00ff */
[----:B------:R2:W-:Y:S01]  /*58f0*/  STL [R1+0x34], R7 ;  /* 0x0000340701007387 */ /* 0x0005e20000100800 */
[C---:B------:R-:W-:Y:S02]  /*5900*/  VIADD R8, R237.reuse, 0x4 ;  /* 0x00000004ed087836 */ /* 0x040fe40000000000 */
[----:B------:R-:W-:Y:S01]  /*5910*/  IMAD.MOV.U32 R9, RZ, RZ, 0x40000040 ;  /* 0x40000040ff097424 */ /* 0x000fe200078e00ff */
[----:B------:R3:W-:Y:S01]  /*5920*/  STL.64 [R1+0x20], R18 ;  /* 0x0000201201007387 */ /* 0x0007e20000100a00 */
[----:B------:R-:W-:Y:S02]  /*5930*/  IMAD.MOV.U32 R11, RZ, RZ, 0x40000040 ;  /* 0x40000040ff0b7424 */ /* 0x000fe400078e00ff */
[----:B-1----:R-:W-:Y:S01]  /*5940*/  VIADD R10, R237, 0x2 ;  /* 0x00000002ed0a7836 */ /* 0x002fe20000000000 */
[----:B------:R3:W-:Y:S04]  /*5950*/  STL.64 [R1+0x18], R14 ;  /* 0x0000180e01007387 */ /* 0x0007e80000100a00 */
[----:B------:R3:W-:Y:S04]  /*5960*/  STL.64 [R1+0x10], R12 ;  /* 0x0000100c01007387 */ /* 0x0007e80000100a00 */
[----:B------:R3:W-:Y:S04]  /*5970*/  STL.64 [R1], R8 ;  /* 0x0000000801007387 */ /* 0x0007e80000100a00 */
[----:B------:R3:W-:Y:S01]  /*5980*/  STL.64 [R1+0x8], R10 ;  /* 0x0000080a01007387 */ /* 0x0007e20000100a00 */
[C---:B--2---:R-:W-:Y:S01]  /*5990*/  VIADD R7, R5.reuse, 0x4 ;  /* 0x0000000405077836 */ /* 0x044fe20000000000 */
        /* <DEDUP_REMOVED lines=8> */
.L_x_2860:
[----:B------:R-:W-:-:S13]  /*5a20*/  ISETP.NE.AND P0, PT, R231, 0x3, PT ;  /* 0x00000003e700780c */ /* 0x000fda0003f05270 */
[----:B------:R-:W-:Y:S05]  /*5a30*/  @!P0 BRA `(.L_x_2850) ;  /* 0x0000000000048947 */ /* 0x000fea0003800000 */
[----:B------:R-:W-:Y:S01]  /*5a40*/  BPT.TRAP 0x1 ;  /* 0x000000040000795c */ /* 0x000fe20000300000 */
.L_x_2850:
[----:B------:R-:W-:Y:S01]  /*5a50*/  IMAD R7, R0, 0x8, R236 ;  /* 0x0000000800077824 */ /* 0x000fe200078e02ec */
[----:B------:R-:W-:-:S04]  /*5a60*/  SHF.L.U32 R20, R4, 0x1f, RZ ;  /* 0x0000001f04147819 */ /* 0x000fc800000006ff */
[----:B------:R1:W2:Y:S01]  /*5a70*/  SYNCS.PHASECHK.TRANS64.TRYWAIT P1, [R7+URZ+0x30c10], R20 ;  /* 0x030c1014070075a7 */ /* 0x0002a2000802017f */
[----:B------:R-:W-:Y:S05]  /*5a80*/  @!P0 BRA `(.L_x_2851) ;  /* 0x0000000000048947 */ /* 0x000fea0003800000 */
[----:B------:R-:W-:Y:S01]  /*5a90*/  BPT.TRAP 0x1 ;  /* 0x000000040000795c */ /* 0x000fe20000300000 */
.L_x_2851:
[----:B------:R-:W-:-:S05]  /*5aa0*/  VIADD R8, R236, 0x10000 ;  /* 0x00010000ec087836 */ /* 0x000fca0000000000 */
[----:B------:R-:W-:-:S04]  /*5ab0*/  SHF.R.U32.HI R8, RZ, 0x4, R8 ;  /* 0x00000004ff087819 */ /* 0x000fc80000011608 */
[----:B------:R-:W-:-:S04]  /*5ac0*/  LOP3.LUT R8, R8, 0x3fff, RZ, 0xc0, !PT ;  /* 0x00003fff08087812 */ /* 0x000fc800078ec0ff */
[----:B------:R-:W-:Y:S01]  /*5ad0*/  LOP3.LUT R9, R8, 0x10000, RZ, 0xfc, !PT ;  /* 0x0001000008097812 */ /* 0x000fe200078efcff */
[----:B--2---:R-:W-:Y:S06]  /*5ae0*/  @P1 BRA `(.L_x_2852) ;  /* 0x0000000000081947 */ /* 0x004fec0003800000 */
[----:B------:R-:W2:Y:S02]  /*5af0*/  SYNCS.PHASECHK.TRANS64.TRYWAIT P1, [R7+URZ+0x30c10], R20 ;  /* 0x030c1014070075a7 */ /* 0x000ea4000802017f */
[----:B--2---:R-:W-:Y:S05]  /*5b00*/  @!P1 BRA `(.L_x_2853) ;  /* 0x0000007800289947 */ /* 0x004fea0003800000 */
.L_x_2852:
        /* <DEDUP_REMOVED lines=27> */
[----:B------:R-:W-:-:S04]  /*5cc0*/  IMAD R9, R3, 0x2, R10 ;  /* 0x0000000203097824 */ /* 0x000fc800078e020a */
        /* <DEDUP_REMOVED lines=35> */
.L_x_2854:
[----:B------:R1:W1:Y:S01]  /*5f00*/  SYNCS.PHASECHK.TRANS64.TRYWAIT P1, [R7+URZ+0x30c30], R20 ;  /* 0x030c3014070075a7 */ /* 0x000262000802017f */
[----:B------:R-:W-:Y:S05]  /*5f10*/  @!P0 BRA `(.L_x_2855) ;  /* 0x0000000000048947 */ /* 0x000fea0003800000 */
[----:B------:R-:W-:Y:S01]  /*5f20*/  BPT.TRAP 0x1 ;  /* 0x000000040000795c */ /* 0x000fe20000300000 */
.L_x_2855:
        /* <DEDUP_REMOVED lines=8> */
.L_x_2856:
        /* <DEDUP_REMOVED lines=9> */
[C---:B------:R-:W-:Y:S01]  /*6040*/  ISETP.GT.AND P1, PT, R6.reuse, 0x8, PT ;  /* 0x000000080600780c */ /* 0x040fe20003f24270 */
[----:B------:R-:W-:Y:S01]  /*6050*/  VIADD R17, R5, 0x8 ;  /* 0x0000000805117836 */ /* 0x000fe20000000000 */
[----:B--2---:R-:W-:Y:S01]  /*6060*/  SHFL.IDX PT, R9, R10, R5, 0x1f ;  /* 0x00001f050a097589 */ /* 0x004fe200000e0000 */
[----:B------:R-:W-:-:S02]  /*6070*/  ISETP.GT.AND P2, PT, R6, RZ, PT ;  /* 0x000000ff0600720c */ /* 0x000fc40003f44270 */
[----:B------:R-:W-:Y:S01]  /*6080*/  FSEL R91, R91, -INF , P1 ;  /* 0xff8000005b5b7808 */ /* 0x000fe20000800000 */
[----:B------:R-:W1:Y:S01]  /*6090*/  SHFL.IDX PT, R11, R10, R14, 0x1f ;  /* 0x00001f0e0a0b7589 */ /* 0x000e6200000e0000 */
[----:B------:R-:W-:Y:S01]  /*60a0*/  HGMMA.64x128x16.F32 R24, gdesc[UR4], RZ, !UPT, gsb0 ;  /* 0x01e00000041879f0 */ /* 0x000fe2000c0008ff */
[----:B------:R-:W-:Y:S01]  /*60b0*/  UIADD3 UR4, UR6, 0x2, URZ ;  /* 0x0000000206047890 */ /* 0x000fe2000fffe03f */
[----:B------:R-:W-:Y:S01]  /*60c0*/  FSEL R88, R88, -INF , P2 ;  /* 0xff80000058587808 */ /* 0x000fe20001000000 */
[----:B------:R-:W-:Y:S01]  /*60d0*/  ULDC UR5, c[0x0][0x744] ;  /* 0x0001d10000057ab9 */ /* 0x000fe20000000800 */
[----:B---3--:R-:W2:Y:S01]  /*60e0*/  SHFL.IDX PT, R18, R233, R5, 0x1f ;  /* 0x00001f05e9127589 */ /* 0x008ea200000e0000 */
[----:B------:R-:W-:Y:S02]  /*60f0*/  FSEL R90, R90, -INF , P1 ;  /* 0xff8000005a5a7808 */ /* 0x000fe40000800000 */
[----:B------:R-:W-:Y:S01]  /*6100*/  FSEL R94, R94, -INF , P1 ;  /* 0xff8000005e5e7808 */ /* 0x000fe20000800000 */
[----:B------:R-:W-:Y:S01]  /*6110*/  UMOV UR10, UR4 ;  /* 0x00000004000a7c82 */ /* 0x000fe20008000000 */
[----:B------:R-:W-:Y:S01]  /*6120*/  FSEL R104, R104, -INF , P2 ;  /* 0xff80000068687808 */ /* 0x000fe20001000000 */
[----:B------:R-:W-:Y:S01]  /*6130*/  SHFL.IDX PT, R22, R233, R17, 0x1f ;  /* 0x00001f11e9167589 */ /* 0x000fe200000e0000 */
[----:B------:R-:W-:-:S02]  /*6140*/  FSEL R101, R101, -INF , P2 ;  /* 0xff80000065657808 */ /* 0x000fc40001000000 */
[----:B------:R-:W-:Y:S02]  /*6150*/  FSEL R92, R92, -INF , P2 ;  /* 0xff8000005c5c7808 */ /* 0x000fe40001000000 */
[----:B------:R-:W-:Y:S02]  /*6160*/  FSEL R103, R103, -INF , P1 ;  /* 0xff80000067677808 */ /* 0x000fe40000800000 */
[----:B------:R-:W-:Y:S02]  /*6170*/  FSEL R106, R106, -INF , P1 ;  /* 0xff8000006a6a7808 */ /* 0x000fe40000800000 */
[----:B------:R-:W-:Y:S02]  /*6180*/  FSEL R93, R93, -INF , P2 ;  /* 0xff8000005d5d7808 */ /* 0x000fe40001000000 */
[----:B------:R-:W-:Y:S01]  /*6190*/  FSEL R116, R116, -INF , P2 ;  /* 0xff80000074747808 */ /* 0x000fe20001000000 */
[----:B-1----:R-:W-:Y:S01]  /*61a0*/  FFMA.FTZ R91, R91, UR5, -R11 ;  /* 0x000000055b5b7c23 */ /* 0x002fe2000801080b */
[--C-:B------:R-:W-:Y:S01]  /*61b0*/  FFMA.FTZ R88, R88, UR5, -R9.reuse ;  /* 0x0000000558587c23 */ /* 0x100fe20008010809 */
[----:B------:R-:W-:Y:S01]  /*61c0*/  FFMA.FTZ R90, R90, UR5, -R9 ;  /* 0x000000055a5a7c23 */ /* 0x000fe20008010809 */
[----:B------:R-:W-:Y:S01]  /*61d0*/  FSEL R118, R118, -INF , P1 ;  /* 0xff80000076767808 */ /* 0x000fe20000800000 */
[----:B------:R1:W-:Y:S01]  /*61e0*/  MUFU.EX2 R230, R91 ;  /* 0x0000005b00e67308 */ /* 0x0003e20000000800 */
[----:B------:R-:W-:-:S02]  /*61f0*/  FSEL R95, R95, -INF , P1 ;  /* 0xff8000005f5f7808 */ /* 0x000fc40000800000 */
[----:B------:R-:W-:Y:S02]  /*6200*/  FSEL R117, R117, -INF , P2 ;  /* 0xff80000075757808 */ /* 0x000fe40001000000 */
[----:B------:R-:W-:Y:S02]  /*6210*/  FSEL R147, R147, -INF , P1 ;  /* 0xff80000093937808 */ /* 0x000fe40000800000 */
[----:B------:R-:W-:Y:S01]  /*6220*/  FSEL R89, R89, -INF , P2 ;  /* 0xff80000059597808 */ /* 0x000fe20001000000 */
[----:B------:R-:W-:Y:S02]  /*6230*/  WARPGROUP.DEPBAR.LE gsb0, 0x0 ;  /* 0x00008000000079c5 */ /* 0x000fe40000010000 */
[----:B------:R-:W-:Y:S01]  /*6240*/  WARPGROUP.ARRIVE ;  /* 0x00000000000079c5 */ /* 0x000fe20000000000 */
[----:B-1----:R-:W-:Y:S01]  /*6250*/  VIADD R91, R5, 0x1c ;  /* 0x0000001c055b7836 */ /* 0x002fe20000000000 */
[----:B------:R-:W-:Y:S01]  /*6260*/  UIADD3 UR4, UR6, 0x4, URZ ;  /* 0x0000000406047890 */ /* 0x000fe2000fffe03f */
[----:B------:R-:W-:Y:S01]  /*6270*/  MUFU.EX2 R222, R88 ;  /* 0x0000005800de7308 */ /* 0x000fe20000000800 */
[----:B------:R-:W-:-:S02]  /*6280*/  FFMA.FTZ R89, R89, UR5, -R11 ;  /* 0x0000000559597c23 */ /* 0x000fc4000801080b */
[----:B------:R-:W-:Y:S05]  /*6290*/  SHFL.IDX PT, R15, R10, R91, 0x1f ;  /* 0x00001f5b0a0f7589 */ /* 0x000fea00000e0000 */
[----:B------:R-:W1:Y:S01]  /*62a0*/  MUFU.EX2 R232, R90 ;  /* 0x0000005a00e87308 */ /* 0x000e620000000800 */
[----:B-----5:R-:W-:Y:S02]  /*62b0*/  R2UR UR8, R12 ;  /* 0x000000000c0872ca */ /* 0x020fe400000e0000 */
[----:B------:R-:W-:Y:S01]  /*62c0*/  R2UR UR9, R13 ;  /* 0x000000000d0972ca */ /* 0x000fe200000e0000 */
[----:B------:R2:W3:Y:S01]  /*62d0*/  SHFL.IDX PT, R12, R10, R17, 0x1f ;  /* 0x00001f110a0c7589 */ /* 0x0004e200000e0000 */
[----:B------:R-:W-:Y:S01]  /*62e0*/  VIADD R13, R5, 0xc ;  /* 0x0000000c050d7836 */ /* 0x000fe20000000000 */
[----:B------:R-:W-:Y:S01]  /*62f0*/  UIADD3 UR6, UR6, 0x6, URZ ;  /* 0x0000000606067890 */ /* 0x000fe2000fffe03f */
[----:B------:R-:W-:Y:S01]  /*6300*/  FSEL R113, R113, -INF , P2 ;  /* 0xff80000071717808 */ /* 0x000fe20001000000 */
[----:B------:R-:W-:Y:S02]  /*6310*/  MUFU.EX2 R225, R89 ;  /* 0x0000005900e17308 */ /* 0x000fe40000000800 */
[----:B------:R5:W1:Y:S06]  /*6320*/  SHFL.IDX PT, R9, R10, R13, 0x1f ;  /* 0x00001f0d0a097589 */ /* 0x000a6c00000e0000 */
[----:B------:R-:W-:Y:S01]  /*6330*/  HGMMA.64x128x16.F32 R24, gdesc[UR8], R24, gsb0 ;  /* 0x01e00000081879f0 */ /* 0x000fe20008000818 */
[----:B----4-:R-:W-:-:S02]  /*6340*/  R2UR UR8, R20 ;  /* 0x00000000140872ca */ /* 0x010fc400000e0000 */
[----:B------:R-:W-:Y:S01]  /*6350*/  R2UR UR9, R21 ;  /* 0x00000000150972ca */ /* 0x000fe200000e0000 */
[----:B------:R-:W-:Y:S01]  /*6360*/  UMOV UR10, UR4 ;  /* 0x00000004000a7c82 */ /* 0x000fe20008000000 */
[----:B------:R-:W-:Y:S01]  /*6370*/  UMOV UR11, 0x40000040 ;  /* 0x40000040000b7882 */ /* 0x000fe20000000000 */
[----:B--2---:R-:W-:Y:S01]  /*6380*/  FFMA.FTZ R17, R104, UR5, -R18 ;  /* 0x0000000568117c23 */ /* 0x004fe20008010812 */
[C---:B------:R-:W-:Y:S01]  /*6390*/  VIADD R104, R5.reuse, 0x18 ;  /* 0x0000001805687836 */ /* 0x040fe20000000000 */
[----:B------:R2:W-:Y:S01]  /*63a0*/  SHFL.IDX PT, R20, R233, R14, 0x1f ;  /* 0x00001f0ee9147589 */ /* 0x0005e200000e0000 */
[--C-:B---3--:R-:W-:Y:S01]  /*63b0*/  FFMA.FTZ R94, R94, UR5, -R12.reuse ;  /* 0x000000055e5e7c23 */ /* 0x108fe2000801080c */
[----:B------:R-:W-:Y:S01]  /*63c0*/  FFMA.FTZ R92, R92, UR5, -R12 ;  /* 0x000000055c5c7c23 */ /* 0x000fe2000801080c */
[----:B------:R-:W-:Y:S01]  /*63d0*/  FFMA.FTZ R18, R106, UR5, -R18 ;  /* 0x000000056a127c23 */ /* 0x000fe20008010812 */
[----:B-----5:R-:W-:Y:S01]  /*63e0*/  VIADD R13, R5, 0x10 ;  /* 0x00000010050d7836 */ /* 0x020fe20000000000 */
[----:B------:R3:W-:Y:S01]  /*63f0*/  MUFU.EX2 R228, R94 ;  /* 0x0000005e00e47308 */ /* 0x0007e20000000800 */
[--C-:B--2---:R-:W-:Y:S01]  /*6400*/  FFMA.FTZ R14, R101, UR5, -R15.reuse ;  /* 0x00000005650e7c23 */ /* 0x104fe2000801080f */
[----:B------:R-:W-:Y:S01]  /*6410*/  FFMA.FTZ R15, R103, UR5, -R15 ;  /* 0x00000005670f7c23 */ /* 0x000fe2000801080f */
[----:B------:R-:W-:-:S02]  /*6420*/  VIADD R103, R5, 0xc ;  /* 0x0000000c05677836 */ /* 0x000fc40000000000 */
[--C-:B-1----:R-:W-:Y:S01]  /*6430*/  FFMA.FTZ R93, R93, UR5, -R9.reuse ;  /* 0x000000055d5d7c23 */ /* 0x102fe20008010809 */
[----:B------:R-:W-:Y:S02]  /*6440*/  VIADD R106, R5, 0x10 ;  /* 0x00000010056a7836 */ /* 0x000fe40000000000 */
[----:B------:R-:W-:Y:S01]  /*6450*/  FFMA.FTZ R95, R95, UR5, -R9 ;  /* 0x000000055f5f7c23 */ /* 0x000fe20008010809 */
[----:B------:R-:W-:Y:S01]  /*6460*/  VIADD R101, R5, 0x14 ;  /* 0x0000001405657836 */ /* 0x000fe20000000000 */
[----:B---3--:R-:W1:Y:S01]  /*6470*/  SHFL.IDX PT, R94, R233, R104, 0x1f ;  /* 0x00001f68e95e7589 */ /* 0x008e6200000e0000 */
[----:B------:R2:W-:Y:S03]  /*6480*/  MUFU.EX2 R229, R92 ;  /* 0x0000005c00e57308 */ /* 0x0005e60000000800 */
[----:B------:R-:W-:Y:S04]  /*6490*/  SHFL.IDX PT, R88, R233, R103, 0x1f ;  /* 0x00001f67e9587589 */ /* 0x000fe800000e0000 */
[----:B------:R-:W-:Y:S04]  /*64a0*/  SHFL.IDX PT, R90, R233, R106, 0x1f ;  /* 0x00001f6ae95a7589 */ /* 0x000fe800000e0000 */
[----:B--2---:R-:W-:Y:S04]  /*64b0*/  SHFL.IDX PT, R92, R233, R101, 0x1f ;  /* 0x00001f65e95c7589 */ /* 0x004fe800000e0000 */
[----:B------:R-:W2:Y:S01]  /*64c0*/  SHFL.IDX PT, R233, R233, R91, 0x1f ;  /* 0x00001f5be9e97589 */ /* 0x000ea200000e0000 */
[----:B------:R1:W-:Y:S03]  /*64d0*/  MUFU.EX2 R227, R93 ;  /* 0x0000005d00e37308 */ /* 0x0003e60000000800 */
[----:B------:R-:W-:Y:S01]  /*64e0*/  SHFL.IDX PT, R11, R10, R13, 0x1f ;  /* 0x00001f0d0a0b7589 */ /* 0x000fe200000e0000 */
[--C-:B-1----:R-:W-:Y:S01]  /*64f0*/  FFMA.FTZ R93, R116, UR5, -R94.reuse ;  /* 0x00000005745d7c23 */ /* 0x102fe2000801085e */
[----:B------:R-:W-:Y:S01]  /*6500*/  FFMA.FTZ R94, R118, UR5, -R94 ;  /* 0x00000005765e7c23 */ /* 0x000fe2000801085e */
[----:B------:R-:W-:Y:S01]  /*6510*/  FSEL R118, R145, -INF , P2 ;  /* 0xff80000091767808 */ /* 0x000fe20001000000 */
[----:B------:R-:W-:Y:S01]  /*6520*/  VIADD R145, R5, 0x14 ;  /* 0x0000001405917836 */ /* 0x000fe20000000000 */
[----:B------:R2:W-:Y:S02]  /*6530*/  MUFU.EX2 R226, R95 ;  /* 0x0000005f00e27308 */ /* 0x0005e40000000800 */
[----:B--2---:R-:W-:-:S02]  /*6540*/  FFMA.FTZ R95, R117, UR5, -R233 ;  /* 0x00000005755f7c23 */ /* 0x004fc400080108e9 */
[----:B------:R-:W1:Y:S01]  /*6550*/  SHFL.IDX PT, R117, R218, R145, 0x1f ;  /* 0x00001f91da757589 */ /* 0x000e6200000e0000 */
[----:B------:R-:W-:Y:S02]  /*6560*/  WARPGROUP.DEPBAR.LE gsb0, 0x0 ;  /* 0x00008000000079c5 */ /* 0x000fe40000010000 */
[----:B------:R-:W-:-:S06]  /*6570*/  WARPGROUP.ARRIVE ;  /* 0x00000000000079c5 */ /* 0x000fcc0000000000 */
[----:B------:R-:W-:Y:S01]  /*6580*/  HGMMA.64x128x16.F32 R24, gdesc[UR8], R24, gsb0 ;  /* 0x01e00000081879f0 */ /* 0x000fe20008000818 */
[--C-:B-1----:R-:W-:Y:S01]  /*6590*/  FFMA.FTZ R118, R118, UR5, -R117.reuse ;  /* 0x0000000576767c23 */ /* 0x102fe20008010875 */
[----:B------:R-:W-:Y:S02]  /*65a0*/  FFMA.FTZ R117, R147, UR5, -R117 ;  /* 0x0000000593757c23 */ /* 0x000fe40008010875 */
[----:B------:R-:W2:Y:S01]  /*65b0*/  LDL R147, [R1+0x38] ;  /* 0x0000380001937983 */ /* 0x000ea20000100800 */
[----:B------:R-:W-:Y:S02]  /*65c0*/  R2UR UR8, R234 ;  /* 0x00000000ea0872ca */ /* 0x000fe400000e0000 */
[----:B------:R-:W-:Y:S01]  /*65d0*/  R2UR UR9, R235 ;  /* 0x00000000eb0972ca */ /* 0x000fe200000e0000 */
[----:B------:R-:W-:Y:S01]  /*65e0*/  UMOV UR10, UR6 ;  /* 0x00000006000a7c82 */ /* 0x000fe20008000000 */
[----:B------:R-:W-:Y:S01]  /*65f0*/  UMOV UR11, 0x40000040 ;  /* 0x40000040000b7882 */ /* 0x000fe20000000000 */
[----:B------:R-:W-:-:S05]  /*6600*/  VIADD R13, R5, 0x14 ;  /* 0x00000014050d7836 */ /* 0x000fca0000000000 */
[----:B------:R1:W3:Y:S02]  /*6610*/  SHFL.IDX PT, R12, R10, R13, 0x1f ;  /* 0x00001f0d0a0c7589 */ /* 0x0002e400000e0000 */
[----:B-1----:R-:W-:-:S06]  /*6620*/  VIADD R13, R5, 0x18 ;  /* 0x00000018050d7836 */ /* 0x002fcc0000000000 */
[----:B------:R3:W1:Y:S01]  /*6630*/  SHFL.IDX PT, R13, R10, R13, 0x1f ;  /* 0x00001f0d0a0d7589 */ /* 0x00066200000e0000 */
[----:B------:R-:W-:Y:S02]  /*6640*/  WARPGROUP.DEPBAR.LE gsb0, 0x0 ;  /* 0x00008000000079c5 */ /* 0x000fe40000010000 */
[----:B------:R-:W-:-:S06]  /*6650*/  WARPGROUP.ARRIVE ;  /* 0x00000000000079c5 */ /* 0x000fcc0000000000 */
[----:B------:R-:W-:Y:S01]  /*6660*/  HGMMA.64x128x16.F32 R24, gdesc[UR8], R24, gsb0 ;  /* 0x01e00000081879f0 */ /* 0x000fe20008000818 */
[----:B------:R-:W4:Y:S01]  /*6670*/  SHFL.IDX PT, R103, R223, R103, 0x1f ;  /* 0x00001f67df677589 */ /* 0x000f2200000e0000 */
[----:B------:R-:W-:Y:S02]  /*6680*/  FSEL R96, R96, -INF , P2 ;  /* 0xff80000060607808 */ /* 0x000fe40001000000 */
[----:B------:R-:W-:Y:S01]  /*6690*/  FSEL R98, R98, -INF , P1 ;  /* 0xff80000062627808 */ /* 0x000fe20000800000 */
[----:B------:R-:W-:Y:S01]  /*66a0*/  FFMA.FTZ R91, R113, UR5, -R92 ;  /* 0x00000005715b7c23 */ /* 0x000fe2000801085c */
[----:B------:R-:W-:Y:S02]  /*66b0*/  FSEL R97, R97, -INF , P2 ;  /* 0xff80000061617808 */ /* 0x000fe40001000000 */
[----:B------:R-:W-:Y:S02]  /*66c0*/  FSEL R99, R99, -INF , P1 ;  /* 0xff80000063637808 */ /* 0x000fe40000800000 */
[----:B------:R-:W-:Y:S01]  /*66d0*/  FSEL R108, R108, -INF , P2 ;  /* 0xff8000006c6c7808 */ /* 0x000fe20001000000 */
[----:B------:R-:W-:Y:S01]  /*66e0*/  VIADD R113, R5, 0x4 ;  /* 0x0000000405717836 */ /* 0x000fe20000000000 */
[----:B------:R-:W-:-:S02]  /*66f0*/  FSEL R100, R100, -INF , P2 ;  /* 0xff80000064647808 */ /* 0x000fc40001000000 */
[----:B------:R-:W-:Y:S02]  /*6700*/  FSEL R110, R110, -INF , P1 ;  /* 0xff8000006e6e7808 */ /* 0x000fe40000800000 */
[----:B------:R-:W-:Y:S01]  /*6710*/  FSEL R112, R112, -INF , P2 ;  /* 0xff80000070707808 */ /* 0x000fe20001000000 */
[--C-:B------:R-:W-:Y:S01]  /*6720*/  FFMA.FTZ R96, R96, UR5, -R11.reuse ;  /* 0x0000000560607c23 */ /* 0x100fe2000801080b */
[----:B------:R-:W-:Y:S01]  /*6730*/  FSEL R114, R114, -INF , P1 ;  /* 0xff80000072727808 */ /* 0x000fe20000800000 */
[----:B------:R-:W-:Y:S01]  /*6740*/  FFMA.FTZ R9, R98, UR5, -R11 ;  /* 0x0000000562097c23 */ /* 0x000fe2000801080b */
[--C-:B---3--:R-:W-:Y:S01]  /*6750*/  FFMA.FTZ R10, R97, UR5, -R12.reuse ;  /* 0x00000005610a7c23 */ /* 0x108fe2000801080c */
[----:B------:R-:W-:Y:S01]  /*6760*/  FFMA.FTZ R11, R99, UR5, -R12 ;  /* 0x00000005630b7c23 */ /* 0x000fe2000801080c */
[--C-:B------:R-:W-:Y:S01]  /*6770*/  FFMA.FTZ R21, R108, UR5, -R22.reuse ;  /* 0x000000056c157c23 */ /* 0x100fe20008010816 */
[----:B-1----:R-:W-:Y:S01]  /*6780*/  FFMA.FTZ R12, R100, UR5, -R13 ;  /* 0x00000005640c7c23 */ /* 0x002fe2000801080d */
[----:B------:R-:W-:Y:S01]  /*6790*/  FFMA.FTZ R22, R110, UR5, -R22 ;  /* 0x000000056e167c23 */ /* 0x000fe20008010816 */
[--C-:B------:R-:W-:Y:S01]  /*67a0*/  FFMA.FTZ R89, R112, UR5, -R90.reuse ;  /* 0x0000000570597c23 */ /* 0x100fe2000801085a */
[----:B------:R-:W1:Y:S01]  /*67b0*/  SHFL.IDX PT, R100, R223, R113, 0x1f ;  /* 0x00001f71df647589 */ /* 0x000e6200000e0000 */
[----:B------:R-:W-:Y:S01]  /*67c0*/  FSEL R102, R102, -INF , P1 ;  /* 0xff80000066667808 */ /* 0x000fe20000800000 */
[----:B------:R-:W-:-:S02]  /*67d0*/  FFMA.FTZ R90, R114, UR5, -R90 ;  /* 0x00000005725a7c23 */ /* 0x000fc4000801085a */
[----:B------:R3:W5:Y:S01]  /*67e0*/  SHFL.IDX PT, R110, R223, R104, 0x1f ;  /* 0x00001f68df6e7589 */ /* 0x00076200000e0000 */
[----:B------:R-:W-:Y:S01]  /*67f0*/  VIADD R114, R5, 0x8 ;  /* 0x0000000805727836 */ /* 0x000fe20000000000 */
[----:B------:R-:W-:Y:S02]  /*6800*/  FSEL R109, R109, -INF , P2 ;  /* 0xff8000006d6d7808 */ /* 0x000fe40001000000 */
[----:B------:R-:W5:Y:S01]  /*6810*/  SHFL.IDX PT, R98, R223, R5, 0x1f ;  /* 0x00001f05df627589 */ /* 0x000f6200000e0000 */
[----:B------:R-:W-:-:S03]  /*6820*/  FFMA.FTZ R13, R102, UR5, -R13 ;  /* 0x00000005660d7c23 */ /* 0x000fc6000801080d */
[----:B------:R5:W5:Y:S01]  /*6830*/  SHFL.IDX PT, R108, R223, R101, 0x1f ;  /* 0x00001f65df6c7589 */ /* 0x000b6200000e0000 */
[----:B------:R-:W-:Y:S01]  /*6840*/  FFMA.FTZ R23, R109, UR5, -R88 ;  /* 0x000000056d177c23 */ /* 0x000fe20008010858 */
[----:B------:R-:W-:Y:S02]  /*6850*/  FSEL R109, R125, -INF , P2 ;  /* 0xff8000007d6d7808 */ /* 0x000fe40001000000 */
[----:B------:R-:W5:Y:S01]  /*6860*/  SHFL.IDX PT, R102, R223, R114, 0x1f ;  /* 0x00001f72df667589 */ /* 0x000f6200000e0000 */
[----:B---3--:R-:W-:Y:S02]  /*6870*/  FSEL R104, R127, -INF , P1 ;  /* 0xff8000007f687808 */ /* 0x008fe40000800000 */
[----:B------:R-:W-:Y:S01]  /*6880*/  FSEL R119, R119, -INF , P1 ;  /* 0xff80000077777808 */ /* 0x000fe20000800000 */
[--C-:B----4-:R-:W-:Y:S01]  /*6890*/  FFMA.FTZ R109, R109, UR5, -R103.reuse ;  /* 0x000000056d6d7c23 */ /* 0x110fe20008010867 */
[----:B------:R-:W-:Y:S01]  /*68a0*/  FSEL R105, R105, -INF , P2 ;  /* 0xff80000069697808 */ /* 0x000fe20001000000 */
[----:B------:R-:W-:Y:S01]  /*68b0*/  FFMA.FTZ R104, R104, UR5, -R103 ;  /* 0x0000000568687c23 */ /* 0x000fe20008010867 */
[----:B------:R-:W-:Y:S01]  /*68c0*/  FSEL R107, R107, -INF , P1 ;  /* 0xff8000006b6b7808 */ /* 0x000fe20000800000 */
[----:B------:R3:W-:Y:S01]  /*68d0*/  MUFU.EX2 R224, R96 ;  /* 0x0000006000e07308 */ /* 0x0007e20000000800 */
[----:B------:R-:W-:Y:S01]  /*68e0*/  FSEL R99, R121, -INF , P2 ;  /* 0xff80000079637808 */ /* 0x000fe20001000000 */
[----:B------:R-:W-:Y:S01]  /*68f0*/  FFMA.FTZ R19, R105, UR5, -R20 ;  /* 0x0000000569137c23 */ /* 0x000fe20008010814 */
[----:B------:R-:W-:-:S02]  /*6900*/  FSEL R123, R123, -INF , P1 ;  /* 0xff8000007b7b7808 */ /* 0x000fc40000800000 */
[----:B------:R-:W-:-:S03]  /*6910*/  FSEL R134, R134, -INF , P1 ;  /* 0xff80000086867808 */ /* 0x000fc60000800000 */
[----:B------:R4:W-:Y:S01]  /*6920*/  MUFU.EX2 R103, R109 ;  /* 0x0000006d00677308 */ /* 0x0009e20000000800 */
[----:B---3--:R-:W-:Y:S01]  /*6930*/  FFMA.FTZ R96, R119, UR5, -R233 ;  /* 0x0000000577607c23 */ /* 0x008fe200080108e9 */
[----:B------:R-:W-:Y:S02]  /*6940*/  VIADD R233, R5, 0x1c ;  /* 0x0000001c05e97836 */ /* 0x000fe40000000000 */
[----:B------:R-:W-:Y:S01]  /*6950*/  FFMA.FTZ R20, R107, UR5, -R20 ;  /* 0x000000056b147c23 */ /* 0x000fe20008010814 */
[----:B------:R-:W-:Y:S01]  /*6960*/  FSEL R120, R120, -INF , P2 ;  /* 0xff80000078787808 */ /* 0x000fe20001000000 */
[----:B------:R-:W3:Y:S01]  /*6970*/  SHFL.IDX PT, R106, R223, R106, 0x1f ;  /* 0x00001f6adf6a7589 */ /* 0x000ee200000e0000 */
[----:B----4-:R-:W-:Y:S01]  /*6980*/  FSEL R109, R132, -INF , P2 ;  /* 0xff800000846d7808 */ /* 0x010fe20001000000 */
[--C-:B-1----:R-:W-:Y:S01]  /*6990*/  FFMA.FTZ R99, R99, UR5, -R100.reuse ;  /* 0x0000000563637c23 */ /* 0x102fe20008010864 */
[----:B------:R-:W-:Y:S01]  /*69a0*/  FSEL R107, R129, -INF , P2 ;  /* 0xff800000816b7808 */ /* 0x000fe20001000000 */
[----:B------:R-:W-:Y:S01]  /*69b0*/  FFMA.FTZ R100, R123, UR5, -R100 ;  /* 0x000000057b647c23 */ /* 0x000fe20008010864 */
[----:B------:R-:W-:Y:S01]  /*69c0*/  FSEL R131, R131, -INF , P1 ;  /* 0xff80000083837808 */ /* 0x000fe20000800000 */
[--C-:B-----5:R-:W-:Y:S01]  /*69d0*/  FFMA.FTZ R109, R109, UR5, -R110.reuse ;  /* 0x000000056d6d7c23 */ /* 0x120fe2000801086e */
[----:B------:R-:W-:Y:S01]  /*69e0*/  SHFL.IDX PT, R112, R223, R233, 0x1f ;  /* 0x00001fe9df707589 */ /* 0x000fe200000e0000 */
[----:B------:R-:W-:Y:S01]  /*69f0*/  FFMA.FTZ R110, R134, UR5, -R110 ;  /* 0x00000005866e7c23 */ /* 0x000fe2000801086e */
[----:B------:R-:W-:-:S02]  /*6a00*/  FSEL R111, R111, -INF , P1 ;  /* 0xff8000006f6f7808 */ /* 0x000fc40000800000 */
[----:B------:R-:W-:Y:S01]  /*6a10*/  FSEL R101, R124, -INF , P2 ;  /* 0xff8000007c657808 */ /* 0x000fe20001000000 */
[----:B------:R1:W-:Y:S01]  /*6a20*/  SHFL.IDX PT, R134, R218, R113, 0x1f ;  /* 0x00001f71da867589 */ /* 0x0003e200000e0000 */
[----:B------:R-:W-:Y:S01]  /*6a30*/  FSEL R126, R126, -INF , P1 ;  /* 0xff8000007e7e7808 */ /* 0x000fe20000800000 */
[----:B------:R-:W-:Y:S02]  /*6a40*/  FFMA.FTZ R97, R120, UR5, -R98 ;  /* 0x0000000578617c23 */ /* 0x000fe40008010862 */
[----:B------:R4:W-:Y:S01]  /*6a50*/  SHFL.IDX PT, R123, R218, R114, 0x1f ;  /* 0x00001f72da7b7589 */ /* 0x0009e200000e0000 */
[--C-:B------:R-:W-:Y:S01]  /*6a60*/  FFMA.FTZ R107, R107, UR5, -R108.reuse ;  /* 0x000000056b6b7c23 */ /* 0x100fe2000801086c */
[----:B------:R-:W-:Y:S01]  /*6a70*/  FFMA.FTZ R108, R131, UR5, -R108 ;  /* 0x00000005836c7c23 */ /* 0x000fe2000801086c */
[----:B------:R-:W-:Y:S02]  /*6a80*/  FSEL R120, R144, -INF , P2 ;  /* 0xff80000090787808 */ /* 0x000fe40001000000 */
[----:B-1----:R-:W-:Y:S01]  /*6a90*/  FSEL R113, R151, -INF , P1 ;  /* 0xff80000097717808 */ /* 0x002fe20000800000 */
[----:B------:R-:W-:Y:S01]  /*6aa0*/  VIADD R151, R5, 0x4 ;  /* 0x0000000405977836 */ /* 0x000fe20000000000 */
[----:B----4-:R-:W-:Y:S01]  /*6ab0*/  FSEL R114, R149, -INF , P2 ;  /* 0xff80000095727808 */ /* 0x010fe20001000000 */
[C---:B------:R-:W-:Y:S01]  /*6ac0*/  VIADD R149, R5.reuse, 0x8 ;  /* 0x0000000805957836 */ /* 0x040fe20000000000 */
[----:B------:R-:W-:Y:S01]  /*6ad0*/  SHFL.IDX PT, R131, R218, R5, 0x1f ;  /* 0x00001f05da837589 */ /* 0x000fe200000e0000 */
[----:B------:R-:W-:Y:S01]  /*6ae0*/  VIADD R144, R5, 0xc ;  /* 0x0000000c05907836 */ /* 0x000fe20000000000 */
[----:B------:R-:W-:-:S02]  /*6af0*/  WARPGROUP.DEPBAR.LE gsb0, 0x0 ;  /* 0x00008000000079c5 */ /* 0x000fc40000010000 */
[----:B------:R-:W1:Y:S04]  /*6b00*/  LDS R216, [R216+0x400] ;  /* 0x00040000d8d87984 */ /* 0x000e680000000800 */
[----:B------:R-:W-:Y:S04]  /*6b10*/  LDS R220, [R220+0x400] ;  /* 0x00040000dcdc7984 */ /* 0x000fe80000000800 */
[----:B------:R-:W-:Y:S01]  /*6b20*/  LDS R219, [R219+0x400] ;  /* 0x00040000dbdb7984 */ /* 0x000fe20000000800 */
[----:B------:R-:W-:Y:S01]  /*6b30*/  FSEL R116, R148, -INF , P2 ;  /* 0xff80000094747808 */ /* 0x000fe20001000000 */
[----:B------:R-:W-:Y:S01]  /*6b40*/  FFMA.FTZ R88, R111, UR5, -R88 ;  /* 0x000000056f587c23 */ /* 0x000fe20008010858 */
[----:B------:R-:W-:Y:S01]  /*6b50*/  FFMA.FTZ R101, R101, UR5, -R102 ;  /* 0x0000000565657c23 */ /* 0x000fe20008010866 */
[----:B------:R-:W-:-:S02]  /*6b60*/  VIADD R148, R5, 0x10 ;  /* 0x0000001005947836 */ /* 0x000fc40000000000 */
[----:B------:R-:W-:Y:S01]  /*6b70*/  FFMA.FTZ R102, R126, UR5, -R102 ;  /* 0x000000057e667c23 */ /* 0x000fe20008010866 */
[----:B------:R-:W-:Y:S02]  /*6b80*/  FSEL R111, R133, -INF , P2 ;  /* 0xff800000856f7808 */ /* 0x000fe40001000000 */
[----:B------:R-:W-:Y:S02]  /*6b90*/  FSEL R105, R128, -INF , P2 ;  /* 0xff80000080697808 */ /* 0x000fe40001000000 */
[----:B------:R-:W-:Y:S01]  /*6ba0*/  FSEL R130, R130, -INF , P1 ;  /* 0xff80000082827808 */ /* 0x000fe20000800000 */
[----:B------:R-:W-:Y:S01]  /*6bb0*/  SHFL.IDX PT, R121, R218, R144, 0x1f ;  /* 0x00001f90da797589 */ /* 0x000fe200000e0000 */
[----:B------:R-:W-:Y:S01]  /*6bc0*/  FSEL R135, R135, -INF , P1 ;  /* 0xff80000087877808 */ /* 0x000fe20000800000 */
[--C-:B---3--:R-:W-:Y:S02]  /*6bd0*/  FFMA.FTZ R105, R105, UR5, -R106.reuse ;  /* 0x0000000569697c23 */ /* 0x108fe4000801086a */
[----:B------:R-:W-:Y:S01]  /*6be0*/  LDS R221, [R221+0x400] ;  /* 0x00040000dddd7984 */ /* 0x000fe20000000800 */
[----:B------:R-:W-:-:S03]  /*6bf0*/  FFMA.FTZ R106, R130, UR5, -R106 ;  /* 0x00000005826a7c23 */ /* 0x000fc6000801086a */
[----:B-1----:R-:W1:Y:S04]  /*6c00*/  SHFL.IDX PT, R124, R216, R5, 0x1f ;  /* 0x00001f05d87c7589 */ /* 0x002e6800000e0000 */
[----:B------:R-:W3:Y:S04]  /*6c10*/  SHFL.IDX PT, R126, R216, R151, 0x1f ;  /* 0x00001f97d87e7589 */ /* 0x000ee800000e0000 */
[----:B------:R-:W4:Y:S04]  /*6c20*/  SHFL.IDX PT, R133, R216, R149, 0x1f ;  /* 0x00001f95d8857589 */ /* 0x000f2800000e0000 */
[----:B------:R-:W5:Y:S04]  /*6c30*/  SHFL.IDX PT, R127, R216, R144, 0x1f ;  /* 0x00001f90d87f7589 */ /* 0x000f6800000e0000 */
[----:B------:R-:W5:Y:S01]  /*6c40*/  SHFL.IDX PT, R129, R216, R148, 0x1f ;  /* 0x00001f94d8817589 */ /* 0x000f6200000e0000 */
[--C-:B------:R-:W-:Y:S01]  /*6c50*/  FFMA.FTZ R111, R111, UR5, -R112.reuse ;  /* 0x000000056f6f7c23 */ /* 0x100fe20008010870 */
[----:B------:R-:W-:Y:S01]  /*6c60*/  FSEL R130, R136, -INF , P2 ;  /* 0xff80000088827808 */ /* 0x000fe20001000000 */
[----:B------:R-:W-:Y:S01]  /*6c70*/  FFMA.FTZ R112, R135, UR5, -R112 ;  /* 0x0000000587707c23 */ /* 0x000fe20008010870 */
[----:B------:R-:W-:-:S02]  /*6c80*/  FSEL R135, R137, -INF , P2 ;  /* 0xff80000089877808 */ /* 0x000fc40001000000 */
[----:B------:R-:W-:Y:S01]  /*6c90*/  FSEL R125, R140, -INF , P2 ;  /* 0xff8000008c7d7808 */ /* 0x000fe20001000000 */
[----:B------:R-:W-:Y:S01]  /*6ca0*/  FFMA.FTZ R130, R130, UR5, -R131 ;  /* 0x0000000582827c23 */ /* 0x000fe20008010883 */
[----:B------:R-:W-:Y:S01]  /*6cb0*/  FSEL R142, R142, -INF , P1 ;  /* 0xff8000008e8e7808 */ /* 0x000fe20000800000 */
[----:B------:R-:W-:Y:S01]  /*6cc0*/  FFMA.FTZ R135, R135, UR5, -R134 ;  /* 0x0000000587877c23 */ /* 0x000fe20008010886 */
[----:B------:R-:W-:Y:S01]  /*6cd0*/  FSEL R139, R139, -INF , P1 ;  /* 0xff8000008b8b7808 */ /* 0x000fe20000800000 */
[--C-:B-1----:R-:W-:Y:S01]  /*6ce0*/  FADD.FTZ R24, R24, -R124.reuse ;  /* 0x8000007c18187221 */ /* 0x102fe20000010000 */
[----:B------:R-:W-:Y:S01]  /*6cf0*/  FSEL R138, R138, -INF , P1 ;  /* 0xff8000008a8a7808 */ /* 0x000fe20000800000 */
[----:B------:R-:W-:Y:S01]  /*6d00*/  FADD.FTZ R26, R26, -R124 ;  /* 0x8000007c1a1a7221 */ /* 0x000fe20000010000 */
[--C-:B---3--:R-:W-:Y:S01]  /*6d10*/  FADD.FTZ R124, R25, -R126.reuse ;  /* 0x8000007e197c7221 */ /* 0x108fe20000010000 */
[----:B------:R-:W-:Y:S01]  /*6d20*/  FSEL R122, R122, -INF , P1 ;  /* 0xff8000007a7a7808 */ /* 0x000fe20000800000 */
[----:B----4-:R-:W-:Y:S01]  /*6d30*/  FADD.FTZ R128, R28, -R133 ;  /* 0x800000851c807221 */ /* 0x010fe20000010000 */
[----:B------:R-:W-:Y:S01]  /*6d40*/  FADD.FTZ R126, R27, -R126 ;  /* 0x8000007e1b7e7221 */ /* 0x000fe20000010000 */
[----:B------:R1:W-:Y:S01]  /*6d50*/  MUFU.EX2 R28, R130 ;  /* 0x00000082001c7308 */ /* 0x0003e20000000800 */
[----:B------:R-:W-:Y:S01]  /*6d60*/  FFMA.FTZ R125, R125, UR5, -R123 ;  /* 0x000000057d7d7c23 */ /* 0x000fe2000801087b */
[----:B-----5:R-:W-:Y:S01]  /*6d70*/  FADD.FTZ R27, R31, -R127 ;  /* 0x8000007f1f1b7221 */ /* 0x020fe20000010000 */
[----:B------:R-:W-:Y:S01]  /*6d80*/  FFMA.FTZ R123, R142, UR5, -R123 ;  /* 0x000000058e7b7c23 */ /* 0x000fe2000801087b */
[----:B------:R-:W-:Y:S01]  /*6d90*/  SHFL.IDX PT, R132, R216, R145, 0x1f ;  /* 0x00001f91d8847589 */ /* 0x000fe200000e0000 */
[----:B------:R-:W-:Y:S01]  /*6da0*/  FADD.FTZ R25, R30, -R133 ;  /* 0x800000851e197221 */ /* 0x000fe20000010000 */
[----:B------:R-:W-:Y:S01]  /*6db0*/  FFMA.FTZ R131, R138, UR5, -R131 ;  /* 0x000000058a837c23 */ /* 0x000fe20008010883 */
[----:B------:R-:W-:Y:S01]  /*6dc0*/  FFMA.FTZ R134, R139, UR5, -R134 ;  /* 0x000000058b867c23 */ /* 0x000fe20008010886 */
[----:B-1----:R-:W-:Y:S01]  /*6dd0*/  FADD.FTZ R130, R29, -R127 ;  /* 0x8000007f1d827221 */ /* 0x002fe20000010000 */
[----:B------:R-:W-:Y:S01]  /*6de0*/  FADD.FTZ R127, R32, -R129 ;  /* 0x80000081207f7221 */ /* 0x000fe20000010000 */
[----:B------:R-:W1:Y:S01]  /*6df0*/  SHFL.IDX PT, R142, R216, R233, 0x1f ;  /* 0x00001fe9d88e7589 */ /* 0x000e6200000e0000 */
[----:B------:R3:W-:Y:S01]  /*6e00*/  MUFU.EX2 R30, R135 ;  /* 0x00000087001e7308 */ /* 0x0007e20000000800 */
[----:B------:R-:W-:-:S02]  /*6e10*/  FFMA.FTZ R98, R122, UR5, -R98 ;  /* 0x000000057a627c23 */ /* 0x000fc40008010862 */
[----:B------:R-:W4:Y:S01]  /*6e20*/  SHFL.IDX PT, R32, R220, R145, 0x1f ;  /* 0x00001f91dc207589 */ /* 0x000f2200000e0000 */
[----:B------:R-:W-:-:S03]  /*6e30*/  FSEL R122, R141, -INF , P2 ;  /* 0xff8000008d7a7808 */ /* 0x000fc60001000000 */
[----:B------:R-:W5:Y:S01]  /*6e40*/  SHFL.IDX PT, R139, R220, R149, 0x1f ;  /* 0x00001f95dc8b7589 */ /* 0x000f6200000e0000 */
[----:B------:R-:W-:-:S03]  /*6e50*/  FSEL R143, R143, -INF , P1 ;  /* 0xff8000008f8f7808 */ /* 0x000fc60000800000 */
[----:B------:R-:W5:Y:S04]  /*6e60*/  SHFL.IDX PT, R138, R220, R148, 0x1f ;  /* 0x00001f94dc8a7589 */ /* 0x000f6800000e0000 */
[----:B---3--:R-:W3:Y:S01]  /*6e70*/  SHFL.IDX PT, R135, R219, R5, 0x1f ;  /* 0x00001f05db877589 */ /* 0x008ee200000e0000 */
[----:B------:R-:W-:-:S03]  /*6e80*/  VIADD R223, R5, 0x18 ;  /* 0x0000001805df7836 */ /* 0x000fc60000000000 */
[----:B------:R-:W3:Y:S01]  /*6e90*/  SHFL.IDX PT, R137, R220, R144, 0x1f ;  /* 0x00001f90dc897589 */ /* 0x000ee200000e0000 */
[--C-:B------:R-:W-:Y:S01]  /*6ea0*/  FFMA.FTZ R122, R122, UR5, -R121.reuse ;  /* 0x000000057a7a7c23 */ /* 0x100fe20008010879 */
[----:B------:R-:W-:Y:S02]  /*6eb0*/  FFMA.FTZ R121, R143, UR5, -R121 ;  /* 0x000000058f797c23 */ /* 0x000fe40008010879 */
[----:B------:R-:W2:Y:S04]  /*6ec0*/  SHFL.IDX PT, R143, R216, R223, 0x1f ;  /* 0x00001fdfd88f7589 */ /* 0x000ea800000e0000 */
[----:B------:R-:W2:Y:S01]  /*6ed0*/  SHFL.IDX PT, R136, R220, R223, 0x1f ;  /* 0x00001fdfdc887589 */ /* 0x000ea200000e0000 */
[----:B------:R5:W-:Y:S01]  /*6ee0*/  MUFU.EX2 R29, R131 ;  /* 0x00000083001d7308 */ /* 0x000be20000000800 */
[----:B------:R-:W-:Y:S01]  /*6ef0*/  FSEL R115, R115, -INF , P1 ;  /* 0xff80000073737808 */ /* 0x000fe20000800000 */
[--C-:B-1----:R-:W-:Y:S01]  /*6f00*/  FADD.FTZ R37, R37, -R142.reuse ;  /* 0x8000008e25257221 */ /* 0x102fe20000010000 */
[----:B------:R-:W-:Y:S01]  /*6f10*/  FADD.FTZ R39, R39, -R142 ;  /* 0x8000008e27277221 */ /* 0x000fe20000010000 */
[--C-:B----4-:R-:W-:Y:S01]  /*6f20*/  FADD.FTZ R49, R49, -R32.reuse ;  /* 0x8000002031317221 */ /* 0x110fe20000010000 */
[----:B------:R-:W-:Y:S01]  /*6f30*/  FADD.FTZ R51, R51, -R32 ;  /* 0x8000002033337221 */ /* 0x000fe20000010000 */
[----:B------:R-:W1:Y:S01]  /*6f40*/  SHFL.IDX PT, R119, R218, R148, 0x1f ;  /* 0x00001f94da777589 */ /* 0x000e6200000e0000 */
[--C-:B-----5:R-:W-:Y:S01]  /*6f50*/  FADD.FTZ R44, R44, -R139.reuse ;  /* 0x8000008b2c2c7221 */ /* 0x120fe20000010000 */
[----:B------:R4:W-:Y:S01]  /*6f60*/  MUFU.EX2 R31, R134 ;  /* 0x00000086001f7308 */ /* 0x0009e20000000800 */
[--C-:B------:R-:W-:Y:S01]  /*6f70*/  FADD.FTZ R131, R33, -R132.reuse ;  /* 0x8000008421837221 */ /* 0x100fe20000010000 */
[----:B------:R-:W-:Y:S01]  /*6f80*/  FADD.FTZ R132, R35, -R132 ;  /* 0x8000008423847221 */ /* 0x000fe20000010000 */
[----:B------:R-:W-:Y:S01]  /*6f90*/  FADD.FTZ R46, R46, -R139 ;  /* 0x8000008b2e2e7221 */ /* 0x000fe20000010000 */
[--C-:B------:R-:W-:Y:S01]  /*6fa0*/  FADD.FTZ R48, R48, -R138.reuse ;  /* 0x8000008a30307221 */ /* 0x100fe20000010000 */
[----:B------:R-:W-:Y:S01]  /*6fb0*/  FADD.FTZ R50, R50, -R138 ;  /* 0x8000008a32327221 */ /* 0x000fe20000010000 */
[----:B------:R-:W-:Y:S01]  /*6fc0*/  SHFL.IDX PT, R35, R219, R144, 0x1f ;  /* 0x00001f90db237589 */ /* 0x000fe200000e0000 */
[--C-:B---3--:R-:W-:Y:S01]  /*6fd0*/  FADD.FTZ R56, R56, -R135.reuse ;  /* 0x8000008738387221 */ /* 0x108fe20000010000 */
[----:B------:R3:W-:Y:S01]  /*6fe0*/  MUFU.EX2 R32, R125 ;  /* 0x0000007d00207308 */ /* 0x0007e20000000800 */
[----:B------:R-:W-:Y:S01]  /*6ff0*/  FADD.FTZ R58, R58, -R135 ;  /* 0x800000873a3a7221 */ /* 0x000fe20000010000 */
[----:B----4-:R-:W-:Y:S01]  /*7000*/  SHFL.IDX PT, R134, R219, R145, 0x1f ;  /* 0x00001f91db867589 */ /* 0x010fe200000e0000 */
[--C-:B------:R-:W-:Y:S01]  /*7010*/  FADD.FTZ R45, R45, -R137.reuse ;  /* 0x800000892d2d7221 */ /* 0x100fe20000010000 */
[----:B------:R-:W-:-:S02]  /*7020*/  FADD.FTZ R47, R47, -R137 ;  /* 0x800000892f2f7221 */ /* 0x000fc40000010000 */
[----:B------:R-:W-:Y:S01]  /*7030*/  SHFL.IDX PT, R142, R221, R145, 0x1f ;  /* 0x00001f91dd8e7589 */ /* 0x000fe200000e0000 */
[----:B------:R-:W-:-:S03]  /*7040*/  FFMA.FTZ R92, R115, UR5, -R92 ;  /* 0x00000005735c7c23 */ /* 0x000fc6000801085c */
[----:B---3--:R-:W-:Y:S04]  /*7050*/  SHFL.IDX PT, R125, R221, R5, 0x1f ;  /* 0x00001f05dd7d7589 */ /* 0x008fe800000e0000 */
[----:B------:R-:W-:Y:S04]  /*7060*/  SHFL.IDX PT, R135, R221, R151, 0x1f ;  /* 0x00001f97dd877589 */ /* 0x000fe800000e0000 */
[----:B------:R-:W-:Y:S04]  /*7070*/  SHFL.IDX PT, R139, R221, R149, 0x1f ;  /* 0x00001f95dd8b7589 */ /* 0x000fe800000e0000 */
[----:B------:R-:W-:Y:S04]  /*7080*/  SHFL.IDX PT, R144, R221, R144, 0x1f ;  /* 0x00001f90dd907589 */ /* 0x000fe800000e0000 */
[----:B------:R-:W-:Y:S04]  /*7090*/  SHFL.IDX PT, R138, R221, R148, 0x1f ;  /* 0x00001f94dd8a7589 */ /* 0x000fe800000e0000 */
[----:B------:R-:W-:Y:S04]  /*70a0*/  SHFL.IDX PT, R145, R221, R223, 0x1f ;  /* 0x00001fdfdd917589 */ /* 0x000fe800000e0000 */
[----:B------:R-:W3:Y:S04]  /*70b0*/  SHFL.IDX PT, R137, R219, R149, 0x1f ;  /* 0x00001f95db897589 */ /* 0x000ee800000e0000 */
[----:B------:R-:W4:Y:S04]  /*70c0*/  SHFL.IDX PT, R221, R221, R233, 0x1f ;  /* 0x00001fe9dddd7589 */ /* 0x000f2800000e0000 */
[----:B------:R-:W5:Y:S01]  /*70d0*/  SHFL.IDX PT, R115, R218, R223, 0x1f ;  /* 0x00001fdfda737589 */ /* 0x000f6200000e0000 */
[----:B------:R-:W-:-:S03]  /*70e0*/  FADD.FTZ R129, R34, -R129 ;  /* 0x8000008122817221 */ /* 0x000fc60000010000 */
[----:B------:R-:W5:Y:S01]  /*70f0*/  SHFL.IDX PT, R218, R218, R233, 0x1f ;  /* 0x00001fe9dada7589 */ /* 0x000f6200000e0000 */
[----:B--2---:R-:W-:-:S03]  /*7100*/  FADD.FTZ R133, R36, -R143 ;  /* 0x8000008f24857221 */ /* 0x004fc60000010000 */
[----:B------:R-:W2:Y:S01]  /*7110*/  SHFL.IDX PT, R33, R220, R233, 0x1f ;  /* 0x00001fe9dc217589 */ /* 0x000ea200000e0000 */
[--C-:B------:R-:W-:Y:S01]  /*7120*/  FADD.FTZ R52, R52, -R136.reuse ;  /* 0x8000008834347221 */ /* 0x100fe20000010000 */
[----:B------:R-:W-:Y:S02]  /*7130*/  FADD.FTZ R54, R54, -R136 ;  /* 0x8000008836367221 */ /* 0x000fe40000010000 */
[----:B------:R-:W2:Y:S01]  /*7140*/  SHFL.IDX PT, R34, R219, R151, 0x1f ;  /* 0x00001f97db227589 */ /* 0x000ea200000e0000 */
[----:B------:R-:W2:Y:S03]  /*7150*/  MUFU.EX2 R12, R12 ;  /* 0x0000000c000c7308 */ /* 0x000ea60000000800 */
[----:B------:R-:W-:Y:S04]  /*7160*/  SHFL.IDX PT, R36, R219, R223, 0x1f ;  /* 0x00001fdfdb247589 */ /* 0x000fe800000e0000 */
[----:B------:R-:W2:Y:S01]  /*7170*/  SHFL.IDX PT, R136, R219, R148, 0x1f ;  /* 0x00001f94db887589 */ /* 0x000ea200000e0000 */
[----:B------:R-:W2:Y:S03]  /*7180*/  MUFU.EX2 R14, R14 ;  /* 0x0000000e000e7308 */ /* 0x000ea60000000800 */
[----:B------:R-:W2:Y:S01]  /*7190*/  SHFL.IDX PT, R219, R219, R233, 0x1f ;  /* 0x00001fe9dbdb7589 */ /* 0x000ea200000e0000 */
[----:B------:R-:W-:-:S03]  /*71a0*/  FSEL R146, R146, -INF , P1 ;  /* 0xff80000092927808 */ /* 0x000fc60000800000 */
[----:B------:R-:W2:Y:S01]  /*71b0*/  SHFL.IDX PT, R140, R220, R151, 0x1f ;  /* 0x00001f97dc8c7589 */ /* 0x000ea200000e0000 */
[----:B------:R-:W2:Y:S03]  /*71c0*/  MUFU.EX2 R107, R107 ;  /* 0x0000006b006b7308 */ /* 0x000ea60000000800 */
[----:B------:R-:W2:Y:S01]  /*71d0*/  SHFL.IDX PT, R141, R220, R5, 0x1f ;  /* 0x00001f05dc8d7589 */ /* 0x000ea200000e0000 */
[----:B------:R-:W-:Y:S01]  /*71e0*/  FSEL R150, R150, -INF , P1 ;  /* 0xff80000096967808 */ /* 0x000fe20000800000 */
[--C-:B-1----:R-:W-:Y:S01]  /*71f0*/  FFMA.FTZ R120, R120, UR5, -R119.reuse ;  /* 0x0000000578787c23 */ /* 0x102fe20008010877 */
[----:B------:R-:W-:Y:S02]  /*7200*/  FFMA.FTZ R119, R146, UR5, -R119 ;  /* 0x0000000592777c23 */ /* 0x000fe40008010877 */
[----:B------:R-:W1:Y:S01]  /*7210*/  MUFU.EX2 R13, R13 ;  /* 0x0000000d000d7308 */ /* 0x000e620000000800 */
[--C-:B---3--:R-:W-:Y:S01]  /*7220*/  FADD.FTZ R60, R60, -R137.reuse ;  /* 0x800000893c3c7221 */ /* 0x108fe20000010000 */
[----:B------:R-:W-:Y:S01]  /*7230*/  FADD.FTZ R62, R62, -R137 ;  /* 0x800000893e3e7221 */ /* 0x000fe20000010000 */
[----:B----4-:R-:W-:Y:S01]  /*7240*/  FADD.FTZ R146, R85, -R221 ;  /* 0x800000dd55927221 */ /* 0x010fe20000010000 */
[----:B------:R-:W-:-:S04]  /*7250*/  FADD.FTZ R137, R80, -R138 ;  /* 0x8000008a50897221 */ /* 0x000fc80000010000 */
[----:B------:R-:W3:Y:S01]  /*7260*/  MUFU.EX2 R15, R15 ;  /* 0x0000000f000f7308 */ /* 0x000ee20000000800 */
[----:B------:R-:W-:Y:S01]  /*7270*/  FMUL.FTZ R26, R232, R26 ;  /* 0x0000001ae81a7220 */ /* 0x000fe20000410000 */
[----:B------:R-:W-:Y:S01]  /*7280*/  FMUL.FTZ R85, R230, R126 ;  /* 0x0000007ee6557220 */ /* 0x000fe20000410000 */
[----:B-----5:R-:W-:-:S05]  /*7290*/  FFMA.FTZ R116, R116, UR5, -R115 ;  /* 0x0000000574747c23 */ /* 0x020fca0008010873 */
[----:B------:R-:W4:Y:S01]  /*72a0*/  MUFU.EX2 R101, R101 ;  /* 0x0000006500657308 */ /* 0x000f220000000800 */
[----:B------:R-:W-:Y:S01]  /*72b0*/  FADD.FTZ R138, R82, -R138 ;  /* 0x8000008a528a7221 */ /* 0x000fe20000010000 */
[----:B------:R-:W-:-:S06]  /*72c0*/  FFMA.FTZ R115, R150, UR5, -R115 ;  /* 0x0000000596737c23 */ /* 0x000fcc0008010873 */
[----:B------:R-:W5:Y:S01]  /*72d0*/  MUFU.EX2 R105, R105 ;  /* 0x0000006900697308 */ /* 0x000f620000000800 */
[----:B------:R-:W-:Y:S01]  /*72e0*/  FFMA.FTZ R114, R114, UR5, -R218 ;  /* 0x0000000572727c23 */ /* 0x000fe200080108da */
[----:B--2---:R-:W-:-:S06]  /*72f0*/  FMUL.FTZ R82, R12, R133 ;  /* 0x000000850c527220 */ /* 0x004fcc0000410000 */
[----:B------:R-:W2:Y:S01]  /*7300*/  MUFU.EX2 R106, R106 ;  /* 0x0000006a006a7308 */ /* 0x000ea20000000800 */
[----:B------:R-:W-:-:S07]  /*7310*/  FMUL.FTZ R37, R14, R37 ;  /* 0x000000250e257220 */ /* 0x000fce0000410000 */
[----:B------:R-:W2:Y:S01]  /*7320*/  MUFU.EX2 R108, R108 ;  /* 0x0000006c006c7308 */ /* 0x000ea20000000800 */
[----:B------:R-:W-:Y:S01]  /*7330*/  FFMA.FTZ R113, R113, UR5, -R218 ;  /* 0x0000000571717c23 */ /* 0x000fe200080108da */
[--C-:B------:R-:W-:Y:S01]  /*7340*/  FADD.FTZ R61, R61, -R35.reuse ;  /* 0x800000233d3d7221 */ /* 0x100fe20000010000 */
[----:B------:R-:W-:-:S05]  /*7350*/  FADD.FTZ R63, R63, -R35 ;  /* 0x800000233f3f7221 */ /* 0x000fca0000010000 */
[----:B------:R-:W2:Y:S01]  /*7360*/  MUFU.EX2 R111, R111 ;  /* 0x0000006f006f7308 */ /* 0x000ea20000000800 */
[--C-:B------:R-:W-:Y:S01]  /*7370*/  FADD.FTZ R53, R53, -R33.reuse ;  /* 0x8000002135357221 */ /* 0x100fe20000010000 */
[----:B------:R-:W-:Y:S01]  /*7380*/  FADD.FTZ R55, R55, -R33 ;  /* 0x8000002137377221 */ /* 0x000fe20000010000 */
[----:B------:R-:W-:-:S05]  /*7390*/  F2FP.F16.F32.PACK_AB R85, R85, R26 ;  /* 0x0000001a5555723e */ /* 0x000fca00000000ff */
[----:B------:R-:W2:Y:S01]  /*73a0*/  MUFU.EX2 R102, R102 ;  /* 0x0000006600667308 */ /* 0x000ea20000000800 */
[--C-:B------:R-:W-:Y:S01]  /*73b0*/  FADD.FTZ R57, R57, -R34.reuse ;  /* 0x8000002239397221 */ /* 0x100fe20000010000 */
[----:B------:R-:W-:Y:S01]  /*73c0*/  FADD.FTZ R59, R59, -R34 ;  /* 0x800000223b3b7221 */ /* 0x000fe20000010000 */
[----:B------:R-:W-:-:S05]  /*73d0*/  FMUL.FTZ R25, R228, R25 ;  /* 0x00000019e4197220 */ /* 0x000fca0000410000 */
[----:B------:R-:W2:Y:S01]  /*73e0*/  MUFU.EX2 R104, R104 ;  /* 0x0000006800687308 */ /* 0x000ea20000000800 */
[----:B------:R-:W-:Y:S01]  /*73f0*/  FMUL.FTZ R26, R226, R27 ;  /* 0x0000001be21a7220 */ /* 0x000fe20000410000 */
[----:B------:R-:W-:-:S06]  /*7400*/  F2FP.F16.F32.PACK_AB R82, R37, R82 ;  /* 0x000000522552723e */ /* 0x000fcc00000000ff */
[----:B------:R-:W-:Y:S01]  /*7410*/  MUFU.EX2 R9, R9 ;  /* 0x0000000900097308 */ /* 0x000fe20000000800 */
[----:B------:R-:W-:-:S07]  /*7420*/  FADD.FTZ R65, R65, -R134 ;  /* 0x8000008641417221 */ /* 0x000fce0000010000 */
[----:B------:R-:W2:Y:S01]  /*7430*/  MUFU.EX2 R10, R10 ;  /* 0x0000000a000a7308 */ /* 0x000ea20000000800 */
[----:B------:R-:W-:-:S07]  /*7440*/  FADD.FTZ R38, R38, -R143 ;  /* 0x8000008f26267221 */ /* 0x000fce0000010000 */
[----:B------:R-:W2:Y:S01]  /*7450*/  MUFU.EX2 R11, R11 ;  /* 0x0000000b000b7308 */ /* 0x000ea20000000800 */
[----:B------:R-:W-:-:S07]  /*7460*/  FADD.FTZ R64, R64, -R136 ;  /* 0x8000008840407221 */ /* 0x000fce0000010000 */
[----:B------:R-:W2:Y:S01]  /*7470*/  MUFU.EX2 R97, R97 ;  /* 0x0000006100617308 */ /* 0x000ea20000000800 */
[----:B------:R-:W-:-:S07]  /*7480*/  FADD.FTZ R66, R66, -R136 ;  /* 0x8000008842427221 */ /* 0x000fce0000010000 */
[----:B------:R-:W-:Y:S08]  /*7490*/  MUFU.EX2 R98, R98 ;  /* 0x0000006200627308 */ /* 0x000ff00000000800 */
[----:B------:R-:W2:Y:S08]  /*74a0*/  MUFU.EX2 R99, R99 ;  /* 0x0000006300637308 */ /* 0x000eb00000000800 */
[----:B------:R-:W2:Y:S08]  /*74b0*/  MUFU.EX2 R100, R100 ;  /* 0x0000006400647308 */ /* 0x000eb00000000800 */
[----:B------:R-:W2:Y:S01]  /*74c0*/  MUFU.EX2 R109, R109 ;  /* 0x0000006d006d7308 */ /* 0x000ea20000000800 */
[----:B------:R-:W-:-:S07]  /*74d0*/  FADD.FTZ R221, R87, -R221 ;  /* 0x800000dd57dd7221 */ /* 0x000fce0000010000 */
[----:B------:R-:W2:Y:S08]  /*74e0*/  MUFU.EX2 R17, R17 ;  /* 0x0000001100117308 */ /* 0x000eb00000000800 */
[----:B------:R-:W-:Y:S08]  /*74f0*/  MUFU.EX2 R18, R18 ;  /* 0x0000001200127308 */ /* 0x000ff00000000800 */
[----:B------:R-:W2:Y:S08]  /*7500*/  MUFU.EX2 R19, R19 ;  /* 0x0000001300137308 */ /* 0x000eb00000000800 */
[----:B------:R-:W2:Y:S08]  /*7510*/  MUFU.EX2 R20, R20 ;  /* 0x0000001400147308 */ /* 0x000eb00000000800 */
[----:B------:R-:W2:Y:S08]  /*7520*/  MUFU.EX2 R21, R21 ;  /* 0x0000001500157308 */ /* 0x000eb00000000800 */
[----:B------:R-:W-:Y:S08]  /*7530*/  MUFU.EX2 R22, R22 ;  /* 0x0000001600167308 */ /* 0x000ff00000000800 */
[----:B------:R-:W2:Y:S08]  /*7540*/  MUFU.EX2 R23, R23 ;  /* 0x0000001700177308 */ /* 0x000eb00000000800 */
[----:B------:R-:W2:Y:S01]  /*7550*/  MUFU.EX2 R88, R88 ;  /* 0x0000005800587308 */ /* 0x000ea20000000800 */
[----:B------:R-:W-:-:S07]  /*7560*/  F2FP.F16.F32.PACK_AB R87, R26, R25 ;  /* 0x000000191a57723e */ /* 0x000fce00000000ff */
        /* <DEDUP_REMOVED lines=8> */
[----:B------:R-:W-:-:S07]  /*75f0*/  FMUL.FTZ R25, R107, R65 ;  /* 0x000000416b197220 */ /* 0x000fce0000410000 */
[----:B------:R3:W-:Y:S01]  /*7600*/  MUFU.EX2 R35, R121 ;  /* 0x0000007900237308 */ /* 0x0007e20000000800 */
[----:B-1----:R-:W-:-:S07]  /*7610*/  FMUL.FTZ R38, R13, R38 ;  /* 0x000000260d267220 */ /* 0x002fce0000410000 */
[----:B------:R-:W1:Y:S01]  /*7620*/  MUFU.EX2 R110, R110 ;  /* 0x0000006e006e7308 */ /* 0x000e620000000800 */
[----:B---3--:R-:W-:Y:S01]  /*7630*/  FADD.FTZ R121, R67, -R134 ;  /* 0x8000008643797221 */ /* 0x008fe20000010000 */
[----:B------:R-:W-:-:S06]  /*7640*/  FADD.FTZ R67, R70, -R36 ;  /* 0x8000002446437221 */ /* 0x000fcc0000010000 */
[----:B------:R-:W3:Y:S01]  /*7650*/  MUFU.EX2 R112, R112 ;  /* 0x0000007000707308 */ /* 0x000ee20000000800 */
[----:B------:R-:W-:-:S07]  /*7660*/  FADD.FTZ R70, R69, -R219 ;  /* 0x800000db45467221 */ /* 0x000fce0000010000 */
[----:B------:R5:W3:Y:S01]  /*7670*/  MUFU.EX2 R33, R123 ;  /* 0x0000007b00217308 */ /* 0x000ae20000000800 */
[----:B------:R-:W-:Y:S01]  /*7680*/  FMUL.FTZ R39, R15, R39 ;  /* 0x000000270f277220 */ /* 0x000fe20000410000 */
[----:B----4-:R-:W-:-:S06]  /*7690*/  FMUL.FTZ R60, R101, R60 ;  /* 0x0000003c653c7220 */ /* 0x010fcc0000410000 */
[----:B------:R4:W3:Y:S01]  /*76a0*/  MUFU.EX2 R34, R122 ;  /* 0x0000007a00227308 */ /* 0x0008e20000000800 */
[----:B-----5:R-:W-:Y:S01]  /*76b0*/  FADD.FTZ R123, R68, -R36 ;  /* 0x80000024447b7221 */ /* 0x020fe20000010000 */
[----:B------:R-:W-:Y:S01]  /*76c0*/  FMUL.FTZ R61, R103, R61 ;  /* 0x0000003d673d7220 */ /* 0x000fe20000410000 */
[----:B------:R-:W-:-:S05]  /*76d0*/  FMUL.FTZ R64, R105, R64 ;  /* 0x0000004069407220 */ /* 0x000fca0000410000 */
[----:B------:R5:W3:Y:S01]  /*76e0*/  MUFU.EX2 R36, R120 ;  /* 0x0000007800247308 */ /* 0x000ae20000000800 */
[----:B--2---:R-:W-:Y:S01]  /*76f0*/  FMUL.FTZ R65, R106, R66 ;  /* 0x000000426a417220 */ /* 0x004fe20000410000 */
[----:B------:R-:W-:-:S06]  /*7700*/  FMUL.FTZ R26, R108, R121 ;  /* 0x000000796c1a7220 */ /* 0x000fcc0000410000 */
[----:B------:R-:W2:Y:S01]  /*7710*/  MUFU.EX2 R119, R119 ;  /* 0x0000007700777308 */ /* 0x000ea20000000800 */
[----:B----4-:R-:W-:Y:S01]  /*7720*/  FADD.FTZ R122, R72, -R125 ;  /* 0x8000007d487a7221 */ /* 0x010fe20000010000 */
[----:B------:R-:W-:-:S06]  /*7730*/  FADD.FTZ R134, R73, -R135 ;  /* 0x8000008749867221 */ /* 0x000fcc0000010000 */
[----:B------:R-:W4:Y:S01]  /*7740*/  MUFU.EX2 R118, R118 ;  /* 0x0000007600767308 */ /* 0x000f220000000800 */
[----:B------:R-:W-:-:S07]  /*7750*/  FADD.FTZ R41, R41, -R140 ;  /* 0x8000008c29297221 */ /* 0x000fce0000010000 */
[----:B------:R-:W4:Y:S01]  /*7760*/  MUFU.EX2 R117, R117 ;  /* 0x0000007500757308 */ /* 0x000f220000000800 */
[----:B------:R-:W-:-:S07]  /*7770*/  FADD.FTZ R43, R43, -R140 ;  /* 0x8000008c2b2b7221 */ /* 0x000fce0000010000 */
[----:B------:R-:W4:Y:S01]  /*7780*/  MUFU.EX2 R116, R116 ;  /* 0x0000007400747308 */ /* 0x000f220000000800 */
[----:B------:R-:W-:-:S07]  /*7790*/  FADD.FTZ R125, R74, -R125 ;  /* 0x8000007d4a7d7221 */ /* 0x000fce0000010000 */
[----:B------:R-:W4:Y:S01]  /*77a0*/  MUFU.EX2 R115, R115 ;  /* 0x0000007300737308 */ /* 0x000f220000000800 */
[----:B------:R-:W-:-:S07]  /*77b0*/  FADD.FTZ R135, R75, -R135 ;  /* 0x800000874b877221 */ /* 0x000fce0000010000 */
[----:B------:R-:W4:Y:S08]  /*77c0*/  MUFU.EX2 R114, R114 ;  /* 0x0000007200727308 */ /* 0x000f300000000800 */
[----:B------:R-:W4:Y:S01]  /*77d0*/  MUFU.EX2 R37, R113 ;  /* 0x0000007100257308 */ /* 0x000f220000000800 */
[--C-:B------:R-:W-:Y:S01]  /*77e0*/  FADD.FTZ R40, R40, -R141.reuse ;  /* 0x8000008d28287221 */ /* 0x100fe20000010000 */
        /* <DEDUP_REMOVED lines=14> */
[----:B-----5:R-:W-:Y:S01]  /*78d0*/  FADD.FTZ R120, R71, -R219 ;  /* 0x800000db47787221 */ /* 0x020fe20000010000 */
        /* <DEDUP_REMOVED lines=38> */
[----:B-1----:R-:W-:Y:S01]  /*7b40*/  FMUL.FTZ R67, R110, R67 ;  /* 0x000000436e437220 */ /* 0x002fe20000410000 */
[----:B------:R-:W-:Y:S01]  /*7b50*/  F2FP.F16.F32.PACK_AB R86, R130, R86 ;  /* 0x000000568256723e */ /* 0x000fe200000000ff */
[----:B---3--:R-:W-:Y:S01]  /*7b60*/  FMUL.FTZ R120, R112, R120 ;  /* 0x0000007870787220 */ /* 0x008fe20000410000 */
        /* <DEDUP_REMOVED lines=26> */
[----:B------:R-:W-:Y:S01]  /*7d10*/  UMOV UR7, 0x40000040 ;  /* 0x4000004000077882 */ /* 0x000fe20000000000 */
[----:B------:R-:W-:Y:S01]  /*7d20*/  F2FP.F16.F32.PACK_AB R73, R51, R50 ;  /* 0x000000323349723e */ /* 0x000fe200000000ff */
[----:B------:R-:W2:Y:S01]  /*7d30*/  LDL R38, [R1+0x34] ;  /* 0x0000340001267983 */ /* 0x000ea20000100800 */
[----:B------:R-:W-:-:S02]  /*7d40*/  F2FP.F16.F32.PACK_AB R74, R53, R52 ;  /* 0x00000034354a723e */ /* 0x000fc400000000ff */
[----:B------:R-:W-:Y:S01]  /*7d50*/  F2FP.F16.F32.PACK_AB R75, R55, R54 ;  /* 0x00000036374b723e */ /* 0x000fe200000000ff */
[----:B------:R-:W-:Y:S01]  /*7d60*/  STSM.16.MT88.4 [R39+0x20c00], R84 ;  /* 0x020c005427007844 */ /* 0x000fe20000004200 */
[----:B------:R-:W-:Y:S02]  /*7d70*/  R2UR UR4, R217 ;  /* 0x00000000d90472ca */ /* 0x000fe400000e0000 */
        /* <DEDUP_REMOVED lines=17> */
[----:B------:R1:W-:Y:S01]  /*7e90*/  STSM.16.MT88.4 [R39+0x24400], R56 ;  /* 0x0244003827007844 */ /* 0x0003e20000004200 */
[----:B------:R-:W-:Y:S01]  /*7ea0*/  WARPGROUP.ARRIVE ;  /* 0x00000000000079c5 */ /* 0x000fe20000000000 */
[----:B------:R-:W-:-:S05]  /*7eb0*/  UMOV UR6, UR4 ;  /* 0x0000000400067c82 */ /* 0x000fca0008000000 */
        /* <DEDUP_REMOVED lines=131> */
.L_x_2858:
        /* <DEDUP_REMOVED lines=70> */
.L_x_2859:
        /* <DEDUP_REMOVED lines=12> */
.L_x_2849:
        /* <DEDUP_REMOVED lines=34> */
.L_x_2829:
[----:B------:R-:W-:Y:S05]  /*8e30*/  @P0 BRA `(.L_x_2828) ;  /* 0x0000004000fc0947 */ /* 0x000fea0003800000 */
[----:B------:R-:W2:Y:S01]  /*8e40*/  LDC R12, c[0x0][0x850] ;  /* 0x00021400ff0c7b82 */ /* 0x000ea20000000800 */
[----:B------:R-:W3:Y:S01]  /*8e50*/  S2R R20, SR_TID.X ;  /* 0x0000000000147919 */ /* 0x000ee20000002100 */
[----:B------:R-:W-:Y:S01]  /*8e60*/  ULOP3.LUT UR4, URZ, UR38, URZ, 0x33, !UPT ;  /* 0x000000263f047292 */ /* 0x000fe2000f8e333f */
[----:B------:R-:W-:Y:S01]  /*8e70*/  IMAD.U32 R7, RZ, RZ, UR40 ;  /* 0x00000028ff077e24 */ /* 0x000fe2000f8e00ff */
[----:B------:R-:W-:Y:S01]  /*8e80*/  ULDC.64 UR6, c[0x0][0x840] ;  /* 0x0002100000067ab9 */ /* 0x000fe20000000a00 */
[----:B------:R-:W4:Y:S01]  /*8e90*/  S2R R21, SR_CgaCtaId ;  /* 0x0000000000157919 */ /* 0x000f220000008800 */
[----:B------:R-:W-:Y:S02]  /*8ea0*/  MOV R10, 0x400 ;  /* 0x00000400000a7802 */ /* 0x000fe40000000f00 */
[----:B------:R-:W5:Y:S08]  /*8eb0*/  LDC R2, c[0x0][0x8b4] ;  /* 0x00022d00ff027b82 */ /* 0x000f700000000800 */
[----:B------:R-:W1:Y:S01]  /*8ec0*/  LDC.64 R14, c[0x0][0x820] ;  /* 0x00020800ff0e7b82 */ /* 0x000e620000000a00 */
[----:B--2---:R-:W-:-:S07]  /*8ed0*/  ISETP.NE.AND P0, PT, R12, 0x1, PT ;  /* 0x000000010c00780c */ /* 0x004fce0003f05270 */
[----:B------:R-:W2:Y:S01]  /*8ee0*/  LDC.64 R16, c[0x0][0x848] ;  /* 0x00021200ff107b82 */ /* 0x000ea20000000a00 */
[----:B-----5:R-:W-:Y:S01]  /*8ef0*/  VIADD R18, R2, UR4 ;  /* 0x0000000402127c36 */ /* 0x020fe20008000000 */
[----:B------:R-:W-:Y:S01]  /*8f00*/  ULDC.64 UR4, c[0x0][0x818] ;  /* 0x0002060000047ab9 */ /* 0x000fe20000000a00 */
[----:B---3--:R-:W-:Y:S02]  /*8f10*/  VIADD R19, R20, 0xffffff80 ;  /* 0xffffff8014137836 */ /* 0x008fe40000000000 */
[----:B------:R-:W-:-:S03]  /*8f20*/  IMAD.SHL.U32 R4, R18, 0x2000, RZ ;  /* 0x0000200012047824 */ /* 0x000fc600078e00ff */
[----:B------:R-:W3:Y:S01]  /*8f30*/  @P0 LDC R0, c[0x0][0x854] ;  /* 0x00021500ff000b82 */ /* 0x000ee20000000800 */
[----:B----4-:R-:W-:Y:S02]  /*8f40*/  LEA R21, R21, R10, 0x18 ;  /* 0x0000000a15157211 */ /* 0x010fe400078ec0ff */
[----:B------:R-:W-:Y:S02]  /*8f50*/  SHF.R.S32.HI R2, RZ, 0x1f, R19 ;  /* 0x0000001fff027819 */ /* 0x000fe40000011413 */
[----:B------:R-:W-:Y:S02]  /*8f60*/  SHF.R.S32.HI R5, RZ, 0x1f, R4 ;  /* 0x0000001fff057819 */ /* 0x000fe40000011404 */
[----:B------:R-:W-:Y:S01]  /*8f70*/  LEA.HI R9, R2, R19, RZ, 0x7 ;  /* 0x0000001302097211 */ /* 0x000fe200078f38ff */
[----:B------:R-:W4:Y:S01]  /*8f80*/  @P0 LDC R3, c[0x0][0x858] ;  /* 0x00021600ff030b82 */ /* 0x000f220000000800 */
[----:B---3--:R-:W-:-:S05]  /*8f90*/  @P0 IMAD.HI.U32 R0, R0, UR40, RZ ;  /* 0x0000002800000c27 */ /* 0x008fca000f8e00ff */
[----:B----4-:R-:W-:-:S04]  /*8fa0*/  @P0 SHF.R.U32.HI R7, RZ, R3, R0 ;  /* 0x00000003ff070219 */ /* 0x010fc80000011600 */
[----:B------:R-:W-:Y:S01]  /*8fb0*/  SHF.R.S32.HI R8, RZ, 0x1f, R7 ;  /* 0x0000001fff087819 */ /* 0x000fe20000011407 */
[----:B------:R-:W-:-:S04]  /*8fc0*/  IMAD.WIDE.U32 R2, R7, UR4, R4 ;  /* 0x0000000407027c25 */ /* 0x000fc8000f8e0004 */
[C---:B------:R-:W-:Y:S02]  /*8fd0*/  IMAD R6, R8.reuse, UR6, RZ ;  /* 0x0000000608067c24 */ /* 0x040fe4000f8e02ff */
[----:B------:R-:W-:Y:S01]  /*8fe0*/  IMAD R0, R8, UR4, RZ ;  /* 0x0000000408007c24 */ /* 0x000fe2000f8e02ff */
[----:B------:R-:W-:Y:S01]  /*8ff0*/  USHF.R.S32.HI UR4, URZ, 0x1f, UR39 ;  /* 0x0000001f3f047899 */ /* 0x000fe20008011427 */
[C---:B-1----:R-:W-:Y:S02]  /*9000*/  IMAD R13, R7.reuse, UR7, R6 ;  /* 0x00000007070d7c24 */ /* 0x042fe4000f8e0206 */
[----:B------:R-:W-:Y:S01]  /*9010*/  IMAD R11, R7, UR5, R0 ;  /* 0x00000005070b7c24 */ /* 0x000fe2000f8e0200 */
[C---:B------:R-:W-:Y:S01]  /*9020*/  LOP3.LUT R0, R9.reuse, 0xfffff80, RZ, 0xc0, !PT ;  /* 0x0fffff8009007812 */ /* 0x040fe200078ec0ff */
[----:B------:R-:W-:Y:S02]  /*9030*/  IMAD.SHL.U32 R6, R9, 0x20, RZ ;  /* 0x0000002009067824 */ /* 0x000fe400078e00ff */
[----:B------:R-:W-:-:S03]  /*9040*/  IMAD.WIDE.U32 R4, R7, UR6, R4 ;  /* 0x0000000607047c25 */ /* 0x000fc6000f8e0004 */
[----:B------:R-:W-:Y:S01]  /*9050*/  LOP3.LUT R9, R6, 0x3ffff000, RZ, 0xc0, !PT ;  /* 0x3ffff00006097812 */ /* 0x000fe200078ec0ff */
[----:B------:R-:W-:Y:S02]  /*9060*/  IMAD.IADD R0, R19, 0x1, -R0 ;  /* 0x0000000113007824 */ /* 0x000fe400078e0a00 */
[----:B------:R-:W-:Y:S02]  /*9070*/  IMAD.IADD R3, R3, 0x1, R11 ;  /* 0x0000000103037824 */ /* 0x000fe400078e020b */
[----:B------:R-:W-:Y:S02]  /*9080*/  IMAD.IADD R5, R5, 0x1, R13 ;  /* 0x0000000105057824 */ /* 0x000fe400078e020d */
[----:B------:R-:W-:Y:S02]  /*9090*/  IMAD R6, R14, UR4, RZ ;  /* 0x000000040e067c24 */ /* 0x000fe4000f8e02ff */
[----:B--2---:R-:W-:Y:S01]  /*90a0*/  IMAD R10, R16, UR4, RZ ;  /* 0x00000004100a7c24 */ /* 0x004fe2000f8e02ff */
[----:B------:R-:W-:Y:S05]  /*90b0*/  WARPSYNC.ALL ;  /* 0x0000000000007948 */ /* 0x000fea0003800000 */
[----:B------:R-:W-:-:S02]  /*90c0*/  IMAD R0, R0, 0x4, R9 ;  /* 0x0000000400007824 */ /* 0x000fc400078e0209 */
[----:B------:R-:W-:Y:S02]  /*90d0*/  IMAD R11, R15, UR39, R6 ;  /* 0x000000270f0b7c24 */ /* 0x000fe4000f8e0206 */
[----:B------:R-:W-:-:S04]  /*90e0*/  IMAD.WIDE.U32 R2, R14, UR39, R2 ;  /* 0x000000270e027c25 */ /* 0x000fc8000f8e0002 */
[----:B------:R-:W-:Y:S02]  /*90f0*/  IMAD R9, R17, UR39, R10 ;  /* 0x0000002711097c24 */ /* 0x000fe4000f8e020a */
[----:B------:R-:W-:-:S04]  /*9100*/  IMAD.WIDE.U32 R4, R16, UR39, R4 ;  /* 0x0000002710047c25 */ /* 0x000fc8000f8e0004 */
[----:B------:R-:W-:Y:S02]  /*9110*/  IMAD R0, R0, 0x4, R21 ;  /* 0x0000000400007824 */ /* 0x000fe400078e0215 */
[----:B------:R-:W-:Y:S02]  /*9120*/  IMAD.IADD R11, R3, 0x1, R11 ;  /* 0x00000001030b7824 */ /* 0x000fe400078e020b */
[----:B------:R-:W-:Y:S01]  /*9130*/  IMAD.IADD R10, R5, 0x1, R9 ;  /* 0x00000001050a7824 */ /* 0x000fe200078e0209 */
[----:B------:R-:W-:Y:S01]  /*9140*/  BAR.SYNC.DEFER_BLOCKING 0x1, 0x100 ;  /* 0x0044000000007b1d */ /* 0x000fe20000010000 */
[----:B------:R-:W-:Y:S02]  /*9150*/  ISETP.NE.AND P0, PT, R19, RZ, PT ;  /* 0x000000ff1300720c */ /* 0x000fe40003f05270 */
[----:B------:R-:W-:-:S03]  /*9160*/  ISETP.NE.AND P1, PT, R20, 0x80, PT ;  /* 0x000000801400780c */ /* 0x000fc60003f25270 */
        /* <DEDUP_REMOVED lines=9> */
[----:B------:R-:W-:Y:S02]  /*9200*/  SHF.R.S32.HI R9, RZ, 0x1f, R6 ;  /* 0x0000001fff097819 */ /* 0x000fe40000011406 */
[----:B------:R-:W-:Y:S01]  /*9210*/  IADD3 R6, P2, P3, R6, UR4, R7 ;  /* 0x0000000406067c10 */ /* 0x000fe2000fb5e007 */
[----:B------:R3:W-:Y:S03]  /*9220*/  STS.128 [R0], R184 ;  /* 0x000000b800007388 */ /* 0x0007e60000000c00 */
[----:B------:R-:W-:Y:S01]  /*9230*/  IADD3.X R9, R9, UR5, R8, P2, P3 ;  /* 0x0000000509097c10 */ /* 0x000fe200097e6408 */
[C---:B------:R-:W-:Y:S01]  /*9240*/  IMAD.SHL.U32 R18, R6.reuse, 0x4, RZ ;  /* 0x0000000406127824 */ /* 0x040fe200078e00ff */
[----:B------:R-:W-:Y:S01]  /*9250*/  ULDC.64 UR4, c[0x0][0x868] ;  /* 0x00021a0000047ab9 */ /* 0x000fe20000000a00 */
[----:B------:R3:W-:Y:S01]  /*9260*/  STS.128 [R0+0x800], R188 ;  /* 0x000800bc00007388 */ /* 0x0007e20000000c00 */
[----:B------:R-:W-:Y:S01]  /*9270*/  SHF.L.U64.HI R13, R6, 0x2, R9 ;  /* 0x00000002060d7819 */ /* 0x000fe20000010209 */
[----:B------:R-:W-:Y:S01]  /*9280*/  IMAD.MOV R9, RZ, RZ, -R7 ;  /* 0x000000ffff097224 */ /* 0x000fe200078e0a07 */
[----:B------:R-:W-:Y:S01]  /*9290*/  IADD3 R6, P4, R18, UR4, RZ ;  /* 0x0000000412067c10 */ /* 0x000fe2000ff9e0ff */
[----:B------:R3:W-:Y:S01]  /*92a0*/  STS.128 [R0+0x1000], R192 ;  /* 0x001000c000007388 */ /* 0x0007e20000000c00 */
[----:B-1----:R-:W-:Y:S01]  /*92b0*/  LEA R14, P2, R2, R14, 0x2 ;  /* 0x0000000e020e7211 */ /* 0x002fe200078410ff */
[----:B------:R-:W-:Y:S01]  /*92c0*/  IMAD R9, R12, R9, UR40 ;  /* 0x000000280c097e24 */ /* 0x000fe2000f8e0209 */
        /* <DEDUP_REMOVED lines=8> */
.L_x_2863:
[----:B------:R-:W2:Y:S04]  /*9350*/  LDG.E.STRONG.GPU R8, desc[UR36][R6.64] ;  /* 0x0000002406087981 */ /* 0x000ea8000c1ef900 */
[----:B--2---:R-:W-:Y:S01]  /*9360*/  CCTL.IVALL ;  /* 0x00000000ff00798f */ /* 0x004fe20002000000 */
[----:B------:R-:W-:Y:S05]  /*9370*/  YIELD ;  /* 0x0000000000007946 */ /* 0x000fea0003800000 */
[----:B------:R-:W-:-:S13]  /*9380*/  ISETP.NE.AND P0, PT, R8, R9, PT ;  /* 0x000000090800720c */ /* 0x000fda0003f05270 */
[----:B------:R-:W-:Y:S05]  /*9390*/  @P0 BRA `(.L_x_2863) ;  /* 0xfffffffc00ec0947 */ /* 0x000fea000383ffff */
.L_x_2862:
[----:B------:R-:W-:Y:S05]  /*93a0*/  BSYNC B0 ;  /* 0x0000000000007941 */ /* 0x000fea0003800000 */
.L_x_2861:
[----:B------:R-:W-:Y:S01]  /*93b0*/  UMOV UR4, 0xffffffff ;  /* 0xffffffff00047882 */ /* 0x000fe20000000000 */
[----:B------:R-:W-:Y:S02]  /*93c0*/  LEA.HI.X R11, R2, R15, R11, 0x2, P2 ;  /* 0x0000000f020b7211 */ /* 0x000fe400010f140b */
[----:B------:R-:W-:Y:S01]  /*93d0*/  LEA.HI.X R10, R4, R17, R10, 0x2, P3 ;  /* 0x00000011040a7211 */ /* 0x000fe200018f140a */
[----:B------:R-:W-:Y:S06]  /*93e0*/  BRA.DIV UR4, `(.L_x_2864) ;  /* 0x0000004204187947 */ /* 0x000fec000b800000 */
[----:B------:R-:W-:Y:S01]  /*93f0*/  NOP ;  /* 0x0000000000007918 */ /* 0x000fe20000000000 */
.L_x_2953:
        /* <DEDUP_REMOVED lines=17> */
.L_x_2867:
[----:B------:R-:W-:Y:S01]  /*9510*/  @P0 ELECT P2, URZ, PT ;  /* 0x00000000003f082f */ /* 0x000fe20003840000 */
[----:B------:R1:W-:-:S12]  /*9520*/  UBLKRED.G.S.ADD.F32.RN [UR4], [UR6], UR7, desc[UR8] ;  /* 0x00000804060073bb */ /* 0x0003d800080a1407 */
[----:B------:R-:W-:Y:S02]  /*9530*/  @P2 PLOP3.LUT P0, PT, P2, PT, PT, 0x8, 0x0 ;  /* 0x000000000000281c */ /* 0x000fe4000170e170 */
[----:B------:R-:W-:-:S11]  /*9540*/  PLOP3.LUT P2, PT, PT, PT, PT, 0x8, 0x0 ;  /* 0x000000000000781c */ /* 0x000fd60003f4e170 */
[----:B-1----:R-:W-:Y:S05]  /*9550*/  @P0 BRA.U.ANY `(.L_x_2867) ;  /* 0xfffffffd00ec0947 */ /* 0x002fea000393ffff */
[----:B------:R0:W-:Y:S01]  /*9560*/  UTMACMDFLUSH ;  /* 0x00000000000079b7 */ /* 0x0001e20000000000 */
[----:B------:R-:W-:-:S04]  /*9570*/  DEPBAR.LE SB0, 0x0 ;  /* 0x000080000000791a */ /* 0x000fc80000000000 */
.L_x_2866:
[----:B------:R-:W-:Y:S05]  /*9580*/  BSYNC B0 ;  /* 0x0000000000007941 */ /* 0x000fea0003800000 */
.L_x_2865:
        /* <DEDUP_REMOVED lines=14> */
.L_x_2869:
[----:B------:R-:W-:Y:S05]  /*9670*/  BSYNC B0 ;  /* 0x0000000000007941 */ /* 0x000fea0003800000 */
.L_x_2868:
        /* <DEDUP_REMOVED lines=14> */
.L_x_2872:
[----:B-1-3--:R-:W2:Y:S04]  /*9760*/  LDG.E.STRONG.GPU R0, desc[UR36][R2.64] ;  /* 0x0000002402007981 */ /* 0x00aea8000c1ef900 */
[----:B--2---:R-:W-:Y:S01]  /*9770*/  CCTL.IVALL ;  /* 0x00000000ff00798f */ /* 0x004fe20002000000 */
[----:B------:R-:W-:Y:S05]  /*9780*/  YIELD ;  /* 0x0000000000007946 */ /* 0x000fea0003800000 */
[----:B------:R-:W-:-:S13]  /*9790*/  ISETP.NE.AND P0, PT, R0, R9, PT ;  /* 0x000000090000720c */ /* 0x000fda0003f05270 */
[----:B------:R-:W-:Y:S05]  /*97a0*/  @P0 BRA `(.L_x_2872) ;  /* 0xfffffffc00ec0947 */ /* 0x000fea000383ffff */
.L_x_2871:
[----:B------:R-:W-:Y:S05]  /*97b0*/  BSYNC B0 ;  /* 0x0000000000007941 */ /* 0x000fea0003800000 */
.L_x_2870:
[----:B------:R-:W-:-:S03]  /*97c0*/  UMOV UR4, 0xffffffff ;  /* 0xffffffff00047882 */ /* 0x000fc60000000000 */
[----:B------:R-:W-:Y:S05]  /*97d0*/  BRA.DIV UR4, `(.L_x_2873) ;  /* 0x0000003e04387947 */ /* 0x000fea000b800000 */
[----:B------:R-:W-:Y:S01]  /*97e0*/  NOP ;  /* 0x0000000000007918 */ /* 0x000fe20000000000 */
.L_x_2956:
        /* <DEDUP_REMOVED lines=17> */
.L_x_2876:
[----:B------:R-:W-:Y:S01]  /*9900*/  @P0 ELECT P2, URZ, PT ;  /* 0x00000000003f082f */ /* 0x000fe20003840000 */
[----:B------:R2:W-:-:S12]  /*9910*/  UBLKRED.G.S.ADD.F32.RN [UR4], [UR6], UR7, desc[UR8] ;  /* 0x00000804060073bb */ /* 0x0005d800080a1407 */
[----:B------:R-:W-:Y:S02]  /*9920*/  @P2 PLOP3.LUT P0, PT, P2, PT, PT, 0x8, 0x0 ;  /* 0x000000000000281c */ /* 0x000fe4000170e170 */
[----:B------:R-:W-:-:S11]  /*9930*/  PLOP3.LUT P2, PT, PT, PT, PT, 0x8, 0x0 ;  /* 0x000000000000781c */ /* 0x000fd60003f4e170 */
[----:B--2---:R-:W-:Y:S05]  /*9940*/  @P0 BRA.U.ANY `(.L_x_2876) ;  /* 0xfffffffd00ec0947 */ /* 0x004fea000393ffff */
[----:B------:R0:W-:Y:S01]  /*9950*/  UTMACMDFLUSH ;  /* 0x00000000000079b7 */ /* 0x0001e20000000000 */
[----:B------:R-:W-:-:S04]  /*9960*/  DEPBAR.LE SB0, 0x0 ;  /* 0x000080000000791a */ /* 0x000fc80000000000 */
.L_x_2875:
[----:B------:R-:W-:Y:S05]  /*9970*/  BSYNC B0 ;  /* 0x0000000000007941 */ /* 0x000fea0003800000 */
.L_x_2874:
        /* <DEDUP_REMOVED lines=14> */
.L_x_2824:
        /* <DEDUP_REMOVED lines=29> */
.L_x_2878:
[----:B------:R-:W-:Y:S01]  /*9c30*/  ULDC UR9, c[0x0][0x8cc] ;  /* 0x0002330000097ab9 */ /* 0x000fe20000000800 */
[----:B------:R-:W-:Y:S01]  /*9c40*/  UMOV UR7, UR8 ;  /* 0x0000000800077c82 */ /* 0x000fe20008000000 */
[----:B------:R-:W-:-:S11]  /*9c50*/  UISETP.NE.AND UP0, UPT, UR9, 0x1, UPT ;  /* 0x000000010900788c */ /* 0x000fd6000bf05270 */
[----:B------:R-:W-:Y:S02]  /*9c60*/  @UP0 ULDC.64 UR10, c[0x0][0x8d0] ;  /* 0x00023400000a0ab9 */ /* 0x000fe40000000a00 */
[----:B------:R-:W-:-:S04]  /*9c70*/  UIMAD.WIDE.U32 UR4, UR8, UR10, URZ ;  /* 0x0000000a080472a5 */ /* 0x000fc8000f8e003f */
[----:B------:R-:W-:-:S04]  /*9c80*/  @UP0 USHF.R.U32.HI UR7, URZ, UR11, UR5 ;  /* 0x0000000b3f070299 */ /* 0x000fc80008011605 */
[----:B------:R-:W-:-:S12]  /*9c90*/  UIMAD UR4, UR7, UR9, URZ ;  /* 0x00000009070472a4 */ /* 0x000fd8000f8e023f */
.L_x_2879:
        /* <DEDUP_REMOVED lines=84> */
.L_x_2883:
[----:B------:R-:W2:Y:S04]  /*a1e0*/  LDG.E.STRONG.GPU R4, desc[UR36][R2.64] ;  /* 0x0000002402047981 */ /* 0x000ea8000c1ef900 */
[----:B--2---:R-:W-:Y:S01]  /*a1f0*/  CCTL.IVALL ;  /* 0x00000000ff00798f */ /* 0x004fe20002000000 */
[----:B------:R-:W-:Y:S05]  /*a200*/  YIELD ;  /* 0x0000000000007946 */ /* 0x000fea0003800000 */
[----:B------:R-:W-:-:S13]  /*a210*/  ISETP.NE.AND P1, PT, R4, R5, PT ;  /* 0x000000050400720c */ /* 0x000fda0003f25270 */
[----:B------:R-:W-:Y:S05]  /*a220*/  @P1 BRA `(.L_x_2883) ;  /* 0xfffffffc00ec1947 */ /* 0x000fea000383ffff */
.L_x_2882:
[----:B------:R-:W-:Y:S05]  /*a230*/  BSYNC B0 ;  /* 0x0000000000007941 */ /* 0x000fea0003800000 */
.L_x_2881:
[----:B------:R-:W-:-:S03]  /*a240*/  UMOV UR4, 0xffffffff ;  /* 0xffffffff00047882 */ /* 0x000fc60000000000 */
[----:B------:R-:W-:Y:S05]  /*a250*/  BRA.DIV UR4, `(.L_x_2884) ;  /* 0x0000003204b47947 */ /* 0x000fea000b800000 */
[----:B------:R-:W-:Y:S01]  /*a260*/  NOP ;  /* 0x0000000000007918 */ /* 0x000fe20000000000 */
.L_x_2959:
        /* <DEDUP_REMOVED lines=22> */
.L_x_2886:
[----:B------:R-:W-:Y:S05]  /*a3d0*/  BSYNC B0 ;  /* 0x0000000000007941 */ /* 0x000fea0003800000 */
.L_x_2885:
        /* <DEDUP_REMOVED lines=20> */
.L_x_2888:
[----:B------:R-:W-:Y:S05]  /*a520*/  BSYNC B0 ;  /* 0x0000000000007941 */ /* 0x000fea0003800000 */
.L_x_2887:
[----:B------:R-:W-:Y:S06]  /*a530*/  BAR.ARV 0xa, 0xa0 ;  /* 0x0282800000007b1d */ /* 0x000fec0000002000 */
[----:B------:R-:W-:Y:S04]  /*a540*/  BSSY B0, `(.L_x_2889) ;  /* 0x0000003000007945 */ /* 0x000fe80003800000 */
[----:B------:R-:W-:Y:S05]  /*a550*/  @!P0 BRA `(.L_x_2890) ;  /* 0x0000000000048947 */ /* 0x000fea0003800000 */
[----:B------:R-:W-:-:S04]  /*a560*/  DEPBAR.LE SB0, 0x0 ;  /* 0x000080000000791a */ /* 0x000fc80000000000 */
.L_x_2890:
[----:B------:R-:W-:Y:S05]  /*a570*/  BSYNC B0 ;  /* 0x0000000000007941 */ /* 0x000fea0003800000 */
.L_x_2889:
        /* <DEDUP_REMOVED lines=19> */
.L_x_2892:
[----:B------:R-:W-:Y:S05]  /*a6b0*/  BSYNC B0 ;  /* 0x0000000000007941 */ /* 0x000fea0003800000 */
.L_x_2891:
[----:B------:R-:W-:Y:S01]  /*a6c0*/  UIADD3 UR17, UR8, 0x1, URZ ;  /* 0x0000000108117890 */ /* 0x000fe2000fffe03f */
[----:B------:R-:W-:Y:S11]  /*a6d0*/  BRA `(.L_x_2893) ;  /* 0x0000000000047947 */ /* 0x000ff60003800000 */
.L_x_2880:
[----:B------:R-:W-:-:S05]  /*a6e0*/  UMOV UR17, UR8 ;  /* 0x0000000800117c82 */ /* 0x000fca0008000000 */
.L_x_2893:
        /* <DEDUP_REMOVED lines=12> */
.L_x_2918:
        /* <DEDUP_REMOVED lines=18> */
.L_x_2896:
[----:B------:R-:W2:Y:S04]  /*a8d0*/  LDG.E.STRONG.GPU R4, desc[UR36][R2.64] ;  /* 0x0000002402047981 */ /* 0x000ea8000c1ef900 */
[----:B--2---:R-:W-:Y:S01]  /*a8e0*/  CCTL.IVALL ;  /* 0x00000000ff00798f */ /* 0x004fe20002000000 */
[----:B------:R-:W-:Y:S05]  /*a8f0*/  YIELD ;  /* 0x0000000000007946 */ /* 0x000fea0003800000 */
[----:B------:R-:W-:-:S13]  /*a900*/  ISETP.NE.AND P1, PT, R4, R5, PT ;  /* 0x000000050400720c */ /* 0x000fda0003f25270 */
[----:B------:R-:W-:Y:S05]  /*a910*/  @P1 BRA `(.L_x_2896) ;  /* 0xfffffffc00ec1947 */ /* 0x000fea000383ffff */
.L_x_2895:
[----:B------:R-:W-:Y:S05]  /*a920*/  BSYNC B0 ;  /* 0x0000000000007941 */ /* 0x000fea0003800000 */
.L_x_2894:
[----:B------:R-:W-:-:S03]  /*a930*/  UMOV UR18, 0xffffffff ;  /* 0xffffffff00127882 */ /* 0x000fc60000000000 */
[----:B------:R-:W-:Y:S05]  /*a940*/  BRA.DIV UR18, `(.L_x_2897) ;  /* 0x0000002e12147947 */ /* 0x000fea000b800000 */
[----:B------:R-:W-:Y:S01]  /*a950*/  NOP ;  /* 0x0000000000007918 */ /* 0x000fe20000000000 */
.L_x_2962:
        /* <DEDUP_REMOVED lines=19> */
.L_x_2899:
[----:B------:R-:W-:Y:S05]  /*aa90*/  BSYNC B0 ;  /* 0x0000000000007941 */ /* 0x000fea0003800000 */
.L_x_2898:
        /* <DEDUP_REMOVED lines=15> */
.L_x_2901:
[----:B------:R-:W-:Y:S05]  /*ab90*/  BSYNC B0 ;  /* 0x0000000000007941 */ /* 0x000fea0003800000 */
.L_x_2900:
[----:B------:R-:W-:Y:S06]  /*aba0*/  BAR.ARV 0xa, 0xa0 ;  /* 0x0282800000007b1d */ /* 0x000fec0000002000 */
[----:B------:R-:W-:Y:S04]  /*abb0*/  BSSY B0, `(.L_x_2902) ;  /* 0x0000003000007945 */ /* 0x000fe80003800000 */
[----:B------:R-:W-:Y:S05]  /*abc0*/  @!P0 BRA `(.L_x_2903) ;  /* 0x0000000000048947 */ /* 0x000fea0003800000 */
[----:B------:R-:W-:-:S04]  /*abd0*/  DEPBAR.LE SB0, 0x0 ;  /* 0x000080000000791a */ /* 0x000fc80000000000 */
.L_x_2903:
[----:B------:R-:W-:Y:S05]  /*abe0*/  BSYNC B0 ;  /* 0x0000000000007941 */ /* 0x000fea0003800000 */
.L_x_2902:
        /* <DEDUP_REMOVED lines=19> */
.L_x_2905:
[----:B------:R-:W-:Y:S05]  /*ad20*/  BSYNC B0 ;  /* 0x0000000000007941 */ /* 0x000fea0003800000 */
.L_x_2904:
        /* <DEDUP_REMOVED lines=17> */
.L_x_2908:
[----:B------:R-:W2:Y:S04]  /*ae40*/  LDG.E.STRONG.GPU R4, desc[UR36][R2.64] ;  /* 0x0000002402047981 */ /* 0x000ea8000c1ef900 */
[----:B--2---:R-:W-:Y:S01]  /*ae50*/  CCTL.IVALL ;  /* 0x00000000ff00798f */ /* 0x004fe20002000000 */
[----:B------:R-:W-:Y:S05]  /*ae60*/  YIELD ;  /* 0x0000000000007946 */ /* 0x000fea0003800000 */
[----:B------:R-:W-:-:S13]  /*ae70*/  ISETP.NE.AND P1, PT, R4, R5, PT ;  /* 0x000000050400720c */ /* 0x000fda0003f25270 */
[----:B------:R-:W-:Y:S05]  /*ae80*/  @P1 BRA `(.L_x_2908) ;  /* 0xfffffffc00ec1947 */ /* 0x000fea000383ffff */
.L_x_2907:
[----:B------:R-:W-:Y:S05]  /*ae90*/  BSYNC B0 ;  /* 0x0000000000007941 */ /* 0x000fea0003800000 */
.L_x_2906:
[----:B------:R-:W-:-:S03]  /*aea0*/  UMOV UR10, 0xffffffff ;  /* 0xffffffff000a7882 */ /* 0x000fc60000000000 */
[----:B------:R-:W-:Y:S05]  /*aeb0*/  BRA.DIV UR10, `(.L_x_2909) ;  /* 0x000000260ad47947 */ /* 0x000fea000b800000 */
[----:B------:R-:W-:Y:S01]  /*aec0*/  NOP ;  /* 0x0000000000007918 */ /* 0x000fe20000000000 */
.L_x_2965:
        /* <DEDUP_REMOVED lines=15> */
.L_x_2911:
[----:B------:R-:W-:Y:S05]  /*afc0*/  BSYNC B0 ;  /* 0x0000000000007941 */ /* 0x000fea0003800000 */
.L_x_2910:
        /* <DEDUP_REMOVED lines=15> */
.L_x_2913:
[----:B------:R-:W-:Y:S05]  /*b0c0*/  BSYNC B0 ;  /* 0x0000000000007941 */ /* 0x000fea0003800000 */
.L_x_2912:
[----:B------:R-:W-:Y:S06]  /*b0d0*/  BAR.ARV 0xa, 0xa0 ;  /* 0x0282800000007b1d */ /* 0x000fec0000002000 */
[----:B------:R-:W-:Y:S04]  /*b0e0*/  BSSY B0, `(.L_x_2914) ;  /* 0x0000003000007945 */ /* 0x000fe80003800000 */
[----:B------:R-:W-:Y:S05]  /*b0f0*/  @!P0 BRA `(.L_x_2915) ;  /* 0x0000000000048947 */ /* 0x000fea0003800000 */
[----:B------:R-:W-:-:S04]  /*b100*/  DEPBAR.LE SB0, 0x0 ;  /* 0x000080000000791a */ /* 0x000fc80000000000 */
.L_x_2915:
[----:B------:R-:W-:Y:S05]  /*b110*/  BSYNC B0 ;  /* 0x0000000000007941 */ /* 0x000fea0003800000 */
.L_x_2914:
        /* <DEDUP_REMOVED lines=19> */
.L_x_2917:
[----:B------:R-:W-:Y:S05]  /*b250*/  BSYNC B0 ;  /* 0x0000000000007941 */ /* 0x000fea0003800000 */
.L_x_2916:
[----:B------:R-:W-:Y:S02]  /*b260*/  UIADD3 UR17, UR17, 0x2, URZ ;  /* 0x0000000211117890 */ /* 0x000fe4000fffe03f */
[----:B------:R-:W-:Y:S02]  /*b270*/  UIADD3 UR4, UR4, 0x4000, URZ ;  /* 0x0000400004047890 */ /* 0x000fe4000fffe03f */
[----:B------:R-:W-:-:S06]  /*b280*/  UISETP.GE.AND UP0, UPT, UR17, UR5, UPT ;  /* 0x000000051100728c */ /* 0x000fcc000bf06270 */
[----:B------:R-:W-:-:S13]  /*b290*/  PLOP3.LUT P1, PT, PT, PT, UP0, 0x80, 0x0 ;  /* 0x000000000000781c */ /* 0x000fda0003f2f008 */
[----:B------:R-:W-:Y:S05]  /*b2a0*/  @!P1 BRA `(.L_x_2918) ;  /* 0xfffffff400409947 */ /* 0x000fea000383ffff */
[----:B------:R-:W-:Y:S05]  /*b2b0*/  BRA `(.L_x_2828) ;  /* 0x0000001c00dc7947 */ /* 0x000fea0003800000 */
.L_x_2877:
        /* <DEDUP_REMOVED lines=21> */
.L_x_2919:
[----:B------:R-:W-:Y:S01]  /*b410*/  ULDC UR9, c[0x0][0x8cc] ;  /* 0x0002330000097ab9 */ /* 0x000fe20000000800 */
[----:B------:R-:W-:Y:S01]  /*b420*/  UMOV UR7, UR8 ;  /* 0x0000000800077c82 */ /* 0x000fe20008000000 */
[----:B------:R-:W-:-:S11]  /*b430*/  UISETP.NE.AND UP0, UPT, UR9, 0x1, UPT ;  /* 0x000000010900788c */ /* 0x000fd6000bf05270 */
[----:B------:R-:W-:Y:S02]  /*b440*/  @UP0 ULDC.64 UR10, c[0x0][0x8d0] ;  /* 0x00023400000a0ab9 */ /* 0x000fe40000000a00 */
[----:B------:R-:W-:-:S04]  /*b450*/  UIMAD.WIDE.U32 UR4, UR8, UR10, URZ ;  /* 0x0000000a080472a5 */ /* 0x000fc8000f8e003f */
[----:B------:R-:W-:-:S04]  /*b460*/  @UP0 USHF.R.U32.HI UR7, URZ, UR11, UR5 ;  /* 0x0000000b3f070299 */ /* 0x000fc80008011605 */
[----:B------:R-:W-:-:S12]  /*b470*/  UIMAD UR4, UR7, UR9, URZ ;  /* 0x00000009070472a4 */ /* 0x000fd8000f8e023f */
.L_x_2920:
        /* <DEDUP_REMOVED lines=78> */
.L_x_2966:
        /* <DEDUP_REMOVED lines=12> */
.L_x_2924:
        /* <DEDUP_REMOVED lines=70> */
.L_x_2935:
[----:B------:R-:W-:-:S04]  /*be80*/  SHF.L.U32 R19, R10, 0x1f, RZ ;  /* 0x0000001f0a137819 */ /* 0x000fc800000006ff */
[----:B------:R-:W2:Y:S02]  /*be90*/  SYNCS.PHASECHK.TRANS64.TRYWAIT P1, [R0+URZ+0x30c40], R19 ;  /* 0x030c4013000075a7 */ /* 0x000ea4000802017f */
[----:B--2---:R-:W-:Y:S05]  /*bea0*/  @!P1 BRA `(.L_x_2927) ;  /* 0x0000001800089947 */ /* 0x004fea0003800000 */
.L_x_2967:
        /* <DEDUP_REMOVED lines=8> */
.L_x_2928:
        /* <DEDUP_REMOVED lines=30> */
.L_x_2968:
        /* <DEDUP_REMOVED lines=8> */
.L_x_2930:
        /* <DEDUP_REMOVED lines=30> */
.L_x_2969:
        /* <DEDUP_REMOVED lines=8> */
.L_x_2932:
        /* <DEDUP_REMOVED lines=25> */
.L_x_2971:
        /* <DEDUP_REMOVED lines=8> */
.L_x_2934:
        /* <DEDUP_REMOVED lines=28> */
.L_x_2926:
[----:B-1----:R-:W2:Y:S04]  /*c7c0*/  LDL.LU R4, [R1+0x10] ;  /* 0x0000100001047983 */ /* 0x002ea80000300800 */
[----:B------:R1:W5:Y:S01]  /*c7d0*/  LDL R5, [R1+0x14] ;  /* 0x0000140001057983 */ /* 0x0003620000100800 */
[----:B--2---:R-:W-:-:S13]  /*c7e0*/  ISETP.NE.AND P1, PT, R4, RZ, PT ;  /* 0x000000ff0400720c */ /* 0x004fda0003f25270 */
[----:B-1----:R-:W-:Y:S05]  /*c7f0*/  @!P1 BRA `(.L_x_2925) ;  /* 0x0000000400249947 */ /* 0x002fea0003800000 */
[----:B------:R-:W-:-:S04]  /*c800*/  SHF.L.U32 R14, R10, 0x1f, RZ ;  /* 0x0000001f0a0e7819 */ /* 0x000fc800000006ff */
[----:B------:R-:W1:Y:S02]  /*c810*/  SYNCS.PHASECHK.TRANS64.TRYWAIT P1, [R0+URZ+0x30c40], R14 ;  /* 0x030c400e000075a7 */ /* 0x000e64000802017f */
[----:B-1----:R-:W-:Y:S05]  /*c820*/  @!P1 BRA `(.L_x_2936) ;  /* 0x0000000c00fc9947 */ /* 0x002fea0003800000 */
.L_x_2972:
        /* <DEDUP_REMOVED lines=8> */
.L_x_2937:
        /* <DEDUP_REMOVED lines=27> */
.L_x_2973:
        /* <DEDUP_REMOVED lines=8> */
.L_x_2939:
        /* <DEDUP_REMOVED lines=27> */
.L_x_2925:
        /* <DEDUP_REMOVED lines=8> */
.L_x_2974:
[----:B------:R-:W-:Y:S05]  /*cd10*/  @P1 BRA `(.L_x_2941) ;  /* 0x0000000000181947 */ /* 0x000fea0003800000 */
[----:B------:R-:W4:Y:S01]  /*cd20*/  S2R R2, SR_TID.X ;  /* 0x0000000000027919 */ /* 0x000f220000002100 */
[----:B---3--:R-:W-:-:S04]  /*cd30*/  IMAD.MOV.U32 R3, RZ, RZ, 0x4200 ;  /* 0x00004200ff037424 */ /* 0x008fc800078e00ff */
[----:B------:R3:W-:Y:S01]  /*cd40*/  SYNCS.ARRIVE.TRANS64 RZ, [R4+URZ+0x30c30], R3 ;  /* 0x030c300304ff79a7 */ /* 0x0007e2000800003f */
[----:B----4-:R-:W-:-:S13]  /*cd50*/  LOP3.LUT P0, RZ, R2, 0x1f, RZ, 0xc0, !PT ;  /* 0x0000001f02ff7812 */ /* 0x010fda000780c0ff */
[----:B---3--:R-:W-:Y:S05]  /*cd60*/  @!P0 BRA `(.L_x_2941) ;  /* 0x0000000000048947 */ /* 0x008fea0003800000 */
[----:B------:R-:W-:Y:S01]  /*cd70*/  BPT.TRAP 0x1 ;  /* 0x000000040000795c */ /* 0x000fe20000300000 */
.L_x_2941:
        /* <DEDUP_REMOVED lines=37> */
.L_x_2922:
[----:B------:R-:W-:Y:S05]  /*cfd0*/  BSYNC B0 ;  /* 0x0000000000007941 */ /* 0x000fea0003800000 */
.L_x_2921:
[----:B------:R-:W-:-:S03]  /*cfe0*/  UMOV UR4, 0xffffffff ;  /* 0xffffffff00047882 */ /* 0x000fc60000000000 */
[----:B------:R-:W-:Y:S05]  /*cff0*/  BRA.DIV UR4, `(.L_x_2942) ;  /* 0x0000000a04447947 */ /* 0x000fea000b800000 */
[----:B------:R-:W-:-:S13]  /*d000*/  ELECT P6, URZ, PT ;  /* 0x00000000003f782f */ /* 0x000fda00038c0000 */
.L_x_2977:
[----:B------:R-:W-:Y:S05]  /*d010*/  @!P6 BRA `(.L_x_2828) ;  /* 0x000000000084e947 */ /* 0x000fea0003800000 */
[----:B------:R-:W2:Y:S02]  /*d020*/  LDL.LU R2, [R1+0x18] ;  /* 0x0000180001027983 */ /* 0x000ea40000300800 */
[----:B--2---:R-:W-:-:S04]  /*d030*/  LOP3.LUT R2, R2, 0x2, RZ, 0xfc, !PT ;  /* 0x0000000202027812 */ /* 0x004fc800078efcff */
[----:B------:R-:W-:-:S13]  /*d040*/  ISETP.NE.AND P2, PT, R2, 0x3, PT ;  /* 0x000000030200780c */ /* 0x000fda0003f45270 */
[----:B------:R-:W-:Y:S05]  /*d050*/  @!P2 BRA `(.L_x_2943) ;  /* 0x000000000004a947 */ /* 0x000fea0003800000 */
[----:B------:R-:W-:Y:S01]  /*d060*/  BPT.TRAP 0x1 ;  /* 0x000000040000795c */ /* 0x000fe20000300000 */
.L_x_2943:
        /* <DEDUP_REMOVED lines=15> */
.L_x_2978:
[----:B------:R-:W2:Y:S02]  /*d160*/  SYNCS.PHASECHK.TRANS64.TRYWAIT P0, [R3+URZ], R2 ;  /* 0x00000002030075a7 */ /* 0x000ea4000800017f */
[----:B--2---:R-:W-:Y:S05]  /*d170*/  @!P0 BRA `(.L_x_2945) ;  /* 0x0000000800188947 */ /* 0x004fea0003800000 */
.L_x_2979:
[----:B------:R-:W-:Y:S05]  /*d180*/  @!P2 BRA `(.L_x_2946) ;  /* 0x000000000004a947 */ /* 0x000fea0003800000 */
[----:B------:R-:W-:Y:S01]  /*d190*/  BPT.TRAP 0x1 ;  /* 0x000000040000795c */ /* 0x000fe20000300000 */
.L_x_2946:
[----:B--2---:R-:W-:-:S04]  /*d1a0*/  VIADD R3, R8, 0x30c40 ;  /* 0x00030c4008037836 */ /* 0x004fc80000000000 */
[----:B------:R-:W-:-:S04]  /*d1b0*/  IMAD R5, R0, 0x8, R3 ;  /* 0x0000000800057824 */ /* 0x000fc800078e0203 */
[----:B------:R-:W2:Y:S02]  /*d1c0*/  SYNCS.PHASECHK.TRANS64.TRYWAIT P0, [R5+URZ], R4 ;  /* 0x00000004050075a7 */ /* 0x000ea4000800017f */
[----:B--2---:R-:W-:Y:S05]  /*d1d0*/  @!P0 BRA `(.L_x_2947) ;  /* 0x0000000800148947 */ /* 0x004fea0003800000 */
.L_x_2980:
[----:B------:R-:W-:-:S07]  /*d1e0*/  IMAD R3, R6, 0x8, R3 ;  /* 0x0000000806037824 */ /* 0x000fce00078e0203 */
.L_x_2948:
[----:B---3--:R3:W4:Y:S02]  /*d1f0*/  SYNCS.PHASECHK.TRANS64.TRYWAIT P0, [R3+URZ], R2 ;  /* 0x00000002030075a7 */ /* 0x008724000800017f */
[----:B----4-:R-:W-:Y:S05]  /*d200*/  @!P0 NANOSLEEP.SYNCS 0x989680 ;  /* 0x009896800000895d */ /* 0x010fea0003900000 */
[----:B------:R-:W4:Y:S02]  /*d210*/  @!P0 SYNCS.PHASECHK.TRANS64 P0, [R3+URZ], R2 ;  /* 0x00000002030085a7 */ /* 0x000f24000800007f */
[----:B----4-:R-:W-:Y:S05]  /*d220*/  @!P0 BRA `(.L_x_2948) ;  /* 0xfffffffc00f08947 */ /* 0x010fea000383ffff */
.L_x_2828:
[----:B------:R-:W-:Y:S05]  /*d230*/  BSYNC B6 ;  /* 0x0000000000067941 */ /* 0x000fea0003800000 */
.L_x_2823:
[----:B------:R-:W-:Y:S05]  /*d240*/  EXIT ;  /* 0x000000000000794d */ /* 0x000fea0003800000 */
.L_x_2834:
[----:B------:R-:W-:Y:S02]  /*d250*/  IMAD.MOV.U32 R12, RZ, RZ, RZ ;  /* 0x000000ffff0c7224 */ /* 0x000fe400078e00ff */
[----:B------:R-:W-:Y:S02]  /*d260*/  IMAD.MOV.U32 R11, RZ, RZ, 0x1f ;  /* 0x0000001fff0b7424 */ /* 0x000fe400078e00ff */
[----:B------:R-:W-:-:S07]  /*d270*/  IMAD.MOV.U32 R15, RZ, RZ, -0x1 ;  /* 0xffffffffff0f7424 */ /* 0x000fce00078e00ff */
[----:B------:R-:W-:Y:S05]  /*d280*/  WARPSYNC.COLLECTIVE R15, `(.L_x_2949) ;  /* 0x000000000f087348 */ /* 0x000fea0003c00000 */
[----:B------:R1:W2:Y:S02]  /*d290*/  SHFL.IDX P6, R14, R13, R12, R11 ;  /* 0x0000000c0d0e7389 */ /* 0x0002a400000c000b */
[----:B-12---:R-:W-:Y:S01]  /*d2a0*/  ENDCOLLECTIVE ;  /* 0x000000000000791b */ /* 0x006fe20003800000 */
.L_x_2949:
[----:B------:R-:W-:Y:S05]  /*d2b0*/  BRA `(.L_x_2950) ;  /* 0xffffff3c00947947 */ /* 0x000fea000383ffff */
.L_x_2836:
[----:B---3--:R3:W4:Y:S02]  /*d2c0*/  SYNCS.PHASECHK.TRANS64.TRYWAIT P0, [R236+URZ+0x30c00], R11 ;  /* 0x030c000bec0075a7 */ /* 0x008724000800017f */
[----:B----4-:R-:W-:Y:S05]  /*d2d0*/  @!P0 NANOSLEEP.SYNCS 0x989680 ;  /* 0x009896800000895d */ /* 0x010fea0003900000 */
[----:B------:R-:W4:Y:S02]  /*d2e0*/  @!P0 SYNCS.PHASECHK.TRANS64 P0, [R236+URZ+0x30c00], R11 ;  /* 0x030c000bec0085a7 */ /* 0x000f24000800007f */
[----:B----4-:R-:W-:Y:S05]  /*d2f0*/  @!P0 BRA `(.L_x_2836) ;  /* 0xfffffffc00f08947 */ /* 0x010fea000383ffff */
[----:B------:R-:W-:Y:S05]  /*d300*/  BRA `(.L_x_2835) ;  /* 0xffffff3c00c87947 */ /* 0x000fea000383ffff */
.L_x_2841:
[----:B--2---:R2:W3:Y:S02]  /*d310*/  SYNCS.PHASECHK.TRANS64.TRYWAIT P1, [R6+URZ+0x30c10], R17 ;  /* 0x030c1011060075a7 */ /* 0x0044e4000802017f */
[----:B---3--:R-:W-:Y:S05]  /*d320*/  @!P1 NANOSLEEP.SYNCS 0x989680 ;  /* 0x009896800000995d */ /* 0x008fea0003900000 */
[----:B------:R-:W3:Y:S02]  /*d330*/  @!P1 SYNCS.PHASECHK.TRANS64 P1, [R6+URZ+0x30c10], R17 ;  /* 0x030c1011060095a7 */ /* 0x000ee4000802007f */
[----:B---3--:R-:W-:Y:S05]  /*d340*/  @!P1 BRA `(.L_x_2841) ;  /* 0xfffffffc00f09947 */ /* 0x008fea000383ffff */
[----:B------:R-:W-:Y:S05]  /*d350*/  BRA `(.L_x_2840) ;  /* 0xffffff4800887947 */ /* 0x000fea000383ffff */
.L_x_2845:
[----:B------:R1:W1:Y:S02]  /*d360*/  SYNCS.PHASECHK.TRANS64.TRYWAIT P1, [R6+URZ+0x30c30], R17 ;  /* 0x030c3011060075a7 */ /* 0x000264000802017f */
[----:B-1----:R-:W-:Y:S05]  /*d370*/  @!P1 NANOSLEEP.SYNCS 0x989680 ;  /* 0x009896800000995d */ /* 0x002fea0003900000 */
[----:B------:R-:W1:Y:S02]  /*d380*/  @!P1 SYNCS.PHASECHK.TRANS64 P1, [R6+URZ+0x30c30], R17 ;  /* 0x030c3011060095a7 */ /* 0x000e64000802007f */
[----:B-1----:R-:W-:Y:S05]  /*d390*/  @!P1 BRA `(.L_x_2845) ;  /* 0xfffffffc00f09947 */ /* 0x002fea000383ffff */
[----:B------:R-:W-:Y:S05]  /*d3a0*/  BRA `(.L_x_2844) ;  /* 0xffffff4c00a47947 */ /* 0x000fea000383ffff */
.L_x_2853:
[----:B--2---:R2:W3:Y:S02]  /*d3b0*/  SYNCS.PHASECHK.TRANS64.TRYWAIT P1, [R7+URZ+0x30c10], R20 ;  /* 0x030c1014070075a7 */ /* 0x0044e4000802017f */
[----:B---3--:R-:W-:Y:S05]  /*d3c0*/  @!P1 NANOSLEEP.SYNCS 0x989680 ;  /* 0x009896800000995d */ /* 0x008fea0003900000 */
[----:B------:R-:W3:Y:S02]  /*d3d0*/  @!P1 SYNCS.PHASECHK.TRANS64 P1, [R7+URZ+0x30c10], R20 ;  /* 0x030c1014070095a7 */ /* 0x000ee4000802007f */
[----:B---3--:R-:W-:Y:S05]  /*d3e0*/  @!P1 BRA `(.L_x_2853) ;  /* 0xfffffffc00f09947 */ /* 0x008fea000383ffff */
[----:B------:R-:W-:Y:S05]  /*d3f0*/  BRA `(.L_x_2852) ;  /* 0xffffff8400c47947 */ /* 0x000fea000383ffff */
.L_x_2857:
[----:B------:R1:W1:Y:S02]  /*d400*/  SYNCS.PHASECHK.TRANS64.TRYWAIT P1, [R7+URZ+0x30c30], R20 ;  /* 0x030c3014070075a7 */ /* 0x000264000802017f */
[----:B-1----:R-:W-:Y:S05]  /*d410*/  @!P1 NANOSLEEP.SYNCS 0x989680 ;  /* 0x009896800000995d */ /* 0x002fea0003900000 */
[----:B------:R-:W1:Y:S02]  /*d420*/  @!P1 SYNCS.PHASECHK.TRANS64 P1, [R7+URZ+0x30c30], R20 ;  /* 0x030c3014070095a7 */ /* 0x000e64000802007f */
[----:B-1----:R-:W-:Y:S05]  /*d430*/  @!P1 BRA `(.L_x_2857) ;  /* 0xfffffffc00f09947 */ /* 0x002fea000383ffff */
[----:B------:R-:W-:Y:S05]  /*d440*/  BRA `(.L_x_2856) ;  /* 0xffffff8800d87947 */ /* 0x000fea000383ffff */
.L_x_2864:
[----:B------:R-:W-:Y:S01]  /*d450*/  BSSY B0, `(.L_x_2951) ;  /* 0x0000005000007945 */ /* 0x000fe20003800000 */
[----:B------:R-:W-:-:S07]  /*d460*/  IMAD.MOV.U32 R15, RZ, RZ, -0x1 ;  /* 0xffffffffff0f7424 */ /* 0x000fce00078e00ff */
[----:B---3--:R-:W-:Y:S05]  /*d470*/  WARPSYNC.COLLECTIVE R15, `(.L_x_2952) ;  /* 0x000000000f087348 */ /* 0x008fea0003c00000 */
[----:B------:R-:W-:Y:S01]  /*d480*/  NOP ;  /* 0x0000000000007918 */ /* 0x000fe20000000000 */
[----:B---3--:R-:W-:Y:S01]  /*d490*/  ENDCOLLECTIVE ;  /* 0x000000000000791b */ /* 0x008fe20003800000 */
.L_x_2952:
[----:B------:R-:W-:Y:S05]  /*d4a0*/  BSYNC B0 ;  /* 0x0000000000007941 */ /* 0x000fea0003800000 */
.L_x_2951:
[----:B------:R-:W-:Y:S05]  /*d4b0*/  BRA `(.L_x_2953) ;  /* 0xffffffbc00d07947 */ /* 0x000fea000383ffff */
.L_x_2873:
[----:B------:R-:W-:Y:S01]  /*d4c0*/  BSSY B0, `(.L_x_2954) ;  /* 0x0000005000007945 */ /* 0x000fe20003800000 */
[----:B------:R-:W-:-:S07]  /*d4d0*/  IMAD.MOV.U32 R15, RZ, RZ, -0x1 ;  /* 0xffffffffff0f7424 */ /* 0x000fce00078e00ff */
[----:B-1-3--:R-:W-:Y:S05]  /*d4e0*/  WARPSYNC.COLLECTIVE R15, `(.L_x_2955) ;  /* 0x000000000f087348 */ /* 0x00afea0003c00000 */
[----:B------:R-:W-:Y:S01]  /*d4f0*/  NOP ;  /* 0x0000000000007918 */ /* 0x000fe20000000000 */
[----:B-1-3--:R-:W-:Y:S01]  /*d500*/  ENDCOLLECTIVE ;  /* 0x000000000000791b */ /* 0x00afe20003800000 */
.L_x_2955:
[----:B------:R-:W-:Y:S05]  /*d510*/  BSYNC B0 ;  /* 0x0000000000007941 */ /* 0x000fea0003800000 */
.L_x_2954:
[----:B------:R-:W-:Y:S05]  /*d520*/  BRA `(.L_x_2956) ;  /* 0xffffffc000b07947 */ /* 0x000fea000383ffff */
.L_x_2884:
[----:B------:R-:W-:Y:S01]  /*d530*/  BSSY B0, `(.L_x_2957) ;  /* 0x0000005000007945 */ /* 0x000fe20003800000 */
[----:B------:R-:W-:-:S07]  /*d540*/  IMAD.MOV.U32 R15, RZ, RZ, -0x1 ;  /* 0xffffffffff0f7424 */ /* 0x000fce00078e00ff */
[----:B------:R-:W-:Y:S05]  /*d550*/  WARPSYNC.COLLECTIVE R15, `(.L_x_2958) ;  /* 0x000000000f087348 */ /* 0x000fea0003c00000 */
[----:B------:R-:W-:Y:S01]  /*d560*/  NOP ;  /* 0x0000000000007918 */ /* 0x000fe20000000000 */
[----:B------:R-:W-:Y:S01]  /*d570*/  ENDCOLLECTIVE ;  /* 0x000000000000791b */ /* 0x000fe20003800000 */
.L_x_2958:
[----:B------:R-:W-:Y:S05]  /*d580*/  BSYNC B0 ;  /* 0x0000000000007941 */ /* 0x000fea0003800000 */
.L_x_2957:
[----:B------:R-:W-:Y:S05]  /*d590*/  BRA `(.L_x_2959) ;  /* 0xffffffcc00347947 */ /* 0x000fea000383ffff */
.L_x_2897:
[----:B------:R-:W-:Y:S01]  /*d5a0*/  BSSY B0, `(.L_x_2960) ;  /* 0x0000005000007945 */ /* 0x000fe20003800000 */
[----:B------:R-:W-:-:S07]  /*d5b0*/  IMAD.MOV.U32 R15, RZ, RZ, -0x1 ;  /* 0xffffffffff0f7424 */ /* 0x000fce00078e00ff */
[----:B------:R-:W-:Y:S05]  /*d5c0*/  WARPSYNC.COLLECTIVE R15, `(.L_x_2961) ;  /* 0x000000000f087348 */ /* 0x000fea0003c00000 */
[----:B------:R-:W-:Y:S01]  /*d5d0*/  NOP ;  /* 0x0000000000007918 */ /* 0x000fe20000000000 */
[----:B------:R-:W-:Y:S01]  /*d5e0*/  ENDCOLLECTIVE ;  /* 0x000000000000791b */ /* 0x000fe20003800000 */
.L_x_2961:
[----:B------:R-:W-:Y:S05]  /*d5f0*/  BSYNC B0 ;  /* 0x0000000000007941 */ /* 0x000fea0003800000 */
.L_x_2960:
[----:B------:R-:W-:Y:S05]  /*d600*/  BRA `(.L_x_2962) ;  /* 0xffffffd000d47947 */ /* 0x000fea000383ffff */
.L_x_2909:
[----:B------:R-:W-:Y:S01]  /*d610*/  BSSY B0, `(.L_x_2963) ;  /* 0x0000005000007945 */ /* 0x000fe20003800000 */
[----:B------:R-:W-:-:S07]  /*d620*/  IMAD.MOV.U32 R15, RZ, RZ, -0x1 ;  /* 0xffffffffff0f7424 */ /* 0x000fce00078e00ff */
[----:B------:R-:W-:Y:S05]  /*d630*/  WARPSYNC.COLLECTIVE R15, `(.L_x_2964) ;  /* 0x000000000f087348 */ /* 0x000fea0003c00000 */
[----:B------:R-:W-:Y:S01]  /*d640*/  NOP ;  /* 0x0000000000007918 */ /* 0x000fe20000000000 */
[----:B------:R-:W-:Y:S01]  /*d650*/  ENDCOLLECTIVE ;  /* 0x000000000000791b */ /* 0x000fe20003800000 */
.L_x_2964:
[----:B------:R-:W-:Y:S05]  /*d660*/  BSYNC B0 ;  /* 0x0000000000007941 */ /* 0x000fea0003800000 */
.L_x_2963:
[----:B------:R-:W-:Y:S05]  /*d670*/  BRA `(.L_x_2965) ;  /* 0xffffffd800147947 */ /* 0x000fea000383ffff */
.L_x_2923:
[----:B-1----:R1:W2:Y:S02]  /*d680*/  SYNCS.PHASECHK.TRANS64.TRYWAIT P1, [R0+URZ+0x30c20], R11 ;  /* 0x030c200b000075a7 */ /* 0x0022a4000802017f */
[----:B--2---:R-:W-:Y:S05]  /*d690*/  @!P1 NANOSLEEP.SYNCS 0x989680 ;  /* 0x009896800000995d */ /* 0x004fea0003900000 */
[----:B------:R-:W2:Y:S02]  /*d6a0*/  @!P1 SYNCS.PHASECHK.TRANS64 P1, [R0+URZ+0x30c20], R11 ;  /* 0x030c200b000095a7 */ /* 0x000ea4000802007f */
[----:B--2---:R-:W-:Y:S05]  /*d6b0*/  @!P1 BRA `(.L_x_2923) ;  /* 0xfffffffc00f09947 */ /* 0x004fea000383ffff */
[----:B------:R-:W-:Y:S05]  /*d6c0*/  BRA `(.L_x_2966) ;  /* 0xffffffe000a47947 */ /* 0x000fea000383ffff */
.L_x_2927:
[----:B--2---:R2:W3:Y:S02]  /*d6d0*/  SYNCS.PHASECHK.TRANS64.TRYWAIT P1, [R0+URZ+0x30c40], R19 ;  /* 0x030c4013000075a7 */ /* 0x0044e4000802017f */
[----:B---3--:R-:W-:Y:S05]  /*d6e0*/  @!P1 NANOSLEEP.SYNCS 0x989680 ;  /* 0x009896800000995d */ /* 0x008fea0003900000 */
[----:B------:R-:W3:Y:S02]  /*d6f0*/  @!P1 SYNCS.PHASECHK.TRANS64 P1, [R0+URZ+0x30c40], R19 ;  /* 0x030c4013000095a7 */ /* 0x000ee4000802007f */
[----:B---3--:R-:W-:Y:S05]  /*d700*/  @!P1 BRA `(.L_x_2927) ;  /* 0xfffffffc00f09947 */ /* 0x008fea000383ffff */
[----:B------:R-:W-:Y:S05]  /*d710*/  BRA `(.L_x_2967) ;  /* 0xffffffe400e47947 */ /* 0x000fea000383ffff */
.L_x_2929:
[----:B-1----:R1:W3:Y:S02]  /*d720*/  SYNCS.PHASECHK.TRANS64.TRYWAIT P1, [R0+URZ+0x30c28], R19 ;  /* 0x030c2813000075a7 */ /* 0x0022e4000802017f */
[----:B---3--:R-:W-:Y:S05]  /*d730*/  @!P1 NANOSLEEP.SYNCS 0x989680 ;  /* 0x009896800000995d */ /* 0x008fea0003900000 */
[----:B------:R-:W3:Y:S02]  /*d740*/  @!P1 SYNCS.PHASECHK.TRANS64 P1, [R0+URZ+0x30c28], R19 ;  /* 0x030c2813000095a7 */ /* 0x000ee4000802007f */
[----:B---3--:R-:W-:Y:S05]  /*d750*/  @!P1 BRA `(.L_x_2929) ;  /* 0xfffffffc00f09947 */ /* 0x008fea000383ffff */
[----:B------:R-:W-:Y:S05]  /*d760*/  BRA `(.L_x_2968) ;  /* 0xffffffe800687947 */ /* 0x000fea000383ffff */
.L_x_2931:
[----:B---3--:R3:W4:Y:S02]  /*d770*/  SYNCS.PHASECHK.TRANS64.TRYWAIT P1, [R0+URZ+0x30c48], R19 ;  /* 0x030c4813000075a7 */ /* 0x008724000802017f */
[----:B----4-:R-:W-:Y:S05]  /*d780*/  @!P1 NANOSLEEP.SYNCS 0x989680 ;  /* 0x009896800000995d */ /* 0x010fea0003900000 */
[----:B------:R-:W4:Y:S02]  /*d790*/  @!P1 SYNCS.PHASECHK.TRANS64 P1, [R0+URZ+0x30c48], R19 ;  /* 0x030c4813000095a7 */ /* 0x000f24000802007f */
[----:B----4-:R-:W-:Y:S05]  /*d7a0*/  @!P1 BRA `(.L_x_2931) ;  /* 0xfffffffc00f09947 */ /* 0x010fea000383ffff */
[----:B------:R-:W-:Y:S05]  /*d7b0*/  BRA `(.L_x_2969) ;  /* 0xffffffe800ec7947 */ /* 0x000fea000383ffff */
.L_x_2933:
[----:B------:R-:W-:-:S07]  /*d7c0*/  SHF.L.U32 R4, R10, 0x1f, RZ ;  /* 0x0000001f0a047819 */ /* 0x000fce00000006ff */
.L_x_2970:
[----:B-1----:R1:W2:Y:S02]  /*d7d0*/  SYNCS.PHASECHK.TRANS64.TRYWAIT P1, [R0+URZ+0x30c20], R4 ;  /* 0x030c2004000075a7 */ /* 0x0022a4000802017f */
[----:B--2---:R-:W-:Y:S05]  /*d7e0*/  @!P1 NANOSLEEP.SYNCS 0x989680 ;  /* 0x009896800000995d */ /* 0x004fea0003900000 */
[----:B------:R-:W2:Y:S02]  /*d7f0*/  @!P1 SYNCS.PHASECHK.TRANS64 P1, [R0+URZ+0x30c20], R4 ;  /* 0x030c2004000095a7 */ /* 0x000ea4000802007f */
[----:B--2---:R-:W-:Y:S05]  /*d800*/  @!P1 BRA `(.L_x_2970) ;  /* 0xfffffffc00f09947 */ /* 0x004fea000383ffff */
[----:B------:R-:W-:Y:S05]  /*d810*/  BRA `(.L_x_2971) ;  /* 0xffffffec00587947 */ /* 0x000fea000383ffff */
.L_x_2936:
[----:B-1----:R1:W2:Y:S02]  /*d820*/  SYNCS.PHASECHK.TRANS64.TRYWAIT P1, [R0+URZ+0x30c40], R14 ;  /* 0x030c400e000075a7 */ /* 0x0022a4000802017f */
[----:B--2---:R-:W-:Y:S05]  /*d830*/  @!P1 NANOSLEEP.SYNCS 0x989680 ;  /* 0x009896800000995d */ /* 0x004fea0003900000 */
[----:B------:R-:W2:Y:S02]  /*d840*/  @!P1 SYNCS.PHASECHK.TRANS64 P1, [R0+URZ+0x30c40], R14 ;  /* 0x030c400e000095a7 */ /* 0x000ea4000802007f */
[----:B--2---:R-:W-:Y:S05]  /*d850*/  @!P1 BRA `(.L_x_2936) ;  /* 0xfffffffc00f09947 */ /* 0x004fea000383ffff */
[----:B------:R-:W-:Y:S05]  /*d860*/  BRA `(.L_x_2972) ;  /* 0xffffffec00f07947 */ /* 0x000fea000383ffff */
.L_x_2938:
[----:B--2---:R2:W3:Y:S02]  /*d870*/  SYNCS.PHASECHK.TRANS64.TRYWAIT P1, [R0+URZ+0x30c28], R14 ;  /* 0x030c280e000075a7 */ /* 0x0044e4000802017f */
[----:B---3--:R-:W-:Y:S05]  /*d880*/  @!P1 NANOSLEEP.SYNCS 0x989680 ;  /* 0x009896800000995d */ /* 0x008fea0003900000 */
[----:B------:R-:W3:Y:S02]  /*d890*/  @!P1 SYNCS.PHASECHK.TRANS64 P1, [R0+URZ+0x30c28], R14 ;  /* 0x030c280e000095a7 */ /* 0x000ee4000802007f */
[----:B---3--:R-:W-:Y:S05]  /*d8a0*/  @!P1 BRA `(.L_x_2938) ;  /* 0xfffffffc00f09947 */ /* 0x008fea000383ffff */
[----:B------:R-:W-:Y:S05]  /*d8b0*/  BRA `(.L_x_2973) ;  /* 0xfffffff000687947 */ /* 0x000fea000383ffff */
.L_x_2940:
[----:B---3--:R3:W4:Y:S02]  /*d8c0*/  SYNCS.PHASECHK.TRANS64.TRYWAIT P0, [R4+URZ+0x30c40], R3 ;  /* 0x030c4003040075a7 */ /* 0x008724000800017f */
[----:B----4-:R-:W-:Y:S05]  /*d8d0*/  @!P0 NANOSLEEP.SYNCS 0x989680 ;  /* 0x009896800000895d */ /* 0x010fea0003900000 */
[----:B------:R-:W4:Y:S02]  /*d8e0*/  @!P0 SYNCS.PHASECHK.TRANS64 P0, [R4+URZ+0x30c40], R3 ;  /* 0x030c4003040085a7 */ /* 0x000f24000800007f */
[----:B----4-:R-:W-:Y:S05]  /*d8f0*/  @!P0 BRA `(.L_x_2940) ;  /* 0xfffffffc00f08947 */ /* 0x010fea000383ffff */
[----:B------:R-:W-:Y:S05]  /*d900*/  BRA `(.L_x_2974) ;  /* 0xfffffff400007947 */ /* 0x000fea000383ffff */
.L_x_2942:
[----:B------:R-:W-:Y:S01]  /*d910*/  BSSY B0, `(.L_x_2975) ;  /* 0x0000006000007945 */ /* 0x000fe20003800000 */
[----:B------:R-:W-:-:S07]  /*d920*/  IMAD.MOV.U32 R15, RZ, RZ, -0x1 ;  /* 0xffffffffff0f7424 */ /* 0x000fce00078e00ff */
[----:B------:R-:W-:Y:S05]  /*d930*/  WARPSYNC.COLLECTIVE R15, `(.L_x_2976) ;  /* 0x000000000f0c7348 */ /* 0x000fea0003c00000 */
[----:B------:R-:W-:Y:S02]  /*d940*/  ELECT P6, UR62, PT ;  /* 0x00000000003e782f */ /* 0x000fe400038c0000 */
[----:B------:R-:W-:Y:S01]  /*d950*/  MOV R14, UR62 ;  /* 0x0000003e000e7c02 */ /* 0x000fe20008000f00 */
[----:B------:R-:W-:Y:S10]  /*d960*/  ENDCOLLECTIVE ;  /* 0x000000000000791b */ /* 0x000ff40003800000 */
.L_x_2976:
[----:B------:R-:W-:Y:S05]  /*d970*/  BSYNC B0 ;  /* 0x0000000000007941 */ /* 0x000fea0003800000 */
.L_x_2975:
[----:B------:R-:W-:Y:S05]  /*d980*/  BRA `(.L_x_2977) ;  /* 0xfffffff400a07947 */ /* 0x000fea000383ffff */
.L_x_2944:
[----:B-1----:R1:W2:Y:S02]  /*d990*/  SYNCS.PHASECHK.TRANS64.TRYWAIT P0, [R7+URZ], R4 ;  /* 0x00000004070075a7 */ /* 0x0022a4000800017f */
[----:B--2---:R-:W-:Y:S05]  /*d9a0*/  @!P0 NANOSLEEP.SYNCS 0x989680 ;  /* 0x009896800000895d */ /* 0x004fea0003900000 */
[----:B------:R-:W2:Y:S02]  /*d9b0*/  @!P0 SYNCS.PHASECHK.TRANS64 P0, [R7+URZ], R4 ;  /* 0x00000004070085a7 */ /* 0x000ea4000800007f */
[----:B--2---:R-:W-:Y:S05]  /*d9c0*/  @!P0 BRA `(.L_x_2944) ;  /* 0xfffffffc00f08947 */ /* 0x004fea000383ffff */
[----:B------:R-:W-:Y:S05]  /*d9d0*/  BRA `(.L_x_2978) ;  /* 0xfffffff400e07947 */ /* 0x000fea000383ffff */
.L_x_2945:
[----:B--2---:R2:W3:Y:S02]  /*d9e0*/  SYNCS.PHASECHK.TRANS64.TRYWAIT P0, [R3+URZ], R2 ;  /* 0x00000002030075a7 */ /* 0x0044e4000800017f */
[----:B---3--:R-:W-:Y:S05]  /*d9f0*/  @!P0 NANOSLEEP.SYNCS 0x989680 ;  /* 0x009896800000895d */ /* 0x008fea0003900000 */
[----:B------:R-:W3:Y:S02]  /*da00*/  @!P0 SYNCS.PHASECHK.TRANS64 P0, [R3+URZ], R2 ;  /* 0x00000002030085a7 */ /* 0x000ee4000800007f */
[----:B---3--:R-:W-:Y:S05]  /*da10*/  @!P0 BRA `(.L_x_2945) ;  /* 0xfffffffc00f08947 */ /* 0x008fea000383ffff */
[----:B------:R-:W-:Y:S05]  /*da20*/  BRA `(.L_x_2979) ;  /* 0xfffffff400d47947 */ /* 0x000fea000383ffff */
.L_x_2947:
[----:B--2---:R2:W3:Y:S02]  /*da30*/  SYNCS.PHASECHK.TRANS64.TRYWAIT P0, [R5+URZ], R4 ;  /* 0x00000004050075a7 */ /* 0x0044e4000800017f */
[----:B---3--:R-:W-:Y:S05]  /*da40*/  @!P0 NANOSLEEP.SYNCS 0x989680 ;  /* 0x009896800000895d */ /* 0x008fea0003900000 */
[----:B------:R-:W3:Y:S02]  /*da50*/  @!P0 SYNCS.PHASECHK.TRANS64 P0, [R5+URZ], R4 ;  /* 0x00000004050085a7 */ /* 0x000ee4000800007f */
[----:B---3--:R-:W-:Y:S05]  /*da60*/  @!P0 BRA `(.L_x_2947) ;  /* 0xfffffffc00f08947 */ /* 0x008fea000383ffff */
[----:B------:R-:W-:Y:S05]  /*da70*/  BRA `(.L_x_2980) ;  /* 0xfffffff400d87947 */ /* 0x000fea000383ffff */
.L_x_2981:
        /* <DEDUP_REMOVED lines=16> */
.L_x_3712:


//--------------------- .text._ZN7cutlass13device_kernelIN5flash22FlashAttnBwdPreprocessIN4cute5tupleIJNS3_1CILi128EEENS5_ILi64EEEEEENS_6half_tEfNS_4arch4Sm90ELb1ELb0EEEEEvNT_6ParamsE --------------------------
	.section	.text._ZN7cutlass13device_kernelIN5flash22FlashAttnBwdPreprocessIN4cute5tupleIJNS3_1CILi128EEENS5_ILi64EEEEEENS_6half_tEfNS_4arch4Sm90ELb1ELb0EEEEEvNT_6ParamsE,"ax",@progbits
	.align	128
.text._ZN7cutlass13device_kernelIN5flash22FlashAttnBwdPreprocessIN4cute5tupleIJNS3_1CILi128EEENS5_ILi64EEEEEENS_6half_tEfNS_4arch4Sm90ELb1ELb0EEEEEvNT_6ParamsE:
        .type           _ZN7cutlass13device_kernelIN5flash22FlashAttnBwdPreprocessIN4cute5tupleIJNS3_1CILi128EEENS5_ILi64EEEEEENS_6half_tEfNS_4arch4Sm90ELb1ELb0EEEEEvNT_6ParamsE,@function
        .size           _ZN7cutlass13device_kernelIN5flash22FlashAttnBwdPreprocessIN4cute5tupleIJNS3_1CILi128EEENS5_ILi64EEEEEENS_6half_tEfNS_4arch4Sm90ELb1ELb0EEEEEvNT_6ParamsE,(.L_x_3713 - _ZN7cutlass13device_kernelIN5flash22FlashAttnBwdPreprocessIN4cute5tupleIJNS3_1CILi128EEENS5_ILi64EEEEEENS_6half_tEfNS_4arch4Sm90ELb1ELb0EEEEEvNT_6ParamsE)
        .other          _ZN7cutlass13device_kernelIN5flash22FlashAttnBwdPreprocessIN4cute5tupleIJNS3_1CILi128EEENS5_ILi64EEEEEENS_6half_tEfNS_4arch4Sm90ELb1ELb0EEEEEvNT_6ParamsE,@"STO_CUDA_ENTRY STV_DEFAULT"
_ZN7cutlass13device_kernelIN5flash22FlashAttnBwdPreprocessIN4cute5tupleIJNS3_1CILi128EEENS5_ILi64EEEEEENS_6half_tEfNS_4arch4Sm90ELb1ELb0EEEEEvNT_6ParamsE:
[----:B------:R-:W-:Y:S01]  /*0000*/  LDC R1, c[0x0][0x28] ;  /* 0x00000a00ff017b82 */ /* 0x000fe20000000800 */
[----:B------:R-:W0:Y:S07]  /*0010*/  S2R R0, SR_TID.X ;  /* 0x0000000000007919 */ /* 0x000e2e0000002100 */
[----:B------:R-:W1:Y:S01]  /*0020*/  S2UR UR8, SR_CTAID.Y ;  /* 0x00000000000879c3 */ /* 0x000e620000002600 */
[----:B------:R-:W-:Y:S01]  /*0030*/  ULDC UR4, c[0x0][0x218] ;  /* 0x0000860000047ab9 */ /* 0x000fe20000000800 */
[----:B------:R-:W-:Y:S01]  /*0040*/  ULDC UR5, c[0x0][0x21c] ;  /* 0x0000870000057ab9 */ /* 0x000fe20000000800 */
[----:B------:R-:W2:Y:S01]  /*0050*/  S2R R2, SR_CTAID.X ;  /* 0x0000000000027919 */ /* 0x000ea20000002500 */
[----:B------:R-:W-:-:S04]  /*0060*/  ULDC.64 UR6, c[0x0][0x208] ;  /* 0x0000820000067ab9 */ /* 0x000fc80000000a00 */
[----:B------:R-:W3:Y:S08]  /*0070*/  LDC.64 R12, c[0x0][0x230] ;  /* 0x00008c00ff0c7b82 */ /* 0x000ef00000000a00 */
[----:B------:R-:W4:Y:S08]  /*0080*/  S2UR UR9, SR_CTAID.Z ;  /* 0x00000000000979c3 */ /* 0x000f300000002700 */
[----:B------:R-:W4:Y:S01]  /*0090*/  LDC.64 R14, c[0x0][0x238] ;  /* 0x00008e00ff0e7b82 */ /* 0x000f220000000a00 */
[----:B-1----:R-:W-:Y:S01]  /*00a0*/  USHF.R.S32.HI UR10, URZ, 0x1f, UR8 ;  /* 0x0000001f3f0a7899 */ /* 0x002fe20008011408 */
[----:B0-----:R-:W-:-:S05]  /*00b0*/  SHF.R.S32.HI R3, RZ, 0x1f, R0 ;  /* 0x0000001fff037819 */ /* 0x001fca0000011400 */
[----:B---3--:R-:W-:Y:S01]  /*00c0*/  IMAD R4, R12, UR10, RZ ;  /* 0x0000000a0c047c24 */ /* 0x008fe2000f8e02ff */
[----:B------:R-:W0:Y:S01]  /*00d0*/  LDC.64 R20, c[0x0][0x250] ;  /* 0x00009400ff147b82 */ /* 0x000e220000000a00 */
[----:B------:R-:W-:Y:S02]  /*00e0*/  LEA.HI R44, R3, R0, RZ, 0x3 ;  /* 0x00000000032c7211 */ /* 0x000fe400078f18ff */
[----:B------:R-:W-:Y:S01]  /*00f0*/  IMAD R13, R13, UR8, R4 ;  /* 0x000000080d0d7c24 */ /* 0x000fe2000f8e0204 */
[----:B--2---:R-:W-:Y:S02]  /*0100*/  SHF.L.U32 R10, R2, 0x7, RZ ;  /* 0x00000007020a7819 */ /* 0x004fe400000006ff */
[----:B------:R-:W-:Y:S01]  /*0110*/  LOP3.LUT R5, R44, 0xfffffff8, RZ, 0xc0, !PT ;  /* 0xfffffff82c057812 */ /* 0x000fe200078ec0ff */
[----:B----4-:R-:W-:Y:S01]  /*0120*/  USHF.R.S32.HI UR11, URZ, 0x1f, UR9 ;  /* 0x0000001f3f0b7899 */ /* 0x010fe20008011409 */
[----:B------:R-:W-:Y:S01]  /*0130*/  IADD3 R3, -R10, UR4, RZ ;  /* 0x000000040a037c10 */ /* 0x000fe2000fffe1ff */
[----:B------:R-:W1:Y:S01]  /*0140*/  LDC.64 R42, c[0x0][0x258] ;  /* 0x00009600ff2a7b82 */ /* 0x000e620000000a00 */
[----:B------:R-:W-:-:S02]  /*0150*/  SHF.R.S32.HI R44, RZ, 0x3, R44 ;  /* 0x00000003ff2c7819 */ /* 0x000fc4000001142c */
[----:B------:R-:W-:Y:S02]  /*0160*/  IADD3 R5, -R5, R0, RZ ;  /* 0x0000000005057210 */ /* 0x000fe40007ffe1ff */
[----:B------:R-:W-:Y:S01]  /*0170*/  ISETP.GE.AND P1, PT, R44, R3, PT ;  /* 0x000000032c00720c */ /* 0x000fe20003f26270 */
[----:B------:R-:W-:Y:S01]  /*0180*/  IMAD R4, R14, UR11, RZ ;  /* 0x0000000b0e047c24 */ /* 0x000fe2000f8e02ff */
[----:B------:R-:W-:Y:S02]  /*0190*/  SHF.L.U32 R8, R5, 0x3, RZ ;  /* 0x0000000305087819 */ /* 0x000fe400000006ff */
[----:B------:R-:W-:Y:S01]  /*01a0*/  SHF.R.S32.HI R45, RZ, 0x1f, R44 ;  /* 0x0000001fff2d7819 */ /* 0x000fe2000001142c */
[----:B------:R-:W-:Y:S01]  /*01b0*/  IMAD R15, R15, UR9, R4 ;  /* 0x000000090f0f7c24 */ /* 0x000fe2000f8e0204 */
[----:B------:R-:W-:Y:S02]  /*01c0*/  ISETP.LT.AND P4, PT, R8, UR5, !P1 ;  /* 0x0000000508007c0c */ /* 0x000fe4000cf81270 */
[----:B------:R-:W-:-:S02]  /*01d0*/  SHF.R.S32.HI R9, RZ, 0x1f, R8 ;  /* 0x0000001fff097819 */ /* 0x000fc40000011408 */
[----:B------:R-:W-:Y:S01]  /*01e0*/  ISETP.GE.AND P0, PT, R8, UR5, PT ;  /* 0x0000000508007c0c */ /* 0x000fe2000bf06270 */
[----:B0-----:R-:W-:Y:S02]  /*01f0*/  IMAD R16, R20, UR10, RZ ;  /* 0x0000000a14107c24 */ /* 0x001fe4000f8e02ff */
[----:B------:R-:W-:-:S04]  /*0200*/  IMAD.WIDE.U32 R6, R12, UR8, R8 ;  /* 0x000000080c067c25 */ /* 0x000fc8000f8e0008 */
[----:B------:R-:W-:Y:S01]  /*0210*/  IMAD.WIDE.U32 R8, R20, UR8, R8 ;  /* 0x0000000814087c25 */ /* 0x000fe2000f8e0008 */
[----:B------:R-:W-:Y:S01]  /*0220*/  IADD3 R7, R7, R13, RZ ;  /* 0x0000000d07077210 */ /* 0x000fe20007ffe0ff */
[----:B------:R-:W0:Y:S02]  /*0230*/  @P4 LDC.64 R18, c[0x0][0x228] ;  /* 0x00008a00ff124b82 */ /* 0x000e240000000a00 */
[----:B------:R-:W-:-:S04]  /*0240*/  IMAD.WIDE R12, R2, 0x80, R44 ;  /* 0x00000080020c7825 */ /* 0x000fc800078e022c */
[----:B------:R-:W-:Y:S02]  /*0250*/  IMAD.WIDE.U32 R30, R14, UR9, R6 ;  /* 0x000000090e1e7c25 */ /* 0x000fe4000f8e0006 */
[----:B------:R-:W2:Y:S03]  /*0260*/  @P4 LDC.64 R32, c[0x0][0x210] ;  /* 0x00008400ff204b82 */ /* 0x000ea60000000a00 */
[----:B------:R-:W-:-:S05]  /*0270*/  IADD3 R31, R31, R15, RZ ;  /* 0x0000000f1f1f7210 */ /* 0x000fca0007ffe0ff */
[----:B------:R-:W3:Y:S01]  /*0280*/  @P4 LDC.64 R14, c[0x0][0x248] ;  /* 0x00009200ff0e4b82 */ /* 0x000ee20000000a00 */
[----:B0-----:R-:W-:-:S07]  /*0290*/  @P4 IMAD R4, R13, R18, RZ ;  /* 0x000000120d044224 */ /* 0x001fce00078e02ff */
[----:B------:R-:W0:Y:S01]  /*02a0*/  @P4 LDC.64 R26, c[0x0][0x240] ;  /* 0x00009000ff1a4b82 */ /* 0x000e220000000a00 */
[----:B------:R-:W-:-:S04]  /*02b0*/  @P4 IMAD.WIDE.U32 R6, R12, R18, R30 ;  /* 0x000000120c064225 */ /* 0x000fc800078e001e */
[----:B------:R-:W-:Y:S01]  /*02c0*/  @P4 IMAD R17, R12, R19, R4 ;  /* 0x000000130c114224 */ /* 0x000fe200078e0204 */
[----:B------:R-:W-:Y:S01]  /*02d0*/  IADD3 R4, R44, 0x20, RZ ;  /* 0x000000202c047810 */ /* 0x000fe20007ffe0ff */
[----:B------:R-:W-:Y:S01]  /*02e0*/  IMAD R19, R21, UR8, R16 ;  /* 0x0000000815137c24 */ /* 0x000fe2000f8e0210 */
[----:B--2---:R-:W-:Y:S01]  /*02f0*/  @P4 LEA R32, P2, R6, R32, 0x1 ;  /* 0x0000002006204211 */ /* 0x004fe200078408ff */
[----:B-1----:R-:W-:Y:S01]  /*0300*/  IMAD R18, R42, UR11, RZ ;  /* 0x0000000b2a127c24 */ /* 0x002fe2000f8e02ff */
[----:B------:R-:W-:Y:S02]  /*0310*/  ISETP.LT.AND P3, PT, R4, R3, !P0 ;  /* 0x000000030400720c */ /* 0x000fe40004761270 */
[----:B------:R-:W-:Y:S02]  /*0320*/  @P4 IADD3 R7, R7, R17, RZ ;  /* 0x0000001107074210 */ /* 0x000fe40007ffe0ff */
[----:B------:R-:W-:Y:S02]  /*0330*/  MOV R16, R8 ;  /* 0x0000000800107202 */ /* 0x000fe40000000f00 */
[----:B------:R-:W-:Y:S01]  /*0340*/  @P4 LEA.HI.X R33, R6, R33, R7, 0x1, P2 ;  /* 0x0000002106214211 */ /* 0x000fe200010f0c07 */
[----:B------:R-:W-:Y:S01]  /*0350*/  IMAD R7, R43, UR9, R18 ;  /* 0x000000092b077c24 */ /* 0x000fe2000f8e0212 */
[----:B------:R-:W-:-:S02]  /*0360*/  IADD3 R6, R44, 0x40, RZ ;  /* 0x000000402c067810 */ /* 0x000fc40007ffe0ff */
[----:B------:R-:W-:Y:S01]  /*0370*/  IADD3 R17, R9, R19, RZ ;  /* 0x0000001309117210 */ /* 0x000fe20007ffe0ff */
[----:B---3--:R-:W-:Y:S01]  /*0380*/  @P4 IMAD R9, R13, R14, RZ ;  /* 0x0000000e0d094224 */ /* 0x008fe200078e02ff */
[-C--:B------:R-:W-:Y:S01]  /*0390*/  ISETP.LT.AND P2, PT, R6, R3.reuse, !P0 ;  /* 0x000000030600720c */ /* 0x080fe20004741270 */
[----:B------:R-:W1:Y:S01]  /*03a0*/  @P3 LDC.64 R24, c[0x0][0x228] ;  /* 0x00008a00ff183b82 */ /* 0x000e620000000a00 */
[----:B------:R-:W-:Y:S01]  /*03b0*/  IADD3 R8, R44, 0x60, RZ ;  /* 0x000000602c087810 */ /* 0x000fe20007ffe0ff */
[----:B------:R-:W-:Y:S01]  /*03c0*/  IMAD.WIDE.U32 R42, R42, UR9, R16 ;  /* 0x000000092a2a7c25 */ /* 0x000fe2000f8e0010 */
[----:B------:R-:W-:Y:S02]  /*03d0*/  @P3 IADD3 R17, P6, R12, 0x20, RZ ;  /* 0x000000200c113810 */ /* 0x000fe40007fde0ff */
[----:B------:R-:W-:Y:S01]  /*03e0*/  ISETP.LT.AND P0, PT, R8, R3, !P0 ;  /* 0x000000030800720c */ /* 0x000fe20004701270 */
[C---:B------:R-:W-:Y:S01]  /*03f0*/  @P4 IMAD R19, R12.reuse, R15, R9 ;  /* 0x0000000f0c134224 */ /* 0x040fe200078e0209 */
[----:B------:R-:W-:Y:S01]  /*0400*/  IADD3 R43, R43, R7, RZ ;  /* 0x000000072b2b7210 */ /* 0x000fe20007ffe0ff */
[----:B------:R-:W2:Y:S01]  /*0410*/  @P3 LDC.64 R22, c[0x0][0x248] ;  /* 0x00009200ff163b82 */ /* 0x000ea20000000a00 */
[----:B------:R-:W-:-:S02]  /*0420*/  @P3 IADD3 R16, P5, R12, 0x20, RZ ;  /* 0x000000200c103810 */ /* 0x000fc40007fbe0ff */
[-C--:B------:R-:W-:Y:S01]  /*0430*/  @P3 IADD3.X R7, RZ, R13.reuse, RZ, P6, !PT ;  /* 0x0000000dff073210 */ /* 0x080fe200037fe4ff */
[C---:B------:R-:W-:Y:S01]  /*0440*/  @P4 IMAD.WIDE.U32 R14, R12.reuse, R14, R42 ;  /* 0x0000000e0c0e4225 */ /* 0x040fe200078e002a */
[C---:B------:R-:W-:Y:S02]  /*0450*/  @P2 IADD3 R59, P6, R12.reuse, 0x40, RZ ;  /* 0x000000400c3b2810 */ /* 0x040fe40007fde0ff */
[-C--:B------:R-:W-:Y:S01]  /*0460*/  @P3 IADD3.X R41, RZ, R13.reuse, RZ, P5, !PT ;  /* 0x0000000dff293210 */ /* 0x080fe20002ffe4ff */
[----:B------:R-:W3:Y:S01]  /*0470*/  @P3 LDC.64 R48, c[0x0][0x240] ;  /* 0x00009000ff303b82 */ /* 0x000ee20000000a00 */
[C---:B------:R-:W-:Y:S02]  /*0480*/  @P2 IADD3 R54, P5, R12.reuse, 0x40, RZ ;  /* 0x000000400c362810 */ /* 0x040fe40007fbe0ff */
[----:B------:R-:W-:Y:S02]  /*0490*/  @P2 IADD3.X R35, RZ, R13, RZ, P6, !PT ;  /* 0x0000000dff232210 */ /* 0x000fe400037fe4ff */
[----:B------:R-:W-:-:S02]  /*04a0*/  @P0 IADD3 R9, P6, R12, 0x60, RZ ;  /* 0x000000600c090810 */ /* 0x000fc40007fde0ff */
[-C--:B------:R-:W-:Y:S01]  /*04b0*/  @P2 IADD3.X R57, RZ, R13.reuse, RZ, P5, !PT ;  /* 0x0000000dff392210 */ /* 0x080fe20002ffe4ff */
[----:B------:R-:W4:Y:S01]  /*04c0*/  @P2 LDC.64 R36, c[0x0][0x228] ;  /* 0x00008a00ff242b82 */ /* 0x000f220000000a00 */
[----:B------:R-:W-:Y:S01]  /*04d0*/  @P0 IADD3 R52, P5, R12, 0x60, RZ ;  /* 0x000000600c340810 */ /* 0x000fe20007fbe0ff */
[----:B-1----:R-:W-:Y:S01]  /*04e0*/  @P3 IMAD R18, R7, R24, RZ ;  /* 0x0000001807123224 */ /* 0x002fe200078e02ff */
[----:B------:R-:W-:Y:S02]  /*04f0*/  @P0 IADD3.X R55, RZ, R13, RZ, P6, !PT ;  /* 0x0000000dff370210 */ /* 0x000fe400037fe4ff */
[----:B------:R-:W-:Y:S01]  /*0500*/  @P4 IADD3 R12, R15, R19, RZ ;  /* 0x000000130f0c4210 */ /* 0x000fe20007ffe0ff */
[----:B------:R-:W-:Y:S01]  /*0510*/  @P3 IMAD R39, R17, R25, R18 ;  /* 0x0000001911273224 */ /* 0x000fe200078e0212 */
[C---:B0-----:R-:W-:Y:S01]  /*0520*/  @P4 LEA R26, P6, R14.reuse, R26, 0x1 ;  /* 0x0000001a0e1a4211 */ /* 0x041fe200078c08ff */
[----:B------:R-:W0:Y:S01]  /*0530*/  @P3 LDC.64 R20, c[0x0][0x210] ;  /* 0x00008400ff143b82 */ /* 0x000e220000000a00 */
[----:B------:R-:W-:Y:S01]  /*0540*/  @P0 IADD3.X R7, RZ, R13, RZ, P5, !PT ;  /* 0x0000000dff070210 */ /* 0x000fe20002ffe4ff */
[----:B--2---:R-:W-:Y:S01]  /*0550*/  @P3 IMAD R41, R41, R22, RZ ;  /* 0x0000001629293224 */ /* 0x004fe200078e02ff */
[----:B------:R-:W-:-:S02]  /*0560*/  @P4 LEA.HI.X R27, R14, R27, R12, 0x1, P6 ;  /* 0x0000001b0e1b4211 */ /* 0x000fc400030f0c0c */
[----:B------:R-:W-:Y:S02]  /*0570*/  CS2R R14, SRZ ;  /* 0x00000000000e7805 */ /* 0x000fe4000001ff00 */
[----:B------:R-:W-:Y:S01]  /*0580*/  @P3 MOV R12, R30 ;  /* 0x0000001e000c3202 */ /* 0x000fe20000000f00 */
[----:B------:R-:W-:Y:S01]  /*0590*/  @P3 IMAD R41, R16, R23, R41 ;  /* 0x0000001710293224 */ /* 0x000fe200078e0229 */
[----:B------:R-:W-:Y:S01]  /*05a0*/  @P3 MOV R13, R31 ;  /* 0x0000001f000d3202 */ /* 0x000fe20000000f00 */
[----:B------:R-:W1:Y:S01]  /*05b0*/  @P2 LDC.64 R46, c[0x0][0x248] ;  /* 0x00009200ff2e2b82 */ /* 0x000e620000000a00 */
[----:B------:R-:W-:Y:S01]  /*05c0*/  CS2R R18, SRZ ;  /* 0x0000000000127805 */ /* 0x000fe2000001ff00 */
[----:B------:R-:W-:Y:S01]  /*05d0*/  @P3 IMAD.WIDE.U32 R24, R17, R24, R12 ;  /* 0x0000001811183225 */ /* 0x000fe200078e000c */
[----:B------:R-:W-:Y:S02]  /*05e0*/  @P3 MOV R12, R42 ;  /* 0x0000002a000c3202 */ /* 0x000fe40000000f00 */
[----:B------:R-:W-:-:S03]  /*05f0*/  @P3 MOV R13, R43 ;  /* 0x0000002b000d3202 */ /* 0x000fc60000000f00 */
[----:B------:R-:W2:Y:S01]  /*0600*/  @P0 LDC.64 R28, c[0x0][0x228] ;  /* 0x00008a00ff1c0b82 */ /* 0x000ea20000000a00 */
[----:B------:R-:W-:Y:S01]  /*0610*/  @P3 IMAD.WIDE.U32 R22, R16, R22, R12 ;  /* 0x0000001610163225 */ /* 0x000fe200078e000c */
[----:B------:R-:W-:Y:S02]  /*0620*/  CS2R R12, SRZ ;  /* 0x00000000000c7805 */ /* 0x000fe4000001ff00 */
[----:B------:R-:W-:Y:S02]  /*0630*/  CS2R R16, SRZ ;  /* 0x0000000000107805 */ /* 0x000fe4000001ff00 */
[----:B------:R-:W-:Y:S02]  /*0640*/  @P3 IADD3 R41, R23, R41, RZ ;  /* 0x0000002917293210 */ /* 0x000fe40007ffe0ff */
[----:B---3--:R-:W-:Y:S01]  /*0650*/  @P3 LEA R48, P5, R22, R48, 0x1 ;  /* 0x0000003016303211 */ /* 0x008fe200078a08ff */
[----:B----4-:R-:W-:Y:S01]  /*0660*/  @P2 IMAD R34, R35, R36, RZ ;  /* 0x0000002423222224 */ /* 0x010fe200078e02ff */
[----:B------:R-:W-:Y:S01]  /*0670*/  @P2 MOV R50, R30 ;  /* 0x0000001e00322202 */ /* 0x000fe20000000f00 */
[----:B------:R3:W4:Y:S01]  /*0680*/  @P4 LDG.E.128 R12, desc[UR6][R32.64] ;  /* 0x00000006200c4981 */ /* 0x000722000c1e1d00 */
[----:B------:R-:W-:-:S02]  /*0690*/  @P2 MOV R51, R31 ;  /* 0x0000001f00332202 */ /* 0x000fc40000000f00 */
[----:B------:R-:W-:Y:S01]  /*06a0*/  @P3 LEA.HI.X R49, R22, R49, R41, 0x1, P5 ;  /* 0x0000003116313211 */ /* 0x000fe200028f0c29 */
[----:B------:R2:W4:Y:S01]  /*06b0*/  @P4 LDG.E.128 R16, desc[UR6][R26.64] ;  /* 0x000000061a104981 */ /* 0x000522000c1e1d00 */
[----:B------:R-:W2:Y:S01]  /*06c0*/  @P0 LDC.64 R40, c[0x0][0x248] ;  /* 0x00009200ff280b82 */ /* 0x000ea20000000a00 */
[----:B------:R-:W-:Y:S01]  /*06d0*/  @P2 IMAD R53, R59, R37, R34 ;  /* 0x000000253b352224 */ /* 0x000fe200078e0222 */
[----:B------:R-:W-:Y:S01]  /*06e0*/  @P3 IADD3 R39, R25, R39, RZ ;  /* 0x0000002719273210 */ /* 0x000fe20007ffe0ff */
[----:B------:R-:W-:Y:S01]  /*06f0*/  @P2 IMAD.WIDE.U32 R50, R59, R36, R50 ;  /* 0x000000243b322225 */ /* 0x000fe200078e0032 */
[C---:B0-----:R-:W-:Y:S02]  /*0700*/  @P3 LEA R60, P4, R24.reuse, R20, 0x1 ;  /* 0x00000014183c3211 */ /* 0x041fe400078808ff */
[----:B------:R-:W-:Y:S02]  /*0710*/  CS2R R22, SRZ ;  /* 0x0000000000167805 */ /* 0x000fe4000001ff00 */
[----:B------:R-:W-:Y:S01]  /*0720*/  @P2 MOV R36, R42 ;  /* 0x0000002a00242202 */ /* 0x000fe20000000f00 */
[----:B-1----:R-:W-:Y:S01]  /*0730*/  @P2 IMAD R57, R57, R46, RZ ;  /* 0x0000002e39392224 */ /* 0x002fe200078e02ff */
[----:B------:R-:W-:Y:S01]  /*0740*/  @P2 MOV R37, R43 ;  /* 0x0000002b00252202 */ /* 0x000fe20000000f00 */
[----:B---3--:R-:W0:Y:S01]  /*0750*/  @P2 LDC.64 R32, c[0x0][0x210] ;  /* 0x00008400ff202b82 */ /* 0x008e220000000a00 */
[----:B------:R-:W-:Y:S01]  /*0760*/  @P3 LEA.HI.X R61, R24, R21, R39, 0x1, P4 ;  /* 0x00000015183d3211 */ /* 0x000fe200020f0c27 */
[----:B------:R-:W-:Y:S01]  /*0770*/  @P2 IMAD R47, R54, R47, R57 ;  /* 0x0000002f362f2224 */ /* 0x000fe200078e0239 */
[----:B------:R-:W-:Y:S01]  /*0780*/  CS2R R20, SRZ ;  /* 0x0000000000147805 */ /* 0x000fe2000001ff00 */
[----:B--2---:R-:W-:Y:S01]  /*0790*/  @P0 IMAD R56, R55, R28, RZ ;  /* 0x0000001c37380224 */ /* 0x004fe200078e02ff */
[----:B------:R-:W-:-:S02]  /*07a0*/  CS2R R24, SRZ ;  /* 0x0000000000187805 */ /* 0x000fc4000001ff00 */
[----:B------:R-:W-:Y:S01]  /*07b0*/  CS2R R26, SRZ ;  /* 0x00000000001a7805 */ /* 0x000fe2000001ff00 */
[----:B------:R-:W1:Y:S01]  /*07c0*/  @P0 LDC.64 R34, c[0x0][0x210] ;  /* 0x00008400ff220b82 */ /* 0x000e620000000a00 */
[----:B------:R-:W-:Y:S01]  /*07d0*/  @P2 IMAD.WIDE.U32 R54, R54, R46, R36 ;  /* 0x0000002e36362225 */ /* 0x000fe200078e0024 */
[----:B------:R-:W2:Y:S04]  /*07e0*/  @P3 LDG.E.128 R20, desc[UR6][R60.64] ;  /* 0x000000063c143981 */ /* 0x000ea8000c1e1d00 */
[----:B------:R3:W2:Y:S02]  /*07f0*/  @P3 LDG.E.128 R24, desc[UR6][R48.64] ;  /* 0x0000000630183981 */ /* 0x0006a4000c1e1d00 */
[----:B------:R-:W3:Y:S08]  /*0800*/  @P2 LDC.64 R38, c[0x0][0x240] ;  /* 0x00009000ff262b82 */ /* 0x000ef00000000a00 */
[----:B------:R-:W3:Y:S01]  /*0810*/  @P0 LDC.64 R36, c[0x0][0x240] ;  /* 0x00009000ff240b82 */ /* 0x000ee20000000a00 */
[----:B------:R-:W-:-:S02]  /*0820*/  @P0 IMAD R7, R7, R40, RZ ;  /* 0x0000002807070224 */ /* 0x000fc400078e02ff */
[C---:B------:R-:W-:Y:S02]  /*0830*/  @P0 IMAD R29, R9.reuse, R29, R56 ;  /* 0x0000001d091d0224 */ /* 0x040fe400078e0238 */
[----:B------:R-:W-:Y:S01]  /*0840*/  @P0 IMAD.WIDE.U32 R30, R9, R28, R30 ;  /* 0x0000001c091e0225 */ /* 0x000fe200078e001e */
[----:B------:R-:W-:Y:S02]  /*0850*/  @P2 IADD3 R53, R51, R53, RZ ;  /* 0x0000003533352210 */ /* 0x000fe40007ffe0ff */
[----:B0-----:R-:W-:Y:S01]  /*0860*/  @P2 LEA R56, P3, R50, R32, 0x1 ;  /* 0x0000002032382211 */ /* 0x001fe200078608ff */
[C---:B------:R-:W-:Y:S02]  /*0870*/  @P0 IMAD R7, R52.reuse, R41, R7 ;  /* 0x0000002934070224 */ /* 0x040fe400078e0207 */
[----:B------:R-:W-:Y:S01]  /*0880*/  @P0 IMAD.WIDE.U32 R42, R52, R40, R42 ;  /* 0x00000028342a0225 */ /* 0x000fe200078e002a */
[----:B------:R-:W-:Y:S02]  /*0890*/  @P0 IADD3 R29, R31, R29, RZ ;  /* 0x0000001d1f1d0210 */ /* 0x000fe40007ffe0ff */
[----:B-1----:R-:W-:-:S02]  /*08a0*/  @P0 LEA R46, P4, R30, R34, 0x1 ;  /* 0x000000221e2e0211 */ /* 0x002fc400078808ff */
[----:B------:R-:W-:Y:S02]  /*08b0*/  @P2 LEA.HI.X R57, R50, R33, R53, 0x1, P3 ;  /* 0x0000002132392211 */ /* 0x000fe400018f0c35 */
[----:B------:R-:W-:Y:S02]  /*08c0*/  @P2 IADD3 R9, R55, R47, RZ ;  /* 0x0000002f37092210 */ /* 0x000fe40007ffe0ff */
[----:B---3--:R-:W-:Y:S02]  /*08d0*/  @P2 LEA R48, P5, R54, R38, 0x1 ;  /* 0x0000002636302211 */ /* 0x008fe400078a08ff */
[----:B------:R-:W-:Y:S02]  /*08e0*/  @P0 IADD3 R7, R43, R7, RZ ;  /* 0x000000072b070210 */ /* 0x000fe40007ffe0ff */
[----:B------:R-:W-:Y:S02]  /*08f0*/  @P0 LEA R50, P3, R42, R36, 0x1 ;  /* 0x000000242a320211 */ /* 0x000fe400078608ff */
[----:B------:R-:W-:-:S02]  /*0900*/  @P0 LEA.HI.X R47, R30, R35, R29, 0x1, P4 ;  /* 0x000000231e2f0211 */ /* 0x000fc400020f0c1d */
[----:B------:R-:W-:Y:S02]  /*0910*/  CS2R R28, SRZ ;  /* 0x00000000001c7805 */ /* 0x000fe4000001ff00 */
[----:B------:R-:W-:Y:S02]  /*0920*/  CS2R R30, SRZ ;  /* 0x00000000001e7805 */ /* 0x000fe4000001ff00 */
[----:B------:R-:W-:Y:S02]  /*0930*/  CS2R R32, SRZ ;  /* 0x0000000000207805 */ /* 0x000fe4000001ff00 */
[----:B------:R-:W-:Y:S02]  /*0940*/  CS2R R34, SRZ ;  /* 0x0000000000227805 */ /* 0x000fe4000001ff00 */
[----:B------:R-:W-:Y:S02]  /*0950*/  @P2 LEA.HI.X R49, R54, R39, R9, 0x1, P5 ;  /* 0x0000002736312211 */ /* 0x000fe400028f0c09 */
[----:B------:R-:W-:-:S02]  /*0960*/  CS2R R38, SRZ ;  /* 0x0000000000267805 */ /* 0x000fc4000001ff00 */
[----:B------:R-:W-:Y:S02]  /*0970*/  @P0 LEA.HI.X R51, R42, R37, R7, 0x1, P3 ;  /* 0x000000252a330211 */ /* 0x000fe400018f0c07 */
[----:B------:R-:W-:Y:S02]  /*0980*/  CS2R R36, SRZ ;  /* 0x0000000000247805 */ /* 0x000fe4000001ff00 */
[----:B------:R-:W-:Y:S02]  /*0990*/  CS2R R40, SRZ ;  /* 0x0000000000287805 */ /* 0x000fe4000001ff00 */
[----:B------:R-:W-:Y:S01]  /*09a0*/  CS2R R42, SRZ ;  /* 0x00000000002a7805 */ /* 0x000fe2000001ff00 */
[----:B------:R-:W3:Y:S04]  /*09b0*/  @P2 LDG.E.128 R28, desc[UR6][R56.64] ;  /* 0x00000006381c2981 */ /* 0x000ee8000c1e1d00 */
[----:B------:R0:W3:Y:S04]  /*09c0*/  @P2 LDG.E.128 R32, desc[UR6][R48.64] ;  /* 0x0000000630202981 */ /* 0x0000e8000c1e1d00 */
[----:B------:R1:W3:Y:S04]  /*09d0*/  @P0 LDG.E.128 R36, desc[UR6][R46.64] ;  /* 0x000000062e240981 */ /* 0x0002e8000c1e1d00 */
[----:B------:R4:W3:Y:S01]  /*09e0*/  @P0 LDG.E.128 R40, desc[UR6][R50.64] ;  /* 0x0000000632280981 */ /* 0x0008e2000c1e1d00 */
[----:B------:R-:W-:-:S04]  /*09f0*/  ISETP.GT.AND P0, PT, R0, 0x7f, PT ;  /* 0x0000007f0000780c */ /* 0x000fc80003f04270 */
[----:B------:R-:W-:-:S13]  /*0a00*/  ISETP.GE.OR P2, PT, R0, R3, P0 ;  /* 0x000000030000720c */ /* 0x000fda0000746670 */
[----:B------:R-:W1:Y:S08]  /*0a10*/  @!P2 LDC.64 R54, c[0x0][0x290] ;  /* 0x0000a400ff36ab82 */ /* 0x000e700000000a00 */
[----:B0-----:R-:W0:Y:S01]  /*0a20*/  @!P2 LDC.64 R48, c[0x0][0x298] ;  /* 0x0000a600ff30ab82 */ /* 0x001e220000000a00 */
[----:B------:R-:W-:Y:S02]  /*0a30*/  @!P2 SHF.R.S32.HI R7, RZ, 0x1f, R0 ;  /* 0x0000001fff07a819 */ /* 0x000fe40000011400 */
[----:B------:R-:W-:-:S05]  /*0a40*/  @!P2 IADD3 R52, P3, R10, R0, RZ ;  /* 0x000000000a34a210 */ /* 0x000fca0007f7e0ff */
[----:B-1----:R-:W1:Y:S01]  /*0a50*/  @!P2 LDC.64 R46, c[0x0][0x288] ;  /* 0x0000a200ff2eab82 */ /* 0x002e620000000a00 */
[----:B------:R-:W-:Y:S01]  /*0a60*/  @!P2 LEA.HI.X.SX32 R53, R10, R7, 0x1, P3 ;  /* 0x000000070a35a211 */ /* 0x000fe200018f0eff */
[C---:B------:R-:W-:Y:S02]  /*0a70*/  @!P2 IMAD R56, R54.reuse, UR10, RZ ;  /* 0x0000000a3638ac24 */ /* 0x040fe4000f8e02ff */
[----:B------:R-:W-:-:S04]  /*0a80*/  @!P2 IMAD.WIDE.U32 R52, R54, UR8, R52 ;  /* 0x000000083634ac25 */ /* 0x000fc8000f8e0034 */
[----:B------:R-:W-:Y:S02]  /*0a90*/  @!P2 IMAD R55, R55, UR8, R56 ;  /* 0x000000083737ac24 */ /* 0x000fe4000f8e0238 */
[----:B0-----:R-:W-:-:S03]  /*0aa0*/  @!P2 IMAD R54, R48, UR11, RZ ;  /* 0x0000000b3036ac24 */ /* 0x001fc6000f8e02ff */
[----:B------:R-:W-:Y:S01]  /*0ab0*/  @!P2 IADD3 R53, R53, R55, RZ ;  /* 0x000000373535a210 */ /* 0x000fe20007ffe0ff */
[----:B------:R-:W-:Y:S02]  /*0ac0*/  @!P2 IMAD R55, R49, UR9, R54 ;  /* 0x000000093137ac24 */ /* 0x000fe4000f8e0236 */
[----:B------:R-:W-:-:S05]  /*0ad0*/  @!P2 IMAD.WIDE.U32 R48, R48, UR9, R52 ;  /* 0x000000093030ac25 */ /* 0x000fca000f8e0034 */
[----:B------:R-:W-:Y:S02]  /*0ae0*/  @!P2 IADD3 R53, R49, R55, RZ ;  /* 0x000000373135a210 */ /* 0x000fe40007ffe0ff */
[----:B-1----:R-:W-:-:S04]  /*0af0*/  @!P2 LEA R46, P3, R48, R46, 0x2 ;  /* 0x0000002e302ea211 */ /* 0x002fc800078610ff */
[----:B------:R-:W-:Y:S01]  /*0b00*/  @!P2 LEA.HI.X R47, R48, R47, R53, 0x2, P3 ;  /* 0x0000002f302fa211 */ /* 0x000fe200018f1435 */
[----:B----4-:R-:W-:Y:S02]  /*0b10*/  HADD2.F32 R50, -RZ, R12.H1_H1 ;  /* 0x3000000cff327230 */ /* 0x010fe40000004100 */
[----:B------:R-:W-:Y:S02]  /*0b20*/  HADD2.F32 R7, -RZ, R16.H1_H1 ;  /* 0x30000010ff077230 */ /* 0x000fe40000004100 */
[----:B------:R-:W-:Y:S02]  /*0b30*/  HADD2.F32 R51, -RZ, R12.H0_H0 ;  /* 0x2000000cff337230 */ /* 0x000fe40000004100 */
[----:B------:R-:W-:Y:S02]  /*0b40*/  HADD2.F32 R16, -RZ, R16.H0_H0 ;  /* 0x20000010ff107230 */ /* 0x000fe40000004100 */
[----:B------:R-:W-:Y:S01]  /*0b50*/  FMUL.FTZ R50, R50, R7 ;  /* 0x0000000732327220 */ /* 0x000fe20000410000 */
[----:B------:R-:W-:-:S03]  /*0b60*/  HADD2.F32 R49, -RZ, R18.H1_H1 ;  /* 0x30000012ff317230 */ /* 0x000fc60000004100 */
[----:B------:R-:W-:Y:S01]  /*0b70*/  FFMA.FTZ R56, R51, R16, R50 ;  /* 0x0000001033387223 */ /* 0x000fe20000010032 */
[----:B------:R-:W-:Y:S02]  /*0b80*/  HADD2.F32 R50, -RZ, R18.H0_H0 ;  /* 0x20000012ff327230 */ /* 0x000fe40000004100 */
[----:B------:R-:W-:Y:S02]  /*0b90*/  HADD2.F32 R9, -RZ, R13.H0_H0 ;  /* 0x2000000dff097230 */ /* 0x000fe40000004100 */
[----:B------:R-:W-:Y:S02]  /*0ba0*/  HADD2.F32 R54, -RZ, R17.H0_H0 ;  /* 0x20000011ff367230 */ /* 0x000fe40000004100 */
[----:B--2---:R-:W-:Y:S02]  /*0bb0*/  HADD2.F32 R18, -RZ, R20.H1_H1 ;  /* 0x30000014ff127230 */ /* 0x004fe40000004100 */
[----:B------:R-:W-:Y:S02]  /*0bc0*/  HADD2.F32 R51, -RZ, R24.H1_H1 ;  /* 0x30000018ff337230 */ /* 0x000fe40000004100 */
[----:B------:R-:W-:-:S03]  /*0bd0*/  HADD2.F32 R20, -RZ, R20.H0_H0 ;  /* 0x20000014ff147230 */ /* 0x000fc60000004100 */
[----:B------:R-:W-:Y:S01]  /*0be0*/  FMUL.FTZ R53, R18, R51 ;  /* 0x0000003312357220 */ /* 0x000fe20000410000 */
[----:B------:R-:W-:Y:S02]  /*0bf0*/  HADD2.F32 R51, -RZ, R24.H0_H0 ;  /* 0x20000018ff337230 */ /* 0x000fe40000004100 */
[----:B------:R-:W-:Y:S01]  /*0c00*/  FFMA.FTZ R54, R9, R54, R56 ;  /* 0x0000003609367223 */ /* 0x000fe20000010038 */
[----:B------:R-:W-:Y:S02]  /*0c10*/  HADD2.F32 R13, -RZ, R13.H1_H1 ;  /* 0x3000000dff0d7230 */ /* 0x000fe40000004100 */
[----:B------:R-:W-:Y:S02]  /*0c20*/  HADD2.F32 R52, -RZ, R17.H1_H1 ;  /* 0x30000011ff347230 */ /* 0x000fe40000004100 */
[----:B------:R-:W-:Y:S01]  /*0c30*/  FFMA.FTZ R24, R20, R51, R53 ;  /* 0x0000003314187223 */ /* 0x000fe20000010035 */
[----:B------:R-:W-:Y:S02]  /*0c40*/  HADD2.F32 R9, -RZ, R21.H0_H0 ;  /* 0x20000015ff097230 */ /* 0x000fe40000004100 */
[----:B------:R-:W-:-:S02]  /*0c50*/  HADD2.F32 R18, -RZ, R25.H0_H0 ;  /* 0x20000019ff127230 */ /* 0x000fc40000004100 */
[----:B------:R-:W-:Y:S01]  /*0c60*/  FFMA.FTZ R52, R13, R52, R54 ;  /* 0x000000340d347223 */ /* 0x000fe20000010036 */
[--C-:B------:R-:W-:Y:S02]  /*0c70*/  HADD2.F32 R7, -RZ, R14.reuse.H0_H0 ;  /* 0x2000000eff077230 */ /* 0x100fe40000004100 */
[----:B------:R-:W-:Y:S02]  /*0c80*/  HADD2.F32 R14, -RZ, R14.H1_H1 ;  /* 0x3000000eff0e7230 */ /* 0x000fe40000004100 */
[----:B------:R-:W-:Y:S01]  /*0c90*/  FFMA.FTZ R24, R9, R18, R24 ;  /* 0x0000001209187223 */ /* 0x000fe20000010018 */
[----:B------:R-:W-:Y:S01]  /*0ca0*/  FFMA.FTZ R9, R7, R50, R52 ;  /* 0x0000003207097223 */ /* 0x000fe20000010034 */
[----:B------:R-:W-:Y:S02]  /*0cb0*/  HADD2.F32 R21, -RZ, R21.H1_H1 ;  /* 0x30000015ff157230 */ /* 0x000fe40000004100 */
[----:B------:R-:W-:Y:S02]  /*0cc0*/  HADD2.F32 R20, -RZ, R25.H1_H1 ;  /* 0x30000019ff147230 */ /* 0x000fe40000004100 */
[----:B------:R-:W-:Y:S01]  /*0cd0*/  FFMA.FTZ R49, R14, R49, R9 ;  /* 0x000000310e317223 */ /* 0x000fe20000010009 */
[----:B------:R-:W-:-:S02]  /*0ce0*/  HADD2.F32 R12, -RZ, R15.H0_H0 ;  /* 0x2000000fff0c7230 */ /* 0x000fc40000004100 */
[----:B------:R-:W-:Y:S02]  /*0cf0*/  HADD2.F32 R17, -RZ, R19.H0_H0 ;  /* 0x20000013ff117230 */ /* 0x000fe40000004100 */
[----:B------:R-:W-:Y:S01]  /*0d00*/  FFMA.FTZ R20, R21, R20, R24 ;  /* 0x0000001415147223 */ /* 0x000fe20000010018 */
[----:B------:R-:W-:Y:S02]  /*0d10*/  HADD2.F32 R7, -RZ, R22.H0_H0 ;  /* 0x20000016ff077230 */ /* 0x000fe40000004100 */
[----:B------:R-:W-:Y:S02]  /*0d20*/  HADD2.F32 R18, -RZ, R26.H0_H0 ;  /* 0x2000001aff127230 */ /* 0x000fe40000004100 */
[----:B------:R-:W-:Y:S01]  /*0d30*/  FFMA.FTZ R12, R12, R17, R49 ;  /* 0x000000110c0c7223 */ /* 0x000fe20000010031 */
[----:B------:R-:W-:Y:S02]  /*0d40*/  HADD2.F32 R15, -RZ, R15.H1_H1 ;  /* 0x3000000fff0f7230 */ /* 0x000fe40000004100 */
[----:B------:R-:W-:-:S02]  /*0d50*/  HADD2.F32 R16, -RZ, R19.H1_H1 ;  /* 0x30000013ff107230 */ /* 0x000fc40000004100 */
[----:B------:R-:W-:Y:S01]  /*0d60*/  FFMA.FTZ R13, R7, R18, R20 ;  /* 0x00000012070d7223 */ /* 0x000fe20000010014 */
[----:B------:R-:W-:Y:S02]  /*0d70*/  HADD2.F32 R22, -RZ, R22.H1_H1 ;  /* 0x30000016ff167230 */ /* 0x000fe40000004100 */
[----:B------:R-:W-:Y:S02]  /*0d80*/  HADD2.F32 R9, -RZ, R26.H1_H1 ;  /* 0x3000001aff097230 */ /* 0x000fe40000004100 */
[----:B------:R-:W-:Y:S01]  /*0d90*/  FFMA.FTZ R15, R15, R16, R12 ;  /* 0x000000100f0f7223 */ /* 0x000fe2000001000c */
[--C-:B------:R-:W-:Y:S02]  /*0da0*/  HADD2.F32 R7, -RZ, R27.reuse.H0_H0 ;  /* 0x2000001bff077230 */ /* 0x100fe40000004100 */
[----:B------:R-:W-:Y:S02]  /*0db0*/  HADD2.F32 R12, -RZ, R27.H1_H1 ;  /* 0x3000001bff0c7230 */ /* 0x000fe40000004100 */
[----:B---3--:R-:W-:-:S02]  /*0dc0*/  HADD2.F32 R17, -RZ, R28.H0_H0 ;  /* 0x2000001cff117230 */ /* 0x008fc40000004100 */
[----:B------:R-:W-:Y:S02]  /*0dd0*/  HADD2.F32 R28, -RZ, R28.H1_H1 ;  /* 0x3000001cff1c7230 */ /* 0x000fe40000004100 */
[--C-:B------:R-:W-:Y:S02]  /*0de0*/  HADD2.F32 R25, -RZ, R32.reuse.H1_H1 ;  /* 0x30000020ff197230 */ /* 0x100fe40000004100 */
[----:B------:R-:W-:Y:S01]  /*0df0*/  FFMA.FTZ R9, R22, R9, R13 ;  /* 0x0000000916097223 */ /* 0x000fe2000001000d */
[----:B------:R-:W-:Y:S02]  /*0e00*/  HADD2.F32 R22, -RZ, R32.H0_H0 ;  /* 0x20000020ff167230 */ /* 0x000fe40000004100 */
[----:B------:R-:W-:Y:S02]  /*0e10*/  HADD2.F32 R20, -RZ, R36.H1_H1 ;  /* 0x30000024ff147230 */ /* 0x000fe40000004100 */
[----:B------:R-:W-:Y:S01]  /*0e20*/  FMUL.FTZ R28, R28, R25 ;  /* 0x000000191c1c7220 */ /* 0x000fe20000410000 */
[----:B------:R-:W-:-:S02]  /*0e30*/  HADD2.F32 R27, -RZ, R40.H1_H1 ;  /* 0x30000028ff1b7230 */ /* 0x000fc40000004100 */
[----:B------:R-:W-:Y:S02]  /*0e40*/  HADD2.F32 R36, -RZ, R36.H0_H0 ;  /* 0x20000024ff247230 */ /* 0x000fe40000004100 */
[----:B------:R-:W-:Y:S02]  /*0e50*/  HADD2.F32 R25, -RZ, R40.H0_H0 ;  /* 0x20000028ff197230 */ /* 0x000fe40000004100 */
[----:B------:R-:W-:Y:S01]  /*0e60*/  FMUL.FTZ R27, R20, R27 ;  /* 0x0000001b141b7220 */ /* 0x000fe20000410000 */
[----:B------:R-:W-:Y:S02]  /*0e70*/  HADD2.F32 R21, -RZ, R29.H0_H0 ;  /* 0x2000001dff157230 */ /* 0x000fe40000004100 */
[----:B------:R-:W-:Y:S01]  /*0e80*/  FFMA.FTZ R22, R17, R22, R28 ;  /* 0x0000001611167223 */ /* 0x000fe2000001001c */
[----:B------:R-:W-:Y:S02]  /*0e90*/  HADD2.F32 R24, -RZ, R33.H0_H0 ;  /* 0x20000021ff187230 */ /* 0x000fe40000004100 */
[----:B------:R-:W-:Y:S01]  /*0ea0*/  FFMA.FTZ R36, R36, R25, R27 ;  /* 0x0000001924247223 */ /* 0x000fe2000001001b */
[----:B------:R-:W-:-:S02]  /*0eb0*/  HADD2.F32 R14, -RZ, R23.H0_H0 ;  /* 0x20000017ff0e7230 */ /* 0x000fc40000004100 */
[----:B------:R-:W-:Y:S02]  /*0ec0*/  HADD2.F32 R17, -RZ, R37.H0_H0 ;  /* 0x20000025ff117230 */ /* 0x000fe40000004100 */
[----:B------:R-:W-:Y:S02]  /*0ed0*/  HADD2.F32 R20, -RZ, R41.H0_H0 ;  /* 0x20000029ff147230 */ /* 0x000fe40000004100 */
[----:B------:R-:W-:Y:S01]  /*0ee0*/  FFMA.FTZ R24, R21, R24, R22 ;  /* 0x0000001815187223 */ /* 0x000fe20000010016 */
[----:B------:R-:W-:Y:S02]  /*0ef0*/  HADD2.F32 R29, -RZ, R29.H1_H1 ;  /* 0x3000001dff1d7230 */ /* 0x000fe40000004100 */
[----:B------:R-:W-:Y:S02]  /*0f00*/  HADD2.F32 R26, -RZ, R33.H1_H1 ;  /* 0x30000021ff1a7230 */ /* 0x000fe40000004100 */
[----:B------:R-:W-:Y:S01]  /*0f10*/  FFMA.FTZ R14, R14, R7, R9 ;  /* 0x000000070e0e7223 */ /* 0x000fe20000010009 */
[----:B------:R-:W-:-:S02]  /*0f20*/  HADD2.F32 R37, -RZ, R37.H1_H1 ;  /* 0x30000025ff257230 */ /* 0x000fc40000004100 */
[----:B------:R-:W-:Y:S01]  /*0f30*/  FFMA.FTZ R36, R17, R20, R36 ;  /* 0x0000001411247223 */ /* 0x000fe20000010024 */
[----:B------:R-:W-:Y:S02]  /*0f40*/  HADD2.F32 R22, -RZ, R41.H1_H1 ;  /* 0x30000029ff167230 */ /* 0x000fe40000004100 */
[----:B------:R-:W-:Y:S01]  /*0f50*/  FFMA.FTZ R24, R29, R26, R24 ;  /* 0x0000001a1d187223 */ /* 0x000fe20000010018 */
[----:B------:R-:W-:Y:S02]  /*0f60*/  HADD2.F32 R9, -RZ, R30.H0_H0 ;  /* 0x2000001eff097230 */ /* 0x000fe40000004100 */
[----:B------:R-:W-:Y:S02]  /*0f70*/  HADD2.F32 R32, -RZ, R34.H0_H0 ;  /* 0x20000022ff207230 */ /* 0x000fe40000004100 */
[----:B------:R-:W-:Y:S01]  /*0f80*/  FFMA.FTZ R22, R37, R22, R36 ;  /* 0x0000001625167223 */ /* 0x000fe20000010024 */
[----:B------:R-:W-:Y:S02]  /*0f90*/  HADD2.F32 R17, -RZ, R38.H0_H0 ;  /* 0x20000026ff117230 */ /* 0x000fe40000004100 */
[----:B------:R-:W-:-:S02]  /*0fa0*/  HADD2.F32 R20, -RZ, R42.H0_H0 ;  /* 0x2000002aff147230 */ /* 0x000fc40000004100 */
[----:B------:R-:W-:Y:S01]  /*0fb0*/  FFMA.FTZ R9, R9, R32, R24 ;  /* 0x0000002009097223 */ /* 0x000fe20000010018 */
[----:B------:R-:W-:Y:S02]  /*0fc0*/  HADD2.F32 R30, -RZ, R30.H1_H1 ;  /* 0x3000001eff1e7230 */ /* 0x000fe40000004100 */
[----:B------:R-:W-:Y:S02]  /*0fd0*/  HADD2.F32 R13, -RZ, R34.H1_H1 ;  /* 0x30000022ff0d7230 */ /* 0x000fe40000004100 */
        /* <DEDUP_REMOVED lines=12> */
[----:B------:R-:W-:Y:S02]  /*10a0*/  HADD2.F32 R16, -RZ, R35.H1_H1 ;  /* 0x30000023ff107230 */ /* 0x000fe40000004100 */
[----:B------:R-:W-:Y:S01]  /*10b0*/  FFMA.FTZ R20, R9, R20, R38 ;  /* 0x0000001409147223 */ /* 0x000fe20000010026 */
[----:B------:R-:W-:Y:S02]  /*10c0*/  HADD2.F32 R39, -RZ, R39.H1_H1 ;  /* 0x30000027ff277230 */ /* 0x000fe40000004100 */
[----:B------:R-:W-:Y:S02]  /*10d0*/  HADD2.F32 R18, -RZ, R43.H1_H1 ;  /* 0x3000002bff127230 */ /* 0x000fe40000004100 */
[----:B------:R-:W-:Y:S01]  /*10e0*/  FFMA.FTZ R14, R23, R12, R14 ;  /* 0x0000000c170e7223 */ /* 0x000fe2000001000e */
[----:B------:R-:W-:Y:S02]  /*10f0*/  FFMA.FTZ R30, R31, R16, R30 ;  /* 0x000000101f1e7223 */ /* 0x000fe4000001001e */
[----:B------:R-:W-:-:S02]  /*1100*/  FFMA.FTZ R20, R39, R18, R20 ;  /* 0x0000001227147223 */ /* 0x000fc40000010014 */
[----:B------:R-:W0:Y:S04]  /*1110*/  SHFL.BFLY PT, R7, R14, 0x4, 0x1f ;  /* 0x0c801f000e077f89 */ /* 0x000e2800000e0000 */
[----:B------:R-:W1:Y:S04]  /*1120*/  SHFL.BFLY PT, R13, R30, 0x4, 0x1f ;  /* 0x0c801f001e0d7f89 */ /* 0x000e6800000e0000 */
[----:B------:R-:W2:Y:S04]  /*1130*/  SHFL.BFLY PT, R12, R15, 0x4, 0x1f ;  /* 0x0c801f000f0c7f89 */ /* 0x000ea800000e0000 */
[----:B------:R-:W3:Y:S01]  /*1140*/  SHFL.BFLY PT, R17, R20, 0x4, 0x1f ;  /* 0x0c801f0014117f89 */ /* 0x000ee200000e0000 */
[----:B0-----:R-:W-:Y:S01]  /*1150*/  FADD.FTZ R9, R14, R7 ;  /* 0x000000070e097221 */ /* 0x001fe20000010000 */
[----:B-1----:R-:W-:Y:S01]  /*1160*/  FADD.FTZ R13, R30, R13 ;  /* 0x0000000d1e0d7221 */ /* 0x002fe20000010000 */
[----:B--2---:R-:W-:Y:S01]  /*1170*/  FADD.FTZ R12, R15, R12 ;  /* 0x0000000c0f0c7221 */ /* 0x004fe20000010000 */
[----:B---3--:R-:W-:-:S02]  /*1180*/  FADD.FTZ R22, R20, R17 ;  /* 0x0000001114167221 */ /* 0x008fc40000010000 */
[----:B------:R-:W0:Y:S04]  /*1190*/  SHFL.BFLY PT, R16, R9, 0x2, 0x1f ;  /* 0x0c401f0009107f89 */ /* 0x000e2800000e0000 */
[----:B------:R-:W1:Y:S04]  /*11a0*/  SHFL.BFLY PT, R18, R13, 0x2, 0x1f ;  /* 0x0c401f000d127f89 */ /* 0x000e6800000e0000 */
[----:B------:R-:W2:Y:S04]  /*11b0*/  SHFL.BFLY PT, R7, R12, 0x2, 0x1f ;  /* 0x0c401f000c077f89 */ /* 0x000ea800000e0000 */
[----:B------:R-:W3:Y:S01]  /*11c0*/  SHFL.BFLY PT, R15, R22, 0x2, 0x1f ;  /* 0x0c401f00160f7f89 */ /* 0x000ee200000e0000 */
[----:B------:R-:W-:-:S06]  /*11d0*/  MOV R19, 0x7f800000 ;  /* 0x7f80000000137802 */ /* 0x000fcc0000000f00 */
[----:B------:R4:W5:Y:S01]  /*11e0*/  @!P2 LDG.E R19, desc[UR6][R46.64] ;  /* 0x000000062e13a981 */ /* 0x000962000c1e1900 */
[----:B0-----:R-:W-:Y:S01]  /*11f0*/  FADD.FTZ R17, R9, R16 ;  /* 0x0000001009117221 */ /* 0x001fe20000010000 */
[----:B-1----:R-:W-:Y:S01]  /*1200*/  FADD.FTZ R20, R13, R18 ;  /* 0x000000120d147221 */ /* 0x002fe20000010000 */
[----:B--2---:R-:W-:Y:S01]  /*1210*/  FADD.FTZ R7, R12, R7 ;  /* 0x000000070c077221 */ /* 0x004fe20000010000 */
[----:B---3--:R-:W-:Y:S02]  /*1220*/  FADD.FTZ R23, R22, R15 ;  /* 0x0000000f16177221 */ /* 0x008fe40000010000 */
[----:B------:R-:W0:Y:S01]  /*1230*/  SHFL.BFLY PT, R18, R17, 0x1, 0x1f ;  /* 0x0c201f0011127f89 */ /* 0x000e2200000e0000 */
[----:B------:R-:W1:Y:S03]  /*1240*/  LDC.64 R14, c[0x0][0x2d0] ;  /* 0x0000b400ff0e7b82 */ /* 0x000e660000000a00 */
[----:B------:R-:W2:Y:S04]  /*1250*/  SHFL.BFLY PT, R21, R20, 0x1, 0x1f ;  /* 0x0c201f0014157f89 */ /* 0x000ea800000e0000 */
[----:B------:R-:W3:Y:S01]  /*1260*/  SHFL.BFLY PT, R16, R7, 0x1, 0x1f ;  /* 0x0c201f0007107f89 */ /* 0x000ee200000e0000 */
[----:B------:R-:W1:Y:S03]  /*1270*/  LDC.64 R12, c[0x0][0x2d8] ;  /* 0x0000b600ff0c7b82 */ /* 0x000e660000000a00 */
[----:B------:R-:W4:Y:S01]  /*1280*/  SHFL.BFLY PT, R24, R23, 0x1, 0x1f ;  /* 0x0c201f0017187f89 */ /* 0x000f2200000e0000 */
[----:B------:R-:W-:Y:S01]  /*1290*/  ISETP.NE.AND P2, PT, R5, RZ, PT ;  /* 0x000000ff0500720c */ /* 0x000fe20003f45270 */
[----:B------:R-:W-:Y:S01]  /*12a0*/  BSSY B0, `(.L_x_2982) ;  /* 0x0000022000007945 */ /* 0x000fe20003800000 */
[----:B0-----:R-:W-:Y:S01]  /*12b0*/  FADD.FTZ R26, R17, R18 ;  /* 0x00000012111a7221 */ /* 0x001fe20000010000 */
[----:B------:R-:W-:Y:S01]  /*12c0*/  SHF.L.U32 R18, R2, 0xd, RZ ;  /* 0x0000000d02127819 */ /* 0x000fe200000006ff */
[----:B--2---:R-:W-:Y:S01]  /*12d0*/  FADD.FTZ R27, R20, R21 ;  /* 0x00000015141b7221 */ /* 0x004fe20000010000 */
[----:B------:R-:W-:Y:S01]  /*12e0*/  SHF.L.U32 R21, R0, 0x2, RZ ;  /* 0x0000000200157819 */ /* 0x000fe200000006ff */
[----:B---3--:R-:W-:Y:S01]  /*12f0*/  FADD.FTZ R9, R7, R16 ;  /* 0x0000001007097221 */ /* 0x008fe20000010000 */
[----:B----4-:R-:W-:-:S06]  /*1300*/  FADD.FTZ R28, R23, R24 ;  /* 0x00000018171c7221 */ /* 0x010fcc0000010000 */
[----:B------:R-:W-:Y:S05]  /*1310*/  @P2 BRA `(.L_x_2983) ;  /* 0x0000000000682947 */ /* 0x000fea0003800000 */
[----:B------:R-:W0:Y:S01]  /*1320*/  LDC.64 R22, c[0x0][0x278] ;  /* 0x00009e00ff167b82 */ /* 0x000e220000000a00 */
[----:B------:R-:W-:Y:S01]  /*1330*/  SHF.R.S32.HI R11, RZ, 0x1f, R10 ;  /* 0x0000001fff0b7819 */ /* 0x000fe2000001140a */
[----:B------:R-:W-:Y:S01]  /*1340*/  ULDC.64 UR12, c[0x0][0x260] ;  /* 0x00009800000c7ab9 */ /* 0x000fe20000000a00 */
[-C--:B------:R-:W-:Y:S02]  /*1350*/  ISETP.GE.AND P4, PT, R4, R3.reuse, PT ;  /* 0x000000030400720c */ /* 0x080fe40003f86270 */
[----:B------:R-:W-:-:S03]  /*1360*/  ISETP.GE.AND P3, PT, R6, R3, PT ;  /* 0x000000030600720c */ /* 0x000fc60003f66270 */
[----:B------:R-:W2:Y:S01]  /*1370*/  LDC.64 R24, c[0x0][0x280] ;  /* 0x0000a000ff187b82 */ /* 0x000ea20000000a00 */
[C---:B0-----:R-:W-:Y:S02]  /*1380*/  IMAD R20, R22.reuse, UR10, RZ ;  /* 0x0000000a16147c24 */ /* 0x041fe4000f8e02ff */
[----:B------:R-:W-:-:S04]  /*1390*/  IMAD.WIDE.U32 R16, R22, UR8, R10 ;  /* 0x0000000816107c25 */ /* 0x000fc8000f8e000a */
[----:B------:R-:W-:Y:S02]  /*13a0*/  IMAD R5, R23, UR8, R20 ;  /* 0x0000000817057c24 */ /* 0x000fe4000f8e0214 */
[----:B--2---:R-:W-:-:S03]  /*13b0*/  IMAD R20, R24, UR11, RZ ;  /* 0x0000000b18147c24 */ /* 0x004fc6000f8e02ff */
[----:B------:R-:W-:Y:S01]  /*13c0*/  IADD3 R17, R17, R5, RZ ;  /* 0x0000000511117210 */ /* 0x000fe20007ffe0ff */
[----:B------:R-:W-:Y:S02]  /*13d0*/  IMAD R7, R25, UR9, R20 ;  /* 0x0000000919077c24 */ /* 0x000fe4000f8e0214 */
[----:B------:R-:W-:-:S03]  /*13e0*/  IMAD.WIDE.U32 R16, R24, UR9, R16 ;  /* 0x0000000918107c25 */ /* 0x000fc6000f8e0010 */
[----:B------:R-:W-:-:S04]  /*13f0*/  IADD3 R5, P2, R44, R16, RZ ;  /* 0x000000102c057210 */ /* 0x000fc80007f5e0ff */
[----:B------:R-:W-:Y:S02]  /*1400*/  IADD3.X R44, R45, R17, R7, P2, !PT ;  /* 0x000000112d2c7210 */ /* 0x000fe400017fe407 */
[C---:B------:R-:W-:Y:S02]  /*1410*/  LEA R16, P5, R5.reuse, UR12, 0x2 ;  /* 0x0000000c05107c11 */ /* 0x040fe4000f8a10ff */
[----:B------:R-:W-:Y:S02]  /*1420*/  ISETP.GE.AND P2, PT, R8, R3, PT ;  /* 0x000000030800720c */ /* 0x000fe40003f46270 */
[----:B------:R-:W-:Y:S02]  /*1430*/  LEA.HI.X R17, R5, UR13, R44, 0x2, P5 ;  /* 0x0000000d05117c11 */ /* 0x000fe4000a8f142c */
[----:B------:R-:W-:Y:S02]  /*1440*/  FSEL R3, R9, RZ, !P1 ;  /* 0x000000ff09037208 */ /* 0x000fe40004800000 */
[----:B------:R-:W-:-:S02]  /*1450*/  FSEL R5, R26, RZ, !P4 ;  /* 0x000000ff1a057208 */ /* 0x000fc40006000000 */
[----:B------:R-:W-:Y:S01]  /*1460*/  FSEL R7, R27, RZ, !P3 ;  /* 0x000000ff1b077208 */ /* 0x000fe20005800000 */
[----:B------:R0:W-:Y:S01]  /*1470*/  STG.E desc[UR6][R16.64], R3 ;  /* 0x0000000310007986 */ /* 0x0001e2000c101906 */
[----:B------:R-:W-:-:S03]  /*1480*/  FSEL R9, R28, RZ, !P2 ;  /* 0x000000ff1c097208 */ /* 0x000fc60005000000 */
[----:B------:R0:W-:Y:S04]  /*1490*/  STG.E desc[UR6][R16.64+0x80], R5 ;  /* 0x0000800510007986 */ /* 0x0001e8000c101906 */
[----:B------:R0:W-:Y:S04]  /*14a0*/  STG.E desc[UR6][R16.64+0x100], R7 ;  /* 0x0001000710007986 */ /* 0x0001e8000c101906 */
[----:B------:R0:W-:Y:S02]  /*14b0*/  STG.E desc[UR6][R16.64+0x180], R9 ;  /* 0x0001800910007986 */ /* 0x0001e4000c101906 */
.L_x_2983:
[----:B------:R-:W-:Y:S05]  /*14c0*/  BSYNC B0 ;  /* 0x0000000000007941 */ /* 0x000fea0003800000 */
.L_x_2982:
[----:B------:R-:W-:Y:S01]  /*14d0*/  UIADD3 UR4, UR4, 0x7f, URZ ;  /* 0x0000007f04047890 */ /* 0x000fe2000fffe03f */
[----:B0-----:R-:W-:Y:S01]  /*14e0*/  SHF.R.S32.HI R3, RZ, 0x1f, R21 ;  /* 0x0000001fff037819 */ /* 0x001fe20000011415 */
[----:B-1----:R-:W-:Y:S01]  /*14f0*/  IMAD R6, R14, UR10, RZ ;  /* 0x0000000a0e067c24 */ /* 0x002fe2000f8e02ff */
[C---:B------:R-:W-:Y:S01]  /*1500*/  IADD3 R4, P1, R18.reuse, R21, RZ ;  /* 0x0000001512047210 */ /* 0x040fe20007f3e0ff */
[----:B------:R-:W-:Y:S01]  /*1510*/  USHF.R.S32.HI UR5, URZ, 0x1f, UR4 ;  /* 0x0000001f3f057899 */ /* 0x000fe20008011404 */
[----:B------:R-:W-:Y:S02]  /*1520*/  BSSY B0, `(.L_x_2984) ;  /* 0x0000022000007945 */ /* 0x000fe40003800000 */
[----:B------:R-:W-:Y:S01]  /*1530*/  LEA.HI.X.SX32 R5, R18, R3, 0x1, P1 ;  /* 0x0000000312057211 */ /* 0x000fe200008f0eff */
[----:B------:R-:W-:Y:S01]  /*1540*/  ULEA.HI UR5, UR5, UR4, URZ, 0x7 ;  /* 0x0000000405057291 */ /* 0x000fe2000f8f383f */
[----:B------:R-:W-:Y:S02]  /*1550*/  IMAD R3, R15, UR8, R6 ;  /* 0x000000080f037c24 */ /* 0x000fe4000f8e0206 */
[----:B------:R-:W-:Y:S01]  /*1560*/  IMAD.WIDE.U32 R14, R14, UR8, R4 ;  /* 0x000000080e0e7c25 */ /* 0x000fe2000f8e0004 */
[----:B------:R-:W-:-:S03]  /*1570*/  ULOP3.LUT UR5, UR5, 0xffffff80, URZ, 0xc0, !UPT ;  /* 0xffffff8005057892 */ /* 0x000fc6000f8ec03f */
[----:B------:R-:W-:Y:S01]  /*1580*/  IMAD R4, R12, UR11, RZ ;  /* 0x0000000b0c047c24 */ /* 0x000fe2000f8e02ff */
[----:B------:R-:W-:Y:S02]  /*1590*/  IADD3 R15, R15, R3, RZ ;  /* 0x000000030f0f7210 */ /* 0x000fe40007ffe0ff */
[----:B------:R-:W-:Y:S01]  /*15a0*/  IADD3 R3, -R10, UR5, RZ ;  /* 0x000000050a037c10 */ /* 0x000fe2000fffe1ff */
[----:B------:R-:W-:Y:S02]  /*15b0*/  IMAD R9, R13, UR9, R4 ;  /* 0x000000090d097c24 */ /* 0x000fe4000f8e0204 */
[----:B------:R-:W-:Y:S01]  /*15c0*/  IMAD.WIDE.U32 R12, R12, UR9, R14 ;  /* 0x000000090c0c7c25 */ /* 0x000fe2000f8e000e */
[----:B------:R-:W-:-:S04]  /*15d0*/  ISETP.GE.OR P0, PT, R0, R3, P0 ;  /* 0x000000030000720c */ /* 0x000fc80000706670 */
[----:B------:R-:W-:-:S09]  /*15e0*/  IADD3 R9, R13, R9, RZ ;  /* 0x000000090d097210 */ /* 0x000fd20007ffe0ff */
[----:B------:R-:W-:Y:S05]  /*15f0*/  @P0 BRA `(.L_x_2985) ;  /* 0x0000000000500947 */ /* 0x000fea0003800000 */
[----:B------:R-:W0:Y:S01]  /*1600*/  LDC.64 R14, c[0x0][0x2a8] ;  /* 0x0000aa00ff0e7b82 */ /* 0x000e220000000a00 */
[----:B------:R-:W-:Y:S01]  /*1610*/  SHF.R.S32.HI R3, RZ, 0x1f, R0 ;  /* 0x0000001fff037819 */ /* 0x000fe20000011400 */
[----:B------:R-:W-:Y:S01]  /*1620*/  ULDC.64 UR4, c[0x0][0x2a0] ;  /* 0x0000a80000047ab9 */ /* 0x000fe20000000a00 */
[----:B------:R-:W-:-:S04]  /*1630*/  IADD3 R4, P0, R10, R0, RZ ;  /* 0x000000000a047210 */ /* 0x000fc80007f1e0ff */
[----:B------:R-:W-:Y:S01]  /*1640*/  LEA.HI.X.SX32 R5, R10, R3, 0x1, P0 ;  /* 0x000000030a057211 */ /* 0x000fe200000f0eff */
[----:B------:R-:W1:Y:S01]  /*1650*/  LDC.64 R16, c[0x0][0x2b0] ;  /* 0x0000ac00ff107b82 */ /* 0x000e620000000a00 */
[----:B-----5:R-:W-:Y:S01]  /*1660*/  FSETP.NEU.FTZ.AND P0, PT, R19, -INF , PT ;  /* 0xff8000001300780b */ /* 0x020fe20003f1d000 */
[C---:B0-----:R-:W-:Y:S02]  /*1670*/  IMAD R6, R14.reuse, UR10, RZ ;  /* 0x0000000a0e067c24 */ /* 0x041fe4000f8e02ff */
[----:B------:R-:W-:-:S04]  /*1680*/  IMAD.WIDE.U32 R4, R14, UR8, R4 ;  /* 0x000000080e047c25 */ /* 0x000fc8000f8e0004 */
[----:B------:R-:W-:Y:S02]  /*1690*/  IMAD R3, R15, UR8, R6 ;  /* 0x000000080f037c24 */ /* 0x000fe4000f8e0206 */
[----:B-1----:R-:W-:-:S03]  /*16a0*/  IMAD R6, R16, UR11, RZ ;  /* 0x0000000b10067c24 */ /* 0x002fc6000f8e02ff */
[----:B------:R-:W-:Y:S01]  /*16b0*/  IADD3 R5, R5, R3, RZ ;  /* 0x0000000305057210 */ /* 0x000fe20007ffe0ff */
[----:B------:R-:W-:Y:S02]  /*16c0*/  IMAD R7, R17, UR9, R6 ;  /* 0x0000000911077c24 */ /* 0x000fe4000f8e0206 */
[----:B------:R-:W-:Y:S01]  /*16d0*/  FMUL.FTZ R3, R19, 1.4426950216293334961 ;  /* 0x3fb8aa3b13037820 */ /* 0x000fe20000410000 */
[----:B------:R-:W-:-:S04]  /*16e0*/  IMAD.WIDE.U32 R4, R16, UR9, R4 ;  /* 0x0000000910047c25 */ /* 0x000fc8000f8e0004 */
[----:B------:R-:W-:Y:S02]  /*16f0*/  FSEL R3, R3, RZ, P0 ;  /* 0x000000ff03037208 */ /* 0x000fe40000000000 */
[----:B------:R-:W-:Y:S02]  /*1700*/  IADD3 R5, R5, R7, RZ ;  /* 0x0000000705057210 */ /* 0x000fe40007ffe0ff */
[----:B------:R-:W-:-:S04]  /*1710*/  LEA R6, P1, R4, UR4, 0x2 ;  /* 0x0000000404067c11 */ /* 0x000fc8000f8210ff */
[----:B------:R-:W-:-:S05]  /*1720*/  LEA.HI.X R7, R4, UR5, R5, 0x2, P1 ;  /* 0x0000000504077c11 */ /* 0x000fca00088f1405 */
[----:B------:R0:W-:Y:S04]  /*1730*/  STG.E desc[UR6][R6.64], R3 ;  /* 0x0000000306007986 */ /* 0x0001e8000c101906 */
.L_x_2985:
[----:B------:R-:W-:Y:S05]  /*1740*/  BSYNC B0 ;  /* 0x0000000000007941 */ /* 0x000fea0003800000 */
.L_x_2984:
[----:B------:R-:W-:Y:S01]  /*1750*/  ULDC.64 UR12, c[0x0][0x2e8] ;  /* 0x0000ba00000c7ab9 */ /* 0x000fe20000000a00 */
[----:B------:R-:W-:Y:S01]  /*1760*/  ULDC.64 UR4, c[0x0][0x2b8] ;  /* 0x0000ae0000047ab9 */ /* 0x000fe20000000a00 */
[----:B------:R-:W-:Y:S02]  /*1770*/  ISETP.NE.U32.AND P0, PT, RZ, UR12, PT ;  /* 0x0000000cff007c0c */ /* 0x000fe4000bf05070 */
[C---:B------:R-:W-:Y:S02]  /*1780*/  LEA R4, P1, R12.reuse, UR4, 0x2 ;  /* 0x000000040c047c11 */ /* 0x040fe4000f8210ff */
[----:B------:R-:W-:Y:S02]  /*1790*/  ISETP.NE.AND.EX P0, PT, RZ, UR13, PT, P0 ;  /* 0x0000000dff007c0c */ /* 0x000fe4000bf05300 */
[----:B------:R-:W-:Y:S02]  /*17a0*/  LEA.HI.X R5, R12, UR5, R9, 0x2, P1 ;  /* 0x000000050c057c11 */ /* 0x000fe400088f1409 */
[----:B------:R-:W-:-:S03]  /*17b0*/  ISETP.NE.OR P0, PT, R0, RZ, !P0 ;  /* 0x000000ff0000720c */ /* 0x000fc60004705670 */
[----:B------:R1:W-:Y:S04]  /*17c0*/  STG.E.128 desc[UR6][R4.64], RZ ;  /* 0x000000ff04007986 */ /* 0x0003e8000c101d06 */
[----:B------:R1:W-:Y:S04]  /*17d0*/  STG.E.128 desc[UR6][R4.64+0x1000], RZ ;  /* 0x001000ff04007986 */ /* 0x0003e8000c101d06 */
[----:B------:R1:W-:Y:S04]  /*17e0*/  STG.E.128 desc[UR6][R4.64+0x2000], RZ ;  /* 0x002000ff04007986 */ /* 0x0003e8000c101d06 */
[----:B------:R1:W-:Y:S04]  /*17f0*/  STG.E.128 desc[UR6][R4.64+0x3000], RZ ;  /* 0x003000ff04007986 */ /* 0x0003e8000c101d06 */
[----:B------:R1:W-:Y:S04]  /*1800*/  STG.E.128 desc[UR6][R4.64+0x4000], RZ ;  /* 0x004000ff04007986 */ /* 0x0003e8000c101d06 */
[----:B------:R1:W-:Y:S04]  /*1810*/  STG.E.128 desc[UR6][R4.64+0x5000], RZ ;  /* 0x005000ff04007986 */ /* 0x0003e8000c101d06 */
[----:B------:R1:W-:Y:S04]  /*1820*/  STG.E.128 desc[UR6][R4.64+0x6000], RZ ;  /* 0x006000ff04007986 */ /* 0x0003e8000c101d06 */
[----:B------:R1:W-:Y:S01]  /*1830*/  STG.E.128 desc[UR6][R4.64+0x7000], RZ ;  /* 0x007000ff04007986 */ /* 0x0003e2000c101d06 */
[----:B------:R-:W-:Y:S05]  /*1840*/  @P0 EXIT ;  /* 0x000000000000094d */ /* 0x000fea0003800000 */
[----:B0-----:R-:W0:Y:S08]  /*1850*/  LDC R3, c[0x0][0x2e0] ;  /* 0x0000b800ff037b82 */ /* 0x001e300000000800 */
[----:B------:R-:W2:Y:S08]  /*1860*/  LDC R7, c[0x0][0x220] ;  /* 0x00008800ff077b82 */ /* 0x000eb00000000800 */
[----:B-1----:R-:W1:Y:S01]  /*1870*/  LDC.64 R4, c[0x0][0x2e8] ;  /* 0x0000ba00ff047b82 */ /* 0x002e620000000a00 */
[----:B0-----:R-:W-:-:S04]  /*1880*/  IMAD R2, R2, R3, UR9 ;  /* 0x0000000902027e24 */ /* 0x001fc8000f8e0203 */
[----:B--2---:R-:W-:-:S04]  /*1890*/  IMAD R3, R2, R7, UR8 ;  /* 0x0000000802037e24 */ /* 0x004fc8000f8e0207 */
[----:B-1----:R-:W-:-:S05]  /*18a0*/  IMAD.WIDE R2, R3, 0x4, R4 ;  /* 0x0000000403027825 */ /* 0x002fca00078e0204 */
[----:B------:R-:W-:Y:S01]  /*18b0*/  STG.E desc[UR6][R2.64], RZ ;  /* 0x000000ff02007986 */ /* 0x000fe2000c101906 */
[----:B------:R-:W-:Y:S05]  /*18c0*/  EXIT ;  /* 0x000000000000794d */ /* 0x000fea0003800000 */
.L_x_2986:
        /* <DEDUP_REMOVED lines=11> */
.L_x_3713:


//--------------------- .text._ZN7cutlass13device_kernelIN5flash11enable_sm90INS1_16FlashAttnBwdSm90INS1_25CollectiveMainloopBwdSm90ILi2ELi2ELi2EN4cute5tupleIJNS5_1CILi1EEES8_S8_EEENS6_IJNS7_ILi128EEESA_NS7_ILi64EEEEEENS_6half_tEfNS_4arch4Sm90ELb1ELb0ELb0ELb1ELb0ELb1ELb0ELb0ELi2ELi1ELi2ELi2ELb0EEENS1_21CollectiveEpilogueBwdISC_SD_SF_Li256ELb1ELb0ELi1EEENS1_25SingleTileBwdLPTSchedulerILb1ELi128ELb0EEEEEEEEEvNT_6ParamsE --------------------------
	.section	.text._ZN7cutlass13device_kernelIN5flash11enable_sm90INS1_16FlashAttnBwdSm90INS1_25CollectiveMainloopBwdSm90ILi2ELi2ELi2EN4cute5tupleIJNS5_1CILi1EEES8_S8_EEENS6_IJNS7_ILi128EEESA_NS7_ILi64EEEEEENS_6half_tEfNS_4arch4Sm90ELb1ELb0ELb0ELb1ELb0ELb1ELb0ELb0ELi2ELi1ELi2ELi2ELb0EEENS1_21CollectiveEpilogueBwdISC_SD_SF_Li256ELb1ELb0ELi1EEENS1_25SingleTileBwdLPTSchedulerILb1ELi128ELb0EEEEEEEEEvNT_6ParamsE,"ax",@progbits
	.align	128
.text._ZN7cutlass13device_kernelIN5flash11enable_sm90INS1_16FlashAttnBwdSm90INS1_25CollectiveMainloopBwdSm90ILi2ELi2ELi2EN4cute5tupleIJNS5_1CILi1EEES8_S8_EEENS6_IJNS7_ILi128EEESA_NS7_ILi64EEEEEENS_6half_tEfNS_4arch4Sm90ELb1ELb0ELb0ELb1ELb0ELb1ELb0ELb0ELi2ELi1ELi2ELi2ELb0EEENS1_21CollectiveEpilogueBwdISC_SD_SF_Li256ELb1ELb0ELi1EEENS1_25SingleTileBwdLPTSchedulerILb1ELi128ELb0EEEEEEEEEvNT_6ParamsE:
        .type           _ZN7cutlass13device_kernelIN5flash11enable_sm90INS1_16FlashAttnBwdSm90INS1_25CollectiveMainloopBwdSm90ILi2ELi2ELi2EN4cute5tupleIJNS5_1CILi1EEES8_S8_EEENS6_IJNS7_ILi128EEESA_NS7_ILi64EEEEEENS_6half_tEfNS_4arch4Sm90ELb1ELb0ELb0ELb1ELb0ELb1ELb0ELb0ELi2ELi1ELi2ELi2ELb0EEENS1_21CollectiveEpilogueBwdISC_SD_SF_Li256ELb1ELb0ELi1EEENS1_25SingleTileBwdLPTSchedulerILb1ELi128ELb0EEEEEEEEEvNT_6ParamsE,@function
        .size           _ZN7cutlass13device_kernelIN5flash11enable_sm90INS1_16FlashAttnBwdSm90INS1_25CollectiveMainloopBwdSm90ILi2ELi2ELi2EN4cute5tupleIJNS5_1CILi1EEES8_S8_EEENS6_IJNS7_ILi128EEESA_NS7_ILi64EEEEEENS_6half_tEfNS_4arch4Sm90ELb1ELb0ELb0ELb1ELb0ELb1ELb0ELb0ELi2ELi1ELi2ELi2ELb0EEENS1_21CollectiveEpilogueBwdISC_SD_SF_Li256ELb1ELb0ELi1EEENS1_25SingleTileBwdLPTSchedulerILb1ELi128ELb0EEEEEEEEEvNT_6ParamsE,(.L_x_3714 - _ZN7cutlass13device_kernelIN5flash11enable_sm90INS1_16FlashAttnBwdSm90INS1_25CollectiveMainloopBwdSm90ILi2ELi2ELi2EN4cute5tupleIJNS5_1CILi1EEES8_S8_EEENS6_IJNS7_ILi128EEESA_NS7_ILi64EEEEEENS_6half_tEfNS_4arch4Sm90ELb1ELb0ELb0ELb1ELb0ELb1ELb0ELb0ELi2ELi1ELi2ELi2ELb0EEENS1_21CollectiveEpilogueBwdISC_SD_SF_Li256ELb1ELb0ELi1EEENS1_25SingleTileBwdLPTSchedulerILb1ELi128ELb0EEEEEEEEEvNT_6ParamsE)
        .other          _ZN7cutlass13device_kernelIN5flash11enable_sm90INS1_16FlashAttnBwdSm90INS1_25CollectiveMainloopBwdSm90ILi2ELi2ELi2EN4cute5tupleIJNS5_1CILi1EEES8_S8_EEENS6_IJNS7_ILi128EEESA_NS7_ILi64EEEEEENS_6half_tEfNS_4arch4Sm90ELb1ELb0ELb0ELb1ELb0ELb1ELb0ELb0ELi2ELi1ELi2ELi2ELb0EEENS1_21CollectiveEpilogueBwdISC_SD_SF_Li256ELb1ELb0ELi1EEENS1_25SingleTileBwdLPTSchedulerILb1ELi128ELb0EEEEEEEEEvNT_6ParamsE,@"STO_CUDA_ENTRY STV_DEFAULT"
_ZN7cutlass13device_kernelIN5flash11enable_sm90INS1_16FlashAttnBwdSm90INS1_25CollectiveMainloopBwdSm90ILi2ELi2ELi2EN4cute5tupleIJNS5_1CILi1EEES8_S8_EEENS6_IJNS7_ILi128EEESA_NS7_ILi64EEEEEENS_6half_tEfNS_4arch4Sm90ELb1ELb0ELb0ELb1ELb0ELb1ELb0ELb0ELi2ELi1ELi2ELi2ELb0EEENS1_21CollectiveEpilogueBwdISC_SD_SF_Li256ELb1ELb0ELi1EEENS1_25SingleTileBwdLPTSchedulerILb1ELi128ELb0EEEEEEEEEvNT_6ParamsE:
        /* <DEDUP_REMOVED lines=24> */
.L_x_2988:
[----:B------:R-:W-:Y:S05]  /*0180*/  BSYNC B0 ;  /* 0x0000000000007941 */ /* 0x000fea0003800000 */
.L_x_2987:
        /* <DEDUP_REMOVED lines=37> */
.L_x_2989:
        /* <DEDUP_REMOVED lines=22> */
.L_x_2990:
[----:B------:R-:W-:Y:S01]  /*0540*/  PLOP3.LUT P0, PT, PT, PT, UP0, 0x80, 0x0 ;  /* 0x000000000000781c */ /* 0x000fe20003f0f008 */
[----:B------:R-:W-:Y:S01]  /*0550*/  NOP ;  /* 0x0000000000007918 */ /* 0x000fe20000000000 */
[----:B------:R-:W-:Y:S01]  /*0560*/  ULDC.64 UR38, c[0x0][0x208] ;  /* 0x0000820000267ab9 */ /* 0x000fe20000000a00 */
[----:B------:R-:W-:Y:S01]  /*0570*/  BSSY B6, `(.L_x_2991) ;  /* 0x0000e58000067945 */ /* 0x000fe20003800000 */
[----:B-12-4-:R-:W-:Y:S09]  /*0580*/  BAR.SYNC.DEFER_BLOCKING 0x0 ;  /* 0x0000000000007b1d */ /* 0x016ff20000010000 */
[----:B------:R-:W-:Y:S05]  /*0590*/  @!P0 BRA `(.L_x_2992) ;  /* 0x000000a800b08947 */ /* 0x000fea0003800000 */
.L_x_2993:
        /* <DEDUP_REMOVED lines=32> */
.L_x_2994:
[----:B------:R-:W-:Y:S01]  /*07a0*/  ULDC UR7, c[0x0][0x8c4] ;  /* 0x0002310000077ab9 */ /* 0x000fe20000000800 */
[----:B------:R-:W-:Y:S01]  /*07b0*/  UMOV UR37, UR10 ;  /* 0x0000000a00257c82 */ /* 0x000fe20008000000 */
[----:B------:R-:W-:-:S11]  /*07c0*/  UISETP.NE.AND UP0, UPT, UR7, 0x1, UPT ;  /* 0x000000010700788c */ /* 0x000fd6000bf05270 */
[----:B------:R-:W-:Y:S02]  /*07d0*/  @UP0 ULDC.64 UR8, c[0x0][0x8c8] ;  /* 0x0002320000080ab9 */ /* 0x000fe40000000a00 */
[----:B------:R-:W-:-:S04]  /*07e0*/  UIMAD.WIDE.U32 UR4, UR10, UR8, URZ ;  /* 0x000000080a0472a5 */ /* 0x000fc8000f8e003f */
[----:B------:R-:W-:-:S04]  /*07f0*/  @UP0 USHF.R.U32.HI UR37, URZ, UR9, UR5 ;  /* 0x000000093f250299 */ /* 0x000fc80008011605 */
[----:B------:R-:W-:-:S12]  /*0800*/  UIMAD UR4, UR37, UR7, URZ ;  /* 0x00000007250472a4 */ /* 0x000fd8000f8e023f */
.L_x_2995:
        /* <DEDUP_REMOVED lines=9> */
[----:B------:R-:W-:-:S03]  /*08a0*/  @UP0 USHF.R.U32.HI UR41, URZ, UR7, UR5 ;  /* 0x000000073f290299 */ /* 0x000fc60008011605 */
[----:B------:R-:W-:Y:S02]  /*08b0*/  ULDC.64 UR4, c[0x0][0x8f8] ;  /* 0x00023e0000047ab9 */ /* 0x000fe40000000a00 */
[----:B------:R-:W-:Y:S01]  /*08c0*/  ISETP.NE.U32.AND P0, PT, RZ, UR4, PT ;  /* 0x00000004ff007c0c */ /* 0x000fe2000bf05070 */
[----:B------:R-:W-:-:S03]  /*08d0*/  UIADD3 UR4, -UR41, URZ, URZ ;  /* 0x0000003f29047290 */ /* 0x000fc6000fffe13f */
[----:B------:R-:W-:Y:S01]  /*08e0*/  ISETP.NE.AND.EX P0, PT, RZ, UR5, PT, P0 ;  /* 0x00000005ff007c0c */ /* 0x000fe2000bf05300 */
[----:B------:R-:W-:-:S12]  /*08f0*/  UIMAD UR40, UR40, UR4, UR6 ;  /* 0x00000004282872a4 */ /* 0x000fd8000f8e0206 */
        /* <DEDUP_REMOVED lines=8> */
.L_x_2996:
        /* <DEDUP_REMOVED lines=14> */
.L_x_2998:
[----:B------:R-:W-:-:S05]  /*0a60*/  ULDC UR4, c[0x0][0x8ec] ;  /* 0x00023b0000047ab9 */ /* 0x000fca0000000800 */
.L_x_2997:
[----:B------:R-:W-:-:S04]  /*0a70*/  UIADD3 UR4, UR4, 0x7f, URZ ;  /* 0x0000007f04047890 */ /* 0x000fc8000fffe03f */
[----:B------:R-:W-:-:S04]  /*0a80*/  USHF.R.S32.HI UR5, URZ, 0x1f, UR4 ;  /* 0x0000001f3f057899 */ /* 0x000fc80008011404 */
[----:B------:R-:W-:-:S04]  /*0a90*/  ULEA.HI UR5, UR5, UR4, URZ, 0x7 ;  /* 0x0000000405057291 */ /* 0x000fc8000f8f383f */
[----:B------:R-:W-:-:S04]  /*0aa0*/  USHF.R.S32.HI UR5, URZ, 0x7, UR5 ;  /* 0x000000073f057899 */ /* 0x000fc80008011405 */
[----:B------:R-:W-:-:S04]  /*0ab0*/  UISETP.GE.AND UP0, UPT, UR37, UR5, UPT ;  /* 0x000000052500728c */ /* 0x000fc8000bf06270 */
[----:B------:R-:W-:-:S06]  /*0ac0*/  USEL UR41, UR41, 0xffffffff, !UP0 ;  /* 0xffffffff29297887 */ /* 0x000fcc000c000000 */
[----:B------:R-:W-:-:S13]  /*0ad0*/  ISETP.LE.AND P0, PT, RZ, UR41, PT ;  /* 0x00000029ff007c0c */ /* 0x000fda000bf03270 */
[----:B------:R-:W-:Y:S05]  /*0ae0*/  @!P0 BRA `(.L_x_2999) ;  /* 0x000000e000008947 */ /* 0x000fea0003800000 */
[----:B------:R-:W1:Y:S01]  /*0af0*/  S2R R0, SR_TID.X ;  /* 0x0000000000007919 */ /* 0x000e620000002100 */
[----:B------:R-:W-:Y:S01]  /*0b00*/  ULDC.64 UR4, c[0x0][0x780] ;  /* 0x0001e00000047ab9 */ /* 0x000fe20000000a00 */
[----:B------:R-:W-:Y:S01]  /*0b10*/  USHF.R.S32.HI UR46, URZ, 0x1f, UR40 ;  /* 0x0000001f3f2e7899 */ /* 0x000fe20008011428 */
[----:B------:R-:W-:Y:S01]  /*0b20*/  ISETP.NE.U32.AND P0, PT, RZ, UR4, PT ;  /* 0x00000004ff007c0c */ /* 0x000fe2000bf05070 */
[----:B------:R-:W-:-:S03]  /*0b30*/  ULDC UR42, c[0x0][0x290] ;  /* 0x0000a400002a7ab9 */ /* 0x000fc60000000800 */
        /* <DEDUP_REMOVED lines=10> */
.L_x_3000:
        /* <DEDUP_REMOVED lines=14> */
.L_x_3001:
        /* <DEDUP_REMOVED lines=11> */
.L_x_3002:
        /* <DEDUP_REMOVED lines=13> */
.L_x_3003:
[----:B------:R-:W-:Y:S01]  /*0e40*/  UIADD3 UR4, UR43, -UR42, URZ ;  /* 0x8000002a2b047290 */ /* 0x000fe2000fffe03f */
[----:B------:R-:W-:Y:S01]  /*0e50*/  PLOP3.LUT P0, PT, PT, PT, PT, 0x80, 0x0 ;  /* 0x000000000000781c */ /* 0x000fe20003f0f070 */
[----:B------:R-:W-:Y:S01]  /*0e60*/  ULDC UR5, c[0x0][0x74c] ;  /* 0x0001d30000057ab9 */ /* 0x000fe20000000800 */
[----:B------:R-:W-:Y:S01]  /*0e70*/  UIADD3 UR47, UR43, 0x7f, URZ ;  /* 0x0000007f2b2f7890 */ /* 0x000fe2000fffe03f */
[----:B------:R-:W-:Y:S01]  /*0e80*/  CS2R R182, SRZ ;  /* 0x0000000000b67805 */ /* 0x000fe2000001ff00 */
[----:B------:R-:W-:Y:S01]  /*0e90*/  ULEA UR4, UR37, UR4, 0x7 ;  /* 0x0000000425047291 */ /* 0x000fe2000f8e383f */
[----:B------:R-:W-:Y:S02]  /*0ea0*/  CS2R R180, SRZ ;  /* 0x0000000000b47805 */ /* 0x000fe4000001ff00 */
[----:B------:R-:W-:Y:S02]  /*0eb0*/  CS2R R178, SRZ ;  /* 0x0000000000b27805 */ /* 0x000fe4000001ff00 */
[----:B------:R-:W-:Y:S01]  /*0ec0*/  CS2R R176, SRZ ;  /* 0x0000000000b07805 */ /* 0x000fe2000001ff00 */
[----:B------:R-:W-:Y:S01]  /*0ed0*/  UIADD3 UR4, UR4, -UR5, URZ ;  /* 0x8000000504047290 */ /* 0x000fe2000fffe03f */
[----:B------:R-:W-:-:S02]  /*0ee0*/  CS2R R174, SRZ ;  /* 0x0000000000ae7805 */ /* 0x000fc4000001ff00 */
[----:B------:R-:W-:Y:S02]  /*0ef0*/  CS2R R172, SRZ ;  /* 0x0000000000ac7805 */ /* 0x000fe4000001ff00 */
        /* <DEDUP_REMOVED lines=56> */
.L_x_3006:
        /* <DEDUP_REMOVED lines=15> */
.L_x_3005:
        /* <DEDUP_REMOVED lines=22> */
.L_x_3008:
        /* <DEDUP_REMOVED lines=15> */
.L_x_3007:
[----:B------:R-:W-:Y:S01]  /*15c0*/  SHF.R.S32.HI R5, RZ, 0x1f, R16 ;  /* 0x0000001fff057819 */ /* 0x000fe20000011410 */
[----:B------:R-:W-:-:S03]  /*15d0*/  UMOV UR4, 0xffffffff ;  /* 0xffffffff00047882 */ /* 0x000fc60000000000 */
[----:B------:R-:W-:-:S04]  /*15e0*/  LEA.HI R0, R5, R16, RZ, 0x7 ;  /* 0x0000001005007211 */ /* 0x000fc800078f38ff */
[----:B------:R-:W-:Y:S01]  /*15f0*/  SHF.R.S32.HI R13, RZ, 0x7, R0 ;  /* 0x00000007ff0d7819 */ /* 0x000fe20000011400 */
[----:B------:R-:W-:Y:S06]  /*1600*/  BRA.DIV UR4, `(.L_x_3009) ;  /* 0x000000d604407947 */ /* 0x000fec000b800000 */
[----:B------:R1:W2:Y:S02]  /*1610*/  SHFL.IDX PT, R14, R13, RZ, 0x1f ;  /* 0x00001fff0d0e7589 */ /* 0x0002a400000e0000 */
.L_x_3134:
        /* <DEDUP_REMOVED lines=24> */
.L_x_3010:
[----:B------:R-:W-:Y:S01]  /*17a0*/  UIADD3 UR4, UR47, -UR42, URZ ;  /* 0x8000002a2f047290 */ /* 0x000fe2000fffe03f */
[----:B------:R-:W-:Y:S01]  /*17b0*/  IMAD.U32 R2, R8, 0x200, R3 ;  /* 0x0000020008027824 */ /* 0x000fe200078e0003 */
[----:B------:R-:W-:Y:S01]  /*17c0*/  ULDC UR5, c[0x0][0x74c] ;  /* 0x0001d30000057ab9 */ /* 0x000fe20000000800 */
[----:B------:R-:W-:Y:S01]  /*17d0*/  LOP3.LUT R3, R0, 0xffffff80, RZ, 0xc0, !PT ;  /* 0xffffff8000037812 */ /* 0x000fe200078ec0ff */
[----:B------:R-:W-:Y:S01]  /*17e0*/  ULEA UR4, UR37, UR4, 0x7 ;  /* 0x0000000425047291 */ /* 0x000fe2000f8e383f */
[----:B------:R-:W-:Y:S01]  /*17f0*/  IMAD.MOV.U32 R0, RZ, RZ, RZ ;  /* 0x000000ffff007224 */ /* 0x000fe200078e00ff */
[----:B------:R3:W-:Y:S01]  /*1800*/  STL [R1+0x28], R2 ;  /* 0x0000280201007387 */ /* 0x0007e20000100800 */
[----:B------:R-:W-:Y:S01]  /*1810*/  IMAD.MOV.U32 R4, RZ, RZ, RZ ;  /* 0x000000ffff047224 */ /* 0x000fe200078e00ff */
[----:B------:R-:W-:Y:S01]  /*1820*/  UIADD3 UR4, UR4, -UR5, URZ ;  /* 0x8000000504047290 */ /* 0x000fe2000fffe03f */
[----:B------:R-:W-:Y:S01]  /*1830*/  IMAD.IADD R6, R16, 0x1, -R3 ;  /* 0x0000000110067824 */ /* 0x000fe200078e0a03 */
[----:B------:R-:W-:-:S02]  /*1840*/  CS2R R182, SRZ ;  /* 0x0000000000b67805 */ /* 0x000fc4000001ff00 */
[----:B------:R-:W-:Y:S01]  /*1850*/  CS2R R180, SRZ ;  /* 0x0000000000b47805 */ /* 0x000fe2000001ff00 */
[----:B------:R-:W-:Y:S01]  /*1860*/  USHF.R.S32.HI UR5, URZ, 0x1f, UR4 ;  /* 0x0000001f3f057899 */ /* 0x000fe20008011404 */
[--C-:B------:R-:W-:Y:S01]  /*1870*/  IMAD R9, R13, 0x400, R6.reuse ;  /* 0x000004000d097824 */ /* 0x100fe200078e0206 */
[----:B------:R-:W-:Y:S02]  /*1880*/  SHF.R.S32.HI R11, RZ, 0x1f, R6 ;  /* 0x0000001fff0b7819 */ /* 0x000fe40000011406 */
[----:B------:R-:W-:Y:S01]  /*1890*/  CS2R R178, SRZ ;  /* 0x0000000000b27805 */ /* 0x000fe2000001ff00 */
[----:B------:R-:W-:Y:S01]  /*18a0*/  ULEA.HI UR5, UR5, UR4, URZ, 0x7 ;  /* 0x0000000405057291 */ /* 0x000fe2000f8f383f */
[----:B------:R-:W-:Y:S01]  /*18b0*/  IMAD.SHL.U32 R9, R9, 0x4, RZ ;  /* 0x0000000409097824 */ /* 0x000fe200078e00ff */
[----:B------:R-:W-:Y:S01]  /*18c0*/  LEA.HI R10, R11, R6, RZ, 0x2 ;  /* 0x000000060b0a7211 */ /* 0x000fe200078f10ff */
[----:B------:R4:W-:Y:S01]  /*18d0*/  STL [R1+0x20], R11 ;  /* 0x0000200b01007387 */ /* 0x0009e20000100800 */
[----:B------:R-:W-:Y:S01]  /*18e0*/  ULEA.HI.SX32 UR5, UR5, 0x1, 0x19 ;  /* 0x0000000105057891 */ /* 0x000fe2000f8fca3f */
[----:B------:R-:W-:-:S02]  /*18f0*/  CS2R R176, SRZ ;  /* 0x0000000000b07805 */ /* 0x000fc4000001ff00 */
[----:B------:R-:W-:Y:S02]  /*1900*/  LOP3.LUT R3, R10, 0xfffffffc, RZ, 0xc0, !PT ;  /* 0xfffffffc0a037812 */ /* 0x000fe400078ec0ff */
        /* <DEDUP_REMOVED lines=35> */
[----:B----4-:R-:W-:Y:S06]  /*1b40*/  @P0 BRA `(.L_x_3012) ;  /* 0x0000003800840947 */ /* 0x010fec0003800000 */
[----:B------:R-:W-:Y:S01]  /*1b50*/  UIMAD UR4, UR37, -0x80, UR42 ;  /* 0xffffff80250478a4 */ /* 0x000fe2000f8e022a */
[----:B------:R-:W-:Y:S01]  /*1b60*/  LOP3.LUT R7, R7, 0xffffffe0, RZ, 0xc0, !PT ;  /* 0xffffffe007077812 */ /* 0x000fe200078ec0ff */
[----:B------:R-:W-:Y:S01]  /*1b70*/  IMAD.MOV.U32 R183, RZ, RZ, RZ ;  /* 0x000000ffffb77224 */ /* 0x000fe200078e00ff */
[----:B------:R-:W-:Y:S02]  /*1b80*/  LEA.HI R6, R11, R6, RZ, 0x5 ;  /* 0x000000060b067211 */ /* 0x000fe400078f28ff */
[C---:B------:R-:W-:Y:S01]  /*1b90*/  LEA.HI R0, R13.reuse, R13, RZ, 0x1 ;  /* 0x0000000d0d007211 */ /* 0x040fe200078f08ff */
[----:B------:R-:W-:Y:S01]  /*1ba0*/  IMAD.IADD R7, R16, 0x1, -R7 ;  /* 0x0000000110077824 */ /* 0x000fe200078e0a07 */
[----:B------:R-:W-:Y:S01]  /*1bb0*/  SHF.R.S32.HI R6, RZ, 0x5, R6 ;  /* 0x00000005ff067819 */ /* 0x000fe20000011406 */
[----:B------:R-:W-:Y:S01]  /*1bc0*/  IMAD.U32 R9, RZ, RZ, UR4 ;  /* 0x00000004ff097e24 */ /* 0x000fe2000f8e00ff */
        /* <DEDUP_REMOVED lines=9> */
[----:B------:R-:W-:Y:S02]  /*1c60*/  LEA.HI R10, R5, R16, RZ, 0x2 ;  /* 0x00000010050a7211 */ /* 0x000fe400078f10ff */
[--C-:B------:R-:W-:Y:S02]  /*1c70*/  SHF.R.S32.HI R0, RZ, 0x3, R4.reuse ;  /* 0x00000003ff007819 */ /* 0x100fe40000011404 */
[----:B------:R-:W-:-:S02]  /*1c80*/  SHF.R.S32.HI R5, RZ, 0x1f, R4 ;  /* 0x0000001fff057819 */ /* 0x000fc40000011404 */
[----:B------:R-:W-:Y:S02]  /*1c90*/  LOP3.LUT R9, R9, 0xfffffff8, RZ, 0xc0, !PT ;  /* 0xfffffff809097812 */ /* 0x000fe400078ec0ff */
[----:B------:R-:W-:Y:S02]  /*1ca0*/  SHF.R.S32.HI R4, RZ, 0x2, R7 ;  /* 0x00000002ff047819 */ /* 0x000fe40000011407 */
[----:B------:R-:W-:Y:S02]  /*1cb0*/  LEA.HI R5, R5, R0, RZ, 0x4 ;  /* 0x0000000005057211 */ /* 0x000fe400078f20ff */
[----:B------:R-:W-:Y:S01]  /*1cc0*/  IADD3 R12, R8, R9, -R6 ;  /* 0x00000009080c7210 */ /* 0x000fe20007ffe806 */
[C---:B------:R-:W-:Y:S01]  /*1cd0*/  VIADD R6, R4.reuse, 0x8 ;  /* 0x0000000804067836 */ /* 0x040fe20000000000 */
[----:B------:R-:W-:Y:S01]  /*1ce0*/  LOP3.LUT R9, R5, 0x1ffffff0, RZ, 0xc0, !PT ;  /* 0x1ffffff005097812 */ /* 0x000fe200078ec0ff */
[----:B------:R-:W-:Y:S01]  /*1cf0*/  VIADD R14, R4, 0x18 ;  /* 0x00000018040e7836 */ /* 0x000fe20000000000 */
[----:B------:R-:W-:-:S02]  /*1d00*/  LOP3.LUT R11, R10, 0xfffffffc, RZ, 0xc0, !PT ;  /* 0xfffffffc0a0b7812 */ /* 0x000fc400078ec0ff */
        /* <DEDUP_REMOVED lines=13> */
[----:B------:R-:W-:Y:S01]  /*1de0*/  SHF.R.S32.HI R11, RZ, 0x1f, R10 ;  /* 0x0000001fff0b7819 */ /* 0x000fe2000001140a */
[----:B------:R-:W-:Y:S01]  /*1df0*/  IMAD R5, R0, 0x8, R5 ;  /* 0x0000000800057824 */ /* 0x000fe200078e0205 */
[----:B------:R-:W-:Y:S02]  /*1e00*/  LOP3.LUT R13, R6, 0xfffffffe, RZ, 0xc0, !PT ;  /* 0xfffffffe060d7812 */ /* 0x000fe400078ec0ff */
[--C-:B------:R-:W-:Y:S02]  /*1e10*/  SHF.R.S32.HI R10, RZ, 0x1, R6.reuse ;  /* 0x00000001ff0a7819 */ /* 0x100fe40000011406 */
[----:B--2---:R-:W-:Y:S01]  /*1e20*/  SHF.R.S32.HI R15, RZ, 0x1f, R6 ;  /* 0x0000001fff0f7819 */ /* 0x004fe20000011406 */
[----:B------:R-:W-:Y:S01]  /*1e30*/  IMAD.IADD R13, R12, 0x1, -R13 ;  /* 0x000000010c0d7824 */ /* 0x000fe200078e0a0d */
[--C-:B------:R-:W-:Y:S01]  /*1e40*/  SHF.R.S32.HI R6, RZ, 0x1, R16.reuse ;  /* 0x00000001ff067819 */ /* 0x100fe20000011410 */
[----:B------:R1:W-:Y:S01]  /*1e50*/  STL [R1+0x10], R5 ;  /* 0x0000100501007387 */ /* 0x0003e20000100800 */
[----:B------:R-:W-:-:S02]  /*1e60*/  SHF.R.S32.HI R17, RZ, 0x1f, R16 ;  /* 0x0000001fff117819 */ /* 0x000fc40000011410 */
[----:B------:R-:W-:Y:S02]  /*1e70*/  LEA.HI R11, R11, R4, RZ, 0x4 ;  /* 0x000000040b0b7211 */ /* 0x000fe400078f20ff */
[----:B------:R-:W-:Y:S02]  /*1e80*/  LEA.HI R15, R15, R10, RZ, 0x4 ;  /* 0x0000000a0f0f7211 */ /* 0x000fe400078f20ff */
[----:B------:R-:W-:Y:S02]  /*1e90*/  LEA.HI R12, R17, R6, RZ, 0x4 ;  /* 0x00000006110c7211 */ /* 0x000fe400078f20ff */
[----:B------:R-:W-:Y:S02]  /*1ea0*/  LOP3.LUT R11, R11, 0x1ffffff0, RZ, 0xc0, !PT ;  /* 0x1ffffff00b0b7812 */ /* 0x000fe400078ec0ff */
[----:B------:R-:W-:Y:S02]  /*1eb0*/  LOP3.LUT R15, R15, 0x1ffffff0, RZ, 0xc0, !PT ;  /* 0x1ffffff00f0f7812 */ /* 0x000fe400078ec0ff */
[----:B------:R-:W-:Y:S01]  /*1ec0*/  LOP3.LUT R17, R16, 0xfffffffe, RZ, 0xc0, !PT ;  /* 0xfffffffe10117812 */ /* 0x000fe200078ec0ff */
[----:B------:R-:W-:Y:S01]  /*1ed0*/  IMAD.IADD R4, R4, 0x1, -R11 ;  /* 0x0000000104047824 */ /* 0x000fe200078e0a0b */
[----:B------:R-:W-:Y:S01]  /*1ee0*/  LOP3.LUT R19, R12, 0x1ffffff0, RZ, 0xc0, !PT ;  /* 0x1ffffff00c137812 */ /* 0x000fe200078ec0ff */
[----:B------:R-:W-:-:S02]  /*1ef0*/  IMAD.IADD R10, R10, 0x1, -R15 ;  /* 0x000000010a0a7824 */ /* 0x000fc400078e0a0f */
[----:B------:R-:W-:Y:S02]  /*1f00*/  IMAD.IADD R17, R14, 0x1, -R17 ;  /* 0x000000010e117824 */ /* 0x000fe400078e0a11 */
[----:B------:R-:W-:Y:S02]  /*1f10*/  IMAD.IADD R6, R6, 0x1, -R19 ;  /* 0x0000000106067824 */ /* 0x000fe400078e0a13 */
        /* <DEDUP_REMOVED lines=8> */
.L_x_3023:
[----:B------:R-:W-:-:S06]  /*1fa0*/  ULOP3.LUT UR4, UR36, 0x1, URZ, 0xfc, !UPT ;  /* 0x0000000124047892 */ /* 0x000fcc000f8efc3f */
[----:B---3--:R-:W-:-:S05]  /*1fb0*/  IMAD.U32 R5, RZ, RZ, UR4 ;  /* 0x00000004ff057e24 */ /* 0x008fca000f8e00ff */
[----:B------:R-:W-:-:S13]  /*1fc0*/  ISETP.NE.AND P0, PT, R5, 0x3, PT ;  /* 0x000000030500780c */ /* 0x000fda0003f05270 */
[----:B------:R-:W-:Y:S05]  /*1fd0*/  @!P0 BRA `(.L_x_3013) ;  /* 0x0000000000048947 */ /* 0x000fea0003800000 */
[----:B------:R-:W-:Y:S01]  /*1fe0*/  BPT.TRAP 0x1 ;  /* 0x000000040000795c */ /* 0x000fe20000300000 */
.L_x_3013:
[----:B------:R-:W-:Y:S01]  /*1ff0*/  IMAD R6, R0, 0x8, R236 ;  /* 0x0000000800067824 */ /* 0x000fe200078e02ec */
[----:B------:R-:W-:-:S04]  /*2000*/  SHF.L.U32 R21, R4, 0x1f, RZ ;  /* 0x0000001f04157819 */ /* 0x000fc800000006ff */
[----:B------:R1:W2:Y:S01]  /*2010*/  SYNCS.PHASECHK.TRANS64.TRYWAIT P1, [R6+URZ+0x30c10], R21 ;  /* 0x030c1015060075a7 */ /* 0x0002a2000802017f */
[----:B------:R-:W-:Y:S05]  /*2020*/  @!P0 BRA `(.L_x_3014) ;  /* 0x0000000000048947 */ /* 0x000fea0003800000 */
[----:B------:R-:W-:Y:S01]  /*2030*/  BPT.TRAP 0x1 ;  /* 0x000000040000795c */ /* 0x000fe20000300000 */
.L_x_3014:
[----:B------:R-:W-:-:S05]  /*2040*/  VIADD R5, R236, 0x10000 ;  /* 0x00010000ec057836 */ /* 0x000fca0000000000 */
[----:B------:R-:W-:-:S04]  /*2050*/  SHF.R.U32.HI R5, RZ, 0x4, R5 ;  /* 0x00000004ff057819 */ /* 0x000fc80000011605 */
[----:B------:R-:W-:Y:S01]  /*2060*/  LOP3.LUT R5, R5, 0x3fff, RZ, 0xc0, !PT ;  /* 0x00003fff05057812 */ /* 0x000fe200078ec0ff */
[----:B--2---:R-:W-:Y:S06]  /*2070*/  @P1 BRA `(.L_x_3015) ;  /* 0x0000000000081947 */ /* 0x004fec0003800000 */
[----:B------:R-:W2:Y:S02]  /*2080*/  SYNCS.PHASECHK.TRANS64.TRYWAIT P1, [R6+URZ+0x30c10], R21 ;  /* 0x030c1015060075a7 */ /* 0x000ea4000802017f */
[----:B--2---:R-:W-:Y:S05]  /*2090*/  @!P1 BRA `(.L_x_3016) ;  /* 0x000000c800cc9947 */ /* 0x004fea0003800000 */
.L_x_3015:
        /* <DEDUP_REMOVED lines=12> */
[----:B------:R-:W-:Y:S01]  /*2160*/  VIADD R18, R236, 0x20000 ;  /* 0x00020000ec127836 */ /* 0x000fe20000000000 */
[----:B------:R-:W-:Y:S01]  /*2170*/  UMOV UR7, 0x40000040 ;  /* 0x4000004000077882 */ /* 0x000fe20000000000 */
[----:B------:R-:W-:Y:S01]  /*2180*/  UMOV UR5, 0x40000040 ;  /* 0x4000004000057882 */ /* 0x000fe20000000000 */
[----:B------:R-:W-:-:S02]  /*2190*/  ULOP3.LUT UR4, UR4, 0x3fff, URZ, 0xc0, !UPT ;  /* 0x00003fff04047892 */ /* 0x000fc4000f8ec03f */
        /* <DEDUP_REMOVED lines=33> */
[----:B------:R-:W-:Y:S02]  /*23b0*/  IMAD R13, R19, 0x4, R236 ;  /* 0x00000004130d7824 */ /* 0x000fe400078e02ec */
        /* <DEDUP_REMOVED lines=14> */
.L_x_3017:
[----:B------:R1:W1:Y:S01]  /*24a0*/  SYNCS.PHASECHK.TRANS64.TRYWAIT P1, [R6+URZ+0x30c30], R21 ;  /* 0x030c3015060075a7 */ /* 0x000262000802017f */
[----:B------:R-:W-:Y:S05]  /*24b0*/  @!P0 BRA `(.L_x_3018) ;  /* 0x0000000000048947 */ /* 0x000fea0003800000 */
[----:B------:R-:W-:Y:S01]  /*24c0*/  BPT.TRAP 0x1 ;  /* 0x000000040000795c */ /* 0x000fe20000300000 */
.L_x_3018:
[----:B------:R-:W-:-:S05]  /*24d0*/  VIADD R15, R236, 0x18000 ;  /* 0x00018000ec0f7836 */ /* 0x000fca0000000000 */
[----:B------:R-:W-:-:S04]  /*24e0*/  SHF.R.U32.HI R15, RZ, 0x4, R15 ;  /* 0x00000004ff0f7819 */ /* 0x000fc8000001160f */
[----:B------:R-:W-:-:S04]  /*24f0*/  LOP3.LUT R15, R15, 0x3fff, RZ, 0xc0, !PT ;  /* 0x00003fff0f0f7812 */ /* 0x000fc800078ec0ff */
[----:B------:R-:W-:Y:S01]  /*2500*/  LOP3.LUT R17, R15, 0x10000, RZ, 0xfc, !PT ;  /* 0x000100000f117812 */ /* 0x000fe200078efcff */
[----:B-1----:R-:W-:Y:S06]  /*2510*/  @P1 BRA `(.L_x_3019) ;  /* 0x0000000000081947 */ /* 0x002fec0003800000 */
[----:B------:R-:W1:Y:S02]  /*2520*/  SYNCS.PHASECHK.TRANS64.TRYWAIT P1, [R6+URZ+0x30c30], R21 ;  /* 0x030c3015060075a7 */ /* 0x000e64000802017f */
[----:B-1----:R-:W-:Y:S05]  /*2530*/  @!P1 BRA `(.L_x_3020) ;  /* 0x000000c400b89947 */ /* 0x002fea0003800000 */
.L_x_3019:
[----:B------:R-:W-:Y:S01]  /*2540*/  UIADD3 UR9, UR9, 0x4000, URZ ;  /* 0x0000400009097890 */ /* 0x000fe2000fffe03f */
[----:B------:R-:W-:Y:S01]  /*2550*/  IMAD R17, R0, 0x400, R17 ;  /* 0x0000040000117824 */ /* 0x000fe200078e0211 */
[----:B------:R-:W-:Y:S01]  /*2560*/  UIMAD UR4, UR45, -0x80, UR43 ;  /* 0xffffff802d0478a4 */ /* 0x000fe2000f8e022b */
[----:B------:R-:W-:Y:S01]  /*2570*/  IMAD.MOV.U32 R18, RZ, RZ, -0x2 ;  /* 0xfffffffeff127424 */ /* 0x000fe200078e00ff */
[----:B------:R-:W-:Y:S01]  /*2580*/  USHF.R.U32.HI UR9, URZ, 0x4, UR9 ;  /* 0x000000043f097899 */ /* 0x000fe20008011609 */
[----:B------:R-:W-:Y:S01]  /*2590*/  WARPGROUP.ARRIVE ;  /* 0x00000000000079c5 */ /* 0x000fe20000000000 */
[----:B------:R-:W-:Y:S01]  /*25a0*/  R2UR UR8, R17 ;  /* 0x00000000110872ca */ /* 0x000fe200000e0000 */
[----:B------:R-:W-:Y:S01]  /*25b0*/  UMOV UR7, 0x40000040 ;  /* 0x4000004000077882 */ /* 0x000fe20000000000 */
[----:B------:R-:W-:Y:S01]  /*25c0*/  ULOP3.LUT UR9, UR9, 0x3fff, URZ, 0xc0, !UPT ;  /* 0x00003fff09097892 */ /* 0x000fe2000f8ec03f */
[----:B------:R-:W-:Y:S01]  /*25d0*/  IMAD R18, R3, R18, UR4 ;  /* 0x0000000403127e24 */ /* 0x000fe2000f8e0212 */
[----:B------:R-:W-:Y:S01]  /*25e0*/  UMOV UR5, 0x40000040 ;  /* 0x4000004000057882 */ /* 0x000fe20000000000 */
[----:B------:R-:W-:Y:S01]  /*25f0*/  ISETP.GT.AND P1, PT, R7, RZ, PT ;  /* 0x000000ff0700720c */ /* 0x000fe20003f24270 */
[----:B------:R-:W-:Y:S01]  /*2600*/  ULOP3.LUT UR9, UR9, 0x10000, URZ, 0xfc, !UPT ;  /* 0x0001000009097892 */ /* 0x000fe2000f8efc3f */
[----:B------:R-:W-:Y:S01]  /*2610*/  IMAD.IADD R17, R18, 0x1, -R7 ;  /* 0x0000000112117824 */ /* 0x000fe200078e0a07 */
[----:B------:R-:W-:Y:S01]  /*2620*/  ULDC UR10, c[0x0][0x744] ;  /* 0x0001d100000a7ab9 */ /* 0x000fe20000000800 */
[C---:B------:R-:W-:Y:S01]  /*2630*/  VIADD R235, R8.reuse, 0x8 ;  /* 0x0000000808eb7836 */ /* 0x040fe20000000000 */
[----:B----4-:R-:W-:Y:S01]  /*2640*/  SHFL.IDX PT, R224, R11, R8, 0x1f ;  /* 0x00001f080be07589 */ /* 0x010fe200000e0000 */
[----:B------:R-:W-:Y:S01]  /*2650*/  VIADD R233, R8, 0x10 ;  /* 0x0000001008e97836 */ /* 0x000fe20000000000 */
[----:B------:R-:W-:Y:S01]  /*2660*/  SEL R18, R17, 0x80, P1 ;  /* 0x0000008011127807 */ /* 0x000fe20000800000 */
[----:B------:R-:W-:Y:S01]  /*2670*/  UMOV UR6, UR8 ;  /* 0x0000000800067c82 */ /* 0x000fe20008000000 */
[----:B------:R-:W-:Y:S01]  /*2680*/  UMOV UR4, UR9 ;  /* 0x0000000900047c82 */ /* 0x000fe20008000000 */
[----:B--2---:R-:W-:Y:S01]  /*2690*/  SHFL.IDX PT, R21, R10, R235, 0x1f ;  /* 0x00001feb0a157589 */ /* 0x004fe200000e0000 */
[----:B------:R-:W-:Y:S01]  /*26a0*/  HGMMA.64x128x16.F32 R24, gdesc[UR4], RZ, !UPT, gsb0 ;  /* 0x01e00000041879f0 */ /* 0x000fe2000c0008ff */
[----:B------:R-:W-:Y:S01]  /*26b0*/  UIADD3 UR6, UR8, 0x2, URZ ;  /* 0x0000000208067890 */ /* 0x000fe2000fffe03f */
[C---:B------:R-:W-:Y:S01]  /*26c0*/  ISETP.GT.AND P5, PT, R18.reuse, RZ, PT ;  /* 0x000000ff1200720c */ /* 0x040fe20003fa4270 */
[----:B------:R-:W-:Y:S01]  /*26d0*/  UIADD3 UR4, UR9, 0x2, URZ ;  /* 0x0000000209047890 */ /* 0x000fe2000fffe03f */
[----:B------:R-:W-:Y:S01]  /*26e0*/  ISETP.GT.AND P6, PT, R18, 0x1, PT ;  /* 0x000000011200780c */ /* 0x000fe20003fc4270 */
[----:B------:R-:W-:Y:S01]  /*26f0*/  UMOV UR7, 0x40000040 ;  /* 0x4000004000077882 */ /* 0x000fe20000000000 */
[----:B------:R-:W-:Y:S01]  /*2700*/  FSEL R88, R88, -INF , !P5 ;  /* 0xff80000058587808 */ /* 0x000fe20006800000 */
[----:B------:R-:W-:Y:S01]  /*2710*/  UMOV UR5, 0x40000040 ;  /* 0x4000004000057882 */ /* 0x000fe20000000000 */
[----:B------:R-:W-:Y:S01]  /*2720*/  FSEL R89, R89, -INF , !P6 ;  /* 0xff80000059597808 */ /* 0x000fe20007000000 */
[----:B------:R-:W-:Y:S01]  /*2730*/  SHFL.IDX PT, R222, R10, R233, 0x1f ;  /* 0x00001fe90ade7589 */ /* 0x000fe200000e0000 */
[----:B------:R-:W-:Y:S01]  /*2740*/  ISETP.GT.AND P1, PT, R18, 0x8, PT ;  /* 0x000000081200780c */ /* 0x000fe20003f24270 */
[----:B------:R-:W-:Y:S01]  /*2750*/  VIADD R234, R8, 0xc ;  /* 0x0000000c08ea7836 */ /* 0x000fe20000000000 */
[----:B------:R-:W-:Y:S01]  /*2760*/  ISETP.GT.AND P2, PT, R18, 0x9, PT ;  /* 0x000000091200780c */ /* 0x000fe20003f44270 */
[----:B------:R-:W-:Y:S01]  /*2770*/  VIADD R237, R8, 0x4 ;  /* 0x0000000408ed7836 */ /* 0x000fe20000000000 */
[----:B------:R-:W-:Y:S01]  /*2780*/  ISETP.GT.AND P3, PT, R18, 0x10, PT ;  /* 0x000000101200780c */ /* 0x000fe20003f64270 */
[----:B------:R-:W-:Y:S01]  /*2790*/  VIADD R231, R8, 0x18 ;  /* 0x0000001808e77836 */ /* 0x000fe20000000000 */
[C---:B------:R-:W-:Y:S01]  /*27a0*/  ISETP.GT.AND P4, PT, R18.reuse, 0x11, PT ;  /* 0x000000111200780c */ /* 0x040fe20003f84270 */
[----:B------:R-:W-:Y:S01]  /*27b0*/  SHFL.IDX PT, R221, R10, R234, 0x1f ;  /* 0x00001fea0add7589 */ /* 0x000fe200000e0000 */
[----:B------:R-:W-:Y:S01]  /*27c0*/  ISETP.GT.AND P5, PT, R18, 0x18, PT ;  /* 0x000000181200780c */ /* 0x000fe20003fa4270 */
[----:B------:R-:W-:Y:S01]  /*27d0*/  VIADD R232, R8, 0x14 ;  /* 0x0000001408e87836 */ /* 0x000fe20000000000 */
[----:B------:R-:W-:Y:S01]  /*27e0*/  ISETP.GT.AND P6, PT, R18, 0x19, PT ;  /* 0x000000191200780c */ /* 0x000fe20003fc4270 */
[----:B------:R-:W1:Y:S01]  /*27f0*/  SHFL.IDX PT, R19, R10, R237, 0x1f ;  /* 0x00001fed0a137589 */ /* 0x000e6200000e0000 */
[----:B------:R-:W-:Y:S01]  /*2800*/  FSEL R92, R92, -INF , !P1 ;  /* 0xff8000005c5c7808 */ /* 0x000fe20004800000 */
[----:B------:R-:W-:Y:S01]  /*2810*/  VIADD R230, R8, 0x1c ;  /* 0x0000001c08e67836 */ /* 0x000fe20000000000 */
[----:B------:R-:W-:Y:S01]  /*2820*/  FSEL R93, R93, -INF , !P2 ;  /* 0xff8000005d5d7808 */ /* 0x000fe20005000000 */
[----:B------:R-:W-:Y:S01]  /*2830*/  SHFL.IDX PT, R225, R11, R235, 0x1f ;  /* 0x00001feb0be17589 */ /* 0x000fe200000e0000 */
[----:B------:R-:W-:-:S02]  /*2840*/  FSEL R96, R96, -INF , !P3 ;  /* 0xff80000060607808 */ /* 0x000fc40005800000 */
[----:B------:R-:W-:Y:S01]  /*2850*/  FSEL R97, R97, -INF , !P4 ;  /* 0xff80000061617808 */ /* 0x000fe20006000000 */
[----:B------:R-:W-:Y:S01]  /*2860*/  SHFL.IDX PT, R226, R11, R233, 0x1f ;  /* 0x00001fe90be27589 */ /* 0x000fe200000e0000 */
[----:B------:R-:W-:Y:S02]  /*2870*/  FSEL R100, R100, -INF , !P5 ;  /* 0xff80000064647808 */ /* 0x000fe40006800000 */
[----:B------:R-:W-:Y:S01]  /*2880*/  FSEL R101, R101, -INF , !P6 ;  /* 0xff80000065657808 */ /* 0x000fe20007000000 */
[----:B---3--:R-:W-:Y:S01]  /*2890*/  SHFL.IDX PT, R223, R14, R230, 0x1f ;  /* 0x00001fe60edf7589 */ /* 0x008fe200000e0000 */
[C---:B------:R-:W-:Y:S02]  /*28a0*/  ISETP.GT.AND P1, PT, R18.reuse, 0x20, PT ;  /* 0x000000201200780c */ /* 0x040fe40003f24270 */
[C---:B------:R-:W-:Y:S01]  /*28b0*/  ISETP.GT.AND P2, PT, R18.reuse, 0x21, PT ;  /* 0x000000211200780c */ /* 0x040fe20003f44270 */
[----:B------:R-:W-:Y:S01]  /*28c0*/  SHFL.IDX PT, R227, R13, R231, 0x1f ;  /* 0x00001fe70de37589 */ /* 0x000fe200000e0000 */
[----:B------:R-:W-:-:S02]  /*28d0*/  ISETP.GT.AND P3, PT, R18, 0x28, PT ;  /* 0x000000281200780c */ /* 0x000fc40003f64270 */
[C---:B------:R-:W-:Y:S02]  /*28e0*/  ISETP.GT.AND P4, PT, R18.reuse, 0x29, PT ;  /* 0x000000291200780c */ /* 0x040fe40003f84270 */
[C---:B------:R-:W-:Y:S02]  /*28f0*/  ISETP.GT.AND P5, PT, R18.reuse, 0x30, PT ;  /* 0x000000301200780c */ /* 0x040fe40003fa4270 */
[----:B------:R-:W-:Y:S01]  /*2900*/  ISETP.GT.AND P6, PT, R18, 0x31, PT ;  /* 0x000000311200780c */ /* 0x000fe20003fc4270 */
[----:B-1----:R-:W-:Y:S01]  /*2910*/  FFMA.FTZ R219, R89, UR10, -R19 ;  /* 0x0000000a59db7c23 */ /* 0x002fe20008010813 */
[----:B------:R-:W-:Y:S01]  /*2920*/  FSEL R104, R104, -INF , !P1 ;  /* 0xff80000068687808 */ /* 0x000fe20004800000 */
[----:B------:R-:W-:Y:S01]  /*2930*/  SHFL.IDX PT, R89, R10, R232, 0x1f ;  /* 0x00001fe80a597589 */ /* 0x000fe200000e0000 */
[----:B------:R-:W-:Y:S02]  /*2940*/  FSEL R105, R105, -INF , !P2 ;  /* 0xff80000069697808 */ /* 0x000fe40005000000 */
[----:B------:R-:W-:Y:S01]  /*2950*/  FSEL R108, R108, -INF , !P3 ;  /* 0xff8000006c6c7808 */ /* 0x000fe20005800000 */
[----:B------:R-:W-:Y:S01]  /*2960*/  IMAD R15, R0, 0x400, R15 ;  /* 0x00000400000f7824 */ /* 0x000fe200078e020f */
[----:B------:R-:W-:Y:S01]  /*2970*/  FSEL R109, R109, -INF , !P4 ;  /* 0xff8000006d6d7808 */ /* 0x000fe20006000000 */
[----:B------:R-:W-:Y:S01]  /*2980*/  MUFU.EX2 R219, R219 ;  /* 0x000000db00db7308 */ /* 0x000fe20000000800 */
[----:B------:R-:W-:-:S02]  /*2990*/  FSEL R112, R112, -INF , !P5 ;  /* 0xff80000070707808 */ /* 0x000fc40006800000 */
[----:B------:R-:W-:Y:S02]  /*29a0*/  FSEL R113, R113, -INF , !P6 ;  /* 0xff80000071717808 */ /* 0x000fe40007000000 */
[C---:B------:R-:W-:Y:S02]  /*29b0*/  ISETP.GT.AND P1, PT, R18.reuse, 0x38, PT ;  /* 0x000000381200780c */ /* 0x040fe40003f24270 */
[C---:B------:R-:W-:Y:S02]  /*29c0*/  ISETP.GT.AND P2, PT, R18.reuse, 0x39, PT ;  /* 0x000000391200780c */ /* 0x040fe40003f44270 */
[C---:B------:R-:W-:Y:S02]  /*29d0*/  ISETP.GT.AND P3, PT, R18.reuse, 0x40, PT ;  /* 0x000000401200780c */ /* 0x040fe40003f64270 */
[C---:B------:R-:W-:Y:S02]  /*29e0*/  ISETP.GT.AND P4, PT, R18.reuse, 0x41, PT ;  /* 0x000000411200780c */ /* 0x040fe40003f84270 */
[----:B------:R-:W-:-:S02]  /*29f0*/  ISETP.GT.AND P5, PT, R18, 0x48, PT ;  /* 0x000000481200780c */ /* 0x000fc40003fa4270 */
[----:B------:R-:W-:Y:S02]  /*2a00*/  ISETP.GT.AND P6, PT, R18, 0x49, PT ;  /* 0x000000491200780c */ /* 0x000fe40003fc4270 */
[----:B------:R-:W-:Y:S02]  /*2a10*/  FSEL R116, R116, -INF , !P1 ;  /* 0xff80000074747808 */ /* 0x000fe40004800000 */
[----:B------:R-:W-:Y:S02]  /*2a20*/  FSEL R117, R117, -INF , !P2 ;  /* 0xff80000075757808 */ /* 0x000fe40005000000 */
[----:B------:R-:W-:Y:S02]  /*2a30*/  FSEL R120, R120, -INF , !P3 ;  /* 0xff80000078787808 */ /* 0x000fe40005800000 */
[----:B------:R-:W-:Y:S02]  /*2a40*/  FSEL R121, R121, -INF , !P4 ;  /* 0xff80000079797808 */ /* 0x000fe40006000000 */
        /* <DEDUP_REMOVED lines=19> */
[----:B------:R-:W-:Y:S01]  /*2b80*/  ISETP.GT.AND P6, PT, R18, 0x79, PT ;  /* 0x000000791200780c */ /* 0x000fe20003fc4270 */
[----:B------:R-:W-:Y:S01]  /*2b90*/  VIADD R18, R17, 0x8 ;  /* 0x0000000811127836 */ /* 0x000fe20000000000 */
[----:B------:R-:W-:Y:S01]  /*2ba0*/  FSEL R140, R140, -INF , !P1 ;  /* 0xff8000008c8c7808 */ /* 0x000fe20004800000 */
[----:B------:R-:W1:Y:S01]  /*2bb0*/  SHFL.IDX PT, R17, R10, R8, 0x1f ;  /* 0x00001f080a117589 */ /* 0x000e6200000e0000 */
[----:B------:R-:W-:Y:S02]  /*2bc0*/  ISETP.GT.AND P1, PT, R7, 0x8, PT ;  /* 0x000000080700780c */ /* 0x000fe40003f24270 */
[----:B------:R-:W-:Y:S02]  /*2bd0*/  FSEL R149, R149, -INF , !P6 ;  /* 0xff80000095957808 */ /* 0x000fe40007000000 */
[----:B------:R-:W-:Y:S02]  /*2be0*/  SEL R18, R18, 0x80, P1 ;  /* 0x0000008012127807 */ /* 0x000fe40000800000 */
[----:B------:R-:W-:-:S02]  /*2bf0*/  FSEL R141, R141, -INF , !P2 ;  /* 0xff8000008d8d7808 */ /* 0x000fc40005000000 */
[C---:B------:R-:W-:Y:S02]  /*2c00*/  ISETP.GT.AND P6, PT, R18.reuse, RZ, PT ;  /* 0x000000ff1200720c */ /* 0x040fe40003fc4270 */
[----:B------:R-:W-:Y:S02]  /*2c10*/  ISETP.GT.AND P2, PT, R18, 0x8, PT ;  /* 0x000000081200780c */ /* 0x000fe40003f44270 */
[----:B------:R-:W-:Y:S01]  /*2c20*/  FSEL R217, R90, -INF , !P6 ;  /* 0xff8000005ad97808 */ /* 0x000fe20007000000 */
[----:B------:R-:W-:Y:S02]  /*2c30*/  WARPGROUP.DEPBAR.LE gsb0, 0x0 ;  /* 0x00008000000079c5 */ /* 0x000fe40000010000 */
[----:B------:R-:W-:Y:S01]  /*2c40*/  WARPGROUP.ARRIVE ;  /* 0x00000000000079c5 */ /* 0x000fe20000000000 */
[----:B------:R-:W-:Y:S01]  /*2c50*/  FSEL R220, R94, -INF , !P2 ;  /* 0xff8000005edc7808 */ /* 0x000fe20005000000 */
[----:B------:R-:W-:Y:S01]  /*2c60*/  SHFL.IDX PT, R90, R10, R230, 0x1f ;  /* 0x00001fe60a5a7589 */ /* 0x000fe200000e0000 */
[----:B------:R-:W-:-:S02]  /*2c70*/  FSEL R145, R145, -INF , !P4 ;  /* 0xff80000091917808 */ /* 0x000fc40006000000 */
[----:B------:R-:W-:Y:S01]  /*2c80*/  ISETP.GT.AND P4, PT, R18, 0x10, PT ;  /* 0x000000101200780c */ /* 0x000fe20003f84270 */
[----:B------:R-:W-:Y:S01]  /*2c90*/  HGMMA.64x128x16.F32 R24, gdesc[UR4], R24, gsb0 ;  /* 0x01e00000041879f0 */ /* 0x000fe20008000818 */
[--C-:B-1----:R-:W-:Y:S01]  /*2ca0*/  FFMA.FTZ R88, R88, UR10, -R17.reuse ;  /* 0x0000000a58587c23 */ /* 0x102fe20008010811 */
[----:B------:R-:W-:Y:S01]  /*2cb0*/  FFMA.FTZ R217, R217, UR10, -R17 ;  /* 0x0000000ad9d97c23 */ /* 0x000fe20008010811 */
[--C-:B------:R-:W-:Y:S01]  /*2cc0*/  FFMA.FTZ R17, R92, UR10, -R21.reuse ;  /* 0x0000000a5c117c23 */ /* 0x100fe20008010815 */
[----:B------:R-:W-:Y:S01]  /*2cd0*/  FFMA.FTZ R220, R220, UR10, -R21 ;  /* 0x0000000adcdc7c23 */ /* 0x000fe20008010815 */
[--C-:B------:R-:W-:Y:S01]  /*2ce0*/  FFMA.FTZ R21, R96, UR10, -R222.reuse ;  /* 0x0000000a60157c23 */ /* 0x100fe200080108de */
[----:B------:R-:W-:Y:S01]  /*2cf0*/  FSEL R98, R98, -INF , !P4 ;  /* 0xff80000062627808 */ /* 0x000fe20006000000 */
[----:B------:R-:W1:Y:S01]  /*2d00*/  SHFL.IDX PT, R96, R14, R235, 0x1f ;  /* 0x00001feb0e607589 */ /* 0x000e6200000e0000 */
[----:B------:R-:W-:Y:S01]  /*2d10*/  ISETP.GT.AND P1, PT, R18, 0x1, PT ;  /* 0x000000011200780c */ /* 0x000fe20003f24270 */
[----:B------:R1:W2:Y:S01]  /*2d20*/  MUFU.EX2 R216, R88 ;  /* 0x0000005800d87308 */ /* 0x0002a20000000800 */
[----:B------:R-:W-:Y:S01]  /*2d30*/  FSEL R144, R144, -INF , !P3 ;  /* 0xff80000090907808 */ /* 0x000fe20005800000 */
[----:B------:R-:W-:Y:S01]  /*2d40*/  FFMA.FTZ R222, R98, UR10, -R222 ;  /* 0x0000000a62de7c23 */ /* 0x000fe200080108de */
[----:B------:R-:W-:Y:S01]  /*2d50*/  FSEL R148, R148, -INF , !P5 ;  /* 0xff80000094947808 */ /* 0x000fe20006800000 */
[----:B------:R-:W-:Y:S01]  /*2d60*/  SHFL.IDX PT, R98, R14, R233, 0x1f ;  /* 0x00001fe90e627589 */ /* 0x000fe200000e0000 */
[----:B------:R-:W-:Y:S01]  /*2d70*/  FSEL R218, R91, -INF , !P1 ;  /* 0xff8000005bda7808 */ /* 0x000fe20004800000 */
[----:B------:R-:W-:Y:S01]  /*2d80*/  UIADD3 UR6, UR8, 0x4, URZ ;  /* 0x0000000408067890 */ /* 0x000fe2000fffe03f */
[C---:B------:R-:W-:Y:S01]  /*2d90*/  ISETP.GT.AND P3, PT, R18.reuse, 0x9, PT ;  /* 0x000000091200780c */ /* 0x040fe20003f64270 */
[----:B------:R3:W4:Y:S01]  /*2da0*/  SHFL.IDX PT, R91, R10, R231, 0x1f ;  /* 0x00001fe70a5b7589 */ /* 0x00072200000e0000 */
[C---:B------:R-:W-:Y:S01]  /*2db0*/  ISETP.GT.AND P5, PT, R18.reuse, 0x11, PT ;  /* 0x000000111200780c */ /* 0x040fe20003fa4270 */
[----:B------:R-:W-:Y:S01]  /*2dc0*/  UIADD3 UR4, UR9, 0x4, URZ ;  /* 0x0000000409047890 */ /* 0x000fe2000fffe03f */
[C---:B------:R-:W-:Y:S01]  /*2dd0*/  ISETP.GT.AND P6, PT, R18.reuse, 0x18, PT ;  /* 0x000000181200780c */ /* 0x040fe20003fc4270 */
[----:B------:R-:W5:Y:S01]  /*2de0*/  SHFL.IDX PT, R94, R14, R237, 0x1f ;  /* 0x00001fed0e5e7589 */ /* 0x000f6200000e0000 */
[----:B------:R-:W-:Y:S01]  /*2df0*/  ISETP.GT.AND P1, PT, R18, 0x19, PT ;  /* 0x000000191200780c */ /* 0x000fe20003f24270 */
[----:B------:R-:W-:Y:S01]  /*2e00*/  UMOV UR7, 0x40000040 ;  /* 0x4000004000077882 */ /* 0x000fe20000000000 */
[----:B------:R-:W-:Y:S01]  /*2e10*/  FSEL R95, R95, -INF , !P3 ;  /* 0xff8000005f5f7808 */ /* 0x000fe20005800000 */
[----:B------:R-:W-:Y:S01]  /*2e20*/  UMOV UR5, 0x40000040 ;  /* 0x4000004000057882 */ /* 0x000fe20000000000 */
[----:B------:R-:W-:Y:S01]  /*2e30*/  FSEL R99, R99, -INF , !P5 ;  /* 0xff80000063637808 */ /* 0x000fe20006800000 */
[----:B------:R-:W-:Y:S01]  /*2e40*/  FFMA.FTZ R218, R218, UR10, -R19 ;  /* 0x0000000adada7c23 */ /* 0x000fe20008010813 */
[----:B------:R-:W-:Y:S01]  /*2e50*/  FSEL R102, R102, -INF , !P6 ;  /* 0xff80000066667808 */ /* 0x000fe20007000000 */
[----:B------:R-:W-:Y:S01]  /*2e60*/  FFMA.FTZ R19, R97, UR10, -R89 ;  /* 0x0000000a61137c23 */ /* 0x000fe20008010859 */
[----:B------:R-:W-:Y:S01]  /*2e70*/  FSEL R103, R103, -INF , !P1 ;  /* 0xff80000067677808 */ /* 0x000fe20004800000 */
[----:B-1----:R-:W-:Y:S01]  /*2e80*/  FFMA.FTZ R88, R108, UR10, -R96 ;  /* 0x0000000a6c587c23 */ /* 0x002fe20008010860 */
[C---:B------:R-:W-:Y:S01]  /*2e90*/  ISETP.GT.AND P2, PT, R18.reuse, 0x20, PT ;  /* 0x000000201200780c */ /* 0x040fe20003f44270 */
[----:B------:R-:W-:Y:S01]  /*2ea0*/  SHFL.IDX PT, R108, R14, R231, 0x1f ;  /* 0x00001fe70e6c7589 */ /* 0x000fe200000e0000 */
[C---:B------:R-:W-:Y:S01]  /*2eb0*/  ISETP.GT.AND P3, PT, R18.reuse, 0x21, PT ;  /* 0x000000211200780c */ /* 0x040fe20003f64270 */
[----:B------:R-:W-:Y:S01]  /*2ec0*/  FFMA.FTZ R101, R101, UR10, -R90 ;  /* 0x0000000a65657c23 */ /* 0x000fe2000801085a */
[C---:B------:R-:W-:Y:S01]  /*2ed0*/  ISETP.GT.AND P4, PT, R18.reuse, 0x28, PT ;  /* 0x000000281200780c */ /* 0x040fe20003f84270 */
[----:B------:R-:W1:Y:S01]  /*2ee0*/  SHFL.IDX PT, R97, R14, R234, 0x1f ;  /* 0x00001fea0e617589 */ /* 0x000e6200000e0000 */
[C---:B------:R-:W-:Y:S01]  /*2ef0*/  ISETP.GT.AND P5, PT, R18.reuse, 0x29, PT ;  /* 0x000000291200780c */ /* 0x040fe20003fa4270 */
[----:B---3--:R-:W-:Y:S01]  /*2f00*/  MUFU.EX2 R10, R21 ;  /* 0x00000015000a7308 */ /* 0x008fe20000000800 */
[----:B------:R-:W-:Y:S01]  /*2f10*/  ISETP.GT.AND P6, PT, R18, 0x30, PT ;  /* 0x000000301200780c */ /* 0x000fe20003fc4270 */
[----:B----4-:R-:W-:Y:S01]  /*2f20*/  FFMA.FTZ R20, R100, UR10, -R91 ;  /* 0x0000000a64147c23 */ /* 0x010fe2000801085b */
[----:B------:R-:W-:Y:S01]  /*2f30*/  ISETP.GT.AND P1, PT, R18, 0x31, PT ;  /* 0x000000311200780c */ /* 0x000fe20003f24270 */
[----:B------:R-:W3:Y:S01]  /*2f40*/  SHFL.IDX PT, R92, R14, R8, 0x1f ;  /* 0x00001f080e5c7589 */ /* 0x000ee200000e0000 */
[----:B------:R-:W-:Y:S01]  /*2f50*/  FSEL R106, R106, -INF , !P2 ;  /* 0xff8000006a6a7808 */ /* 0x000fe20005000000 */
[--C-:B-----5:R-:W-:Y:S01]  /*2f60*/  FFMA.FTZ R23, R105, UR10, -R94.reuse ;  /* 0x0000000a69177c23 */ /* 0x120fe2000801085e */
[----:B------:R-:W-:Y:S01]  /*2f70*/  FSEL R107, R107, -INF , !P3 ;  /* 0xff8000006b6b7808 */ /* 0x000fe20005800000 */
[----:B------:R-:W4:Y:S01]  /*2f80*/  SHFL.IDX PT, R100, R14, R232, 0x1f ;  /* 0x00001fe80e647589 */ /* 0x000f2200000e0000 */
[----:B------:R-:W-:Y:S01]  /*2f90*/  FSEL R110, R110, -INF , !P4 ;  /* 0xff8000006e6e7808 */ /* 0x000fe20006000000 */
[----:B------:R5:W-:Y:S01]  /*2fa0*/  MUFU.EX2 R21, R101 ;  /* 0x0000006500157308 */ /* 0x000be20000000800 */
[----:B------:R-:W-:Y:S01]  /*2fb0*/  FSEL R111, R111, -INF , !P5 ;  /* 0xff8000006f6f7808 */ /* 0x000fe20006800000 */
[----:B------:R-:W-:Y:S01]  /*2fc0*/  FFMA.FTZ R107, R107, UR10, -R94 ;  /* 0x0000000a6b6b7c23 */ /* 0x000fe2000801085e */
[----:B------:R-:W-:Y:S01]  /*2fd0*/  FSEL R114, R114, -INF , !P6 ;  /* 0xff80000072727808 */ /* 0x000fe20007000000 */
[----:B------:R-:W-:Y:S01]  /*2fe0*/  FFMA.FTZ R110, R110, UR10, -R96 ;  /* 0x0000000a6e6e7c23 */ /* 0x000fe20008010860 */
[----:B------:R-:W-:Y:S01]  /*2ff0*/  FSEL R115, R115, -INF , !P1 ;  /* 0xff80000073737808 */ /* 0x000fe20004800000 */
[----:B------:R-:W-:Y:S01]  /*3000*/  FFMA.FTZ R96, R128, UR10, -R226 ;  /* 0x0000000a80607c23 */ /* 0x000fe200080108e2 */
[C---:B------:R-:W-:Y:S01]  /*3010*/  ISETP.GT.AND P2, PT, R18.reuse, 0x38, PT ;  /* 0x000000381200780c */ /* 0x040fe20003f44270 */
[----:B------:R-:W2:Y:S01]  /*3020*/  SHFL.IDX PT, R128, R13, R8, 0x1f ;  /* 0x00001f080d807589 */ /* 0x000ea200000e0000 */
[----:B------:R-:W-:Y:S01]  /*3030*/  ISETP.GT.AND P3, PT, R18, 0x39, PT ;  /* 0x000000391200780c */ /* 0x000fe20003f64270 */
[----:B-----5:R-:W-:Y:S01]  /*3040*/  FFMA.FTZ R101, R120, UR10, -R224 ;  /* 0x0000000a78657c23 */ /* 0x020fe200080108e0 */
[C---:B------:R-:W-:Y:S01]  /*3050*/  ISETP.GT.AND P4, PT, R18.reuse, 0x40, PT ;  /* 0x000000401200780c */ /* 0x040fe20003f84270 */
[----:B------:R-:W5:Y:S01]  /*3060*/  SHFL.IDX PT, R120, R11, R234, 0x1f ;  /* 0x00001fea0b787589 */ /* 0x000f6200000e0000 */
[----:B------:R-:W-:Y:S01]  /*3070*/  ISETP.GT.AND P5, PT, R18, 0x41, PT ;  /* 0x000000411200780c */ /* 0x000fe20003fa4270 */
[----:B------:R-:W-:Y:S01]  /*3080*/  FFMA.FTZ R114, R114, UR10, -R98 ;  /* 0x0000000a72727c23 */ /* 0x000fe20008010862 */
[C---:B------:R-:W-:Y:S01]  /*3090*/  ISETP.GT.AND P6, PT, R18.reuse, 0x48, PT ;  /* 0x000000481200780c */ /* 0x040fe20003fc4270 */
[----:B-1----:R-:W-:Y:S01]  /*30a0*/  FFMA.FTZ R111, R111, UR10, -R97 ;  /* 0x0000000a6f6f7c23 */ /* 0x002fe20008010861 */
[----:B------:R-:W-:Y:S01]  /*30b0*/  ISETP.GT.AND P1, PT, R18, 0x49, PT ;  /* 0x000000491200780c */ /* 0x000fe20003f24270 */
[----:B---3--:R-:W-:Y:S01]  /*30c0*/  FFMA.FTZ R22, R104, UR10, -R92 ;  /* 0x0000000a68167c23 */ /* 0x008fe2000801085c */
[----:B------:R-:W-:Y:S01]  /*30d0*/  FSEL R118, R118, -INF , !P2 ;  /* 0xff80000076767808 */ /* 0x000fe20005000000 */
[----:B------:R-:W-:Y:S01]  /*30e0*/  MUFU.EX2 R17, R17 ;  /* 0x0000001100117308 */ /* 0x000fe20000000800 */
[----:B------:R-:W-:Y:S01]  /*30f0*/  FSEL R119, R119, -INF , !P3 ;  /* 0xff80000077777808 */ /* 0x000fe20005800000 */
[----:B----4-:R-:W-:Y:S01]  /*3100*/  FFMA.FTZ R115, R115, UR10, -R100 ;  /* 0x0000000a73737c23 */ /* 0x010fe20008010864 */
[----:B------:R-:W-:-:S02]  /*3110*/  FSEL R122, R122, -INF , !P4 ;  /* 0xff8000007a7a7808 */ /* 0x000fc40006000000 */
[----:B------:R-:W-:Y:S02]  /*3120*/  FSEL R123, R123, -INF , !P5 ;  /* 0xff8000007b7b7808 */ /* 0x000fe40006800000 */
[----:B------:R-:W-:Y:S01]  /*3130*/  FSEL R126, R126, -INF , !P6 ;  /* 0xff8000007e7e7808 */ /* 0x000fe20007000000 */
[----:B------:R-:W-:Y:S02]  /*3140*/  WARPGROUP.DEPBAR.LE gsb0, 0x0 ;  /* 0x00008000000079c5 */ /* 0x000fe40000010000 */
[----:B------:R-:W-:Y:S01]  /*3150*/  FSEL R127, R127, -INF , !P1 ;  /* 0xff8000007f7f7808 */ /* 0x000fe20004800000 */
[----:B------:R-:W-:Y:S01]  /*3160*/  WARPGROUP.ARRIVE ;  /* 0x00000000000079c5 */ /* 0x000fe20000000000 */
[C---:B------:R-:W-:Y:S01]  /*3170*/  ISETP.GT.AND P2, PT, R18.reuse, 0x50, PT ;  /* 0x000000501200780c */ /* 0x040fe20003f44270 */
[----:B------:R-:W-:Y:S01]  /*3180*/  MUFU.EX2 R217, R217 ;  /* 0x000000d900d97308 */ /* 0x000fe20000000800 */
[C---:B------:R-:W-:Y:S02]  /*3190*/  ISETP.GT.AND P3, PT, R18.reuse, 0x51, PT ;  /* 0x000000511200780c */ /* 0x040fe40003f64270 */
[C---:B------:R-:W-:Y:S01]  /*31a0*/  ISETP.GT.AND P4, PT, R18.reuse, 0x58, PT ;  /* 0x000000581200780c */ /* 0x040fe20003f84270 */
[----:B------:R-:W-:Y:S01]  /*31b0*/  HGMMA.64x128x16.F32 R24, gdesc[UR4], R24, gsb0 ;  /* 0x01e00000041879f0 */ /* 0x000fe20008000818 */
[C---:B------:R-:W-:Y:S01]  /*31c0*/  ISETP.GT.AND P5, PT, R18.reuse, 0x59, PT ;  /* 0x000000591200780c */ /* 0x040fe20003fa4270 */
[----:B------:R-:W-:Y:S01]  /*31d0*/  UIADD3 UR6, UR8, 0x6, URZ ;  /* 0x0000000608067890 */ /* 0x000fe2000fffe03f */
[C---:B------:R-:W-:Y:S01]  /*31e0*/  ISETP.GT.AND P6, PT, R18.reuse, 0x60, PT ;  /* 0x000000601200780c */ /* 0x040fe20003fc4270 */
[----:B------:R-:W-:Y:S01]  /*31f0*/  UIADD3 UR4, UR9, 0x6, URZ ;  /* 0x0000000609047890 */ /* 0x000fe2000fffe03f */
[----:B------:R-:W-:Y:S01]  /*3200*/  ISETP.GT.AND P1, PT, R18, 0x61, PT ;  /* 0x000000611200780c */ /* 0x000fe20003f24270 */
[----:B------:R-:W-:Y:S01]  /*3210*/  UMOV UR7, 0x40000040 ;  /* 0x4000004000077882 */ /* 0x000fe20000000000 */
[----:B------:R-:W-:Y:S01]  /*3220*/  FSEL R130, R130, -INF , !P2 ;  /* 0xff80000082827808 */ /* 0x000fe20005000000 */
[----:B------:R-:W-:Y:S01]  /*3230*/  UMOV UR5, 0x40000040 ;  /* 0x4000004000057882 */ /* 0x000fe20000000000 */
[----:B------:R-:W-:Y:S01]  /*3240*/  FSEL R131, R131, -INF , !P3 ;  /* 0xff80000083837808 */ /* 0x000fe20005800000 */
[----:B------:R-:W-:Y:S01]  /*3250*/  MUFU.EX2 R218, R218 ;  /* 0x000000da00da7308 */ /* 0x000fe20000000800 */
[----:B------:R-:W-:-:S02]  /*3260*/  FSEL R134, R134, -INF , !P4 ;  /* 0xff80000086867808 */ /* 0x000fc40006000000 */
[----:B------:R-:W-:Y:S02]  /*3270*/  FSEL R135, R135, -INF , !P5 ;  /* 0xff80000087877808 */ /* 0x000fe40006800000 */
[----:B------:R-:W-:Y:S02]  /*3280*/  FSEL R138, R138, -INF , !P6 ;  /* 0xff8000008a8a7808 */ /* 0x000fe40007000000 */
[----:B------:R-:W-:Y:S01]  /*3290*/  FSEL R139, R139, -INF , !P1 ;  /* 0xff8000008b8b7808 */ /* 0x000fe20004800000 */
[----:B------:R-:W-:Y:S01]  /*32a0*/  MUFU.EX2 R96, R96 ;  /* 0x0000006000607308 */ /* 0x000fe20000000800 */
[C---:B------:R-:W-:Y:S02]  /*32b0*/  ISETP.GT.AND P2, PT, R18.reuse, 0x68, PT ;  /* 0x000000681200780c */ /* 0x040fe40003f44270 */
[C---:B------:R-:W-:Y:S02]  /*32c0*/  ISETP.GT.AND P3, PT, R18.reuse, 0x69, PT ;  /* 0x000000691200780c */ /* 0x040fe40003f64270 */
[----:B------:R-:W-:-:S02]  /*32d0*/  ISETP.GT.AND P4, PT, R18, 0x70, PT ;  /* 0x000000701200780c */ /* 0x000fc40003f84270 */
[C---:B------:R-:W-:Y:S01]  /*32e0*/  ISETP.GT.AND P5, PT, R18.reuse, 0x71, PT ;  /* 0x000000711200780c */ /* 0x040fe20003fa4270 */
[----:B------:R-:W-:Y:S01]  /*32f0*/  MUFU.EX2 R220, R220 ;  /* 0x000000dc00dc7308 */ /* 0x000fe20000000800 */
[C---:B------:R-:W-:Y:S02]  /*3300*/  ISETP.GT.AND P6, PT, R18.reuse, 0x78, PT ;  /* 0x000000781200780c */ /* 0x040fe40003fc4270 */
[----:B------:R-:W-:Y:S01]  /*3310*/  ISETP.GT.AND P1, PT, R18, 0x79, PT ;  /* 0x000000791200780c */ /* 0x000fe20003f24270 */
[--C-:B------:R-:W-:Y:S01]  /*3320*/  FFMA.FTZ R18, R93, UR10, -R221.reuse ;  /* 0x0000000a5d127c23 */ /* 0x100fe200080108dd */
[----:B------:R-:W-:Y:S01]  /*3330*/  FFMA.FTZ R221, R95, UR10, -R221 ;  /* 0x0000000a5fdd7c23 */ /* 0x000fe200080108dd */
[----:B------:R-:W-:Y:S01]  /*3340*/  FFMA.FTZ R95, R112, UR10, -R98 ;  /* 0x0000000a705f7c23 */ /* 0x000fe20008010862 */
[----:B------:R-:W-:Y:S01]  /*3350*/  FFMA.FTZ R112, R102, UR10, -R91 ;  /* 0x0000000a66707c23 */ /* 0x000fe2000801085b */
[----:B------:R-:W-:Y:S01]  /*3360*/  FFMA.FTZ R91, R116, UR10, -R108 ;  /* 0x0000000a745b7c23 */ /* 0x000fe2000801086c */
[----:B------:R-:W-:Y:S01]  /*3370*/  FFMA.FTZ R93, R109, UR10, -R97 ;  /* 0x0000000a6d5d7c23 */ /* 0x000fe20008010861 */
[----:B------:R-:W1:Y:S01]  /*3380*/  SHFL.IDX PT, R116, R11, R237, 0x1f ;  /* 0x00001fed0b747589 */ /* 0x000e6200000e0000 */
[----:B------:R3:W-:Y:S01]  /*3390*/  MUFU.EX2 R14, R95 ;  /* 0x0000005f000e7308 */ /* 0x0007e20000000800 */
[----:B------:R-:W-:Y:S01]  /*33a0*/  FFMA.FTZ R109, R99, UR10, -R89 ;  /* 0x0000000a636d7c23 */ /* 0x000fe20008010859 */
[----:B------:R-:W-:Y:S01]  /*33b0*/  FFMA.FTZ R99, R113, UR10, -R100 ;  /* 0x0000000a71637c23 */ /* 0x000fe20008010864 */
[----:B------:R-:W-:Y:S01]  /*33c0*/  FFMA.FTZ R113, R103, UR10, -R90 ;  /* 0x0000000a67717c23 */ /* 0x000fe2000801085a */
[----:B--2---:R-:W-:-:S02]  /*33d0*/  FFMA.FTZ R100, R136, UR10, -R128 ;  /* 0x0000000a88647c23 */ /* 0x004fc40008010880 */
[----:B------:R-:W-:Y:S02]  /*33e0*/  SHFL.IDX PT, R136, R13, R234, 0x1f ;  /* 0x00001fea0d887589 */ /* 0x000fe400000e0000 */
[----:B------:R5:W-:Y:S01]  /*33f0*/  MUFU.EX2 R90, R99 ;  /* 0x00000063005a7308 */ /* 0x000be20000000800 */
[----:B---3--:R-:W-:Y:S02]  /*3400*/  FFMA.FTZ R95, R124, UR10, -R225 ;  /* 0x0000000a7c5f7c23 */ /* 0x008fe400080108e1 */
[----:B------:R-:W2:Y:S05]  /*3410*/  SHFL.IDX PT, R124, R11, R231, 0x1f ;  /* 0x00001fe70b7c7589 */ /* 0x000eaa00000e0000 */
[----:B------:R3:W-:Y:S01]  /*3420*/  MUFU.EX2 R89, R93 ;  /* 0x0000005d00597308 */ /* 0x0007e20000000800 */
[----:B-----5:R-:W-:-:S02]  /*3430*/  FFMA.FTZ R99, R125, UR10, -R120 ;  /* 0x0000000a7d637c23 */ /* 0x020fc40008010878 */
[----:B------:R-:W-:Y:S01]  /*3440*/  SHFL.IDX PT, R125, R11, R230, 0x1f ;  /* 0x00001fe60b7d7589 */ /* 0x000fe200000e0000 */
[----:B-1----:R-:W-:-:S04]  /*3450*/  FFMA.FTZ R121, R121, UR10, -R116 ;  /* 0x0000000a79797c23 */ /* 0x002fc80008010874 */
[----:B------:R-:W-:Y:S01]  /*3460*/  MUFU.EX2 R19, R19 ;  /* 0x0000001300137308 */ /* 0x000fe20000000800 */
[----:B---3--:R-:W-:Y:S01]  /*3470*/  FFMA.FTZ R93, R117, UR10, -R223 ;  /* 0x0000000a755d7c23 */ /* 0x008fe200080108df */
[----:B------:R-:W-:-:S06]  /*3480*/  FFMA.FTZ R117, R106, UR10, -R92 ;  /* 0x0000000a6a757c23 */ /* 0x000fcc000801085c */
[----:B------:R1:W-:Y:S01]  /*3490*/  MUFU.EX2 R94, R121 ;  /* 0x00000079005e7308 */ /* 0x0003e20000000800 */
[----:B--2---:R-:W-:Y:S02]  /*34a0*/  FFMA.FTZ R98, R132, UR10, -R124 ;  /* 0x0000000a84627c23 */ /* 0x004fe4000801087c */
[----:B------:R-:W2:Y:S05]  /*34b0*/  SHFL.IDX PT, R132, R13, R235, 0x1f ;  /* 0x00001feb0d847589 */ /* 0x000eaa00000e0000 */
[----:B------:R-:W-:Y:S01]  /*34c0*/  MUFU.EX2 R92, R93 ;  /* 0x0000005d005c7308 */ /* 0x000fe20000000800 */
[----:B-1----:R1:W3:Y:S07]  /*34d0*/  SHFL.IDX PT, R121, R11, R232, 0x1f ;  /* 0x00001fe80b797589 */ /* 0x0022ee00000e0000 */
[----:B------:R-:W-:Y:S08]  /*34e0*/  MUFU.EX2 R93, R101 ;  /* 0x00000065005d7308 */ /* 0x000ff00000000800 */
[----:B-1----:R1:W-:Y:S01]  /*34f0*/  MUFU.EX2 R11, R99 ;  /* 0x00000063000b7308 */ /* 0x0023e20000000800 */
[----:B--2---:R-:W-:-:S02]  /*3500*/  FFMA.FTZ R102, R140, UR10, -R132 ;  /* 0x0000000a8c667c23 */ /* 0x004fc40008010884 */
[----:B------:R-:W-:Y:S05]  /*3510*/  SHFL.IDX PT, R140, R13, R230, 0x1f ;  /* 0x00001fe60d8c7589 */ /* 0x000fea00000e0000 */
[----:B------:R-:W-:Y:S01]  /*3520*/  MUFU.EX2 R20, R20 ;  /* 0x0000001400147308 */ /* 0x000fe20000000800 */
[----:B---3--:R-:W-:Y:S01]  /*3530*/  FFMA.FTZ R97, R129, UR10, -R121 ;  /* 0x0000000a81617c23 */ /* 0x008fe20008010879 */
[----:B-1----:R-:W-:Y:S01]  /*3540*/  FFMA.FTZ R99, R133, UR10, -R125 ;  /* 0x0000000a85637c23 */ /* 0x002fe2000801087d */
[----:B------:R-:W1:Y:S04]  /*3550*/  SHFL.IDX PT, R129, R13, R237, 0x1f ;  /* 0x00001fed0d817589 */ /* 0x000e6800000e0000 */
[----:B------:R-:W-:Y:S01]  /*3560*/  SHFL.IDX PT, R133, R13, R233, 0x1f ;  /* 0x00001fe90d857589 */ /* 0x000fe200000e0000 */
[----:B------:R-:W-:Y:S01]  /*3570*/  FFMA.FTZ R105, R148, UR10, -R227 ;  /* 0x0000000a94697c23 */ /* 0x000fe200080108e3 */
[----:B------:R-:W-:Y:S08]  /*3580*/  MUFU.EX2 R222, R222 ;  /* 0x000000de00de7308 */ /* 0x000ff00000000800 */
[----:B------:R-:W-:Y:S08]  /*3590*/  MUFU.EX2 R22, R22 ;  /* 0x0000001600167308 */ /* 0x000ff00000000800 */
[----:B------:R-:W-:Y:S01]  /*35a0*/  MUFU.EX2 R23, R23 ;  /* 0x0000001700177308 */ /* 0x000fe20000000800 */
[----:B-1----:R-:W-:-:S02]  /*35b0*/  FFMA.FTZ R101, R137, UR10, -R129 ;  /* 0x0000000a89657c23 */ /* 0x002fc40008010881 */
[----:B------:R1:W2:Y:S01]  /*35c0*/  SHFL.IDX PT, R137, R13, R232, 0x1f ;  /* 0x00001fe80d897589 */ /* 0x0002a200000e0000 */
[----:B------:R-:W-:Y:S02]  /*35d0*/  WARPGROUP.DEPBAR.LE gsb0, 0x0 ;  /* 0x00008000000079c5 */ /* 0x000fe40000010000 */
[----:B------:R-:W-:Y:S01]  /*35e0*/  WARPGROUP.ARRIVE ;  /* 0x00000000000079c5 */ /* 0x000fe20000000000 */
[----:B------:R-:W-:Y:S01]  /*35f0*/  FFMA.FTZ R118, R118, UR10, -R108 ;  /* 0x0000000a76767c23 */ /* 0x000fe2000801086c */
[----:B------:R-:W-:Y:S01]  /*3600*/  FFMA.FTZ R135, R135, UR10, -R125 ;  /* 0x0000000a87877c23 */ /* 0x000fe2000801087d */
[----:B------:R-:W-:Y:S01]  /*3610*/  FFMA.FTZ R123, R123, UR10, -R116 ;  /* 0x0000000a7b7b7c23 */ /* 0x000fe20008010874 */
[----:B-1----:R1:W-:Y:S02]  /*3620*/  MUFU.EX2 R13, R102 ;  /* 0x00000066000d7308 */ /* 0x0023e40000000800 */
[----:B------:R-:W-:Y:S01]  /*3630*/  HGMMA.64x128x16.F32 R24, gdesc[UR4], R24, gsb0 ;  /* 0x01e00000041879f0 */ /* 0x000fe20008000818 */
[----:B------:R-:W-:Y:S01]  /*3640*/  FFMA.FTZ R131, R131, UR10, -R121 ;  /* 0x0000000a83837c23 */ /* 0x000fe20008010879 */
[----:B------:R-:W-:Y:S01]  /*3650*/  FFMA.FTZ R134, R134, UR10, -R124 ;  /* 0x0000000a86867c23 */ /* 0x000fe2000801087c */
[----:B------:R-:W-:Y:S01]  /*3660*/  FFMA.FTZ R127, R127, UR10, -R120 ;  /* 0x0000000a7f7f7c23 */ /* 0x000fe20008010878 */
[----:B------:R-:W-:Y:S01]  /*3670*/  FFMA.FTZ R130, R130, UR10, -R226 ;  /* 0x0000000a82827c23 */ /* 0x000fe200080108e2 */
[----:B------:R-:W-:Y:S01]  /*3680*/  FFMA.FTZ R126, R126, UR10, -R225 ;  /* 0x0000000a7e7e7c23 */ /* 0x000fe200080108e1 */
[----:B------:R-:W3:Y:S01]  /*3690*/  MUFU.EX2 R97, R97 ;  /* 0x0000006100617308 */ /* 0x000ee20000000800 */
[----:B-1----:R-:W-:-:S02]  /*36a0*/  FFMA.FTZ R102, R141, UR10, -R136 ;  /* 0x0000000a8d667c23 */ /* 0x002fc40008010888 */
[----:B------:R-:W4:Y:S01]  /*36b0*/  LDL R141, [R1+0x28] ;  /* 0x00002800018d7983 */ /* 0x000f220000100800 */
[----:B------:R-:W-:Y:S02]  /*36c0*/  R2UR UR4, R15 ;  /* 0x000000000f0472ca */ /* 0x000fe400000e0000 */
[----:B------:R-:W-:Y:S02]  /*36d0*/  FSEL R108, R147, -INF , !P5 ;  /* 0xff800000936c7808 */ /* 0x000fe40006800000 */
[----:B------:R-:W-:Y:S01]  /*36e0*/  FSEL R15, R142, -INF , !P2 ;  /* 0xff8000008e0f7808 */ /* 0x000fe20005000000 */
[--C-:B--2---:R-:W-:Y:S01]  /*36f0*/  FFMA.FTZ R104, R145, UR10, -R137.reuse ;  /* 0x0000000a91687c23 */ /* 0x104fe20008010889 */
[----:B------:R-:W-:Y:S01]  /*3700*/  MUFU.EX2 R18, R18 ;  /* 0x0000001200127308 */ /* 0x000fe20000000800 */
[----:B------:R-:W-:Y:S02]  /*3710*/  FFMA.FTZ R137, R108, UR10, -R137 ;  /* 0x0000000a6c897c23 */ /* 0x000fe40008010889 */
[----:B------:R-:W-:-:S05]  /*3720*/  FFMA.FTZ R132, R15, UR10, -R132 ;  /* 0x0000000a0f847c23 */ /* 0x000fca0008010884 */
[----:B------:R-:W1:Y:S01]  /*3730*/  MUFU.EX2 R130, R130 ;  /* 0x0000008200827308 */ /* 0x000e620000000800 */
[----:B------:R-:W-:-:S07]  /*3740*/  FFMA.FTZ R138, R138, UR10, -R128 ;  /* 0x0000000a8a8a7c23 */ /* 0x000fce0008010880 */
[----:B------:R-:W2:Y:S08]  /*3750*/  MUFU.EX2 R98, R98 ;  /* 0x0000006200627308 */ /* 0x000eb00000000800 */
[----:B------:R-:W5:Y:S01]  /*3760*/  MUFU.EX2 R99, R99 ;  /* 0x0000006300637308 */ /* 0x000f620000000800 */
[----:B------:R-:W-:Y:S01]  /*3770*/  FFMA.FTZ R122, R122, UR10, -R224 ;  /* 0x0000000a7a7a7c23 */ /* 0x000fe200080108e0 */
[----:B------:R-:W-:-:S06]  /*3780*/  FSEL R143, R143, -INF , !P3 ;  /* 0xff8000008f8f7808 */ /* 0x000fcc0005800000 */
[----:B------:R-:W5:Y:S01]  /*3790*/  MUFU.EX2 R95, R95 ;  /* 0x0000005f005f7308 */ /* 0x000f620000000800 */
[----:B------:R-:W-:Y:S01]  /*37a0*/  FSEL R146, R146, -INF , !P4 ;  /* 0xff80000092927808 */ /* 0x000fe20006000000 */
[----:B------:R-:W-:Y:S01]  /*37b0*/  FFMA.FTZ R119, R119, UR10, -R223 ;  /* 0x0000000a77777c23 */ /* 0x000fe200080108df */
[----:B------:R-:W-:Y:S02]  /*37c0*/  FSEL R150, R150, -INF , !P6 ;  /* 0xff80000096967808 */ /* 0x000fe40007000000 */
[----:B------:R-:W-:-:S03]  /*37d0*/  FSEL R151, R151, -INF , !P1 ;  /* 0xff80000097977808 */ /* 0x000fc60004800000 */
[----:B------:R-:W-:Y:S01]  /*37e0*/  MUFU.EX2 R100, R100 ;  /* 0x0000006400647308 */ /* 0x000fe20000000800 */
[----:B------:R-:W-:Y:S01]  /*37f0*/  FFMA.FTZ R103, R144, UR10, -R133 ;  /* 0x0000000a90677c23 */ /* 0x000fe20008010885 */
[----:B------:R-:W-:-:S06]  /*3800*/  FFMA.FTZ R139, R139, UR10, -R129 ;  /* 0x0000000a8b8b7c23 */ /* 0x000fcc0008010881 */
        /* <DEDUP_REMOVED lines=16> */
[----:B------:R-:W5:Y:S04]  /*3910*/  SHFL.IDX PT, R121, R16, R235, 0x1f ;  /* 0x00001feb10797589 */ /* 0x000f6800000e0000 */
[----:B------:R-:W5:Y:S04]  /*3920*/  SHFL.IDX PT, R116, R16, R233, 0x1f ;  /* 0x00001fe910747589 */ /* 0x000f6800000e0000 */
[----:B------:R-:W5:Y:S04]  /*3930*/  SHFL.IDX PT, R15, R16, R231, 0x1f ;  /* 0x00001fe7100f7589 */ /* 0x000f6800000e0000 */
[----:B------:R-:W5:Y:S01]  /*3940*/  SHFL.IDX PT, R120, R16, R234, 0x1f ;  /* 0x00001fea10787589 */ /* 0x000f6200000e0000 */
[--C-:B---3--:R-:W-:Y:S01]  /*3950*/  FADD.FTZ R24, R24, -R125.reuse ;  /* 0x8000007d18187221 */ /* 0x108fe20000010000 */
[----:B------:R-:W-:-:S02]  /*3960*/  FADD.FTZ R26, R26, -R125 ;  /* 0x8000007d1a1a7221 */ /* 0x000fc40000010000 */
[----:B------:R-:W-:Y:S01]  /*3970*/  SHFL.IDX PT, R125, R16, R230, 0x1f ;  /* 0x00001fe6107d7589 */ /* 0x000fe200000e0000 */
[----:B-1----:R-:W-:-:S03]  /*3980*/  FADD.FTZ R33, R33, -R108 ;  /* 0x8000006c21217221 */ /* 0x002fc60000010000 */
[----:B------:R-:W1:Y:S01]  /*3990*/  SHFL.IDX PT, R16, R228, R232, 0x1f ;  /* 0x00001fe8e4107589 */ /* 0x000e6200000e0000 */
[----:B------:R-:W-:Y:S01]  /*39a0*/  FADD.FTZ R35, R35, -R108 ;  /* 0x8000006c23237221 */ /* 0x000fe20000010000 */
[--C-:B--2---:R-:W-:Y:S01]  /*39b0*/  FADD.FTZ R25, R25, -R124.reuse ;  /* 0x8000007c19197221 */ /* 0x104fe20000010000 */
[----:B------:R-:W-:Y:S01]  /*39c0*/  FADD.FTZ R27, R27, -R124 ;  /* 0x8000007c1b1b7221 */ /* 0x000fe20000010000 */
[--C-:B-----5:R-:W-:Y:S01]  /*39d0*/  FADD.FTZ R28, R28, -R121.reuse ;  /* 0x800000791c1c7221 */ /* 0x120fe20000010000 */
[----:B------:R-:W-:Y:S01]  /*39e0*/  FADD.FTZ R30, R30, -R121 ;  /* 0x800000791e1e7221 */ /* 0x000fe20000010000 */
[----:B------:R-:W2:Y:S01]  /*39f0*/  SHFL.IDX PT, R108, R228, R233, 0x1f ;  /* 0x00001fe9e46c7589 */ /* 0x000ea200000e0000 */
[--C-:B------:R-:W-:Y:S01]  /*3a00*/  FADD.FTZ R32, R32, -R116.reuse ;  /* 0x8000007420207221 */ /* 0x100fe20000010000 */
[----:B------:R-:W-:Y:S02]  /*3a10*/  FADD.FTZ R34, R34, -R116 ;  /* 0x8000007422227221 */ /* 0x000fe40000010000 */
[----:B------:R-:W3:Y:S01]  /*3a20*/  SHFL.IDX PT, R124, R228, R8, 0x1f ;  /* 0x00001f08e47c7589 */ /* 0x000ee200000e0000 */
[--C-:B------:R-:W-:Y:S01]  /*3a30*/  FADD.FTZ R36, R36, -R15.reuse ;  /* 0x8000000f24247221 */ /* 0x100fe20000010000 */
[----:B------:R-:W-:-:S02]  /*3a40*/  FADD.FTZ R38, R38, -R15 ;  /* 0x8000000f26267221 */ /* 0x000fc40000010000 */
[----:B------:R-:W5:Y:S04]  /*3a50*/  SHFL.IDX PT, R121, R228, R235, 0x1f ;  /* 0x00001febe4797589 */ /* 0x000f6800000e0000 */
[----:B------:R-:W5:Y:S04]  /*3a60*/  SHFL.IDX PT, R116, R228, R234, 0x1f ;  /* 0x00001feae4747589 */ /* 0x000f6800000e0000 */
[----:B------:R-:W5:Y:S01]  /*3a70*/  SHFL.IDX PT, R15, R228, R231, 0x1f ;  /* 0x00001fe7e40f7589 */ /* 0x000f6200000e0000 */
[--C-:B------:R-:W-:Y:S01]  /*3a80*/  FADD.FTZ R29, R29, -R120.reuse ;  /* 0x800000781d1d7221 */ /* 0x100fe20000010000 */
[----:B------:R-:W-:-:S02]  /*3a90*/  FADD.FTZ R31, R31, -R120 ;  /* 0x800000781f1f7221 */ /* 0x000fc40000010000 */
[----:B------:R-:W5:Y:S01]  /*3aa0*/  SHFL.IDX PT, R120, R228, R237, 0x1f ;  /* 0x00001fede4787589 */ /* 0x000f6200000e0000 */
[--C-:B-1----:R-:W-:Y:S01]  /*3ab0*/  FADD.FTZ R49, R49, -R16.reuse ;  /* 0x8000001031317221 */ /* 0x102fe20000010000 */
[----:B------:R-:W-:Y:S02]  /*3ac0*/  FADD.FTZ R51, R51, -R16 ;  /* 0x8000001033337221 */ /* 0x000fe40000010000 */
[----:B------:R-:W-:Y:S01]  /*3ad0*/  SHFL.IDX PT, R16, R12, R231, 0x1f ;  /* 0x00001fe70c107589 */ /* 0x000fe200000e0000 */
[--C-:B--2---:R-:W-:Y:S01]  /*3ae0*/  FADD.FTZ R48, R48, -R108.reuse ;  /* 0x8000006c30307221 */ /* 0x104fe20000010000 */
[----:B------:R-:W-:Y:S02]  /*3af0*/  FADD.FTZ R50, R50, -R108 ;  /* 0x8000006c32327221 */ /* 0x000fe40000010000 */
[----:B------:R-:W1:Y:S01]  /*3b00*/  SHFL.IDX PT, R231, R9, R231, 0x1f ;  /* 0x00001fe709e77589 */ /* 0x000e6200000e0000 */
[--C-:B------:R-:W-:Y:S01]  /*3b10*/  FADD.FTZ R37, R37, -R125.reuse ;  /* 0x8000007d25257221 */ /* 0x100fe20000010000 */
[----:B------:R-:W-:Y:S01]  /*3b20*/  FADD.FTZ R39, R39, -R125 ;  /* 0x8000007d27277221 */ /* 0x000fe20000010000 */
[--C-:B---3--:R-:W-:Y:S01]  /*3b30*/  FADD.FTZ R40, R40, -R124.reuse ;  /* 0x8000007c28287221 */ /* 0x108fe20000010000 */
[----:B------:R-:W-:Y:S01]  /*3b40*/  FADD.FTZ R42, R42, -R124 ;  /* 0x8000007c2a2a7221 */ /* 0x000fe20000010000 */
[--C-:B-----5:R-:W-:Y:S01]  /*3b50*/  FADD.FTZ R44, R44, -R121.reuse ;  /* 0x800000792c2c7221 */ /* 0x120fe20000010000 */
[----:B------:R-:W-:Y:S01]  /*3b60*/  FADD.FTZ R46, R46, -R121 ;  /* 0x800000792e2e7221 */ /* 0x000fe20000010000 */
[----:B------:R-:W2:Y:S01]  /*3b70*/  SHFL.IDX PT, R108, R12, R232, 0x1f ;  /* 0x00001fe80c6c7589 */ /* 0x000ea200000e0000 */
[--C-:B------:R-:W-:Y:S01]  /*3b80*/  FADD.FTZ R45, R45, -R116.reuse ;  /* 0x800000742d2d7221 */ /* 0x100fe20000010000 */
[----:B------:R-:W-:-:S02]  /*3b90*/  FADD.FTZ R47, R47, -R116 ;  /* 0x800000742f2f7221 */ /* 0x000fc40000010000 */
[----:B------:R-:W-:Y:S01]  /*3ba0*/  SHFL.IDX PT, R124, R12, R8, 0x1f ;  /* 0x00001f080c7c7589 */ /* 0x000fe200000e0000 */
[--C-:B------:R-:W-:Y:S01]  /*3bb0*/  FADD.FTZ R52, R52, -R15.reuse ;  /* 0x8000000f34347221 */ /* 0x100fe20000010000 */
[----:B------:R-:W-:Y:S02]  /*3bc0*/  FADD.FTZ R54, R54, -R15 ;  /* 0x8000000f36367221 */ /* 0x000fe40000010000 */
[----:B------:R-:W-:Y:S04]  /*3bd0*/  SHFL.IDX PT, R125, R12, R237, 0x1f ;  /* 0x00001fed0c7d7589 */ /* 0x000fe800000e0000 */
[----:B------:R-:W-:Y:S04]  /*3be0*/  SHFL.IDX PT, R121, R12, R235, 0x1f ;  /* 0x00001feb0c797589 */ /* 0x000fe800000e0000 */
[----:B------:R-:W-:Y:S04]  /*3bf0*/  SHFL.IDX PT, R15, R12, R234, 0x1f ;  /* 0x00001fea0c0f7589 */ /* 0x000fe800000e0000 */
[----:B------:R-:W3:Y:S04]  /*3c00*/  SHFL.IDX PT, R116, R12, R233, 0x1f ;  /* 0x00001fe90c747589 */ /* 0x000ee800000e0000 */
[----:B------:R-:W5:Y:S01]  /*3c10*/  SHFL.IDX PT, R12, R12, R230, 0x1f ;  /* 0x00001fe60c0c7589 */ /* 0x000f6200000e0000 */
[--C-:B------:R-:W-:Y:S01]  /*3c20*/  FADD.FTZ R41, R41, -R120.reuse ;  /* 0x8000007829297221 */ /* 0x100fe20000010000 */
[----:B------:R-:W-:-:S02]  /*3c30*/  FADD.FTZ R43, R43, -R120 ;  /* 0x800000782b2b7221 */ /* 0x000fc40000010000 */
[----:B------:R-:W-:Y:S04]  /*3c40*/  SHFL.IDX PT, R237, R9, R237, 0x1f ;  /* 0x00001fed09ed7589 */ /* 0x000fe800000e0000 */
[----:B------:R-:W4:Y:S01]  /*3c50*/  SHFL.IDX PT, R120, R9, R8, 0x1f ;  /* 0x00001f0809787589 */ /* 0x000f2200000e0000 */
[----:B------:R-:W4:Y:S01]  /*3c60*/  MUFU.EX2 R126, R126 ;  /* 0x0000007e007e7308 */ /* 0x000f220000000800 */
[----:B-1----:R-:W-:Y:S01]  /*3c70*/  FADD.FTZ R128, R84, -R231 ;  /* 0x800000e754807221 */ /* 0x002fe20000010000 */
[----:B------:R-:W-:Y:S01]  /*3c80*/  FMUL.FTZ R84, R216, R24 ;  /* 0x00000018d8547220 */ /* 0x000fe20000410000 */
[----:B------:R-:W1:Y:S01]  /*3c90*/  SHFL.IDX PT, R228, R228, R230, 0x1f ;  /* 0x00001fe6e4e47589 */ /* 0x000e6200000e0000 */
[----:B------:R-:W-:-:S04]  /*3ca0*/  FMUL.FTZ R25, R219, R25 ;  /* 0x00000019db197220 */ /* 0x000fc80000410000 */
[----:B------:R-:W4:Y:S01]  /*3cb0*/  MUFU.EX2 R127, R127 ;  /* 0x0000007f007f7308 */ /* 0x000f220000000800 */
[----:B------:R-:W1:Y:S01]  /*3cc0*/  SHFL.IDX PT, R235, R9, R235, 0x1f ;  /* 0x00001feb09eb7589 */ /* 0x000e6200000e0000 */
[----:B--2---:R-:W-:Y:S01]  /*3cd0*/  FADD.FTZ R65, R65, -R108 ;  /* 0x8000006c41417221 */ /* 0x004fe20000010000 */
[----:B---3--:R-:W-:Y:S02]  /*3ce0*/  FADD.FTZ R66, R66, -R116 ;  /* 0x8000007442427221 */ /* 0x008fe40000010000 */
[----:B------:R-:W2:Y:S04]  /*3cf0*/  SHFL.IDX PT, R234, R9, R234, 0x1f ;  /* 0x00001fea09ea7589 */ /* 0x000ea800000e0000 */
[----:B------:R-:W3:Y:S04]  /*3d00*/  SHFL.IDX PT, R233, R9, R233, 0x1f ;  /* 0x00001fe909e97589 */ /* 0x000ee800000e0000 */
[----:B------:R-:W3:Y:S04]  /*3d10*/  SHFL.IDX PT, R232, R9, R232, 0x1f ;  /* 0x00001fe809e87589 */ /* 0x000ee800000e0000 */
[----:B------:R5:W3:Y:S01]  /*3d20*/  SHFL.IDX PT, R230, R9, R230, 0x1f ;  /* 0x00001fe609e67589 */ /* 0x000ae200000e0000 */
[----:B------:R-:W-:Y:S01]  /*3d30*/  F2FP.F16.F32.PACK_AB R84, R25, R84 ;  /* 0x000000541954723e */ /* 0x000fe200000000ff */
[----:B------:R-:W-:Y:S01]  /*3d40*/  FMUL.FTZ R25, R97, R65 ;  /* 0x0000004161197220 */ /* 0x000fe20000410000 */
[----:B------:R-:W-:Y:S01]  /*3d50*/  FFMA.FTZ R136, R143, UR10, -R136 ;  /* 0x0000000a8f887c23 */ /* 0x000fe20008010888 */
[----:B------:R-:W-:Y:S01]  /*3d60*/  FMUL.FTZ R65, R130, R66 ;  /* 0x0000004282417220 */ /* 0x000fe20000410000 */
[--C-:B-----5:R-:W-:Y:S01]  /*3d70*/  FADD.FTZ R9, R68, -R16.reuse ;  /* 0x8000001044097221 */ /* 0x120fe20000010000 */
[----:B------:R-:W-:Y:S01]  /*3d80*/  FADD.FTZ R16, R70, -R16 ;  /* 0x8000001046107221 */ /* 0x000fe20000010000 */
[----:B------:R-:W-:Y:S01]  /*3d90*/  FADD.FTZ R70, R69, -R12 ;  /* 0x8000000c45467221 */ /* 0x000fe20000010000 */
[--C-:B------:R-:W-:Y:S01]  /*3da0*/  FFMA.FTZ R106, R149, UR10, -R140.reuse ;  /* 0x0000000a956a7c23 */ /* 0x100fe2000801088c */
[----:B------:R-:W5:Y:S01]  /*3db0*/  MUFU.EX2 R109, R109 ;  /* 0x0000006d006d7308 */ /* 0x000f620000000800 */
[----:B------:R-:W-:Y:S01]  /*3dc0*/  FFMA.FTZ R133, R146, UR10, -R133 ;  /* 0x0000000a92857c23 */ /* 0x000fe20008010885 */
[----:B------:R-:W-:Y:S01]  /*3dd0*/  FADD.FTZ R61, R61, -R15 ;  /* 0x8000000f3d3d7221 */ /* 0x000fe20000010000 */
[----:B------:R-:W-:Y:S01]  /*3de0*/  FMUL.FTZ R28, R17, R28 ;  /* 0x0000001c111c7220 */ /* 0x000fe20000410000 */
[----:B------:R-:W-:Y:S01]  /*3df0*/  FMUL.FTZ R29, R18, R29 ;  /* 0x0000001d121d7220 */ /* 0x000fe20000410000 */
[----:B------:R-:W-:Y:S01]  /*3e00*/  FMUL.FTZ R9, R98, R9 ;  /* 0x0000000962097220 */ /* 0x000fe20000410000 */
[----:B------:R-:W-:Y:S01]  /*3e10*/  FMUL.FTZ R66, R99, R70 ;  /* 0x0000004663427220 */ /* 0x000fe20000410000 */
[--C-:B------:R-:W-:Y:S01]  /*3e20*/  FADD.FTZ R60, R60, -R121.reuse ;  /* 0x800000793c3c7221 */ /* 0x100fe20000010000 */
[----:B------:R-:W3:Y:S01]  /*3e30*/  MUFU.EX2 R113, R113 ;  /* 0x0000007100717308 */ /* 0x000ee20000000800 */
[----:B------:R-:W-:Y:S01]  /*3e40*/  FADD.FTZ R62, R62, -R121 ;  /* 0x800000793e3e7221 */ /* 0x000fe20000010000 */
[----:B------:R-:W-:Y:S01]  /*3e50*/  FADD.FTZ R15, R63, -R15 ;  /* 0x8000000f3f0f7221 */ /* 0x000fe20000010000 */
[----:B------:R-:W-:Y:S01]  /*3e60*/  FFMA.FTZ R227, R150, UR10, -R227 ;  /* 0x0000000a96e37c23 */ /* 0x000fe200080108e3 */
[----:B------:R-:W-:-:S04]  /*3e70*/  FFMA.FTZ R140, R151, UR10, -R140 ;  /* 0x0000000a978c7c23 */ /* 0x000fc8000801088c */
[----:B------:R-:W3:Y:S01]  /*3e80*/  MUFU.EX2 R122, R122 ;  /* 0x0000007a007a7308 */ /* 0x000ee20000000800 */
[----:B------:R-:W-:Y:S01]  /*3e90*/  FADD.FTZ R231, R86, -R231 ;  /* 0x800000e756e77221 */ /* 0x000fe20000010000 */
[----:B------:R-:W-:Y:S01]  /*3ea0*/  F2FP.F16.F32.PACK_AB R86, R29, R28 ;  /* 0x0000001c1d56723e */ /* 0x000fe200000000ff */
[----:B------:R-:W-:-:S05]  /*3eb0*/  FMUL.FTZ R60, R95, R60 ;  /* 0x0000003c5f3c7220 */ /* 0x000fca0000410000 */
[----:B------:R-:W3:Y:S01]  /*3ec0*/  MUFU.EX2 R123, R123 ;  /* 0x0000007b007b7308 */ /* 0x000ee20000000800 */
[----:B------:R-:W-:Y:S01]  /*3ed0*/  FMUL.FTZ R61, R11, R61 ;  /* 0x0000003d0b3d7220 */ /* 0x000fe20000410000 */
[----:B----4-:R-:W-:Y:S01]  /*3ee0*/  FMUL.FTZ R62, R126, R62 ;  /* 0x0000003e7e3e7220 */ /* 0x010fe20000410000 */
[----:B------:R-:W-:Y:S01]  /*3ef0*/  FMUL.FTZ R15, R127, R15 ;  /* 0x0000000f7f0f7220 */ /* 0x000fe20000410000 */
[----:B------:R-:W-:-:S04]  /*3f00*/  F2FP.F16.F32.PACK_AB R66, R66, R9 ;  /* 0x000000094242723e */ /* 0x000fc800000000ff */
[----:B------:R-:W4:Y:S01]  /*3f10*/  MUFU.EX2 R117, R117 ;  /* 0x0000007500757308 */ /* 0x000f220000000800 */
[----:B------:R-:W-:Y:S01]  /*3f20*/  FADD.FTZ R67, R67, -R108 ;  /* 0x8000006c43437221 */ /* 0x000fe20000010000 */
[----:B------:R-:W-:Y:S01]  /*3f30*/  FADD.FTZ R63, R72, -R120 ;  /* 0x80000078483f7221 */ /* 0x000fe20000010000 */
[----:B------:R-:W-:-:S05]  /*3f40*/  FADD.FTZ R108, R73, -R237 ;  /* 0x800000ed496c7221 */ /* 0x000fca0000010000 */
[----:B------:R-:W4:Y:S01]  /*3f50*/  MUFU.EX2 R114, R114 ;  /* 0x0000007200727308 */ /* 0x000f220000000800 */
[----:B------:R-:W-:-:S07]  /*3f60*/  FADD.FTZ R12, R71, -R12 ;  /* 0x8000000c470c7221 */ /* 0x000fce0000010000 */
[----:B------:R-:W4:Y:S08]  /*3f70*/  MUFU.EX2 R115, R115 ;  /* 0x0000007300737308 */ /* 0x000f300000000800 */
[----:B------:R-:W4:Y:S08]  /*3f80*/  MUFU.EX2 R118, R118 ;  /* 0x0000007600767308 */ /* 0x000f300000000800 */
[----:B------:R-:W4:Y:S01]  /*3f90*/  MUFU.EX2 R119, R119 ;  /* 0x0000007700777308 */ /* 0x000f220000000800 */
[----:B------:R-:W-:-:S07]  /*3fa0*/  F2FP.F16.F32.PACK_AB R70, R61, R60 ;  /* 0x0000003c3d46723e */ /* 0x000fce00000000ff */
[----:B------:R-:W4:Y:S01]  /*3fb0*/  MUFU.EX2 R131, R131 ;  /* 0x0000008300837308 */ /* 0x000f220000000800 */
[----:B------:R-:W-:-:S07]  /*3fc0*/  F2FP.F16.F32.PACK_AB R71, R15, R62 ;  /* 0x0000003e0f47723e */ /* 0x000fce00000000ff */
[----:B------:R-:W4:Y:S01]  /*3fd0*/  MUFU.EX2 R134, R134 ;  /* 0x0000008600867308 */ /* 0x000f220000000800 */
[----:B------:R-:W-:-:S07]  /*3fe0*/  FMUL.FTZ R60, R100, R63 ;  /* 0x0000003f643c7220 */ /* 0x000fce0000410000 */
[----:B------:R-:W4:Y:S01]  /*3ff0*/  MUFU.EX2 R135, R135 ;  /* 0x0000008700877308 */ /* 0x000f220000000800 */
[----:B------:R-:W-:-:S07]  /*4000*/  FMUL.FTZ R15, R101, R108 ;  /* 0x0000006c650f7220 */ /* 0x000fce0000410000 */
[----:B------:R-:W-:Y:S01]  /*4010*/  MUFU.EX2 R102, R102 ;  /* 0x0000006600667308 */ /* 0x000fe20000000800 */
[----:B------:R-:W-:-:S07]  /*4020*/  FADD.FTZ R64, R64, -R116 ;  /* 0x8000007440407221 */ /* 0x000fce0000010000 */
[----:B------:R-:W4:Y:S08]  /*4030*/  MUFU.EX2 R138, R138 ;  /* 0x0000008a008a7308 */ /* 0x000f300000000800 */
[----:B------:R-:W4:Y:S08]  /*4040*/  MUFU.EX2 R139, R139 ;  /* 0x0000008b008b7308 */ /* 0x000f300000000800 */
        /* <DEDUP_REMOVED lines=14> */
[----:B------:R-:W-:Y:S01]  /*4130*/  FMUL.FTZ R26, R217, R26 ;  /* 0x0000001ad91a7220 */ /* 0x000fe20000410000 */
[----:B------:R-:W-:Y:S01]  /*4140*/  FMUL.FTZ R27, R218, R27 ;  /* 0x0000001bda1b7220 */ /* 0x000fe20000410000 */
[--C-:B-1----:R-:W-:Y:S01]  /*4150*/  FADD.FTZ R53, R53, -R228.reuse ;  /* 0x800000e435357221 */ /* 0x102fe20000010000 */
[----:B------:R-:W-:Y:S01]  /*4160*/  FADD.FTZ R55, R55, -R228 ;  /* 0x800000e437377221 */ /* 0x000fe20000010000 */
[----:B------:R-:W-:Y:S01]  /*4170*/  FMUL.FTZ R30, R220, R30 ;  /* 0x0000001edc1e7220 */ /* 0x000fe20000410000 */
[----:B------:R-:W-:Y:S01]  /*4180*/  FMUL.FTZ R31, R221, R31 ;  /* 0x0000001fdd1f7220 */ /* 0x000fe20000410000 */
[----:B------:R-:W-:Y:S01]  /*4190*/  FMUL.FTZ R64, R96, R64 ;  /* 0x0000004060407220 */ /* 0x000fe20000410000 */
[----:B------:R-:W-:Y:S01]  /*41a0*/  F2FP.F16.F32.PACK_AB R60, R15, R60 ;  /* 0x0000003c0f3c723e */ /* 0x000fe200000000ff */
[----:B------:R-:W-:Y:S01]  /*41b0*/  FADD.FTZ R116, R76, -R235 ;  /* 0x800000eb4c747221 */ /* 0x000fe20000010000 */
[----:B--2---:R-:W-:Y:S01]  /*41c0*/  FADD.FTZ R124, R77, -R234 ;  /* 0x800000ea4d7c7221 */ /* 0x004fe20000010000 */
[----:B------:R-:W-:Y:S01]  /*41d0*/  FMUL.FTZ R32, R10, R32 ;  /* 0x000000200a207220 */ /* 0x000fe20000410000 */
[----:B------:R-:W-:Y:S01]  /*41e0*/  FMUL.FTZ R33, R19, R33 ;  /* 0x0000002113217220 */ /* 0x000fe20000410000 */
[----:B------:R-:W-:Y:S01]  /*41f0*/  FMUL.FTZ R34, R222, R34 ;  /* 0x00000022de227220 */ /* 0x000fe20000410000 */
[----:B-----5:R-:W-:Y:S01]  /*4200*/  FMUL.FTZ R35, R109, R35 ;  /* 0x000000236d237220 */ /* 0x020fe20000410000 */
[----:B------:R-:W-:Y:S01]  /*4210*/  FMUL.FTZ R36, R20, R36 ;  /* 0x0000002414247220 */ /* 0x000fe20000410000 */
[----:B------:R-:W-:Y:S01]  /*4220*/  FMUL.FTZ R37, R21, R37 ;  /* 0x0000002515257220 */ /* 0x000fe20000410000 */
[----:B------:R-:W-:Y:S01]  /*4230*/  FMUL.FTZ R38, R112, R38 ;  /* 0x0000002670267220 */ /* 0x000fe20000410000 */
[----:B---3--:R-:W-:Y:S01]  /*4240*/  FMUL.FTZ R39, R113, R39 ;  /* 0x0000002771277220 */ /* 0x008fe20000410000 */
        /* <DEDUP_REMOVED lines=10> */
[----:B------:R-:W-:Y:S01]  /*42f0*/  FADD.FTZ R125, R81, -R232 ;  /* 0x800000e8517d7221 */ /* 0x000fe20000010000 */
[----:B------:R-:W-:Y:S01]  /*4300*/  FADD.FTZ R129, R85, -R230 ;  /* 0x800000e655817221 */ /* 0x000fe20000010000 */
[----:B------:R-:W-:Y:S01]  /*4310*/  FMUL.FTZ R40, R22, R40 ;  /* 0x0000002816287220 */ /* 0x000fe20000410000 */
[----:B------:R-:W-:Y:S01]  /*4320*/  FMUL.FTZ R41, R23, R41 ;  /* 0x0000002917297220 */ /* 0x000fe20000410000 */
[----:B----4-:R-:W-:Y:S01]  /*4330*/  FMUL.FTZ R42, R117, R42 ;  /* 0x0000002a752a7220 */ /* 0x010fe20000410000 */
        /* <DEDUP_REMOVED lines=142> */
[----:B------:R-:W-:Y:S02]  /*4c20*/  SHF.R.U32.HI R10, RZ, 0x4, R10 ;  /* 0x00000004ff0a7819 */ /* 0x000fe4000001160a */
[----:B------:R-:W-:Y:S02]  /*4c30*/  R2UR UR5, R236 ;  /* 0x00000000ec0572ca */ /* 0x000fe400000e0000 */
[----:B------:R-:W-:-:S04]  /*4c40*/  LOP3.LUT R10, R10, 0x3fff, RZ, 0xc0, !PT ;  /* 0x00003fff0a0a7812 */ /* 0x000fc800078ec0ff */
[----:B------:R-:W-:-:S05]  /*4c50*/  LOP3.LUT R11, R10, 0x10000, RZ, 0xfc, !PT ;  /* 0x000100000a0b7812 */ /* 0x000fca00078efcff */
[----:B------:R-:W-:Y:S02]  /*4c60*/  IMAD R11, R0, 0x800, R11 ;  /* 0x00000800000b7824 */ /* 0x000fe400078e020b */
[----:B------:R-:W-:-:S03]  /*4c70*/  USHF.R.U32.HI UR5, URZ, 0x4, UR5 ;  /* 0x000000043f057899 */ /* 0x000fc60008011605 */
[----:B------:R-:W-:Y:S01]  /*4c80*/  R2UR UR8, R11 ;  /* 0x000000000b0872ca */ /* 0x000fe200000e0000 */
[----:B------:R-:W-:Y:S01]  /*4c90*/  ULOP3.LUT UR10, UR5, 0x3fff, URZ, 0xc0, !UPT ;  /* 0x00003fff050a7892 */ /* 0x000fe2000f8ec03f */
[----:B------:R-:W-:Y:S02]  /*4ca0*/  WARPGROUP.DEPBAR.LE gsb0, 0x0 ;  /* 0x00008000000079c5 */ /* 0x000fe40000010000 */
[----:B------:R2:W-:Y:S06]  /*4cb0*/  MEMBAR.ALL.CTA ;  /* 0x0000000000007992 */ /* 0x0005ec0000008000 */
[----:B--2---:R-:W2:Y:S02]  /*4cc0*/  FENCE.VIEW.ASYNC.S ;  /* 0x00000000000073c6 */ /* 0x004ea40000000000 */
[----:B--2---:R-:W-:Y:S06]  /*4cd0*/  BAR.SYNC.DEFER_BLOCKING 0x9, 0x100 ;  /* 0x0244000000007b1d */ /* 0x004fec0000010000 */
[----:B------:R-:W-:Y:S01]  /*4ce0*/  UMOV UR9, 0x40000040 ;  /* 0x4000004000097882 */ /* 0x000fe20000000000 */
        /* <DEDUP_REMOVED lines=55> */
.L_x_3021:
        /* <DEDUP_REMOVED lines=68> */
.L_x_3022:
        /* <DEDUP_REMOVED lines=12> */
.L_x_3012:
[----:B------:R-:W-:-:S06]  /*5560*/  UISETP.GE.AND UP0, UPT, UR45, UR44, UPT ;  /* 0x0000002c2d00728c */ /* 0x000fcc000bf06270 */
[----:B------:R-:W-:-:S13]  /*5570*/  PLOP3.LUT P0, PT, PT, PT, UP0, 0x80, 0x0 ;  /* 0x000000000000781c */ /* 0x000fda0003f0f008 */
[----:B------:R-:W-:Y:S05]  /*5580*/  @P0 BRA `(.L_x_3024) ;  /* 0x0000003800440947 */ /* 0x000fea0003800000 */
[----:B------:R-:W1:Y:S04]  /*5590*/  LDL.LU R9, [R1+0x20] ;  /* 0x0000200001097983 */ /* 0x000e680000300800 */
        /* <DEDUP_REMOVED lines=9> */
[CC--:B------:R-:W-:Y:S02]  /*5630*/  LEA.HI R7, R6.reuse, R5.reuse, RZ, 0x7 ;  /* 0x0000000506077211 */ /* 0x0c0fe400078f38ff */
[----:B------:R-:W-:Y:S02]  /*5640*/  LEA.HI R8, R6, R5, RZ, 0x5 ;  /* 0x0000000506087211 */ /* 0x000fe400078f28ff */
[----:B------:R-:W-:Y:S02]  /*5650*/  LOP3.LUT R10, R7, 0xffffff80, RZ, 0xc0, !PT ;  /* 0xffffff80070a7812 */ /* 0x000fe400078ec0ff */
[----:B------:R-:W-:Y:S02]  /*5660*/  SHF.R.S32.HI R7, RZ, 0x7, R7 ;  /* 0x00000007ff077819 */ /* 0x000fe40000011407 */
[----:B------:R-:W-:Y:S01]  /*5670*/  LOP3.LUT R8, R8, 0xffffffe0, RZ, 0xc0, !PT ;  /* 0xffffffe008087812 */ /* 0x000fe200078ec0ff */
[----:B------:R-:W-:-:S04]  /*5680*/  IMAD.IADD R10, R5, 0x1, -R10 ;  /* 0x00000001050a7824 */ /* 0x000fc800078e0a0a */
[----:B------:R-:W-:Y:S01]  /*5690*/  IMAD.IADD R8, R5, 0x1, -R8 ;  /* 0x0000000105087824 */ /* 0x000fe200078e0a08 */
[----:B-1----:R-:W-:Y:S02]  /*56a0*/  LEA.HI R13, R9, R10, RZ, 0x5 ;  /* 0x0000000a090d7211 */ /* 0x002fe400078f28ff */
[----:B------:R-:W-:Y:S02]  /*56b0*/  LEA.HI R9, R7, R7, RZ, 0x1 ;  /* 0x0000000707097211 */ /* 0x000fe400078f08ff */
[--C-:B---3--:R-:W-:Y:S02]  /*56c0*/  SHF.R.S32.HI R11, RZ, 0x2, R12.reuse ;  /* 0x00000002ff0b7819 */ /* 0x108fe4000001140c */
[----:B------:R-:W-:Y:S02]  /*56d0*/  SHF.R.S32.HI R10, RZ, 0x1f, R12 ;  /* 0x0000001fff0a7819 */ /* 0x000fe4000001140c */
[----:B------:R-:W-:Y:S02]  /*56e0*/  LOP3.LUT R12, R9, 0xfffffffe, RZ, 0xc0, !PT ;  /* 0xfffffffe090c7812 */ /* 0x000fe400078ec0ff */
        /* <DEDUP_REMOVED lines=91> */
.L_x_3035:
[----:B------:R-:W-:-:S05]  /*5ca0*/  IMAD.U32 R7, RZ, RZ, UR36 ;  /* 0x00000024ff077e24 */ /* 0x000fca000f8e00ff */
[----:B------:R-:W-:-:S04]  /*5cb0*/  LOP3.LUT R7, R7, 0x1, RZ, 0xfc, !PT ;  /* 0x0000000107077812 */ /* 0x000fc800078efcff */
[----:B------:R-:W-:-:S13]  /*5cc0*/  ISETP.NE.AND P0, PT, R7, 0x3, PT ;  /* 0x000000030700780c */ /* 0x000fda0003f05270 */
[----:B--2---:R-:W-:Y:S05]  /*5cd0*/  @!P0 BRA `(.L_x_3025) ;  /* 0x0000000000048947 */ /* 0x004fea0003800000 */
[----:B------:R-:W-:Y:S01]  /*5ce0*/  BPT.TRAP 0x1 ;  /* 0x000000040000795c */ /* 0x000fe20000300000 */
.L_x_3025:
[----:B------:R-:W-:Y:S01]  /*5cf0*/  IMAD R7, R0, 0x8, R236 ;  /* 0x0000000800077824 */ /* 0x000fe200078e02ec */
[----:B------:R-:W-:-:S04]  /*5d00*/  SHF.L.U32 R18, R4, 0x1f, RZ ;  /* 0x0000001f04127819 */ /* 0x000fc800000006ff */
[----:B------:R1:W2:Y:S01]  /*5d10*/  SYNCS.PHASECHK.TRANS64.TRYWAIT P1, [R7+URZ+0x30c10], R18 ;  /* 0x030c1012070075a7 */ /* 0x0002a2000802017f */
[----:B------:R-:W-:Y:S05]  /*5d20*/  @!P0 BRA `(.L_x_3026) ;  /* 0x0000000000048947 */ /* 0x000fea0003800000 */
[----:B------:R-:W-:Y:S01]  /*5d30*/  BPT.TRAP 0x1 ;  /* 0x000000040000795c */ /* 0x000fe20000300000 */
.L_x_3026:
[----:B---3--:R-:W-:-:S05]  /*5d40*/  VIADD R8, R236, 0x10000 ;  /* 0x00010000ec087836 */ /* 0x008fca0000000000 */
[----:B------:R-:W-:-:S04]  /*5d50*/  SHF.R.U32.HI R8, RZ, 0x4, R8 ;  /* 0x00000004ff087819 */ /* 0x000fc80000011608 */
[----:B------:R-:W-:-:S04]  /*5d60*/  LOP3.LUT R8, R8, 0x3fff, RZ, 0xc0, !PT ;  /* 0x00003fff08087812 */ /* 0x000fc800078ec0ff */
[----:B------:R-:W-:Y:S01]  /*5d70*/  LOP3.LUT R9, R8, 0x10000, RZ, 0xfc, !PT ;  /* 0x0001000008097812 */ /* 0x000fe200078efcff */
[----:B--2---:R-:W-:Y:S06]  /*5d80*/  @P1 BRA `(.L_x_3027) ;  /* 0x0000000000081947 */ /* 0x004fec0003800000 */
[----:B------:R-:W2:Y:S02]  /*5d90*/  SYNCS.PHASECHK.TRANS64.TRYWAIT P1, [R7+URZ+0x30c10], R18 ;  /* 0x030c1012070075a7 */ /* 0x000ea4000802017f */
[----:B--2---:R-:W-:Y:S05]  /*5da0*/  @!P1 BRA `(.L_x_3028) ;  /* 0x0000008c00b09947 */ /* 0x004fea0003800000 */
.L_x_3027:
        /* <DEDUP_REMOVED lines=29> */
[----:B------:R-:W-:-:S04]  /*5f80*/  IMAD R9, R3, 0x2, R12 ;  /* 0x0000000203097824 */ /* 0x000fc800078e020c */
        /* <DEDUP_REMOVED lines=18> */
[----:B------:R-:W-:-:S02]  /*60b0*/  IMAD R217, R217, 0x4, R216 ;  /* 0x00000004d9d97824 */ /* 0x000fc400078e02d8 */
        /* <DEDUP_REMOVED lines=14> */
.L_x_3029:
[----:B------:R1:W1:Y:S01]  /*61a0*/  SYNCS.PHASECHK.TRANS64.TRYWAIT P1, [R7+URZ+0x30c30], R18 ;  /* 0x030c3012070075a7 */ /* 0x000262000802017f */
[----:B------:R-:W-:Y:S05]  /*61b0*/  @!P0 BRA `(.L_x_3030) ;  /* 0x0000000000048947 */ /* 0x000fea0003800000 */
[----:B------:R-:W-:Y:S01]  /*61c0*/  BPT.TRAP 0x1 ;  /* 0x000000040000795c */ /* 0x000fe20000300000 */
.L_x_3030:
        /* <DEDUP_REMOVED lines=8> */
.L_x_3031:
        /* <DEDUP_REMOVED lines=8> */
[----:B--2---:R-:W-:Y:S01]  /*62d0*/  SHFL.IDX PT, R9, R16, R5, 0x1f ;  /* 0x00001f0510097589 */ /* 0x004fe200000e0000 */
[C---:B------:R-:W-:Y:S01]  /*62e0*/  VIADD R13, R5.reuse, 0x10 ;  /* 0x00000010050d7836 */ /* 0x040fe20000000000 */
[C---:B------:R-:W-:Y:S01]  /*62f0*/  ISETP.GT.AND P2, PT, R6.reuse, RZ, PT ;  /* 0x000000ff0600720c */ /* 0x040fe20003f44270 */
[C---:B------:R-:W-:Y:S01]  /*6300*/  VIADD R14, R5.reuse, 0x14 ;  /* 0x00000014050e7836 */ /* 0x040fe20000000000 */
[----:B---3--:R-:W-:Y:S01]  /*6310*/  SHFL.IDX PT, R18, R231, R5, 0x1f ;  /* 0x00001f05e7127589 */ /* 0x008fe200000e0000 */
[C---:B------:R-:W-:Y:S01]  /*6320*/  VIADD R15, R5.reuse, 0x18 ;  /* 0x00000018050f7836 */ /* 0x040fe20000000000 */
[----:B------:R-:W-:Y:S01]  /*6330*/  ISETP.GT.AND P1, PT, R6, 0x8, PT ;  /* 0x000000080600780c */ /* 0x000fe20003f24270 */
[C---:B------:R-:W-:Y:S01]  /*6340*/  VIADD R19, R5.reuse, 0x4 ;  /* 0x0000000405137836 */ /* 0x040fe20000000000 */
[----:B------:R-:W-:Y:S01]  /*6350*/  HGMMA.64x128x16.F32 R24, gdesc[UR4], RZ, !UPT, gsb0 ;  /* 0x01e00000041879f0 */ /* 0x000fe2000c0008ff */
[----:B------:R-:W-:Y:S01]  /*6360*/  UIADD3 UR4, UR6, 0x2, URZ ;  /* 0x0000000206047890 */ /* 0x000fe2000fffe03f */
[C---:B------:R-:W-:Y:S01]  /*6370*/  VIADD R17, R5.reuse, 0x8 ;  /* 0x0000000805117836 */ /* 0x040fe20000000000 */
[----:B------:R-:W1:Y:S01]  /*6380*/  SHFL.IDX PT, R12, R16, R12, 0x1f ;  /* 0x00001f0c100c7589 */ /* 0x000e6200000e0000 */
[----:B------:R-:W-:Y:S01]  /*6390*/  VIADD R20, R5, 0x1c ;  /* 0x0000001c05147836 */ /* 0x000fe20000000000 */
[----:B------:R-:W-:Y:S01]  /*63a0*/  FSEL R101, R101, -INF , P2 ;  /* 0xff80000065657808 */ /* 0x000fe20001000000 */
[----:B------:R-:W-:Y:S01]  /*63b0*/  ULDC UR12, c[0x0][0x744] ;  /* 0x0001d100000c7ab9 */ /* 0x000fe20000000800 */
[----:B------:R-:W2:Y:S01]  /*63c0*/  SHFL.IDX PT, R13, R16, R13, 0x1f ;  /* 0x00001f0d100d7589 */ /* 0x000ea200000e0000 */
[----:B------:R-:W-:Y:S01]  /*63d0*/  UMOV UR10, UR4 ;  /* 0x00000004000a7c82 */ /* 0x000fe20008000000 */
[----:B------:R-:W-:Y:S01]  /*63e0*/  UIADD3 UR4, UR6, 0x4, URZ ;  /* 0x0000000406047890 */ /* 0x000fe2000fffe03f */
[----:B------:R-:W-:Y:S01]  /*63f0*/  FSEL R93, R93, -INF , P2 ;  /* 0xff8000005d5d7808 */ /* 0x000fe20001000000 */
[----:B------:R-:W3:Y:S01]  /*6400*/  SHFL.IDX PT, R14, R16, R14, 0x1f ;  /* 0x00001f0e100e7589 */ /* 0x000ee200000e0000 */
[----:B------:R-:W-:Y:S01]  /*6410*/  FSEL R96, R96, -INF , P2 ;  /* 0xff80000060607808 */ /* 0x000fe20001000000 */
[----:B------:R-:W-:Y:S01]  /*6420*/  UIADD3 UR6, UR6, 0x6, URZ ;  /* 0x0000000606067890 */ /* 0x000fe2000fffe03f */
[----:B------:R-:W-:Y:S01]  /*6430*/  FSEL R104, R104, -INF , P2 ;  /* 0xff80000068687808 */ /* 0x000fe20001000000 */
[----:B------:R-:W-:Y:S01]  /*6440*/  SHFL.IDX PT, R15, R16, R15, 0x1f ;  /* 0x00001f0f100f7589 */ /* 0x000fe200000e0000 */
[----:B------:R-:W-:Y:S01]  /*6450*/  FSEL R98, R98, -INF , P1 ;  /* 0xff80000062627808 */ /* 0x000fe20000800000 */
[----:B------:R-:W-:Y:S01]  /*6460*/  UMOV UR7, 0x40000040 ;  /* 0x4000004000077882 */ /* 0x000fe20000000000 */
[----:B------:R-:W-:Y:S01]  /*6470*/  FSEL R103, R103, -INF , P1 ;  /* 0xff80000067677808 */ /* 0x000fe20000800000 */
[----:B------:R-:W-:Y:S01]  /*6480*/  SHFL.IDX PT, R22, R231, R17, 0x1f ;  /* 0x00001f11e7167589 */ /* 0x000fe200000e0000 */
[----:B------:R-:W-:Y:S01]  /*6490*/  FSEL R106, R106, -INF , P1 ;  /* 0xff8000006a6a7808 */ /* 0x000fe20000800000 */
[----:B------:R-:W-:Y:S01]  /*64a0*/  IMAD R220, R0, 0x400, R220 ;  /* 0x0000040000dc7824 */ /* 0x000fe200078e02dc */
[----:B------:R-:W-:-:S02]  /*64b0*/  FSEL R222, R88, -INF , P2 ;  /* 0xff80000058de7808 */ /* 0x000fc40001000000 */
[----:B------:R-:W-:Y:S02]  /*64c0*/  FSEL R230, R92, -INF , P2 ;  /* 0xff8000005ce67808 */ /* 0x000fe40001000000 */
[----:B------:R-:W-:Y:S01]  /*64d0*/  FSEL R90, R90, -INF , P1 ;  /* 0xff8000005a5a7808 */ /* 0x000fe20000800000 */
[----:B-1----:R-:W-:Y:S01]  /*64e0*/  FFMA.FTZ R93, R93, UR12, -R12 ;  /* 0x0000000c5d5d7c23 */ /* 0x002fe2000801080c */
[----:B------:R-:W-:Y:S01]  /*64f0*/  FSEL R94, R94, -INF , P1 ;  /* 0xff8000005e5e7808 */ /* 0x000fe20000800000 */
[----:B------:R-:W-:Y:S01]  /*6500*/  FFMA.FTZ R222, R222, UR12, -R9 ;  /* 0x0000000cdede7c23 */ /* 0x000fe20008010809 */
[----:B------:R-:W-:Y:S01]  /*6510*/  FSEL R97, R97, -INF , P2 ;  /* 0xff80000061617808 */ /* 0x000fe20001000000 */
[--C-:B--2---:R-:W-:Y:S01]  /*6520*/  FFMA.FTZ R96, R96, UR12, -R13.reuse ;  /* 0x0000000c60607c23 */ /* 0x104fe2000801080d */
[----:B------:R-:W-:Y:S01]  /*6530*/  FFMA.FTZ R13, R98, UR12, -R13 ;  /* 0x0000000c620d7c23 */ /* 0x000fe2000801080d */
[----:B------:R1:W-:Y:S01]  /*6540*/  MUFU.EX2 R227, R93 ;  /* 0x0000005d00e37308 */ /* 0x0003e20000000800 */
[----:B----4-:R-:W2:Y:S01]  /*6550*/  SHFL.IDX PT, R98, R223, R5, 0x1f ;  /* 0x00001f05df627589 */ /* 0x010ea200000e0000 */
[----:B------:R-:W-:Y:S01]  /*6560*/  FFMA.FTZ R9, R90, UR12, -R9 ;  /* 0x0000000c5a097c23 */ /* 0x000fe20008010809 */
[----:B---3--:R-:W-:Y:S01]  /*6570*/  FFMA.FTZ R97, R97, UR12, -R14 ;  /* 0x0000000c61617c23 */ /* 0x008fe2000801080e */
[----:B------:R-:W-:-:S02]  /*6580*/  FSEL R120, R120, -INF , P2 ;  /* 0xff80000078787808 */ /* 0x000fc40001000000 */
[----:B------:R-:W-:Y:S02]  /*6590*/  FSEL R95, R95, -INF , P1 ;  /* 0xff8000005f5f7808 */ /* 0x000fe40000800000 */
[----:B------:R2:W-:Y:S01]  /*65a0*/  MUFU.EX2 R226, R97 ;  /* 0x0000006100e27308 */ /* 0x0005e20000000800 */
[----:B-1----:R-:W-:Y:S01]  /*65b0*/  VIADD R93, R5, 0x1c ;  /* 0x0000001c055d7836 */ /* 0x002fe20000000000 */
[----:B------:R-:W-:Y:S01]  /*65c0*/  FSEL R117, R117, -INF , P2 ;  /* 0xff80000075757808 */ /* 0x000fe20001000000 */
[----:B------:R-:W-:Y:S01]  /*65d0*/  FFMA.FTZ R12, R95, UR12, -R12 ;  /* 0x0000000c5f0c7c23 */ /* 0x000fe2000801080c */
[----:B------:R-:W-:Y:S02]  /*65e0*/  FSEL R116, R116, -INF , P2 ;  /* 0xff80000074747808 */ /* 0x000fe40001000000 */
[----:B------:R-:W-:Y:S02]  /*65f0*/  FSEL R118, R118, -INF , P1 ;  /* 0xff80000076767808 */ /* 0x000fe40000800000 */
[----:B------:R-:W-:Y:S01]  /*6600*/  FSEL R147, R147, -INF , P1 ;  /* 0xff80000093937808 */ /* 0x000fe20000800000 */
[----:B------:R-:W-:Y:S01]  /*6610*/  MUFU.EX2 R229, R96 ;  /* 0x0000006000e57308 */ /* 0x000fe20000000800 */
[----:B------:R-:W-:-:S02]  /*6620*/  R2UR UR5, R233 ;  /* 0x00000000e90572ca */ /* 0x000fc400000e0000 */
[----:B------:R-:W-:Y:S02]  /*6630*/  FSEL R89, R89, -INF , P2 ;  /* 0xff80000059597808 */ /* 0x000fe40001000000 */
[----:B------:R-:W-:Y:S02]  /*6640*/  FSEL R91, R91, -INF , P1 ;  /* 0xff8000005b5b7808 */ /* 0x000fe40000800000 */
[----:B------:R-:W-:Y:S01]  /*6650*/  FSEL R100, R100, -INF , P2 ;  /* 0xff80000064647808 */ /* 0x000fe20001000000 */
[----:B--2---:R-:W-:Y:S01]  /*6660*/  FFMA.FTZ R97, R120, UR12, -R98 ;  /* 0x0000000c78617c23 */ /* 0x004fe20008010862 */
[----:B------:R-:W-:Y:S01]  /*6670*/  FSEL R120, R144, -INF , P2 ;  /* 0xff80000090787808 */ /* 0x000fe20001000000 */
[----:B------:R-:W-:Y:S01]  /*6680*/  VIADD R144, R5, 0x14 ;  /* 0x0000001405907836 */ /* 0x000fe20000000000 */
[----:B------:R-:W-:Y:S01]  /*6690*/  FSEL R113, R113, -INF , P2 ;  /* 0xff80000071717808 */ /* 0x000fe20001000000 */
[----:B------:R-:W-:Y:S01]  /*66a0*/  FFMA.FTZ R100, R100, UR12, -R15 ;  /* 0x0000000c64647c23 */ /* 0x000fe2000801080f */
[----:B------:R-:W-:Y:S01]  /*66b0*/  FSEL R108, R108, -INF , P2 ;  /* 0xff8000006c6c7808 */ /* 0x000fe20001000000 */
[----:B------:R-:W1:Y:S01]  /*66c0*/  MUFU.EX2 R9, R9 ;  /* 0x0000000900097308 */ /* 0x000e620000000800 */
[----:B------:R-:W-:-:S02]  /*66d0*/  FSEL R110, R110, -INF , P1 ;  /* 0xff8000006e6e7808 */ /* 0x000fc40000800000 */
[----:B------:R-:W-:Y:S01]  /*66e0*/  FSEL R112, R112, -INF , P2 ;  /* 0xff80000070707808 */ /* 0x000fe20001000000 */
[--C-:B------:R-:W-:Y:S01]  /*66f0*/  FFMA.FTZ R21, R108, UR12, -R22.reuse ;  /* 0x0000000c6c157c23 */ /* 0x100fe20008010816 */
[----:B------:R-:W-:Y:S01]  /*6700*/  FSEL R114, R114, -INF , P1 ;  /* 0xff80000072727808 */ /* 0x000fe20000800000 */
[----:B------:R-:W-:Y:S01]  /*6710*/  FFMA.FTZ R22, R110, UR12, -R22 ;  /* 0x0000000c6e167c23 */ /* 0x000fe20008010816 */
[----:B------:R-:W-:Y:S01]  /*6720*/  FSEL R102, R102, -INF , P1 ;  /* 0xff80000066667808 */ /* 0x000fe20000800000 */
[----:B------:R-:W-:Y:S01]  /*6730*/  MUFU.EX2 R228, R100 ;  /* 0x0000006400e47308 */ /* 0x000fe20000000800 */
[----:B------:R-:W-:Y:S02]  /*6740*/  FSEL R109, R109, -INF , P2 ;  /* 0xff8000006d6d7808 */ /* 0x000fe40001000000 */
[----:B------:R-:W-:Y:S01]  /*6750*/  FSEL R99, R99, -INF , P1 ;  /* 0xff80000063637808 */ /* 0x000fe20000800000 */
[----:B------:R-:W-:Y:S01]  /*6760*/  FFMA.FTZ R15, R102, UR12, -R15 ;  /* 0x0000000c660f7c23 */ /* 0x000fe2000801080f */
[----:B------:R-:W-:-:S02]  /*6770*/  FSEL R119, R119, -INF , P1 ;  /* 0xff80000077777808 */ /* 0x000fc40000800000 */
[----:B------:R-:W-:Y:S01]  /*6780*/  FSEL R105, R105, -INF , P2 ;  /* 0xff80000069697808 */ /* 0x000fe20001000000 */
[----:B------:R-:W-:Y:S01]  /*6790*/  FFMA.FTZ R14, R99, UR12, -R14 ;  /* 0x0000000c630e7c23 */ /* 0x000fe2000801080e */
        /* <DEDUP_REMOVED lines=8> */
[----:B------:R-:W-:Y:S02]  /*6820*/  FSEL R126, R126, -INF , P1 ;  /* 0xff8000007e7e7808 */ /* 0x000fe40000800000 */
[----:B------:R-:W-:Y:S02]  /*6830*/  FSEL R130, R130, -INF , P1 ;  /* 0xff80000082827808 */ /* 0x000fe40000800000 */
[----:B------:R-:W-:Y:S01]  /*6840*/  FSEL R135, R135, -INF , P1 ;  /* 0xff80000087877808 */ /* 0x000fe20000800000 */
[----:B------:R-:W-:Y:S01]  /*6850*/  MUFU.EX2 R222, R222 ;  /* 0x000000de00de7308 */ /* 0x000fe20000000800 */
[----:B------:R-:W-:Y:S02]  /*6860*/  FSEL R122, R122, -INF , P1 ;  /* 0xff8000007a7a7808 */ /* 0x000fe40000800000 */
[----:B------:R-:W-:Y:S02]  /*6870*/  FSEL R139, R139, -INF , P1 ;  /* 0xff8000008b8b7808 */ /* 0x000fe40000800000 */
[----:B------:R-:W-:Y:S01]  /*6880*/  FSEL R138, R138, -INF , P1 ;  /* 0xff8000008a8a7808 */ /* 0x000fe20000800000 */
[----:B------:R-:W-:Y:S01]  /*6890*/  FFMA.FTZ R98, R122, UR12, -R98 ;  /* 0x0000000c7a627c23 */ /* 0x000fe20008010862 */
[----:B------:R-:W-:Y:S01]  /*68a0*/  FSEL R122, R141, -INF , P2 ;  /* 0xff8000008d7a7808 */ /* 0x000fe20001000000 */
[----:B------:R-:W-:Y:S01]  /*68b0*/  MUFU.EX2 R13, R13 ;  /* 0x0000000d000d7308 */ /* 0x000fe20000000800 */
[----:B------:R-:W-:-:S02]  /*68c0*/  FSEL R143, R143, -INF , P1 ;  /* 0xff8000008f8f7808 */ /* 0x000fc40000800000 */
[----:B------:R-:W-:Y:S02]  /*68d0*/  FSEL R142, R142, -INF , P1 ;  /* 0xff8000008e8e7808 */ /* 0x000fe40000800000 */
[----:B------:R-:W-:Y:S02]  /*68e0*/  FSEL R115, R115, -INF , P1 ;  /* 0xff80000073737808 */ /* 0x000fe40000800000 */
[----:B------:R-:W-:Y:S01]  /*68f0*/  FSEL R146, R146, -INF , P1 ;  /* 0xff80000092927808 */ /* 0x000fe20000800000 */
[----:B------:R-:W-:Y:S01]  /*6900*/  MUFU.EX2 R14, R14 ;  /* 0x0000000e000e7308 */ /* 0x000fe20000000800 */
[----:B------:R-:W-:-:S07]  /*6910*/  FSEL R150, R150, -INF , P1 ;  /* 0xff80000096967808 */ /* 0x000fce0000800000 */
[----:B------:R-:W-:Y:S08]  /*6920*/  MUFU.EX2 R97, R97 ;  /* 0x0000006100617308 */ /* 0x000ff00000000800 */
[----:B------:R-:W-:Y:S01]  /*6930*/  MUFU.EX2 R98, R98 ;  /* 0x0000006200627308 */ /* 0x000fe20000000800 */
[----:B------:R-:W-:Y:S02]  /*6940*/  WARPGROUP.DEPBAR.LE gsb0, 0x0 ;  /* 0x00008000000079c5 */ /* 0x000fe40000010000 */
[----:B------:R-:W-:-:S05]  /*6950*/  WARPGROUP.ARRIVE ;  /* 0x00000000000079c5 */ /* 0x000fca0000000000 */
[----:B------:R-:W-:Y:S08]  /*6960*/  MUFU.EX2 R21, R21 ;  /* 0x0000001500157308 */ /* 0x000ff00000000800 */
[----:B------:R-:W-:Y:S01]  /*6970*/  MUFU.EX2 R22, R22 ;  /* 0x0000001600167308 */ /* 0x000fe20000000800 */
[----:B-----5:R-:W-:Y:S02]  /*6980*/  R2UR UR8, R10 ;  /* 0x000000000a0872ca */ /* 0x020fe400000e0000 */
[----:B------:R-:W-:Y:S01]  /*6990*/  R2UR UR9, R11 ;  /* 0x000000000b0972ca */ /* 0x000fe200000e0000 */
[----:B------:R-:W2:Y:S04]  /*69a0*/  SHFL.IDX PT, R10, R16, R19, 0x1f ;  /* 0x00001f13100a7589 */ /* 0x000ea800000e0000 */
[----:B------:R3:W4:Y:S04]  /*69b0*/  SHFL.IDX PT, R11, R16, R17, 0x1f ;  /* 0x00001f11100b7589 */ /* 0x00072800000e0000 */
[----:B------:R-:W5:Y:S04]  /*69c0*/  SHFL.IDX PT, R16, R16, R20, 0x1f ;  /* 0x00001f1410107589 */ /* 0x000f6800000e0000 */
[----:B------:R-:W-:Y:S01]  /*69d0*/  HGMMA.64x128x16.F32 R24, gdesc[UR8], R24, gsb0 ;  /* 0x01e00000081879f0 */ /* 0x000fe20008000818 */
[----:B------:R-:W-:Y:S01]  /*69e0*/  R2UR UR8, R234 ;  /* 0x00000000ea0872ca */ /* 0x000fe200000e0000 */
[----:B------:R-:W-:Y:S01]  /*69f0*/  UMOV UR10, UR4 ;  /* 0x00000004000a7c82 */ /* 0x000fe20008000000 */
[----:B------:R-:W-:Y:S01]  /*6a00*/  R2UR UR9, R235 ;  /* 0x00000000eb0972ca */ /* 0x000fe200000e0000 */
[----:B------:R-:W-:Y:S01]  /*6a10*/  UMOV UR11, 0x40000040 ;  /* 0x40000040000b7882 */ /* 0x000fe20000000000 */
[--C-:B---3--:R-:W-:Y:S01]  /*6a20*/  FFMA.FTZ R17, R104, UR12, -R18.reuse ;  /* 0x0000000c68117c23 */ /* 0x108fe20008010812 */
[----:B------:R-:W-:Y:S01]  /*6a30*/  FFMA.FTZ R18, R106, UR12, -R18 ;  /* 0x0000000c6a127c23 */ /* 0x000fe20008010812 */
[C---:B------:R-:W-:Y:S01]  /*6a40*/  VIADD R106, R5.reuse, 0x10 ;  /* 0x00000010056a7836 */ /* 0x040fe20000000000 */
[----:B------:R-:W3:Y:S01]  /*6a50*/  SHFL.IDX PT, R20, R231, R19, 0x1f ;  /* 0x00001f13e7147589 */ /* 0x000ee200000e0000 */
[----:B------:R-:W-:Y:S01]  /*6a60*/  VIADD R104, R5, 0x18 ;  /* 0x0000001805687836 */ /* 0x000fe20000000000 */
[----:B------:R-:W-:Y:S01]  /*6a70*/  R2UR UR4, R232 ;  /* 0x00000000e80472ca */ /* 0x000fe200000e0000 */
[----:B------:R-:W-:Y:S01]  /*6a80*/  MUFU.EX2 R17, R17 ;  /* 0x0000001100117308 */ /* 0x000fe20000000800 */
[----:B------:R-:W1:Y:S01]  /*6a90*/  SHFL.IDX PT, R90, R231, R106, 0x1f ;  /* 0x00001f6ae75a7589 */ /* 0x000e6200000e0000 */
[--C-:B--2---:R-:W-:Y:S01]  /*6aa0*/  FFMA.FTZ R89, R89, UR12, -R10.reuse ;  /* 0x0000000c59597c23 */ /* 0x104fe2000801080a */
[----:B------:R-:W-:Y:S01]  /*6ab0*/  FFMA.FTZ R10, R91, UR12, -R10 ;  /* 0x0000000c5b0a7c23 */ /* 0x000fe2000801080a */
[--C-:B----4-:R-:W-:Y:S01]  /*6ac0*/  FFMA.FTZ R230, R230, UR12, -R11.reuse ;  /* 0x0000000ce6e67c23 */ /* 0x110fe2000801080b */
[----:B------:R-:W-:Y:S01]  /*6ad0*/  FFMA.FTZ R11, R94, UR12, -R11 ;  /* 0x0000000c5e0b7c23 */ /* 0x000fe2000801080b */
[----:B------:R-:W-:Y:S02]  /*6ae0*/  SHFL.IDX PT, R110, R223, R104, 0x1f ;  /* 0x00001f68df6e7589 */ /* 0x000fe400000e0000 */
[----:B------:R-:W-:Y:S01]  /*6af0*/  MUFU.EX2 R224, R89 ;  /* 0x0000005900e07308 */ /* 0x000fe20000000800 */
[--C-:B-----5:R-:W-:Y:S01]  /*6b00*/  FFMA.FTZ R101, R101, UR12, -R16.reuse ;  /* 0x0000000c65657c23 */ /* 0x120fe20008010810 */
[----:B------:R-:W-:Y:S01]  /*6b10*/  FFMA.FTZ R16, R103, UR12, -R16 ;  /* 0x0000000c67107c23 */ /* 0x000fe20008010810 */
[----:B------:R-:W-:Y:S01]  /*6b20*/  VIADD R103, R5, 0xc ;  /* 0x0000000c05677836 */ /* 0x000fe20000000000 */
[----:B------:R2:W-:Y:S04]  /*6b30*/  SHFL.IDX PT, R94, R231, R104, 0x1f ;  /* 0x00001f68e75e7589 */ /* 0x0005e800000e0000 */
[----:B------:R4:W-:Y:S01]  /*6b40*/  MUFU.EX2 R225, R101 ;  /* 0x0000006500e17308 */ /* 0x0009e20000000800 */
[----:B------:R-:W5:Y:S04]  /*6b50*/  SHFL.IDX PT, R88, R231, R103, 0x1f ;  /* 0x00001f67e7587589 */ /* 0x000f6800000e0000 */
[----:B------:R-:W5:Y:S01]  /*6b60*/  SHFL.IDX PT, R103, R223, R103, 0x1f ;  /* 0x00001f67df677589 */ /* 0x000f6200000e0000 */
[----:B--2---:R-:W-:Y:S01]  /*6b70*/  FSEL R104, R127, -INF , P1 ;  /* 0xff8000007f687808 */ /* 0x004fe20000800000 */
[--C-:B---3--:R-:W-:Y:S01]  /*6b80*/  FFMA.FTZ R19, R105, UR12, -R20.reuse ;  /* 0x0000000c69137c23 */ /* 0x108fe20008010814 */
[----:B------:R-:W-:Y:S01]  /*6b90*/  FFMA.FTZ R20, R107, UR12, -R20 ;  /* 0x0000000c6b147c23 */ /* 0x000fe20008010814 */
[----:B----4-:R-:W-:-:S02]  /*6ba0*/  VIADD R101, R5, 0x14 ;  /* 0x0000001405657836 */ /* 0x010fc40000000000 */
[--C-:B-1----:R-:W-:Y:S01]  /*6bb0*/  FFMA.FTZ R89, R112, UR12, -R90.reuse ;  /* 0x0000000c70597c23 */ /* 0x102fe2000801085a */
[----:B------:R-:W-:Y:S01]  /*6bc0*/  FFMA.FTZ R90, R114, UR12, -R90 ;  /* 0x0000000c725a7c23 */ /* 0x000fe2000801085a */
[----:B------:R-:W-:Y:S01]  /*6bd0*/  VIADD R114, R5, 0x8 ;  /* 0x0000000805727836 */ /* 0x000fe20000000000 */
[----:B------:R-:W-:Y:S01]  /*6be0*/  SHFL.IDX PT, R106, R223, R106, 0x1f ;  /* 0x00001f6adf6a7589 */ /* 0x000fe200000e0000 */
[----:B------:R-:W-:Y:S01]  /*6bf0*/  FSEL R107, R129, -INF , P2 ;  /* 0xff800000816b7808 */ /* 0x000fe20001000000 */
[----:B------:R-:W-:Y:S01]  /*6c00*/  MUFU.EX2 R10, R10 ;  /* 0x0000000a000a7308 */ /* 0x000fe20000000800 */
[----:B------:R-:W-:Y:S01]  /*6c10*/  FSEL R105, R128, -INF , P2 ;  /* 0xff80000080697808 */ /* 0x000fe20001000000 */
[----:B------:R-:W1:Y:S04]  /*6c20*/  SHFL.IDX PT, R92, R231, R101, 0x1f ;  /* 0x00001f65e75c7589 */ /* 0x000e6800000e0000 */
[----:B------:R2:W3:Y:S02]  /*6c30*/  SHFL.IDX PT, R231, R231, R93, 0x1f ;  /* 0x00001f5de7e77589 */ /* 0x0004e400000e0000 */
[----:B------:R-:W4:Y:S02]  /*6c40*/  MUFU.EX2 R11, R11 ;  /* 0x0000000b000b7308 */ /* 0x000f240000000800 */
[----:B------:R2:W4:Y:S01]  /*6c50*/  SHFL.IDX PT, R108, R223, R101, 0x1f ;  /* 0x00001f65df6c7589 */ /* 0x00052200000e0000 */
[--C-:B-----5:R-:W-:Y:S01]  /*6c60*/  FFMA.FTZ R23, R109, UR12, -R88.reuse ;  /* 0x0000000c6d177c23 */ /* 0x120fe20008010858 */
[----:B------:R-:W-:Y:S01]  /*6c70*/  FSEL R109, R125, -INF , P2 ;  /* 0xff8000007d6d7808 */ /* 0x000fe20001000000 */
[----:B------:R-:W-:Y:S01]  /*6c80*/  FFMA.FTZ R88, R111, UR12, -R88 ;  /* 0x0000000c6f587c23 */ /* 0x000fe20008010858 */
[----:B------:R-:W5:Y:S01]  /*6c90*/  SHFL.IDX PT, R102, R223, R114, 0x1f ;  /* 0x00001f72df667589 */ /* 0x000f6200000e0000 */
[--C-:B------:R-:W-:Y:S01]  /*6ca0*/  FFMA.FTZ R104, R104, UR12, -R103.reuse ;  /* 0x0000000c68687c23 */ /* 0x100fe20008010867 */
[--C-:B--2---:R-:W-:Y:S01]  /*6cb0*/  FFMA.FTZ R93, R116, UR12, -R94.reuse ;  /* 0x0000000c745d7c23 */ /* 0x104fe2000801085e */
[----:B------:R-:W-:Y:S01]  /*6cc0*/  FFMA.FTZ R94, R118, UR12, -R94 ;  /* 0x0000000c765e7c23 */ /* 0x000fe2000801085e */
[----:B------:R-:W-:Y:S01]  /*6cd0*/  FSEL R118, R145, -INF , P2 ;  /* 0xff80000091767808 */ /* 0x000fe20001000000 */
[----:B------:R-:W-:Y:S01]  /*6ce0*/  FFMA.FTZ R109, R109, UR12, -R103 ;  /* 0x0000000c6d6d7c23 */ /* 0x000fe20008010867 */
[----:B------:R-:W-:Y:S01]  /*6cf0*/  FSEL R101, R124, -INF , P2 ;  /* 0xff8000007c657808 */ /* 0x000fe20001000000 */
[C---:B------:R-:W-:Y:S01]  /*6d00*/  VIADD R145, R5.reuse, 0x10 ;  /* 0x0000001005917836 */ /* 0x040fe20000000000 */
[----:B------:R-:W-:Y:S01]  /*6d10*/  FSEL R116, R148, -INF , P2 ;  /* 0xff80000094747808 */ /* 0x000fe20001000000 */
[----:B------:R2:W-:Y:S01]  /*6d20*/  MUFU.EX2 R103, R109 ;  /* 0x0000006d00677308 */ /* 0x0005e20000000800 */
[----:B------:R-:W-:Y:S01]  /*6d30*/  VIADD R148, R5, 0xc ;  /* 0x0000000c05947836 */ /* 0x000fe20000000000 */
[----:B------:R-:W-:Y:S01]  /*6d40*/  FSEL R111, R133, -INF , P2 ;  /* 0xff800000856f7808 */ /* 0x000fe20001000000 */
[----:B-1----:R-:W-:Y:S01]  /*6d50*/  FFMA.FTZ R91, R113, UR12, -R92 ;  /* 0x0000000c715b7c23 */ /* 0x002fe2000801085c */
[----:B------:R-:W-:-:S02]  /*6d60*/  VIADD R113, R5, 0x4 ;  /* 0x0000000405717836 */ /* 0x000fc40000000000 */
[----:B------:R-:W-:Y:S01]  /*6d70*/  FFMA.FTZ R105, R105, UR12, -R106 ;  /* 0x0000000c69697c23 */ /* 0x000fe2000801086a */
[----:B------:R-:W1:Y:S01]  /*6d80*/  SHFL.IDX PT, R121, R219, R148, 0x1f ;  /* 0x00001f94db797589 */ /* 0x000e6200000e0000 */
[--C-:B---3--:R-:W-:Y:S01]  /*6d90*/  FFMA.FTZ R95, R117, UR12, -R231.reuse ;  /* 0x0000000c755f7c23 */ /* 0x108fe200080108e7 */
[----:B------:R-:W-:Y:S01]  /*6da0*/  FFMA.FTZ R96, R119, UR12, -R231 ;  /* 0x0000000c77607c23 */ /* 0x000fe200080108e7 */
[----:B--2---:R-:W-:Y:S01]  /*6db0*/  FSEL R109, R132, -INF , P2 ;  /* 0xff800000846d7808 */ /* 0x004fe20001000000 */
[----:B------:R-:W2:Y:S01]  /*6dc0*/  SHFL.IDX PT, R117, R219, R144, 0x1f ;  /* 0x00001f90db757589 */ /* 0x000ea200000e0000 */
[----:B------:R-:W-:Y:S02]  /*6dd0*/  VIADD R231, R5, 0x1c ;  /* 0x0000001c05e77836 */ /* 0x000fe40000000000 */
[--C-:B----4-:R-:W-:Y:S01]  /*6de0*/  FFMA.FTZ R107, R107, UR12, -R108.reuse ;  /* 0x0000000c6b6b7c23 */ /* 0x110fe2000801086c */
[----:B------:R-:W-:Y:S01]  /*6df0*/  FFMA.FTZ R108, R131, UR12, -R108 ;  /* 0x0000000c836c7c23 */ /* 0x000fe2000801086c */
[----:B------:R-:W3:Y:S01]  /*6e00*/  SHFL.IDX PT, R100, R223, R113, 0x1f ;  /* 0x00001f71df647589 */ /* 0x000ee200000e0000 */
[--C-:B------:R-:W-:Y:S01]  /*6e10*/  FFMA.FTZ R109, R109, UR12, -R110.reuse ;  /* 0x0000000c6d6d7c23 */ /* 0x100fe2000801086e */
[----:B------:R-:W-:Y:S01]  /*6e20*/  FFMA.FTZ R110, R134, UR12, -R110 ;  /* 0x0000000c866e7c23 */ /* 0x000fe2000801086e */
[--C-:B-----5:R-:W-:Y:S01]  /*6e30*/  FFMA.FTZ R101, R101, UR12, -R102.reuse ;  /* 0x0000000c65657c23 */ /* 0x120fe20008010866 */
[----:B------:R4:W5:Y:S01]  /*6e40*/  SHFL.IDX PT, R112, R223, R231, 0x1f ;  /* 0x00001fe7df707589 */ /* 0x00096200000e0000 */
[----:B------:R-:W-:Y:S01]  /*6e50*/  FFMA.FTZ R102, R126, UR12, -R102 ;  /* 0x0000000c7e667c23 */ /* 0x000fe20008010866 */
[----:B------:R-:W-:Y:S01]  /*6e60*/  FFMA.FTZ R106, R130, UR12, -R106 ;  /* 0x0000000c826a7c23 */ /* 0x000fe2000801086a */
[----:B------:R-:W-:Y:S01]  /*6e70*/  FSEL R130, R136, -INF , P2 ;  /* 0xff80000088827808 */ /* 0x000fe20001000000 */
[----:B------:R2:W-:Y:S01]  /*6e80*/  SHFL.IDX PT, R134, R219, R113, 0x1f ;  /* 0x00001f71db867589 */ /* 0x0005e200000e0000 */
[----:B------:R-:W-:Y:S01]  /*6e90*/  FSEL R125, R140, -INF , P2 ;  /* 0xff8000008c7d7808 */ /* 0x000fe20001000000 */
[----:B------:R-:W-:Y:S01]  /*6ea0*/  FFMA.FTZ R92, R115, UR12, -R92 ;  /* 0x0000000c735c7c23 */ /* 0x000fe2000801085c */
[----:B------:R-:W5:Y:S01]  /*6eb0*/  MUFU.EX2 R107, R107 ;  /* 0x0000006b006b7308 */ /* 0x000f620000000800 */
[----:B------:R-:W5:Y:S01]  /*6ec0*/  SHFL.IDX PT, R131, R219, R5, 0x1f ;  /* 0x00001f05db837589 */ /* 0x000f6200000e0000 */
[----:B----4-:R-:W-:-:S02]  /*6ed0*/  VIADD R223, R5, 0x18 ;  /* 0x0000001805df7836 */ /* 0x010fc40000000000 */
[--C-:B-1----:R-:W-:Y:S01]  /*6ee0*/  FFMA.FTZ R122, R122, UR12, -R121.reuse ;  /* 0x0000000c7a7a7c23 */ /* 0x102fe20008010879 */
[----:B------:R-:W-:Y:S01]  /*6ef0*/  FFMA.FTZ R121, R143, UR12, -R121 ;  /* 0x0000000c8f797c23 */ /* 0x000fe20008010879 */
[----:B--2---:R-:W-:Y:S01]  /*6f00*/  FSEL R113, R151, -INF , P1 ;  /* 0xff80000097717808 */ /* 0x004fe20000800000 */
[----:B------:R-:W-:Y:S02]  /*6f10*/  VIADD R151, R5, 0x4 ;  /* 0x0000000405977836 */ /* 0x000fe40000000000 */
[--C-:B------:R-:W-:Y:S01]  /*6f20*/  FFMA.FTZ R118, R118, UR12, -R117.reuse ;  /* 0x0000000c76767c23 */ /* 0x100fe20008010875 */
[----:B------:R-:W-:Y:S01]  /*6f30*/  FFMA.FTZ R117, R147, UR12, -R117 ;  /* 0x0000000c93757c23 */ /* 0x000fe20008010875 */
[----:B------:R-:W1:Y:S01]  /*6f40*/  SHFL.IDX PT, R119, R219, R145, 0x1f ;  /* 0x00001f91db777589 */ /* 0x000e6200000e0000 */
[----:B------:R-:W2:Y:S01]  /*6f50*/  MUFU.EX2 R230, R230 ;  /* 0x000000e600e67308 */ /* 0x000ea20000000800 */
[--C-:B---3--:R-:W-:Y:S01]  /*6f60*/  FFMA.FTZ R99, R99, UR12, -R100.reuse ;  /* 0x0000000c63637c23 */ /* 0x108fe20008010864 */
[----:B------:R-:W-:Y:S01]  /*6f70*/  FFMA.FTZ R100, R123, UR12, -R100 ;  /* 0x0000000c7b647c23 */ /* 0x000fe20008010864 */
[----:B------:R-:W3:Y:S01]  /*6f80*/  LDL R147, [R1+0x28] ;  /* 0x0000280001937983 */ /* 0x000ee20000100800 */
[--C-:B-----5:R-:W-:Y:S01]  /*6f90*/  FFMA.FTZ R111, R111, UR12, -R112.reuse ;  /* 0x0000000c6f6f7c23 */ /* 0x120fe20008010870 */
[----:B------:R-:W-:-:S02]  /*6fa0*/  FFMA.FTZ R112, R135, UR12, -R112 ;  /* 0x0000000c87707c23 */ /* 0x000fc40008010870 */
[----:B------:R4:W5:Y:S01]  /*6fb0*/  SHFL.IDX PT, R123, R219, R114, 0x1f ;  /* 0x00001f72db7b7589 */ /* 0x00096200000e0000 */
[----:B------:R-:W-:Y:S01]  /*6fc0*/  FSEL R135, R137, -INF , P2 ;  /* 0xff80000089877808 */ /* 0x000fe20001000000 */
[----:B------:R-:W2:Y:S02]  /*6fd0*/  MUFU.EX2 R106, R106 ;  /* 0x0000006a006a7308 */ /* 0x000ea40000000800 */
[----:B------:R-:W2:Y:S01]  /*6fe0*/  SHFL.IDX PT, R115, R219, R223, 0x1f ;  /* 0x00001fdfdb737589 */ /* 0x000ea200000e0000 */
[--C-:B------:R-:W-:Y:S01]  /*6ff0*/  FFMA.FTZ R130, R130, UR12, -R131.reuse ;  /* 0x0000000c82827c23 */ /* 0x100fe20008010883 */
[--C-:B------:R-:W-:Y:S01]  /*7000*/  FFMA.FTZ R135, R135, UR12, -R134.reuse ;  /* 0x0000000c87877c23 */ /* 0x100fe20008010886 */
[----:B------:R-:W-:Y:S01]  /*7010*/  FFMA.FTZ R134, R139, UR12, -R134 ;  /* 0x0000000c8b867c23 */ /* 0x000fe20008010886 */
[----:B------:R-:W-:Y:S01]  /*7020*/  FFMA.FTZ R131, R138, UR12, -R131 ;  /* 0x0000000c8a837c23 */ /* 0x000fe20008010883 */
[----:B----4-:R-:W-:Y:S01]  /*7030*/  FSEL R114, R149, -INF , P2 ;  /* 0xff80000095727808 */ /* 0x010fe20001000000 */
[----:B------:R-:W-:Y:S01]  /*7040*/  VIADD R149, R5, 0x8 ;  /* 0x0000000805957836 */ /* 0x000fe20000000000 */
[----:B------:R-:W4:Y:S01]  /*7050*/  SHFL.IDX PT, R219, R219, R231, 0x1f ;  /* 0x00001fe7dbdb7589 */ /* 0x000f2200000e0000 */
[----:B------:R-:W3:Y:S01]  /*7060*/  MUFU.EX2 R16, R16 ;  /* 0x0000001000107308 */ /* 0x000ee20000000800 */
[--C-:B-1----:R-:W-:Y:S01]  /*7070*/  FFMA.FTZ R120, R120, UR12, -R119.reuse ;  /* 0x0000000c78787c23 */ /* 0x102fe20008010877 */
[----:B------:R-:W-:-:S06]  /*7080*/  FFMA.FTZ R119, R146, UR12, -R119 ;  /* 0x0000000c92777c23 */ /* 0x000fcc0008010877 */
[----:B------:R-:W1:Y:S01]  /*7090*/  MUFU.EX2 R101, R101 ;  /* 0x0000006500657308 */ /* 0x000e620000000800 */
[--C-:B-----5:R-:W-:Y:S01]  /*70a0*/  FFMA.FTZ R125, R125, UR12, -R123.reuse ;  /* 0x0000000c7d7d7c23 */ /* 0x120fe2000801087b */
[----:B------:R-:W-:Y:S02]  /*70b0*/  WARPGROUP.DEPBAR.LE gsb0, 0x0 ;  /* 0x00008000000079c5 */ /* 0x000fe40000010000 */
[----:B------:R-:W-:Y:S01]  /*70c0*/  WARPGROUP.ARRIVE ;  /* 0x00000000000079c5 */ /* 0x000fe20000000000 */
[----:B------:R-:W-:-:S03]  /*70d0*/  FFMA.FTZ R123, R142, UR12, -R123 ;  /* 0x0000000c8e7b7c23 */ /* 0x000fc6000801087b */
[----:B------:R-:W5:Y:S01]  /*70e0*/  MUFU.EX2 R102, R102 ;  /* 0x0000006600667308 */ /* 0x000f620000000800 */
[--C-:B--2---:R-:W-:Y:S01]  /*70f0*/  FFMA.FTZ R116, R116, UR12, -R115.reuse ;  /* 0x0000000c74747c23 */ /* 0x104fe20008010873 */
[----:B------:R-:W-:Y:S01]  /*7100*/  FFMA.FTZ R115, R150, UR12, -R115 ;  /* 0x0000000c96737c23 */ /* 0x000fe20008010873 */
[----:B------:R-:W-:Y:S01]  /*7110*/  HGMMA.64x128x16.F32 R24, gdesc[UR8], R24, gsb0 ;  /* 0x01e00000081879f0 */ /* 0x000fe20008000818 */
[----:B----4-:R-:W-:-:S04]  /*7120*/  FFMA.FTZ R114, R114, UR12, -R219 ;  /* 0x0000000c72727c23 */ /* 0x010fc800080108db */
[----:B------:R-:W2:Y:S01]  /*7130*/  MUFU.EX2 R104, R104 ;  /* 0x0000006800687308 */ /* 0x000ea20000000800 */
[----:B------:R-:W-:-:S07]  /*7140*/  FFMA.FTZ R113, R113, UR12, -R219 ;  /* 0x0000000c71717c23 */ /* 0x000fce00080108db */
        /* <DEDUP_REMOVED lines=20> */
[----:B------:R-:W-:-:S06]  /*7290*/  R2UR UR4, R220 ;  /* 0x00000000dc0472ca */ /* 0x000fcc00000e0000 */
[----:B------:R-:W-:Y:S08]  /*72a0*/  MUFU.EX2 R95, R95 ;  /* 0x0000005f005f7308 */ /* 0x000ff00000000800 */
[----:B------:R-:W-:Y:S08]  /*72b0*/  MUFU.EX2 R96, R96 ;  /* 0x0000006000607308 */ /* 0x000ff00000000800 */
[----:B------:R-:W-:Y:S08]  /*72c0*/  MUFU.EX2 R110, R110 ;  /* 0x0000006e006e7308 */ /* 0x000ff00000000800 */
[----:B------:R-:W-:Y:S01]  /*72d0*/  MUFU.EX2 R112, R112 ;  /* 0x0000007000707308 */ /* 0x000fe20000000800 */
[----:B------:R-:W-:-:S02]  /*72e0*/  WARPGROUP.DEPBAR.LE gsb0, 0x0 ;  /* 0x00008000000079c5 */ /* 0x000fc40000010000 */
[----:B------:R-:W1:Y:S04]  /*72f0*/  LDS R221, [R221+0x400] ;  /* 0x00040000dddd7984 */ /* 0x000e680000000800 */
[----:B------:R-:W5:Y:S04]  /*7300*/  LDS R218, [R218+0x400] ;  /* 0x00040000dada7984 */ /* 0x000f680000000800 */
[----:B------:R-:W-:Y:S04]  /*7310*/  LDS R217, [R217+0x400] ;  /* 0x00040000d9d97984 */ /* 0x000fe80000000800 */
[----:B------:R-:W-:Y:S04]  /*7320*/  LDS R216, [R216+0x400] ;  /* 0x00040000d8d87984 */ /* 0x000fe80000000800 */
[----:B-1----:R-:W1:Y:S04]  /*7330*/  SHFL.IDX PT, R124, R221, R5, 0x1f ;  /* 0x00001f05dd7c7589 */ /* 0x002e6800000e0000 */
[----:B------:R-:W2:Y:S04]  /*7340*/  SHFL.IDX PT, R126, R221, R151, 0x1f ;  /* 0x00001f97dd7e7589 */ /* 0x000ea800000e0000 */
[----:B------:R-:W4:Y:S04]  /*7350*/  SHFL.IDX PT, R133, R221, R149, 0x1f ;  /* 0x00001f95dd857589 */ /* 0x000f2800000e0000 */
[----:B------:R-:W4:Y:S04]  /*7360*/  SHFL.IDX PT, R128, R221, R148, 0x1f ;  /* 0x00001f94dd807589 */ /* 0x000f2800000e0000 */
[----:B------:R-:W3:Y:S04]  /*7370*/  SHFL.IDX PT, R129, R221, R145, 0x1f ;  /* 0x00001f91dd817589 */ /* 0x000ee800000e0000 */
[----:B-----5:R-:W5:Y:S01]  /*7380*/  SHFL.IDX PT, R139, R218, R149, 0x1f ;  /* 0x00001f95da8b7589 */ /* 0x020f6200000e0000 */
[--C-:B-1----:R-:W-:Y:S01]  /*7390*/  FADD.FTZ R24, R24, -R124.reuse ;  /* 0x8000007c18187221 */ /* 0x102fe20000010000 */
[----:B------:R-:W-:-:S02]  /*73a0*/  FADD.FTZ R26, R26, -R124 ;  /* 0x8000007c1a1a7221 */ /* 0x000fc40000010000 */
[----:B------:R-:W1:Y:S01]  /*73b0*/  SHFL.IDX PT, R136, R218, R223, 0x1f ;  /* 0x00001fdfda887589 */ /* 0x000e6200000e0000 */
[--C-:B--2---:R-:W-:Y:S01]  /*73c0*/  FADD.FTZ R124, R25, -R126.reuse ;  /* 0x8000007e197c7221 */ /* 0x104fe20000010000 */
[----:B------:R-:W-:Y:S02]  /*73d0*/  FADD.FTZ R126, R27, -R126 ;  /* 0x8000007e1b7e7221 */ /* 0x000fe40000010000 */
[----:B------:R-:W2:Y:S01]  /*73e0*/  SHFL.IDX PT, R143, R221, R223, 0x1f ;  /* 0x00001fdfdd8f7589 */ /* 0x000ea200000e0000 */
[--C-:B----4-:R-:W-:Y:S01]  /*73f0*/  FADD.FTZ R127, R28, -R133.reuse ;  /* 0x800000851c7f7221 */ /* 0x110fe20000010000 */
[----:B------:R-:W-:Y:S01]  /*7400*/  FADD.FTZ R25, R30, -R133 ;  /* 0x800000851e197221 */ /* 0x000fe20000010000 */
[----:B------:R4:W2:Y:S01]  /*7410*/  MUFU.EX2 R28, R130 ;  /* 0x00000082001c7308 */ /* 0x0008a20000000800 */
[----:B------:R-:W2:Y:S01]  /*7420*/  SHFL.IDX PT, R141, R218, R5, 0x1f ;  /* 0x00001f05da8d7589 */ /* 0x000ea200000e0000 */
[----:B------:R-:W-:-:S03]  /*7430*/  FADD.FTZ R27, R31, -R128 ;  /* 0x800000801f1b7221 */ /* 0x000fc60000010000 */
[----:B------:R-:W2:Y:S03]  /*7440*/  SHFL.IDX PT, R138, R218, R145, 0x1f ;  /* 0x00001f91da8a7589 */ /* 0x000ea600000e0000 */
[----:B------:R1:W2:Y:S01]  /*7450*/  MUFU.EX2 R30, R135 ;  /* 0x00000087001e7308 */ /* 0x0002a20000000800 */
[----:B----4-:R-:W-:Y:S01]  /*7460*/  FADD.FTZ R130, R29, -R128 ;  /* 0x800000801d827221 */ /* 0x010fe20000010000 */
[----:B---3--:R-:W-:Y:S01]  /*7470*/  FADD.FTZ R128, R32, -R129 ;  /* 0x8000008120807221 */ /* 0x008fe20000010000 */
[----:B------:R-:W3:Y:S01]  /*7480*/  SHFL.IDX PT, R137, R218, R148, 0x1f ;  /* 0x00001f94da897589 */ /* 0x000ee200000e0000 */
[--C-:B-----5:R-:W-:Y:S01]  /*7490*/  FADD.FTZ R44, R44, -R139.reuse ;  /* 0x8000008b2c2c7221 */ /* 0x120fe20000010000 */
[----:B------:R-:W-:Y:S01]  /*74a0*/  FADD.FTZ R46, R46, -R139 ;  /* 0x8000008b2e2e7221 */ /* 0x000fe20000010000 */
[----:B------:R-:W-:Y:S01]  /*74b0*/  FADD.FTZ R129, R34, -R129 ;  /* 0x8000008122817221 */ /* 0x000fe20000010000 */
[----:B------:R-:W4:Y:S01]  /*74c0*/  SHFL.IDX PT, R32, R218, R144, 0x1f ;  /* 0x00001f90da207589 */ /* 0x000f2200000e0000 */
[--C-:B-1----:R-:W-:Y:S01]  /*74d0*/  FADD.FTZ R52, R52, -R136.reuse ;  /* 0x8000008834347221 */ /* 0x102fe20000010000 */
[----:B------:R-:W-:Y:S01]  /*74e0*/  FADD.FTZ R54, R54, -R136 ;  /* 0x8000008836367221 */ /* 0x000fe20000010000 */
[----:B------:R1:W5:Y:S01]  /*74f0*/  MUFU.EX2 R29, R131 ;  /* 0x00000083001d7308 */ /* 0x0003620000000800 */
[----:B------:R-:W1:Y:S01]  /*7500*/  SHFL.IDX PT, R135, R217, R5, 0x1f ;  /* 0x00001f05d9877589 */ /* 0x000e6200000e0000 */
[--C-:B--2---:R-:W-:Y:S01]  /*7510*/  FADD.FTZ R133, R36, -R143.reuse ;  /* 0x8000008f24857221 */ /* 0x104fe20000010000 */
[----:B------:R-:W-:-:S02]  /*7520*/  FADD.FTZ R38, R38, -R143 ;  /* 0x8000008f26267221 */ /* 0x000fc40000010000 */
[----:B------:R-:W2:Y:S01]  /*7530*/  SHFL.IDX PT, R132, R221, R144, 0x1f ;  /* 0x00001f90dd847589 */ /* 0x000ea200000e0000 */
[--C-:B------:R-:W-:Y:S01]  /*7540*/  FADD.FTZ R40, R40, -R141.reuse ;  /* 0x8000008d28287221 */ /* 0x100fe20000010000 */
[----:B------:R-:W-:Y:S02]  /*7550*/  FADD.FTZ R42, R42, -R141 ;  /* 0x8000008d2a2a7221 */ /* 0x000fe40000010000 */
[----:B------:R-:W5:Y:S01]  /*7560*/  SHFL.IDX PT, R136, R217, R145, 0x1f ;  /* 0x00001f91d9887589 */ /* 0x000f6200000e0000 */
[----:B------:R-:W5:Y:S01]  /*7570*/  MUFU.EX2 R31, R134 ;  /* 0x00000086001f7308 */ /* 0x000f620000000800 */
[--C-:B------:R-:W-:Y:S01]  /*7580*/  FADD.FTZ R48, R48, -R138.reuse ;  /* 0x8000008a30307221 */ /* 0x100fe20000010000 */
[----:B------:R-:W-:Y:S01]  /*7590*/  FADD.FTZ R50, R50, -R138 ;  /* 0x8000008a32327221 */ /* 0x000fe20000010000 */
[----:B------:R-:W-:Y:S04]  /*75a0*/  SHFL.IDX PT, R139, R216, R145, 0x1f ;  /* 0x00001f91d88b7589 */ /* 0x000fe800000e0000 */
[----:B------:R-:W-:Y:S01]  /*75b0*/  SHFL.IDX PT, R138, R216, R149, 0x1f ;  /* 0x00001f95d88a7589 */ /* 0x000fe200000e0000 */
[--C-:B---3--:R-:W-:Y:S01]  /*75c0*/  FADD.FTZ R45, R45, -R137.reuse ;  /* 0x800000892d2d7221 */ /* 0x108fe20000010000 */
[----:B------:R-:W-:Y:S01]  /*75d0*/  FADD.FTZ R47, R47, -R137 ;  /* 0x800000892f2f7221 */ /* 0x000fe20000010000 */
[--C-:B----4-:R-:W-:Y:S01]  /*75e0*/  FADD.FTZ R49, R49, -R32.reuse ;  /* 0x8000002031317221 */ /* 0x110fe20000010000 */
[----:B------:R-:W-:Y:S01]  /*75f0*/  FADD.FTZ R51, R51, -R32 ;  /* 0x8000002033337221 */ /* 0x000fe20000010000 */
[----:B------:R-:W-:Y:S01]  /*7600*/  SHFL.IDX PT, R143, R216, R148, 0x1f ;  /* 0x00001f94d88f7589 */ /* 0x000fe200000e0000 */
[----:B------:R3:W4:Y:S01]  /*7610*/  MUFU.EX2 R32, R125 ;  /* 0x0000007d00207308 */ /* 0x0007220000000800 */
[--C-:B-1----:R-:W-:Y:S01]  /*7620*/  FADD.FTZ R56, R56, -R135.reuse ;  /* 0x8000008738387221 */ /* 0x102fe20000010000 */
[----:B------:R-:W-:Y:S01]  /*7630*/  FADD.FTZ R58, R58, -R135 ;  /* 0x800000873a3a7221 */ /* 0x000fe20000010000 */
[----:B------:R-:W-:Y:S01]  /*7640*/  SHFL.IDX PT, R141, R216, R144, 0x1f ;  /* 0x00001f90d88d7589 */ /* 0x000fe200000e0000 */
[--C-:B--2---:R-:W-:Y:S01]  /*7650*/  FADD.FTZ R131, R33, -R132.reuse ;  /* 0x8000008421837221 */ /* 0x104fe20000010000 */
[----:B------:R-:W-:-:S02]  /*7660*/  FADD.FTZ R132, R35, -R132 ;  /* 0x8000008423847221 */ /* 0x000fc40000010000 */
[----:B------:R-:W-:Y:S04]  /*7670*/  SHFL.IDX PT, R135, R216, R151, 0x1f ;  /* 0x00001f97d8877589 */ /* 0x000fe800000e0000 */
[----:B------:R-:W1:Y:S04]  /*7680*/  SHFL.IDX PT, R142, R221, R231, 0x1f ;  /* 0x00001fe7dd8e7589 */ /* 0x000e6800000e0000 */
[----:B------:R-:W2:Y:S01]  /*7690*/  SHFL.IDX PT, R140, R218, R151, 0x1f ;  /* 0x00001f97da8c7589 */ /* 0x000ea200000e0000 */
[----:B------:R-:W-:Y:S01]  /*76a0*/  FMUL.FTZ R26, R9, R26 ;  /* 0x0000001a091a7220 */ /* 0x000fe20000410000 */
[----:B------:R-:W-:Y:S01]  /*76b0*/  FMUL.FTZ R25, R11, R25 ;  /* 0x000000190b197220 */ /* 0x000fe20000410000 */
[--C-:B-----5:R-:W-:Y:S01]  /*76c0*/  FADD.FTZ R66, R66, -R136.reuse ;  /* 0x8000008842427221 */ /* 0x120fe20000010000 */
[----:B---3--:R-:W-:Y:S01]  /*76d0*/  SHFL.IDX PT, R125, R216, R5, 0x1f ;  /* 0x00001f05d87d7589 */ /* 0x008fe200000e0000 */
[----:B------:R-:W-:Y:S01]  /*76e0*/  MUFU.EX2 R119, R119 ;  /* 0x0000007700777308 */ /* 0x000fe20000000800 */
[----:B------:R-:W-:-:S02]  /*76f0*/  FADD.FTZ R64, R64, -R136 ;  /* 0x8000008840407221 */ /* 0x000fc40000010000 */
[----:B------:R-:W-:Y:S04]  /*7700*/  SHFL.IDX PT, R145, R216, R223, 0x1f ;  /* 0x00001fdfd8917589 */ /* 0x000fe800000e0000 */
[----:B------:R-:W3:Y:S04]  /*7710*/  SHFL.IDX PT, R216, R216, R231, 0x1f ;  /* 0x00001fe7d8d87589 */ /* 0x000ee800000e0000 */
[----:B------:R-:W5:Y:S04]  /*7720*/  SHFL.IDX PT, R137, R217, R149, 0x1f ;  /* 0x00001f95d9897589 */ /* 0x000f6800000e0000 */
[----:B------:R-:W4:Y:S01]  /*7730*/  SHFL.IDX PT, R34, R217, R151, 0x1f ;  /* 0x00001f97d9227589 */ /* 0x000f2200000e0000 */
[--C-:B-1----:R-:W-:Y:S01]  /*7740*/  FADD.FTZ R37, R37, -R142.reuse ;  /* 0x8000008e25257221 */ /* 0x102fe20000010000 */
[----:B------:R-:W-:Y:S01]  /*7750*/  MUFU.EX2 R118, R118 ;  /* 0x0000007600767308 */ /* 0x000fe20000000800 */
[----:B------:R-:W-:Y:S01]  /*7760*/  FADD.FTZ R39, R39, -R142 ;  /* 0x8000008e27277221 */ /* 0x000fe20000010000 */
[----:B------:R-:W1:Y:S04]  /*7770*/  SHFL.IDX PT, R35, R217, R148, 0x1f ;  /* 0x00001f94d9237589 */ /* 0x000e6800000e0000 */
[----:B------:R-:W1:Y:S04]  /*7780*/  SHFL.IDX PT, R33, R218, R231, 0x1f ;  /* 0x00001fe7da217589 */ /* 0x000e6800000e0000 */
[----:B------:R-:W1:Y:S04]  /*7790*/  SHFL.IDX PT, R134, R217, R144, 0x1f ;  /* 0x00001f90d9867589 */ /* 0x000e6800000e0000 */
[----:B------:R-:W1:Y:S01]  /*77a0*/  SHFL.IDX PT, R36, R217, R223, 0x1f ;  /* 0x00001fdfd9247589 */ /* 0x000e6200000e0000 */
[----:B------:R-:W-:Y:S01]  /*77b0*/  MUFU.EX2 R117, R117 ;  /* 0x0000007500757308 */ /* 0x000fe20000000800 */
[----:B------:R-:W-:Y:S01]  /*77c0*/  FMUL.FTZ R38, R15, R38 ;  /* 0x000000260f267220 */ /* 0x000fe20000410000 */
[----:B--2---:R-:W-:Y:S01]  /*77d0*/  FADD.FTZ R41, R41, -R140 ;  /* 0x8000008c29297221 */ /* 0x004fe20000010000 */
[----:B------:R-:W2:Y:S01]  /*77e0*/  SHFL.IDX PT, R217, R217, R231, 0x1f ;  /* 0x00001fe7d9d97589 */ /* 0x000ea200000e0000 */
[----:B---3--:R-:W-:Y:S01]  /*77f0*/  FADD.FTZ R146, R85, -R216 ;  /* 0x800000d855927221 */ /* 0x008fe20000010000 */
[--C-:B-----5:R-:W-:Y:S01]  /*7800*/  FADD.FTZ R60, R60, -R137.reuse ;  /* 0x800000893c3c7221 */ /* 0x120fe20000010000 */
[----:B------:R-:W-:Y:S01]  /*7810*/  FADD.FTZ R62, R62, -R137 ;  /* 0x800000893e3e7221 */ /* 0x000fe20000010000 */
[----:B------:R-:W-:Y:S01]  /*7820*/  FMUL.FTZ R85, R10, R126 ;  /* 0x0000007e0a557220 */ /* 0x000fe20000410000 */
[--C-:B------:R-:W-:Y:S01]  /*7830*/  FADD.FTZ R137, R80, -R139.reuse ;  /* 0x8000008b50897221 */ /* 0x100fe20000010000 */
[--C-:B----4-:R-:W-:Y:S01]  /*7840*/  FADD.FTZ R57, R57, -R34.reuse ;  /* 0x8000002239397221 */ /* 0x110fe20000010000 */
[----:B------:R-:W-:Y:S01]  /*7850*/  FADD.FTZ R59, R59, -R34 ;  /* 0x800000223b3b7221 */ /* 0x000fe20000010000 */
[----:B------:R-:W-:Y:S01]  /*7860*/  FADD.FTZ R139, R82, -R139 ;  /* 0x8000008b528b7221 */ /* 0x000fe20000010000 */
[----:B------:R3:W4:Y:S01]  /*7870*/  MUFU.EX2 R34, R122 ;  /* 0x0000007a00227308 */ /* 0x0007220000000800 */
[----:B------:R-:W-:Y:S01]  /*7880*/  FMUL.FTZ R82, R228, R133 ;  /* 0x00000085e4527220 */ /* 0x000fe20000410000 */
[----:B------:R-:W-:Y:S01]  /*7890*/  FMUL.FTZ R37, R225, R37 ;  /* 0x00000025e1257220 */ /* 0x000fe20000410000 */
[--C-:B-1----:R-:W-:Y:S01]  /*78a0*/  FADD.FTZ R61, R61, -R35.reuse ;  /* 0x800000233d3d7221 */ /* 0x102fe20000010000 */
[----:B------:R-:W-:Y:S01]  /*78b0*/  FADD.FTZ R63, R63, -R35 ;  /* 0x800000233f3f7221 */ /* 0x000fe20000010000 */
[----:B------:R-:W-:Y:S01]  /*78c0*/  F2FP.F16.F32.PACK_AB R85, R85, R26 ;  /* 0x0000001a5555723e */ /* 0x000fe200000000ff */
[----:B------:R-:W-:Y:S01]  /*78d0*/  FMUL.FTZ R26, R12, R27 ;  /* 0x0000001b0c1a7220 */ /* 0x000fe20000410000 */
[--C-:B------:R-:W-:Y:S01]  /*78e0*/  FADD.FTZ R53, R53, -R33.reuse ;  /* 0x8000002135357221 */ /* 0x100fe20000010000 */
[----:B------:R1:W-:Y:S01]  /*78f0*/  MUFU.EX2 R35, R121 ;  /* 0x0000007900237308 */ /* 0x0003e20000000800 */
[----:B------:R-:W-:Y:S01]  /*7900*/  FADD.FTZ R55, R55, -R33 ;  /* 0x8000002137377221 */ /* 0x000fe20000010000 */
[----:B------:R-:W-:Y:S01]  /*7910*/  FADD.FTZ R65, R65, -R134 ;  /* 0x8000008641417221 */ /* 0x000fe20000010000 */
[----:B---3--:R-:W-:Y:S01]  /*7920*/  FADD.FTZ R122, R68, -R36 ;  /* 0x80000024447a7221 */ /* 0x008fe20000010000 */
[----:B------:R-:W-:Y:S01]  /*7930*/  F2FP.F16.F32.PACK_AB R82, R37, R82 ;  /* 0x000000522552723e */ /* 0x000fe200000000ff */
[----:B------:R-:W-:Y:S01]  /*7940*/  FADD.FTZ R216, R87, -R216 ;  /* 0x800000d857d87221 */ /* 0x000fe20000010000 */
[----:B------:R-:W-:-:S02]  /*7950*/  FADD.FTZ R43, R43, -R140 ;  /* 0x8000008c2b2b7221 */ /* 0x000fc40000010000 */
[----:B------:R-:W3:Y:S01]  /*7960*/  MUFU.EX2 R33, R123 ;  /* 0x0000007b00217308 */ /* 0x000ee20000000800 */
[----:B-1----:R-:W-:Y:S01]  /*7970*/  FADD.FTZ R121, R67, -R134 ;  /* 0x8000008643797221 */ /* 0x002fe20000010000 */
[----:B------:R-:W-:Y:S01]  /*7980*/  FADD.FTZ R67, R70, -R36 ;  /* 0x8000002446437221 */ /* 0x000fe20000010000 */
[----:B--2---:R-:W-:Y:S01]  /*7990*/  FADD.FTZ R70, R69, -R217 ;  /* 0x800000d945467221 */ /* 0x004fe20000010000 */
[----:B------:R-:W-:Y:S01]  /*79a0*/  FADD.FTZ R144, R84, -R145 ;  /* 0x8000009154907221 */ /* 0x000fe20000010000 */
[----:B------:R-:W-:-:S03]  /*79b0*/  F2FP.F16.F32.PACK_AB R87, R26, R25 ;  /* 0x000000191a57723e */ /* 0x000fc600000000ff */
[----:B------:R1:W2:Y:S01]  /*79c0*/  MUFU.EX2 R36, R120 ;  /* 0x0000007800247308 */ /* 0x0002a20000000800 */
[----:B------:R-:W-:Y:S01]  /*79d0*/  FADD.FTZ R145, R86, -R145 ;  /* 0x8000009156917221 */ /* 0x000fe20000010000 */
[----:B------:R-:W-:Y:S01]  /*79e0*/  FMUL.FTZ R25, R107, R65 ;  /* 0x000000416b197220 */ /* 0x000fe20000410000 */
[----:B------:R-:W-:Y:S01]  /*79f0*/  FMUL.FTZ R86, R230, R127 ;  /* 0x0000007fe6567220 */ /* 0x000fe20000410000 */
[----:B------:R-:W-:-:S04]  /*7a00*/  FMUL.FTZ R65, R106, R66 ;  /* 0x000000426a417220 */ /* 0x000fc80000410000 */
[----:B------:R-:W5:Y:S01]  /*7a10*/  MUFU.EX2 R116, R116 ;  /* 0x0000007400747308 */ /* 0x000f620000000800 */
[----:B-1----:R-:W-:Y:S01]  /*7a20*/  FADD.FTZ R120, R71, -R217 ;  /* 0x800000d947787221 */ /* 0x002fe20000010000 */
[----:B------:R-:W-:Y:S01]  /*7a30*/  FMUL.FTZ R71, R227, R130 ;  /* 0x00000082e3477220 */ /* 0x000fe20000410000 */
[----:B------:R-:W-:-:S05]  /*7a40*/  FMUL.FTZ R39, R16, R39 ;  /* 0x0000002710277220 */ /* 0x000fca0000410000 */
[----:B------:R-:W1:Y:S01]  /*7a50*/  MUFU.EX2 R115, R115 ;  /* 0x0000007300737308 */ /* 0x000e620000000800 */
[----:B------:R-:W-:Y:S01]  /*7a60*/  FMUL.FTZ R60, R101, R60 ;  /* 0x0000003c653c7220 */ /* 0x000fe20000410000 */
        /* <DEDUP_REMOVED lines=9> */
[----:B------:R-:W-:Y:S01]  /*7b00*/  FADD.FTZ R123, R72, -R125 ;  /* 0x8000007d487b7221 */ /* 0x000fe20000010000 */
[----:B------:R-:W-:Y:S01]  /*7b10*/  FADD.FTZ R134, R73, -R135 ;  /* 0x8000008749867221 */ /* 0x000fe20000010000 */
[----:B------:R-:W-:Y:S01]  /*7b20*/  FADD.FTZ R125, R74, -R125 ;  /* 0x8000007d4a7d7221 */ /* 0x000fe20000010000 */
        /* <DEDUP_REMOVED lines=27> */
[----:B----4-:R-:W-:Y:S01]  /*7ce0*/  FMUL.FTZ R27, R34, R142 ;  /* 0x0000008e221b7220 */ /* 0x010fe20000410000 */
        /* <DEDUP_REMOVED lines=22> */
[----:B------:R-:W-:Y:S01]  /*7e50*/  IMAD R39, R39, 0x2, R236 ;  /* 0x0000000227277824 */ /* 0x000fe200078e02ec */
[----:B------:R-:W-:Y:S01]  /*7e60*/  F2FP.F16.F32.PACK_AB R80, R131, R80 ;  /* 0x000000508350723e */ /* 0x000fe200000000ff */
[----:B---3--:R-:W-:Y:S01]  /*7e70*/  FMUL.FTZ R63, R33, R138 ;  /* 0x0000008a213f7220 */ /* 0x008fe20000410000 */
        /* <DEDUP_REMOVED lines=13> */
[----:B-1----:R-:W-:Y:S01]  /*7f50*/  FMUL.FTZ R59, R115, R145 ;  /* 0x00000091733b7220 */ /* 0x002fe20000410000 */
        /* <DEDUP_REMOVED lines=162> */
.L_x_3033:
        /* <DEDUP_REMOVED lines=70> */
.L_x_3034:
        /* <DEDUP_REMOVED lines=12> */
.L_x_3024:
        /* <DEDUP_REMOVED lines=34> */
.L_x_3004:
[----:B------:R-:W-:Y:S05]  /*90c0*/  @P0 BRA `(.L_x_3036) ;  /* 0x0000001000ac0947 */ /* 0x000fea0003800000 */
[----:B------:R-:W1:Y:S01]  /*90d0*/  S2R R0, SR_TID.X ;  /* 0x0000000000007919 */ /* 0x000e620000002100 */
[----:B------:R-:W3:Y:S01]  /*90e0*/  S2UR UR5, SR_CgaCtaId ;  /* 0x00000000000579c3 */ /* 0x000ee20000008800 */
[----:B------:R-:W-:Y:S01]  /*90f0*/  UMOV UR4, 0x400 ;  /* 0x0000040000047882 */ /* 0x000fe20000000000 */
[----:B------:R-:W-:-:S06]  /*9100*/  F2FP.F16.F32.PACK_AB R184, R185, R184 ;  /* 0x000000b8b9b8723e */ /* 0x000fcc00000000ff */
[----:B------:R-:W-:Y:S01]  /*9110*/  BAR.SYNC.DEFER_BLOCKING 0x1, 0x100 ;  /* 0x0044000000007b1d */ /* 0x000fe20000010000 */
[----:B------:R-:W-:Y:S02]  /*9120*/  F2FP.F16.F32.PACK_AB R185, R187, R186 ;  /* 0x000000babbb9723e */ /* 0x000fe400000000ff */
[----:B------:R-:W-:Y:S02]  /*9130*/  F2FP.F16.F32.PACK_AB R192, R193, R192 ;  /* 0x000000c0c1c0723e */ /* 0x000fe400000000ff */
[----:B------:R-:W-:Y:S01]  /*9140*/  F2FP.F16.F32.PACK_AB R186, R189, R188 ;  /* 0x000000bcbdba723e */ /* 0x000fe200000000ff */
[----:B------:R-:W-:Y:S01]  /*9150*/  ULDC.64 UR8, c[0x0][0x878] ;  /* 0x00021e0000087ab9 */ /* 0x000fe20000000a00 */
[----:B------:R-:W-:Y:S01]  /*9160*/  F2FP.F16.F32.PACK_AB R187, R191, R190 ;  /* 0x000000bebfbb723e */ /* 0x000fe200000000ff */
[----:B------:R-:W-:Y:S01]  /*9170*/  UISETP.NE.U32.AND UP0, UPT, UR8, URZ, UPT ;  /* 0x0000003f0800728c */ /* 0x000fe2000bf05070 */
[----:B------:R-:W-:Y:S02]  /*9180*/  F2FP.F16.F32.PACK_AB R193, R195, R194 ;  /* 0x000000c2c3c1723e */ /* 0x000fe400000000ff */
[----:B------:R-:W-:Y:S01]  /*9190*/  F2FP.F16.F32.PACK_AB R200, R201, R200 ;  /* 0x000000c8c9c8723e */ /* 0x000fe200000000ff */
[----:B------:R-:W-:Y:S01]  /*91a0*/  UISETP.NE.AND.EX UP0, UPT, UR9, URZ, UPT, UP0 ;  /* 0x0000003f0900728c */ /* 0x000fe2000bf05300 */
[----:B------:R-:W-:-:S02]  /*91b0*/  F2FP.F16.F32.PACK_AB R194, R197, R196 ;  /* 0x000000c4c5c2723e */ /* 0x000fc400000000ff */
[----:B------:R-:W-:Y:S02]  /*91c0*/  F2FP.F16.F32.PACK_AB R195, R199, R198 ;  /* 0x000000c6c7c3723e */ /* 0x000fe400000000ff */
[----:B------:R-:W-:Y:S02]  /*91d0*/  F2FP.F16.F32.PACK_AB R201, R203, R202 ;  /* 0x000000cacbc9723e */ /* 0x000fe400000000ff */
[----:B------:R-:W-:Y:S01]  /*91e0*/  F2FP.F16.F32.PACK_AB R208, R209, R208 ;  /* 0x000000d0d1d0723e */ /* 0x000fe200000000ff */
[----:B---3--:R-:W-:Y:S01]  /*91f0*/  ULEA UR6, UR5, UR4, 0x18 ;  /* 0x0000000405067291 */ /* 0x008fe2000f8ec03f */
[----:B------:R-:W-:Y:S02]  /*9200*/  F2FP.F16.F32.PACK_AB R202, R205, R204 ;  /* 0x000000cccdca723e */ /* 0x000fe400000000ff */
[----:B------:R-:W-:Y:S01]  /*9210*/  F2FP.F16.F32.PACK_AB R203, R207, R206 ;  /* 0x000000cecfcb723e */ /* 0x000fe200000000ff */
[----:B------:R-:W-:Y:S01]  /*9220*/  ULDC.64 UR4, c[0x0][0x870] ;  /* 0x00021c0000047ab9 */ /* 0x000fe20000000a00 */
[----:B------:R-:W-:Y:S01]  /*9230*/  F2FP.F16.F32.PACK_AB R209, R211, R210 ;  /* 0x000000d2d3d1723e */ /* 0x000fe200000000ff */
[----:B-1----:R-:W-:Y:S01]  /*9240*/  VIADD R13, R0, 0xffffff80 ;  /* 0xffffff80000d7836 */ /* 0x002fe20000000000 */
        /* <DEDUP_REMOVED lines=50> */
[----:B------:R-:W-:Y:S01]  /*9570*/  STSM.16.M88.4 [R8], R200 ;  /* 0x000000c808007844 */ /* 0x000fe20000000200 */
[----:B------:R-:W-:Y:S02]  /*9580*/  PLOP3.LUT P1, PT, PT, PT, UP0, 0x80, 0x0 ;  /* 0x000000000000781c */ /* 0x000fe40003f2f008 */
[----:B------:R-:W-:Y:S01]  /*9590*/  ISETP.NE.AND.EX P4, PT, RZ, UR5, PT, P4 ;  /* 0x00000005ff007c0c */ /* 0x000fe2000bf85340 */
[----:B------:R-:W-:Y:S01]  /*95a0*/  STSM.16.M88.4 [R3], R208 ;  /* 0x000000d003007844 */ /* 0x000fe20000000200 */
[----:B------:R-:W-:Y:S02]  /*95b0*/  ULDC.64 UR4, c[0x0][0x870] ;  /* 0x00021c0000047ab9 */ /* 0x000fe40000000a00 */
[----:B------:R-:W-:Y:S01]  /*95c0*/  UIMAD.WIDE UR4, UR41, 0x4, UR4 ;  /* 0x00000004290478a5 */ /* 0x000fe2000f8e0204 */
[----:B------:R1:W-:Y:S04]  /*95d0*/  STSM.16.M88.4 [R0], R152 ;  /* 0x0000009800007844 */ /* 0x0003e80000000200 */
[----:B------:R2:W-:Y:S01]  /*95e0*/  STSM.16.M88.4 [R2+-0x4000], R160 ;  /* 0xffc000a002007844 */ /* 0x0005e20000000200 */
[----:B------:R-:W-:-:S02]  /*95f0*/  IMAD.U32 R4, RZ, RZ, UR4 ;  /* 0x00000004ff047e24 */ /* 0x000fc4000f8e00ff */
[----:B------:R-:W-:Y:S01]  /*9600*/  IMAD.U32 R5, RZ, RZ, UR5 ;  /* 0x00000005ff057e24 */ /* 0x000fe2000f8e00ff */
[----:B------:R-:W-:Y:S01]  /*9610*/  STSM.16.M88.4 [R8+-0x4000], R168 ;  /* 0xffc000a808007844 */ /* 0x000fe20000000200 */
[----:B------:R-:W-:-:S03]  /*9620*/  @UP0 ULDC.64 UR4, c[0x0][0x878] ;  /* 0x00021e0000040ab9 */ /* 0x000fc60000000a00 */
[----:B------:R3:W-:Y:S01]  /*9630*/  STSM.16.M88.4 [R3+-0x4000], R176 ;  /* 0xffc000b003007844 */ /* 0x0007e20000000200 */
[----:B------:R-:W-:Y:S01]  /*9640*/  BAR.SYNC.DEFER_BLOCKING 0x1, 0x100 ;  /* 0x0044000000007b1d */ /* 0x000fe20000010000 */
[----:B------:R-:W-:-:S06]  /*9650*/  @UP0 UIMAD.WIDE UR4, UR41, 0x4, UR4 ;  /* 0x00000004290408a5 */ /* 0x000fcc000f8e0204 */
[----:B------:R-:W-:Y:S02]  /*9660*/  IMAD.U32 R6, RZ, RZ, UR4 ;  /* 0x00000004ff067e24 */ /* 0x000fe4000f8e00ff */
[----:B------:R-:W-:Y:S01]  /*9670*/  IMAD.U32 R7, RZ, RZ, UR5 ;  /* 0x00000005ff077e24 */ /* 0x000fe2000f8e00ff */
[----:B------:R-:W4:Y:S04]  /*9680*/  @P4 LDG.E R9, desc[UR38][R4.64] ;  /* 0x0000002604094981 */ /* 0x000f28000c1e1900 */
[----:B------:R5:W4:Y:S01]  /*9690*/  @P1 LDG.E R6, desc[UR38][R6.64] ;  /* 0x0000002606061981 */ /* 0x000b22000c1e1900 */
[----:B------:R-:W-:Y:S01]  /*96a0*/  LEA.HI R19, R10, R13, RZ, 0x3 ;  /* 0x0000000d0a137211 */ /* 0x000fe200078f18ff */
[----:B------:R-:W-:-:S03]  /*96b0*/  ULDC UR4, c[0x0][0x808] ;  /* 0x0002020000047ab9 */ /* 0x000fc60000000800 */
[----:B-1----:R-:W-:Y:S02]  /*96c0*/  LOP3.LUT R0, R19, 0x1ffffff8, RZ, 0xc0, !PT ;  /* 0x1ffffff813007812 */ /* 0x002fe400078ec0ff */
[----:B------:R-:W-:-:S03]  /*96d0*/  SHF.R.S32.HI R19, RZ, 0x3, R19 ;  /* 0x00000003ff137819 */ /* 0x000fc60000011413 */
[----:B------:R-:W-:Y:S01]  /*96e0*/  IMAD.IADD R0, R13, 0x1, -R0 ;  /* 0x000000010d007824 */ /* 0x000fe200078e0a00 */
[----:B-----5:R-:W-:Y:S01]  /*96f0*/  LEA.HI R7, R10, R13, RZ, 0x6 ;  /* 0x0000000d0a077211 */ /* 0x020fe200078f30ff */
[----:B--2---:R-:W-:Y:S02]  /*9700*/  IMAD.SHL.U32 R2, R19, 0x40, RZ ;  /* 0x0000004013027824 */ /* 0x004fe400078e00ff */
[----:B------:R-:W-:Y:S02]  /*9710*/  IMAD.SHL.U32 R20, R0, 0x8, RZ ;  /* 0x0000000800147824 */ /* 0x000fe400078e00ff */
[----:B------:R-:W-:Y:S01]  /*9720*/  IMAD.SHL.U32 R7, R7, 0x8, RZ ;  /* 0x0000000807077824 */ /* 0x000fe200078e00ff */
[----:B------:R-:W-:Y:S02]  /*9730*/  LOP3.LUT R11, R2, 0x1c0, RZ, 0xc0, !PT ;  /* 0x000001c0020b7812 */ /* 0x000fe400078ec0ff */
[----:B---3--:R-:W-:Y:S02]  /*9740*/  CS2R R2, SRZ ;  /* 0x0000000000027805 */ /* 0x008fe4000001ff00 */
[----:B------:R-:W-:-:S02]  /*9750*/  LOP3.LUT R0, R11, 0x38, R20, 0xf8, !PT ;  /* 0x000000380b007812 */ /* 0x000fc400078ef814 */
[----:B------:R-:W-:-:S04]  /*9760*/  SHF.R.U32.HI R11, RZ, 0x3, R11 ;  /* 0x00000003ff0b7819 */ /* 0x000fc8000001160b */
[----:B------:R-:W-:-:S04]  /*9770*/  LOP3.LUT R0, R0, R11, RZ, 0x3c, !PT ;  /* 0x0000000b00007212 */ /* 0x000fc800078e3cff */
[----:B------:R-:W-:Y:S01]  /*9780*/  LOP3.LUT R0, R0, 0x7ffffe00, R7, 0xf8, !PT ;  /* 0x7ffffe0000007812 */ /* 0x000fe200078ef807 */
[--C-:B----4-:R-:W-:Y:S01]  /*9790*/  @P4 IMAD.MOV.U32 R2, RZ, RZ, R9.reuse ;  /* 0x000000ffff024224 */ /* 0x110fe200078e0009 */
[----:B------:R-:W-:Y:S02]  /*97a0*/  @P4 SHF.R.S32.HI R3, RZ, 0x1f, R9 ;  /* 0x0000001fff034819 */ /* 0x000fe40000011409 */
[----:B------:R-:W-:Y:S02]  /*97b0*/  @P1 R2UR UR4, R6 ;  /* 0x00000000060412ca */ /* 0x000fe400000e0000 */
[----:B------:R-:W-:Y:S01]  /*97c0*/  IADD3 R16, P0, R19, R2, RZ ;  /* 0x0000000213107210 */ /* 0x000fe20007f1e0ff */
[----:B------:R-:W-:-:S12]  /*97d0*/  @P1 BRA `(.L_x_3037) ;  /* 0x0000000000181947 */ /* 0x000fd80003800000 */
[----:B------:R-:W-:Y:S05]  /*97e0*/  @!P4 BRA `(.L_x_3037) ;  /* 0x000000000014c947 */ /* 0x000fea0003800000 */
[----:B------:R-:W2:Y:S04]  /*97f0*/  LDG.E R7, desc[UR38][R4.64] ;  /* 0x0000002604077981 */ /* 0x000ea8000c1e1900 */
[----:B------:R-:W3:Y:S01]  /*9800*/  LDG.E R6, desc[UR38][R4.64+0x4] ;  /* 0x0000042604067981 */ /* 0x000ee2000c1e1900 */
[----:B--2---:R-:W-:Y:S02]  /*9810*/  R2UR UR5, R7 ;  /* 0x00000000070572ca */ /* 0x004fe400000e0000 */
[----:B---3--:R-:W-:-:S13]  /*9820*/  R2UR UR4, R6 ;  /* 0x00000000060472ca */ /* 0x008fda00000e0000 */
[----:B------:R-:W-:-:S12]  /*9830*/  UIADD3 UR4, -UR5, UR4, URZ ;  /* 0x0000000405047290 */ /* 0x000fd8000fffe13f */
.L_x_3037:
[----:B------:R-:W-:Y:S01]  /*9840*/  LEA R0, R0, UR6, 0x1 ;  /* 0x0000000600007c11 */ /* 0x000fe2000f8e08ff */
[----:B------:R-:W1:Y:S01]  /*9850*/  LDC R31, c[0x0][0x83c] ;  /* 0x00020f00ff1f7b82 */ /* 0x000e620000000800 */
[----:B------:R-:W-:Y:S01]  /*9860*/  UIMAD UR4, UR37, -0x80, UR4 ;  /* 0xffffff80250478a4 */ /* 0x000fe2000f8e0204 */
[C---:B------:R-:W-:Y:S01]  /*9870*/  VIADD R2, R19.reuse, 0x20 ;  /* 0x0000002013027836 */ /* 0x040fe20000000000 */
[----:B------:R-:W-:Y:S01]  /*9880*/  USHF.R.S32.HI UR5, URZ, 0x1f, UR41 ;  /* 0x0000001f3f057899 */ /* 0x000fe20008011429 */
[----:B------:R2:W3:Y:S01]  /*9890*/  LDS.128 R12, [R0+0x1000] ;  /* 0x00100000000c7984 */ /* 0x0004e20000000c00 */
[----:B------:R-:W-:Y:S01]  /*98a0*/  ULDC.64 UR6, c[0x0][0x850] ;  /* 0x0002140000067ab9 */ /* 0x000fe20000000a00 */
[C---:B------:R-:W-:Y:S01]  /*98b0*/  LEA.HI.X.SX32 R17, R19.reuse, R3, 0x1, P0 ;  /* 0x0000000313117211 */ /* 0x040fe200000f0eff */
[----:B------:R-:W-:Y:S01]  /*98c0*/  IMAD.U32 R22, RZ, RZ, UR4 ;  /* 0x00000004ff167e24 */ /* 0x000fe2000f8e00ff */
[----:B------:R2:W4:Y:S01]  /*98d0*/  LDS.128 R8, [R0+0x2000] ;  /* 0x0020000000087984 */ /* 0x0005220000000c00 */
[----:B------:R-:W-:Y:S01]  /*98e0*/  UIMAD UR4, UR46, UR6, URZ ;  /* 0x000000062e0472a4 */ /* 0x000fe2000f8e023f */
[--C-:B------:R-:W-:Y:S01]  /*98f0*/  SHF.R.S32.HI R21, RZ, 0x1f, R20.reuse ;  /* 0x0000001fff157819 */ /* 0x100fe20000011414 */
[----:B------:R-:W2:Y:S01]  /*9900*/  LDC R33, c[0x0][0x80c] ;  /* 0x00020300ff217b82 */ /* 0x000ea20000000800 */
[----:B------:R1:W2:Y:S01]  /*9910*/  LDS.128 R4, [R0+0x3000] ;  /* 0x0030000000047984 */ /* 0x0002a20000000c00 */
[----:B------:R-:W-:Y:S01]  /*9920*/  VIMNMX R22, R22, 0x80, PT ;  /* 0x0000008016167848 */ /* 0x000fe20003fe0100 */
[----:B------:R-:W-:Y:S01]  /*9930*/  IMAD.U32 R3, RZ, RZ, UR6 ;  /* 0x00000006ff037e24 */ /* 0x000fe2000f8e00ff */
[----:B------:R-:W-:Y:S01]  /*9940*/  UIMAD UR4, UR40, UR7, UR4 ;  /* 0x00000007280472a4 */ /* 0x000fe2000f8e0204 */
[----:B------:R-:W-:Y:S01]  /*9950*/  IMAD.U32 R30, RZ, RZ, UR5 ;  /* 0x00000005ff1e7e24 */ /* 0x000fe2000f8e00ff */
[CC--:B------:R-:W-:Y:S01]  /*9960*/  ISETP.GE.AND P3, PT, R19.reuse, R22.reuse, PT ;  /* 0x000000161300720c */ /* 0x0c0fe20003f66270 */
[----:B------:R-:W-:Y:S01]  /*9970*/  VIADD R18, R19, 0x40 ;  /* 0x0000004013127836 */ /* 0x000fe20000000000 */
[-C--:B------:R-:W-:Y:S01]  /*9980*/  ISETP.GE.AND P2, PT, R2, R22.reuse, PT ;  /* 0x000000160200720c */ /* 0x080fe20003f46270 */
[----:B------:R-:W-:Y:S01]  /*9990*/  IMAD.WIDE.U32 R2, R3, UR40, R20 ;  /* 0x0000002803027c25 */ /* 0x000fe2000f8e0014 */
[----:B------:R-:W-:Y:S01]  /*99a0*/  SEL R30, R30, RZ, !P4 ;  /* 0x000000ff1e1e7207 */ /* 0x000fe20006000000 */
[----:B------:R-:W-:Y:S01]  /*99b0*/  BSSY B0, `(.L_x_3038) ;  /* 0x000001c000007945 */ /* 0x000fe20003800000 */
[----:B------:R-:W-:Y:S01]  /*99c0*/  ISETP.GE.AND P1, PT, R18, R22, PT ;  /* 0x000000161200720c */ /* 0x000fe20003f26270 */
[----:B------:R-:W-:Y:S01]  /*99d0*/  VIADD R3, R3, UR4 ;  /* 0x0000000403037c36 */ /* 0x000fe20008000000 */
[-C--:B-1----:R-:W-:Y:S01]  /*99e0*/  ISETP.GE.OR P6, PT, R20, R31.reuse, P3 ;  /* 0x0000001f1400720c */ /* 0x082fe20001fc6670 */
[----:B------:R-:W-:Y:S01]  /*99f0*/  ULDC.64 UR4, c[0x0][0x858] ;  /* 0x0002160000047ab9 */ /* 0x000fe20000000a00 */
[----:B------:R-:W-:Y:S01]  /*9a00*/  SEL R35, RZ, UR41, P4 ;  /* 0x00000029ff237c07 */ /* 0x000fe2000a000000 */
[----:B------:R-:W-:Y:S01]  /*9a10*/  IMAD R18, R30, UR4, RZ ;  /* 0x000000041e127c24 */ /* 0x000fe2000f8e02ff */
[CC--:B------:R-:W-:Y:S01]  /*9a20*/  ISETP.GE.OR P5, PT, R20.reuse, R31.reuse, P2 ;  /* 0x0000001f1400720c */ /* 0x0c0fe200017a6670 */
[----:B------:R-:W-:Y:S01]  /*9a30*/  VIADD R19, R19, 0x60 ;  /* 0x0000006013137836 */ /* 0x000fe20000000000 */
[----:B------:R-:W-:Y:S01]  /*9a40*/  ISETP.GE.OR P4, PT, R20, R31, P1 ;  /* 0x0000001f1400720c */ /* 0x000fe20000f86670 */
[----:B------:R-:W-:-:S02]  /*9a50*/  IMAD.U32 R27, RZ, RZ, UR37 ;  /* 0x00000025ff1b7e24 */ /* 0x000fc4000f8e00ff */
[----:B------:R-:W-:Y:S01]  /*9a60*/  IMAD R23, R35, UR5, R18 ;  /* 0x0000000523177c24 */ /* 0x000fe2000f8e0212 */
[----:B------:R-:W-:Y:S01]  /*9a70*/  ISETP.GE.AND P0, PT, R19, R22, PT ;  /* 0x000000161300720c */ /* 0x000fe20003f06270 */
[----:B------:R-:W-:-:S04]  /*9a80*/  IMAD.WIDE.U32 R28, R35, UR4, R2 ;  /* 0x00000004231c7c25 */ /* 0x000fc8000f8e0002 */
[----:B------:R-:W-:-:S04]  /*9a90*/  IMAD.WIDE R26, R27, 0x80, R16 ;  /* 0x000000801b1a7825 */ /* 0x000fc800078e0210 */
[----:B------:R-:W-:Y:S01]  /*9aa0*/  IMAD.IADD R23, R29, 0x1, R23 ;  /* 0x000000011d177824 */ /* 0x000fe200078e0217 */
[----:B--234-:R-:W-:Y:S06]  /*9ab0*/  @P6 BRA `(.L_x_3039) ;  /* 0x00000000002c6947 */ /* 0x01cfec0003800000 */
        /* <DEDUP_REMOVED lines=11> */
.L_x_3039:
[----:B------:R-:W-:Y:S05]  /*9b70*/  BSYNC B0 ;  /* 0x0000000000007941 */ /* 0x000fea0003800000 */
.L_x_3038:
[----:B-1----:R1:W2:Y:S01]  /*9b80*/  LDS.128 R16, [R0+0x5000] ;  /* 0x0050000000107984 */ /* 0x0022a20000000c00 */
[----:B------:R-:W-:Y:S01]  /*9b90*/  BSSY B0, `(.L_x_3040) ;  /* 0x0000010000007945 */ /* 0x000fe20003800000 */
[----:B------:R-:W-:-:S03]  /*9ba0*/  ISETP.GE.OR P6, PT, R20, R31, P0 ;  /* 0x0000001f1400720c */ /* 0x000fc600007c6670 */
[----:B------:R-:W-:Y:S10]  /*9bb0*/  @P5 BRA `(.L_x_3041) ;  /* 0x0000000000345947 */ /* 0x000ff40003800000 */
[----:B------:R-:W-:Y:S01]  /*9bc0*/  IADD3 R25, P5, R26, 0x20, RZ ;  /* 0x000000201a197810 */ /* 0x000fe20007fbe0ff */
[----:B------:R-:W-:Y:S01]  /*9bd0*/  ULDC.64 UR4, c[0x0][0x848] ;  /* 0x0002120000047ab9 */ /* 0x000fe20000000a00 */
[----:B------:R-:W-:-:S03]  /*9be0*/  IMAD.MOV.U32 R3, RZ, RZ, R23 ;  /* 0x000000ffff037224 */ /* 0x000fc600078e0017 */
[----:B------:R-:W-:-:S04]  /*9bf0*/  IMAD.X R2, RZ, RZ, R27, P5 ;  /* 0x000000ffff027224 */ /* 0x000fc800028e061b */
[----:B------:R-:W-:Y:S02]  /*9c00*/  IMAD R24, R2, UR4, RZ ;  /* 0x0000000402187c24 */ /* 0x000fe4000f8e02ff */
[----:B------:R-:W-:-:S04]  /*9c10*/  IMAD.MOV.U32 R2, RZ, RZ, R28 ;  /* 0x000000ffff027224 */ /* 0x000fc800078e001c */
[----:B------:R-:W-:-:S04]  /*9c20*/  IMAD.WIDE.U32 R2, R25, UR4, R2 ;  /* 0x0000000419027c25 */ /* 0x000fc8000f8e0002 */
[----:B------:R-:W-:Y:S01]  /*9c30*/  IMAD R25, R25, UR5, R24 ;  /* 0x0000000519197c24 */ /* 0x000fe2000f8e0218 */
[----:B------:R-:W-:Y:S02]  /*9c40*/  ULDC.64 UR4, c[0x0][0x830] ;  /* 0x00020c0000047ab9 */ /* 0x000fe40000000a00 */
[----:B------:R-:W-:Y:S01]  /*9c50*/  LEA R24, P5, R2, UR4, 0x1 ;  /* 0x0000000402187c11 */ /* 0x000fe2000f8a08ff */
[----:B------:R-:W-:-:S05]  /*9c60*/  IMAD.IADD R3, R3, 0x1, R25 ;  /* 0x0000000103037824 */ /* 0x000fca00078e0219 */
[----:B------:R-:W-:-:S05]  /*9c70*/  LEA.HI.X R25, R2, UR5, R3, 0x1, P5 ;  /* 0x0000000502197c11 */ /* 0x000fca000a8f0c03 */
[----:B--2---:R3:W-:Y:S02]  /*9c80*/  STG.E.128 desc[UR38][R24.64], R16 ;  /* 0x0000001018007986 */ /* 0x0047e4000c101d26 */
.L_x_3041:
[----:B------:R-:W-:Y:S05]  /*9c90*/  BSYNC B0 ;  /* 0x0000000000007941 */ /* 0x000fea0003800000 */
.L_x_3040:
[----:B--23--:R2:W3:Y:S01]  /*9ca0*/  LDS.128 R16, [R0+0x6000] ;  /* 0x0060000000107984 */ /* 0x00c4e20000000c00 */
[----:B------:R-:W-:Y:S04]  /*9cb0*/  BSSY B0, `(.L_x_3042) ;  /* 0x000000f000007945 */ /* 0x000fe80003800000 */
[----:B------:R-:W-:Y:S05]  /*9cc0*/  @P4 BRA `(.L_x_3043) ;  /* 0x0000000000344947 */ /* 0x000fea0003800000 */
        /* <DEDUP_REMOVED lines=12> */
[----:B---3--:R4:W-:Y:S02]  /*9d90*/  STG.E.128 desc[UR38][R24.64], R16 ;  /* 0x0000001018007986 */ /* 0x0089e4000c101d26 */
.L_x_3043:
[----:B------:R-:W-:Y:S05]  /*9da0*/  BSYNC B0 ;  /* 0x0000000000007941 */ /* 0x000fea0003800000 */
.L_x_3042:
[----:B---34-:R3:W4:Y:S01]  /*9db0*/  LDS.128 R16, [R0+0x7000] ;  /* 0x0070000000107984 */ /* 0x0187220000000c00 */
        /* <DEDUP_REMOVED lines=14> */
[----:B----4-:R4:W-:Y:S02]  /*9ea0*/  STG.E.128 desc[UR38][R22.64], R16 ;  /* 0x0000001016007986 */ /* 0x0109e4000c101d26 */
.L_x_3045:
[----:B------:R-:W-:Y:S05]  /*9eb0*/  BSYNC B0 ;  /* 0x0000000000007941 */ /* 0x000fea0003800000 */
.L_x_3044:
[----:B----4-:R4:W1:Y:S01]  /*9ec0*/  LDS.128 R16, [R0] ;  /* 0x0000000000107984 */ /* 0x0108620000000c00 */
[----:B------:R-:W-:Y:S01]  /*9ed0*/  ULDC.64 UR6, c[0x0][0x820] ;  /* 0x0002080000067ab9 */ /* 0x000fe20000000a00 */
[CC--:B------:R-:W-:Y:S01]  /*9ee0*/  ISETP.GE.OR P3, PT, R20.reuse, R33.reuse, P3 ;  /* 0x000000211400720c */ /* 0x0c0fe20001f66670 */
[----:B------:R-:W-:Y:S02]  /*9ef0*/  UIMAD UR4, UR46, UR6, URZ ;  /* 0x000000062e0472a4 */ /* 0x000fe4000f8e023f */
[----:B------:R-:W-:Y:S01]  /*9f00*/  IMAD.U32 R3, RZ, RZ, UR6 ;  /* 0x00000006ff037e24 */ /* 0x000fe2000f8e00ff */
[----:B------:R-:W-:Y:S01]  /*9f10*/  BSSY B0, `(.L_x_3046) ;  /* 0x0000017000007945 */ /* 0x000fe20003800000 */
[CC--:B------:R-:W-:Y:S01]  /*9f20*/  ISETP.GE.OR P2, PT, R20.reuse, R33.reuse, P2 ;  /* 0x000000211400720c */ /* 0x0c0fe20001746670 */
[----:B------:R-:W-:Y:S02]  /*9f30*/  UIMAD UR4, UR40, UR7, UR4 ;  /* 0x00000007280472a4 */ /* 0x000fe4000f8e0204 */
[----:B------:R-:W-:Y:S01]  /*9f40*/  IMAD.WIDE.U32 R2, R3, UR40, R20 ;  /* 0x0000002803027c25 */ /* 0x000fe2000f8e0014 */
[----:B------:R-:W-:-:S02]  /*9f50*/  ISETP.GE.OR P1, PT, R20, R33, P1 ;  /* 0x000000211400720c */ /* 0x000fc40000f26670 */
[----:B------:R-:W-:Y:S01]  /*9f60*/  ISETP.GE.OR P0, PT, R20, R33, P0 ;  /* 0x000000211400720c */ /* 0x000fe20000706670 */
[----:B------:R-:W-:Y:S01]  /*9f70*/  VIADD R3, R3, UR4 ;  /* 0x0000000403037c36 */ /* 0x000fe20008000000 */
[----:B------:R-:W-:Y:S02]  /*9f80*/  ULDC.64 UR4, c[0x0][0x828] ;  /* 0x00020a0000047ab9 */ /* 0x000fe40000000a00 */
[----:B------:R-:W-:Y:S02]  /*9f90*/  IMAD R21, R30, UR4, RZ ;  /* 0x000000041e157c24 */ /* 0x000fe4000f8e02ff */
[----:B------:R-:W-:-:S04]  /*9fa0*/  IMAD.WIDE.U32 R24, R35, UR4, R2 ;  /* 0x0000000423187c25 */ /* 0x000fc8000f8e0002 */
[----:B------:R-:W-:-:S04]  /*9fb0*/  IMAD R21, R35, UR5, R21 ;  /* 0x0000000523157c24 */ /* 0x000fc8000f8e0215 */
[----:B------:R-:W-:Y:S01]  /*9fc0*/  IMAD.IADD R21, R25, 0x1, R21 ;  /* 0x0000000119157824 */ /* 0x000fe200078e0215 */
[----:B----4-:R-:W-:Y:S06]  /*9fd0*/  @P3 BRA `(.L_x_3047) ;  /* 0x0000000000283947 */ /* 0x010fec0003800000 */
        /* <DEDUP_REMOVED lines=10> */
.L_x_3047:
[----:B------:R-:W-:Y:S05]  /*a080*/  BSYNC B0 ;  /* 0x0000000000007941 */ /* 0x000fea0003800000 */
.L_x_3046:
[----:B------:R-:W-:Y:S04]  /*a090*/  BSSY B0, `(.L_x_3048) ;  /* 0x000000f000007945 */ /* 0x000fe80003800000 */
[----:B------:R-:W-:Y:S05]  /*a0a0*/  @P2 BRA `(.L_x_3049) ;  /* 0x0000000000342947 */ /* 0x000fea0003800000 */
[----:B-1--4-:R-:W-:Y:S01]  /*a0b0*/  IADD3 R17, P2, R26, 0x20, RZ ;  /* 0x000000201a117810 */ /* 0x012fe20007f5e0ff */
[----:B------:R-:W-:Y:S01]  /*a0c0*/  ULDC.64 UR4, c[0x0][0x818] ;  /* 0x0002060000047ab9 */ /* 0x000fe20000000a00 */
[----:B------:R-:W-:Y:S02]  /*a0d0*/  IMAD.MOV.U32 R2, RZ, RZ, R24 ;  /* 0x000000ffff027224 */ /* 0x000fe400078e0018 */
[----:B------:R-:W-:Y:S02]  /*a0e0*/  IMAD.MOV.U32 R3, RZ, RZ, R21 ;  /* 0x000000ffff037224 */ /* 0x000fe400078e0015 */
[----:B--23--:R-:W-:Y:S02]  /*a0f0*/  IMAD.X R0, RZ, RZ, R27, P2 ;  /* 0x000000ffff007224 */ /* 0x00cfe400010e061b */
        /* <DEDUP_REMOVED lines=8> */
.L_x_3049:
[----:B------:R-:W-:Y:S05]  /*a180*/  BSYNC B0 ;  /* 0x0000000000007941 */ /* 0x000fea0003800000 */
.L_x_3048:
[----:B------:R-:W-:Y:S04]  /*a190*/  BSSY B0, `(.L_x_3050) ;  /* 0x000000f000007945 */ /* 0x000fe80003800000 */
[----:B------:R-:W-:Y:S05]  /*a1a0*/  @P1 BRA `(.L_x_3051) ;  /* 0x0000000000341947 */ /* 0x000fea0003800000 */
[----:B-1----:R-:W-:Y:S01]  /*a1b0*/  IADD3 R13, P1, R26, 0x40, RZ ;  /* 0x000000401a0d7810 */ /* 0x002fe20007f3e0ff */
        /* <DEDUP_REMOVED lines=12> */
.L_x_3051:
[----:B------:R-:W-:Y:S05]  /*a280*/  BSYNC B0 ;  /* 0x0000000000007941 */ /* 0x000fea0003800000 */
.L_x_3050:
        /* <DEDUP_REMOVED lines=15> */
.L_x_3036:
        /* <DEDUP_REMOVED lines=9> */
[----:B------:R-:W-:-:S03]  /*a410*/  UISETP.NE.AND.EX UP0, UPT, UR5, URZ, UPT, UP0 ;  /* 0x0000003f0500728c */ /* 0x000fc6000bf05300 */
[----:B--2---:R-:W2:Y:S01]  /*a420*/  @P4 LDG.E R9, desc[UR38][R4.64] ;  /* 0x0000002604094981 */ /* 0x004ea2000c1e1900 */
[----:B------:R-:W-:Y:S02]  /*a430*/  ULDC UR6, c[0x0][0x808] ;  /* 0x0002020000067ab9 */ /* 0x000fe40000000800 */
[----:B------:R-:W-:Y:S01]  /*a440*/  PLOP3.LUT P1, PT, PT, PT, UP0, 0x80, 0x0 ;  /* 0x000000000000781c */ /* 0x000fe20003f2f008 */
[----:B------:R-:W-:-:S04]  /*a450*/  IMAD.U32 R0, RZ, RZ, UR6 ;  /* 0x00000006ff007e24 */ /* 0x000fc8000f8e00ff */
[----:B------:R-:W-:Y:S02]  /*a460*/  @UP0 ULDC.64 UR4, c[0x0][0x878] ;  /* 0x00021e0000040ab9 */ /* 0x000fe40000000a00 */
[----:B------:R-:W-:-:S06]  /*a470*/  @UP0 UIMAD.WIDE UR4, UR41, 0x4, UR4 ;  /* 0x00000004290408a5 */ /* 0x000fcc000f8e0204 */
[----:B------:R-:W-:Y:S02]  /*a480*/  IMAD.U32 R6, RZ, RZ, UR4 ;  /* 0x00000004ff067e24 */ /* 0x000fe4000f8e00ff */
[----:B------:R-:W-:-:S05]  /*a490*/  IMAD.U32 R7, RZ, RZ, UR5 ;  /* 0x00000005ff077e24 */ /* 0x000fca000f8e00ff */
[----:B------:R3:W5:Y:S01]  /*a4a0*/  @P1 LDG.E R0, desc[UR38][R6.64] ;  /* 0x0000002606001981 */ /* 0x000762000c1e1900 */
[----:B------:R-:W4:Y:S02]  /*a4b0*/  S2R R2, SR_TID.X ;  /* 0x0000000000027919 */ /* 0x000f240000002100 */
[----:B----4-:R-:W-:Y:S01]  /*a4c0*/  VIADD R8, R2, 0xffffff80 ;  /* 0xffffff8002087836 */ /* 0x010fe20000000000 */
[----:B------:R-:W-:-:S04]  /*a4d0*/  CS2R R2, SRZ ;  /* 0x0000000000027805 */ /* 0x000fc8000001ff00 */
[----:B------:R-:W-:-:S04]  /*a4e0*/  SHF.R.S32.HI R11, RZ, 0x1f, R8 ;  /* 0x0000001fff0b7819 */ /* 0x000fc80000011408 */
[----:B------:R-:W-:-:S04]  /*a4f0*/  LEA.HI R11, R11, R8, RZ, 0x3 ;  /* 0x000000080b0b7211 */ /* 0x000fc800078f18ff */
[----:B-1----:R-:W-:Y:S02]  /*a500*/  SHF.R.S32.HI R13, RZ, 0x3, R11 ;  /* 0x00000003ff0d7819 */ /* 0x002fe4000001140b */
[----:B------:R-:W-:-:S05]  /*a510*/  LOP3.LUT R11, R11, 0x1ffffff8, RZ, 0xc0, !PT ;  /* 0x1ffffff80b0b7812 */ /* 0x000fca00078ec0ff */
[----:B------:R-:W-:Y:S02]  /*a520*/  IMAD.IADD R11, R8, 0x1, -R11 ;  /* 0x00000001080b7824 */ /* 0x000fe400078e0a0b */
[--C-:B--2---:R-:W-:Y:S01]  /*a530*/  @P4 IMAD.MOV.U32 R2, RZ, RZ, R9.reuse ;  /* 0x000000ffff024224 */ /* 0x104fe200078e0009 */
[----:B------:R-:W-:Y:S01]  /*a540*/  @P4 SHF.R.S32.HI R3, RZ, 0x1f, R9 ;  /* 0x0000001fff034819 */ /* 0x000fe20000011409 */
[----:B------:R-:W-:-:S03]  /*a550*/  IMAD.U32 R9, RZ, RZ, UR37 ;  /* 0x00000025ff097e24 */ /* 0x000fc6000f8e00ff */
[----:B------:R-:W-:-:S04]  /*a560*/  IADD3 R2, P0, R13, R2, RZ ;  /* 0x000000020d027210 */ /* 0x000fc80007f1e0ff */
[----:B------:R-:W-:Y:S01]  /*a570*/  LEA.HI.X.SX32 R3, R13, R3, 0x1, P0 ;  /* 0x000000030d037211 */ /* 0x000fe200000f0eff */
[----:B---3--:R-:W-:Y:S08]  /*a580*/  @P1 BRA `(.L_x_3052) ;  /* 0x0000000000101947 */ /* 0x008ff00003800000 */
[----:B------:R-:W-:Y:S05]  /*a590*/  @!P4 BRA `(.L_x_3052) ;  /* 0x00000000000cc947 */ /* 0x000fea0003800000 */
[----:B------:R-:W2:Y:S04]  /*a5a0*/  LDG.E R7, desc[UR38][R4.64] ;  /* 0x0000002604077981 */ /* 0x000ea8000c1e1900 */
[----:B-----5:R-:W2:Y:S02]  /*a5b0*/  LDG.E R0, desc[UR38][R4.64+0x4] ;  /* 0x0000042604007981 */ /* 0x020ea4000c1e1900 */
[----:B--2---:R-:W-:-:S07]  /*a5c0*/  IMAD.IADD R0, R0, 0x1, -R7 ;  /* 0x0000000100007824 */ /* 0x004fce00078e0a07 */
.L_x_3052:
[----:B------:R-:W1:Y:S01]  /*a5d0*/  LDC R17, c[0x0][0x80c] ;  /* 0x00020300ff117b82 */ /* 0x000e620000000800 */
[----:B------:R-:W-:Y:S01]  /*a5e0*/  IMAD.SHL.U32 R10, R11, 0x8, RZ ;  /* 0x000000080b0a7824 */ /* 0x000fe200078e00ff */
[----:B------:R-:W-:Y:S01]  /*a5f0*/  USHF.R.S32.HI UR5, URZ, 0x1f, UR41 ;  /* 0x0000001f3f057899 */ /* 0x000fe20008011429 */
[----:B-----5:R-:W-:Y:S01]  /*a600*/  IMAD R0, R9, -0x80, R0 ;  /* 0xffffff8009007824 */ /* 0x020fe200078e0200 */
[----:B------:R-:W-:Y:S01]  /*a610*/  ULDC.64 UR6, c[0x0][0x820] ;  /* 0x0002080000067ab9 */ /* 0x000fe20000000a00 */
[C---:B------:R-:W-:Y:S01]  /*a620*/  VIADD R5, R13.reuse, 0x20 ;  /* 0x000000200d057836 */ /* 0x040fe20000000000 */
[----:B------:R-:W-:Y:S01]  /*a630*/  UIMAD UR4, UR46, UR6, URZ ;  /* 0x000000062e0472a4 */ /* 0x000fe2000f8e023f */
[--C-:B------:R-:W-:Y:S01]  /*a640*/  SHF.R.S32.HI R11, RZ, 0x1f, R10.reuse ;  /* 0x0000001fff0b7819 */ /* 0x100fe2000001140a */
[----:B------:R-:W-:Y:S01]  /*a650*/  IMAD.U32 R7, RZ, RZ, UR6 ;  /* 0x00000006ff077e24 */ /* 0x000fe2000f8e00ff */
[----:B------:R-:W2:Y:S01]  /*a660*/  LDC R19, c[0x0][0x83c] ;  /* 0x00020f00ff137b82 */ /* 0x000ea20000000800 */
[-C--:B------:R-:W-:Y:S01]  /*a670*/  ISETP.GE.AND P3, PT, R13, R0.reuse, PT ;  /* 0x000000000d00720c */ /* 0x080fe20003f66270 */
[----:B------:R-:W-:Y:S01]  /*a680*/  IMAD.U32 R12, RZ, RZ, UR5 ;  /* 0x00000005ff0c7e24 */ /* 0x000fe2000f8e00ff */
[----:B------:R-:W-:Y:S01]  /*a690*/  UIMAD UR4, UR40, UR7, UR4 ;  /* 0x00000007280472a4 */ /* 0x000fe2000f8e0204 */
[----:B------:R-:W-:Y:S01]  /*a6a0*/  ISETP.GE.AND P2, PT, R5, R0, PT ;  /* 0x000000000500720c */ /* 0x000fe20003f46270 */
[----:B------:R-:W-:Y:S01]  /*a6b0*/  IMAD.WIDE.U32 R4, R7, UR40, R10 ;  /* 0x0000002807047c25 */ /* 0x000fe2000f8e000a */
[----:B------:R-:W-:Y:S01]  /*a6c0*/  SEL R15, RZ, UR41, P4 ;  /* 0x00000029ff0f7c07 */ /* 0x000fe2000a000000 */
[----:B------:R-:W-:Y:S01]  /*a6d0*/  BSSY B0, `(.L_x_3053) ;  /* 0x000001c000007945 */ /* 0x000fe20003800000 */
[----:B------:R-:W-:Y:S01]  /*a6e0*/  SEL R12, R12, RZ, !P4 ;  /* 0x000000ff0c0c7207 */ /* 0x000fe20006000000 */
[----:B------:R-:W-:-:S02]  /*a6f0*/  VIADD R7, R13, 0x40 ;  /* 0x000000400d077836 */ /* 0x000fc40000000000 */
[----:B------:R-:W-:Y:S02]  /*a700*/  VIADD R13, R13, 0x60 ;  /* 0x000000600d0d7836 */ /* 0x000fe40000000000 */
[----:B------:R-:W-:Y:S01]  /*a710*/  VIADD R5, R5, UR4 ;  /* 0x0000000405057c36 */ /* 0x000fe20008000000 */
[----:B------:R-:W-:Y:S01]  /*a720*/  ULDC.64 UR4, c[0x0][0x828] ;  /* 0x00020a0000047ab9 */ /* 0x000fe20000000a00 */
[-C--:B-1----:R-:W-:Y:S02]  /*a730*/  ISETP.GE.OR P6, PT, R10, R17.reuse, P3 ;  /* 0x000000110a00720c */ /* 0x082fe40001fc6670 */
[-C--:B------:R-:W-:Y:S01]  /*a740*/  ISETP.GE.AND P1, PT, R7, R0.reuse, PT ;  /* 0x000000000700720c */ /* 0x080fe20003f26270 */
[----:B------:R-:W-:Y:S01]  /*a750*/  IMAD.U32 R7, RZ, RZ, UR37 ;  /* 0x00000025ff077e24 */ /* 0x000fe2000f8e00ff */
[----:B------:R-:W-:Y:S01]  /*a760*/  ISETP.GE.AND P0, PT, R13, R0, PT ;  /* 0x000000000d00720c */ /* 0x000fe20003f06270 */
[----:B------:R-:W-:Y:S01]  /*a770*/  IMAD R0, R12, UR4, RZ ;  /* 0x000000040c007c24 */ /* 0x000fe2000f8e02ff */
[CC--:B------:R-:W-:Y:S01]  /*a780*/  ISETP.GE.OR P5, PT, R10.reuse, R17.reuse, P2 ;  /* 0x000000110a00720c */ /* 0x0c0fe200017a6670 */
[----:B------:R-:W-:Y:S01]  /*a790*/  IMAD.WIDE.U32 R8, R15, UR4, R4 ;  /* 0x000000040f087c25 */ /* 0x000fe2000f8e0004 */
[----:B------:R-:W-:-:S03]  /*a7a0*/  ISETP.GE.OR P4, PT, R10, R17, P1 ;  /* 0x000000110a00720c */ /* 0x000fc60000f86670 */
[----:B------:R-:W-:Y:S02]  /*a7b0*/  IMAD R13, R15, UR5, R0 ;  /* 0x000000050f0d7c24 */ /* 0x000fe4000f8e0200 */
[----:B------:R-:W-:-:S04]  /*a7c0*/  IMAD.WIDE R6, R7, 0x80, R2 ;  /* 0x0000008007067825 */ /* 0x000fc800078e0202 */
        /* <DEDUP_REMOVED lines=12> */
.L_x_3054:
[----:B------:R-:W-:Y:S05]  /*a890*/  BSYNC B0 ;  /* 0x0000000000007941 */ /* 0x000fea0003800000 */
.L_x_3053:
        /* <DEDUP_REMOVED lines=16> */
.L_x_3056:
[----:B------:R-:W-:Y:S05]  /*a9a0*/  BSYNC B0 ;  /* 0x0000000000007941 */ /* 0x000fea0003800000 */
.L_x_3055:
        /* <DEDUP_REMOVED lines=15> */
.L_x_3058:
[----:B------:R-:W-:Y:S05]  /*aaa0*/  BSYNC B0 ;  /* 0x0000000000007941 */ /* 0x000fea0003800000 */
.L_x_3057:
        /* <DEDUP_REMOVED lines=15> */
.L_x_3060:
[----:B------:R-:W-:Y:S05]  /*aba0*/  BSYNC B0 ;  /* 0x0000000000007941 */ /* 0x000fea0003800000 */
.L_x_3059:
        /* <DEDUP_REMOVED lines=14> */
[----:B----4-:R-:W-:-:S04]  /*ac90*/  IMAD R5, R15, UR5, R0 ;  /* 0x000000050f057c24 */ /* 0x010fc8000f8e0200 */
        /* <DEDUP_REMOVED lines=12> */
.L_x_3062:
[----:B------:R-:W-:Y:S05]  /*ad60*/  BSYNC B0 ;  /* 0x0000000000007941 */ /* 0x000fea0003800000 */
.L_x_3061:
        /* <DEDUP_REMOVED lines=15> */
.L_x_3064:
[----:B------:R-:W-:Y:S05]  /*ae60*/  BSYNC B0 ;  /* 0x0000000000007941 */ /* 0x000fea0003800000 */
.L_x_3063:
        /* <DEDUP_REMOVED lines=15> */
.L_x_3066:
[----:B------:R-:W-:Y:S05]  /*af60*/  BSYNC B0 ;  /* 0x0000000000007941 */ /* 0x000fea0003800000 */
.L_x_3065:
        /* <DEDUP_REMOVED lines=15> */
.L_x_2992:
        /* <DEDUP_REMOVED lines=29> */
.L_x_3068:
[----:B------:R-:W-:Y:S01]  /*b230*/  ULDC UR9, c[0x0][0x8c4] ;  /* 0x0002310000097ab9 */ /* 0x000fe20000000800 */
[----:B------:R-:W-:Y:S01]  /*b240*/  UMOV UR7, UR8 ;  /* 0x0000000800077c82 */ /* 0x000fe20008000000 */
[----:B------:R-:W-:-:S11]  /*b250*/  UISETP.NE.AND UP0, UPT, UR9, 0x1, UPT ;  /* 0x000000010900788c */ /* 0x000fd6000bf05270 */
[----:B------:R-:W-:Y:S02]  /*b260*/  @UP0 ULDC.64 UR10, c[0x0][0x8c8] ;  /* 0x00023200000a0ab9 */ /* 0x000fe40000000a00 */
[----:B------:R-:W-:-:S04]  /*b270*/  UIMAD.WIDE.U32 UR4, UR8, UR10, URZ ;  /* 0x0000000a080472a5 */ /* 0x000fc8000f8e003f */
[----:B------:R-:W-:-:S04]  /*b280*/  @UP0 USHF.R.U32.HI UR7, URZ, UR11, UR5 ;  /* 0x0000000b3f070299 */ /* 0x000fc80008011605 */
[----:B------:R-:W-:-:S12]  /*b290*/  UIMAD UR4, UR7, UR9, URZ ;  /* 0x00000009070472a4 */ /* 0x000fd8000f8e023f */
.L_x_3069:
        /* <DEDUP_REMOVED lines=10> */
[----:B------:R-:W-:Y:S01]  /*b340*/  ULDC.64 UR4, c[0x0][0x8f8] ;  /* 0x00023e0000047ab9 */ /* 0x000fe20000000a00 */
[----:B------:R-:W-:Y:S01]  /*b350*/  UIADD3 UR6, -UR13, URZ, URZ ;  /* 0x0000003f0d067290 */ /* 0x000fe2000fffe13f */
[----:B------:R-:W-:-:S03]  /*b360*/  ISETP.NE.U32.AND P0, PT, RZ, UR4, PT ;  /* 0x00000004ff007c0c */ /* 0x000fc6000bf05070 */
[----:B------:R-:W-:Y:S01]  /*b370*/  UIMAD UR6, UR9, UR6, UR8 ;  /* 0x00000006090672a4 */ /* 0x000fe2000f8e0208 */
        /* <DEDUP_REMOVED lines=9> */
.L_x_3070:
        /* <DEDUP_REMOVED lines=11> */
[----:B------:R-:W-:Y:S01]  /*b4c0*/  R2UR UR4, R0 ;  /* 0x00000000000472ca */ /* 0x000fe200000e0000 */
[----:B------:R-:W-:-:S14]  /*b4d0*/  BRA `(.L_x_3071) ;  /* 0x0000000000047947 */ /* 0x000fdc0003800000 */
.L_x_3072:
[----:B------:R-:W-:-:S05]  /*b4e0*/  ULDC UR4, c[0x0][0x8ec] ;  /* 0x00023b0000047ab9 */ /* 0x000fca0000000800 */
.L_x_3071:
        /* <DEDUP_REMOVED lines=8> */
[----:B------:R-:W-:Y:S01]  /*b570*/  ULDC.64 UR4, c[0x0][0x770] ;  /* 0x0001dc0000047ab9 */ /* 0x000fe20000000a00 */
[----:B------:R-:W-:Y:S01]  /*b580*/  ULDC.64 UR14, c[0x0][0x788] ;  /* 0x0001e200000e7ab9 */ /* 0x000fe20000000a00 */
        /* <DEDUP_REMOVED lines=19> */
[----:B------:R-:W-:-:S11]  /*b6c0*/  USHF.R.S32.HI UR11, URZ, 0x1f, UR6 ;  /* 0x0000001f3f0b7899 */ /* 0x000fd60008011406 */
        /* <DEDUP_REMOVED lines=16> */
.L_x_3073:
        /* <DEDUP_REMOVED lines=13> */
.L_x_3074:
        /* <DEDUP_REMOVED lines=12> */
.L_x_3075:
[----:B------:R-:W-:Y:S01]  /*b960*/  ULEA UR7, UR7, UR10, 0x7 ;  /* 0x0000000a07077291 */ /* 0x000fe2000f8e383f */
[----:B------:R-:W-:Y:S01]  /*b970*/  ULDC UR9, c[0x0][0x74c] ;  /* 0x0001d30000097ab9 */ /* 0x000fe20000000800 */
[----:B------:R-:W-:Y:S02]  /*b980*/  UIADD3 UR10, UR10, 0x7f, URZ ;  /* 0x0000007f0a0a7890 */ /* 0x000fe4000fffe03f */
[----:B------:R-:W-:-:S04]  /*b990*/  UIADD3 UR7, UR7, -UR9, -UR8 ;  /* 0x8000000907077290 */ /* 0x000fc8000fffe808 */
        /* <DEDUP_REMOVED lines=11> */
[----:B------:R-:W-:Y:S01]  /*ba50*/  ULDC.64 UR14, c[0x0][0x2d8] ;  /* 0x0000b600000e7ab9 */ /* 0x000fe20000000a00 */
[----:B------:R-:W-:Y:S01]  /*ba60*/  ULDC.64 UR28, c[0x0][0x2e0] ;  /* 0x0000b800001c7ab9 */ /* 0x000fe20000000a00 */
[----:B------:R-:W-:Y:S02]  /*ba70*/  UIMAD UR10, UR11, UR14, URZ ;  /* 0x0000000e0b0a72a4 */ /* 0x000fe4000f8e023f */
[----:B------:R-:W-:Y:S02]  /*ba80*/  UIMAD.WIDE.U32 UR8, UR6, UR14, URZ ;  /* 0x0000000e060872a5 */ /* 0x000fe4000f8e003f */
[----:B------:R-:W-:Y:S02]  /*ba90*/  UIMAD UR15, UR6, UR15, UR10 ;  /* 0x0000000f060f72a4 */ /* 0x000fe4000f8e020a */
[----:B------:R-:W-:Y:S02]  /*baa0*/  UIADD3 UR6, UR7, -UR12, URZ ;  /* 0x8000000c07067290 */ /* 0x000fe4000fffe03f */
[----:B------:R-:W-:-:S02]  /*bab0*/  USHF.R.S32.HI UR11, URZ, 0x1f, UR13 ;  /* 0x0000001f3f0b7899 */ /* 0x000fc4000801140d */
[----:B------:R-:W-:Y:S02]  /*bac0*/  ULOP3.LUT UR6, UR6, 0x1, URZ, 0xc0, !UPT ;  /* 0x0000000106067892 */ /* 0x000fe4000f8ec03f */
[----:B------:R-:W-:Y:S02]  /*bad0*/  USEL UR13, UR13, URZ, !UP0 ;  /* 0x0000003f0d0d7287 */ /* 0x000fe4000c000000 */
[----:B------:R-:W-:Y:S02]  /*bae0*/  USEL UR14, UR11, URZ, !UP0 ;  /* 0x0000003f0b0e7287 */ /* 0x000fe4000c000000 */
[----:B------:R-:W-:Y:S02]  /*baf0*/  UISETP.NE.U32.AND UP0, UPT, UR6, 0x1, UPT ;  /* 0x000000010600788c */ /* 0x000fe4000bf05070 */
[----:B------:R-:W-:Y:S02]  /*bb00*/  UIADD3 UR10, UP1, UR4, UR8, URZ ;  /* 0x00000008040a7290 */ /* 0x000fe4000ff3e03f */
[----:B------:R-:W-:-:S02]  /*bb10*/  UIADD3 UR15, UR9, UR15, URZ ;  /* 0x0000000f090f7290 */ /* 0x000fc4000fffe03f */
[----:B------:R-:W-:Y:S01]  /*bb20*/  PLOP3.LUT P1, PT, PT, PT, UP0, 0x80, 0x0 ;  /* 0x000000000000781c */ /* 0x000fe20003f2f008 */
[----:B------:R-:W-:Y:S02]  /*bb30*/  UIMAD UR14, UR14, UR28, URZ ;  /* 0x0000001c0e0e72a4 */ /* 0x000fe4000f8e023f */
[----:B------:R-:W-:Y:S02]  /*bb40*/  UIADD3.X UR11, UR5, UR15, URZ, UP1, !UPT ;  /* 0x0000000f050b7290 */ /* 0x000fe40008ffe43f */
[----:B------:R-:W-:Y:S02]  /*bb50*/  UIMAD UR14, UR13, UR29, UR14 ;  /* 0x0000001d0d0e72a4 */ /* 0x000fe4000f8e020e */
[----:B------:R-:W-:Y:S01]  /*bb60*/  UIMAD.WIDE.U32 UR10, UR13, UR28, UR10 ;  /* 0x0000001c0d0a72a5 */ /* 0x000fe2000f8e000a */
[----:B------:R-:W-:-:S03]  /*bb70*/  ELECT P0, URZ, PT ;  /* 0x00000000003f782f */ /* 0x000fc60003800000 */
[----:B------:R-:W-:Y:S02]  /*bb80*/  UIADD3 UR27, UR11, UR14, URZ ;  /* 0x0000000e0b1b7290 */ /* 0x000fe4000fffe03f */
[----:B------:R-:W-:Y:S10]  /*bb90*/  @P1 BRA `(.L_x_3076) ;  /* 0x0000000000bc1947 */ /* 0x000ff40003800000 */
        /* <DEDUP_REMOVED lines=18> */
.L_x_3078:
[----:B------:R-:W-:Y:S05]  /*bcc0*/  BSYNC B0 ;  /* 0x0000000000007941 */ /* 0x000fea0003800000 */
.L_x_3077:
        /* <DEDUP_REMOVED lines=19> */
.L_x_3080:
[----:B------:R-:W-:Y:S05]  /*be00*/  BSYNC B0 ;  /* 0x0000000000007941 */ /* 0x000fea0003800000 */
.L_x_3079:
[----:B------:R-:W-:Y:S06]  /*be10*/  BAR.ARV 0xa, 0xa0 ;  /* 0x0282800000007b1d */ /* 0x000fec0000002000 */
[----:B------:R-:W-:Y:S04]  /*be20*/  BSSY B0, `(.L_x_3081) ;  /* 0x0000003000007945 */ /* 0x000fe80003800000 */
[----:B------:R-:W-:Y:S05]  /*be30*/  @!P0 BRA `(.L_x_3082) ;  /* 0x0000000000048947 */ /* 0x000fea0003800000 */
[----:B------:R-:W-:-:S04]  /*be40*/  DEPBAR.LE SB0, 0x0 ;  /* 0x000080000000791a */ /* 0x000fc80000000000 */
.L_x_3082:
[----:B------:R-:W-:Y:S05]  /*be50*/  BSYNC B0 ;  /* 0x0000000000007941 */ /* 0x000fea0003800000 */
.L_x_3081:
[----:B------:R-:W-:Y:S06]  /*be60*/  BAR.ARV 0xb, 0xa0 ;  /* 0x02c2800000007b1d */ /* 0x000fec0000002000 */
[----:B------:R-:W-:Y:S01]  /*be70*/  UIADD3 UR18, UR12, 0x1, URZ ;  /* 0x000000010c127890 */ /* 0x000fe2000fffe03f */
[----:B------:R-:W-:Y:S11]  /*be80*/  BRA `(.L_x_3083) ;  /* 0x0000000000047947 */ /* 0x000ff60003800000 */
.L_x_3076:
[----:B------:R-:W-:-:S05]  /*be90*/  UMOV UR18, UR12 ;  /* 0x0000000c00127c82 */ /* 0x000fca0008000000 */
.L_x_3083:
[----:B------:R-:W-:-:S04]  /*bea0*/  UIADD3 UR6, UR12, 0x1, URZ ;  /* 0x000000010c067890 */ /* 0x000fc8000fffe03f */
[----:B------:R-:W-:-:S06]  /*beb0*/  UISETP.NE.AND UP0, UPT, UR7, UR6, UPT ;  /* 0x000000060700728c */ /* 0x000fcc000bf05270 */
[----:B------:R-:W-:-:S13]  /*bec0*/  PLOP3.LUT P1, PT, PT, PT, UP0, 0x80, 0x0 ;  /* 0x000000000000781c */ /* 0x000fda0003f2f008 */
[----:B------:R-:W-:Y:S05]  /*bed0*/  @!P1 BRA `(.L_x_2999) ;  /* 0x0000002c00049947 */ /* 0x000fea0003800000 */
[----:B------:R-:W-:Y:S01]  /*bee0*/  UMOV UR16, UR8 ;  /* 0x0000000800107c82 */ /* 0x000fe20008000000 */
[----:B------:R-:W-:Y:S01]  /*bef0*/  UMOV UR17, UR15 ;  /* 0x0000000f00117c82 */ /* 0x000fe20008000000 */
[----:B------:R-:W-:Y:S01]  /*bf00*/  ULDC.64 UR20, c[0x0][0x2c0] ;  /* 0x0000b00000147ab9 */ /* 0x000fe20000000a00 */
[----:B------:R-:W-:Y:S02]  /*bf10*/  UIMAD.WIDE.U32 UR16, UR13, UR28, UR16 ;  /* 0x0000001c0d1072a5 */ /* 0x000fe4000f8e0010 */
[----:B------:R-:W-:Y:S02]  /*bf20*/  USHF.L.U32 UR19, UR18, 0xd, URZ ;  /* 0x0000000d12137899 */ /* 0x000fe4000800063f */
[----:B------:R-:W-:Y:S01]  /*bf30*/  UIADD3 UR25, UP0, UR4, UR16, URZ ;  /* 0x0000001004197290 */ /* 0x000fe2000ff1e03f */
[----:B------:R-:W-:Y:S01]  /*bf40*/  UMOV UR6, URZ ;  /* 0x0000003f00067c82 */ /* 0x000fe20008000000 */
[----:B------:R-:W-:Y:S02]  /*bf50*/  ULDC.64 UR30, c[0x0][0x2c0] ;  /* 0x0000b000001e7ab9 */ /* 0x000fe40000000a00 */
[----:B------:R-:W-:-:S02]  /*bf60*/  UIADD3.X UR16, UR5, UR14, UR17, UP0, !UPT ;  /* 0x0000000e05107290 */ /* 0x000fc400087fe411 */
[----:B------:R-:W-:Y:S01]  /*bf70*/  ULEA UR24, UP0, UR25, UR20, 0x2 ;  /* 0x0000001419187291 */ /* 0x000fe2000f80103f */
[----:B------:R-:W-:-:S03]  /*bf80*/  UMOV UR26, UR19 ;  /* 0x00000013001a7c82 */ /* 0x000fc60008000000 */
[----:B------:R-:W-:Y:S02]  /*bf90*/  ULEA.HI.X UR25, UR25, UR21, UR16, 0x2, UP0 ;  /* 0x0000001519197291 */ /* 0x000fe400080f1410 */
[----:B------:R-:W-:Y:S02]  /*bfa0*/  UIADD3 UR20, UP0, UR24, 0x4000, URZ ;  /* 0x0000400018147890 */ /* 0x000fe4000ff1e03f */
[----:B------:R-:W-:Y:S02]  /*bfb0*/  UIADD3 UR22, UP1, UR24, 0x8000, URZ ;  /* 0x0000800018167890 */ /* 0x000fe4000ff3e03f */
[----:B------:R-:W-:Y:S02]  /*bfc0*/  UIADD3 UR24, UP2, UR24, 0xc000, URZ ;  /* 0x0000c00018187890 */ /* 0x000fe4000ff5e03f */
[----:B------:R-:W-:Y:S02]  /*bfd0*/  UIADD3.X UR21, URZ, UR25, URZ, UP0, !UPT ;  /* 0x000000193f157290 */ /* 0x000fe400087fe43f */
[----:B------:R-:W-:-:S02]  /*bfe0*/  UIADD3.X UR23, URZ, UR25, URZ, UP1, !UPT ;  /* 0x000000193f177290 */ /* 0x000fc40008ffe43f */
[----:B------:R-:W-:-:S12]  /*bff0*/  UIADD3.X UR25, URZ, UR25, URZ, UP2, !UPT ;  /* 0x000000193f197290 */ /* 0x000fd800097fe43f */
.L_x_3096:
        /* <DEDUP_REMOVED lines=12> */
[----:B------:R-:W-:-:S04]  /*c0c0*/  ULEA UR40, UP0, UR41, UR30, 0x2 ;  /* 0x0000001e29287291 */ /* 0x000fc8000f80103f */
[----:B------:R-:W-:-:S03]  /*c0d0*/  ULEA.HI.X UR41, UR41, UR31, UR42, 0x2, UP0 ;  /* 0x0000001f29297291 */ /* 0x000fc600080f142a */
[----:B------:R-:W-:Y:S01]  /*c0e0*/  UMOV UR42, 0x0 ;  /* 0x00000000002a7882 */ /* 0x000fe20000000000 */
[----:B-1----:R-:W-:-:S03]  /*c0f0*/  ULEA UR29, UR37, UR29, 0x18 ;  /* 0x0000001d251d7291 */ /* 0x002fc6000f8ec03f */
[----:B------:R-:W-:Y:S01]  /*c100*/  UMOV UR37, 0x400 ;  /* 0x0000040000257882 */ /* 0x000fe20000000000 */
[----:B------:R-:W-:-:S09]  /*c110*/  UIADD3 UR29, UR29, 0x8000, URZ ;  /* 0x000080001d1d7890 */ /* 0x000fd2000fffe03f */
[----:B------:R1:W-:Y:S02]  /*c120*/  UBLKRED.G.S.ADD.F32.RN [UR40], [UR29], UR37, desc[UR42] ;  /* 0x00002a281d0073bb */ /* 0x0003e400080a1425 */
[----:B-1----:R0:W-:Y:S02]  /*c130*/  UTMACMDFLUSH ;  /* 0x00000000000079b7 */ /* 0x0021e40000000000 */
.L_x_3085:
[----:B------:R-:W-:Y:S05]  /*c140*/  BSYNC B0 ;  /* 0x0000000000007941 */ /* 0x000fea0003800000 */
.L_x_3084:
        /* <DEDUP_REMOVED lines=13> */
.L_x_3087:
[----:B------:R-:W-:Y:S05]  /*c220*/  BSYNC B0 ;  /* 0x0000000000007941 */ /* 0x000fea0003800000 */
.L_x_3086:
[----:B------:R-:W-:Y:S06]  /*c230*/  BAR.ARV 0xa, 0xa0 ;  /* 0x0282800000007b1d */ /* 0x000fec0000002000 */
[----:B------:R-:W-:Y:S04]  /*c240*/  BSSY B0, `(.L_x_3088) ;  /* 0x0000003000007945 */ /* 0x000fe80003800000 */
[----:B------:R-:W-:Y:S05]  /*c250*/  @!P0 BRA `(.L_x_3089) ;  /* 0x0000000000048947 */ /* 0x000fea0003800000 */
[----:B------:R-:W-:-:S04]  /*c260*/  DEPBAR.LE SB0, 0x0 ;  /* 0x000080000000791a */ /* 0x000fc80000000000 */
.L_x_3089:
[----:B------:R-:W-:Y:S05]  /*c270*/  BSYNC B0 ;  /* 0x0000000000007941 */ /* 0x000fea0003800000 */
.L_x_3088:
        /* <DEDUP_REMOVED lines=13> */
.L_x_3091:
[----:B------:R-:W-:Y:S05]  /*c350*/  BSYNC B0 ;  /* 0x0000000000007941 */ /* 0x000fea0003800000 */
.L_x_3090:
        /* <DEDUP_REMOVED lines=13> */
.L_x_3093:
[----:B------:R-:W-:Y:S05]  /*c430*/  BSYNC B0 ;  /* 0x0000000000007941 */ /* 0x000fea0003800000 */
.L_x_3092:
[----:B------:R-:W-:Y:S01]  /*c440*/  UIADD3 UR18, UR18, 0x2, URZ ;  /* 0x0000000212127890 */ /* 0x000fe2000fffe03f */
[----:B------:R-:W-:Y:S06]  /*c450*/  BAR.ARV 0xa, 0xa0 ;  /* 0x0282800000007b1d */ /* 0x000fec0000002000 */
[----:B------:R-:W-:Y:S01]  /*c460*/  UISETP.GE.AND UP0, UPT, UR18, UR7, UPT ;  /* 0x000000071200728c */ /* 0x000fe2000bf06270 */
[----:B------:R-:W-:Y:S04]  /*c470*/  BSSY B0, `(.L_x_3094) ;  /* 0x0000003000007945 */ /* 0x000fe80003800000 */
[----:B------:R-:W-:Y:S06]  /*c480*/  @!P0 BRA `(.L_x_3095) ;  /* 0x0000000000048947 */ /* 0x000fec0003800000 */
[----:B------:R-:W-:-:S04]  /*c490*/  DEPBAR.LE SB0, 0x0 ;  /* 0x000080000000791a */ /* 0x000fc80000000000 */
.L_x_3095:
[----:B------:R-:W-:Y:S05]  /*c4a0*/  BSYNC B0 ;  /* 0x0000000000007941 */ /* 0x000fea0003800000 */
.L_x_3094:
[----:B------:R-:W-:Y:S06]  /*c4b0*/  BAR.ARV 0xb, 0xa0 ;  /* 0x02c2800000007b1d */ /* 0x000fec0000002000 */
[----:B------:R-:W-:Y:S01]  /*c4c0*/  PLOP3.LUT P1, PT, PT, PT, UP0, 0x80, 0x0 ;  /* 0x000000000000781c */ /* 0x000fe20003f2f008 */
[----:B------:R-:W-:Y:S02]  /*c4d0*/  UIADD3 UR26, UR26, 0x4000, URZ ;  /* 0x000040001a1a7890 */ /* 0x000fe4000fffe03f */
[----:B------:R-:W-:-:S10]  /*c4e0*/  UIADD3 UR6, UR6, 0x4000, URZ ;  /* 0x0000400006067890 */ /* 0x000fd4000fffe03f */
[----:B------:R-:W-:Y:S05]  /*c4f0*/  @!P1 BRA `(.L_x_3096) ;  /* 0xfffffff800c09947 */ /* 0x000fea000383ffff */
[----:B------:R-:W-:Y:S05]  /*c500*/  BRA `(.L_x_2999) ;  /* 0x0000002400787947 */ /* 0x000fea0003800000 */
.L_x_3067:
[----:B------:R-:W1:Y:S01]  /*c510*/  S2UR UR7, SR_CTAID.X ;  /* 0x00000000000779c3 */ /* 0x000e620000002500 */
[----:B------:R-:W-:Y:S02]  /*c520*/  ULDC UR8, c[0x0][0x8d0] ;  /* 0x0002340000087ab9 */ /* 0x000fe40000000800 */
[----:B------:R-:W-:-:S11]  /*c530*/  UISETP.NE.AND UP0, UPT, UR8, 0x1, UPT ;  /* 0x000000010800788c */ /* 0x000fd6000bf05270 */
[----:B------:R-:W-:Y:S01]  /*c540*/  @UP0 ULDC UR4, c[0x0][0x8d4] ;  /* 0x0002350000040ab9 */ /* 0x000fe20000000800 */
[----:B------:R-:W-:Y:S01]  /*c550*/  @UP0 ULDC UR9, c[0x0][0x8d8] ;  /* 0x0002360000090ab9 */ /* 0x000fe20000000800 */
[----:B-1----:R-:W-:Y:S02]  /*c560*/  UIMAD.WIDE.U32 UR4, UR7, UR4, URZ ;  /* 0x00000004070472a5 */ /* 0x002fe4000f8e003f */
[----:B------:R-:W-:Y:S02]  /*c570*/  UMOV UR6, UR7 ;  /* 0x0000000700067c82 */ /* 0x000fe40008000000 */
[----:B------:R-:W-:-:S03]  /*c580*/  @UP0 USHF.R.U32.HI UR6, URZ, UR9, UR5 ;  /* 0x000000093f060299 */ /* 0x000fc60008011605 */
[----:B------:R-:W-:Y:S02]  /*c590*/  ULDC UR4, c[0x0][0x8e8] ;  /* 0x00023a0000047ab9 */ /* 0x000fe40000000800 */
[----:B------:R-:W-:Y:S02]  /*c5a0*/  UISETP.GE.AND UP0, UPT, UR6, UR4, UPT ;  /* 0x000000040600728c */ /* 0x000fe4000bf06270 */
[----:B------:R-:W-:-:S04]  /*c5b0*/  UIADD3 UR4, -UR6, URZ, URZ ;  /* 0x0000003f06047290 */ /* 0x000fc8000fffe13f */
[----:B------:R-:W-:Y:S01]  /*c5c0*/  PLOP3.LUT P0, PT, PT, PT, UP0, 0x80, 0x0 ;  /* 0x000000000000781c */ /* 0x000fe20003f0f008 */
[----:B------:R-:W-:-:S12]  /*c5d0*/  UIMAD UR8, UR8, UR4, UR7 ;  /* 0x00000004080872a4 */ /* 0x000fd8000f8e0207 */
        /* <DEDUP_REMOVED lines=9> */
.L_x_3097:
[----:B------:R-:W-:Y:S01]  /*c670*/  ULDC UR9, c[0x0][0x8c4] ;  /* 0x0002310000097ab9 */ /* 0x000fe20000000800 */
[----:B------:R-:W-:Y:S01]  /*c680*/  UMOV UR7, UR8 ;  /* 0x0000000800077c82 */ /* 0x000fe20008000000 */
[----:B------:R-:W-:-:S11]  /*c690*/  UISETP.NE.AND UP0, UPT, UR9, 0x1, UPT ;  /* 0x000000010900788c */ /* 0x000fd6000bf05270 */
[----:B------:R-:W-:Y:S02]  /*c6a0*/  @UP0 ULDC.64 UR10, c[0x0][0x8c8] ;  /* 0x00023200000a0ab9 */ /* 0x000fe40000000a00 */
[----:B------:R-:W-:-:S04]  /*c6b0*/  UIMAD.WIDE.U32 UR4, UR8, UR10, URZ ;  /* 0x0000000a080472a5 */ /* 0x000fc8000f8e003f */
[----:B------:R-:W-:-:S04]  /*c6c0*/  @UP0 USHF.R.U32.HI UR7, URZ, UR11, UR5 ;  /* 0x0000000b3f070299 */ /* 0x000fc80008011605 */
[----:B------:R-:W-:-:S12]  /*c6d0*/  UIMAD UR4, UR7, UR9, URZ ;  /* 0x00000009070472a4 */ /* 0x000fd8000f8e023f */
.L_x_3098:
        /* <DEDUP_REMOVED lines=23> */
.L_x_3099:
        /* <DEDUP_REMOVED lines=14> */
.L_x_3101:
[----:B------:R-:W-:-:S05]  /*c930*/  ULDC UR4, c[0x0][0x8ec] ;  /* 0x00023b0000047ab9 */ /* 0x000fca0000000800 */
.L_x_3100:
[----:B------:R-:W-:Y:S01]  /*c940*/  UIADD3 UR4, UR4, 0x7f, URZ ;  /* 0x0000007f04047890 */ /* 0x000fe2000fffe03f */
[----:B------:R-:W-:Y:S02]  /*c950*/  IMAD.MOV.U32 R10, RZ, RZ, 0x1 ;  /* 0x00000001ff0a7424 */ /* 0x000fe400078e00ff */
[----:B------:R-:W-:Y:S01]  /*c960*/  IMAD.MOV.U32 R2, RZ, RZ, RZ ;  /* 0x000000ffff027224 */ /* 0x000fe200078e00ff */
        /* <DEDUP_REMOVED lines=13> */
[----:B------:R-:W1:Y:S02]  /*ca40*/  LDC R0, c[0x0][0x280] ;  /* 0x0000a000ff007b82 */ /* 0x000e640000000800 */
[----:B------:R-:W-:Y:S01]  /*ca50*/  IMAD.U32 R2, RZ, RZ, UR8 ;  /* 0x00000008ff027e24 */ /* 0x000fe2000f8e00ff */
[----:B------:R-:W-:Y:S01]  /*ca60*/  UISETP.NE.U32.AND UP0, UPT, UR4, URZ, UPT ;  /* 0x0000003f0400728c */ /* 0x000fe2000bf05070 */
[----:B------:R-:W-:Y:S01]  /*ca70*/  PLOP3.LUT P1, PT, PT, PT, UP1, 0x80, 0x0 ;  /* 0x000000000000781c */ /* 0x000fe20003f2f018 */
[----:B------:R-:W-:Y:S01]  /*ca80*/  IMAD.U32 R3, RZ, RZ, UR9 ;  /* 0x00000009ff037e24 */ /* 0x000fe2000f8e00ff */
[----:B------:R-:W-:Y:S01]  /*ca90*/  ULDC.64 UR14, c[0x0][0x778] ;  /* 0x0001de00000e7ab9 */ /* 0x000fe20000000a00 */
[----:B------:R-:W-:Y:S01]  /*caa0*/  UISETP.NE.AND.EX UP0, UPT, UR5, URZ, UPT, UP0 ;  /* 0x0000003f0500728c */ /* 0x000fe2000bf05300 */
[----:B------:R-:W-:-:S02]  /*cab0*/  ULDC.64 UR18, c[0x0][0x788] ;  /* 0x0001e20000127ab9 */ /* 0x000fc40000000a00 */
[----:B------:R-:W-:-:S07]  /*cac0*/  ULDC.64 UR4, c[0x0][0x780] ;  /* 0x0001e00000047ab9 */ /* 0x000fce0000000a00 */
[----:B------:R-:W2:Y:S01]  /*cad0*/  @P1 LDG.E R6, desc[UR38][R2.64] ;  /* 0x0000002602061981 */ /* 0x000ea2000c1e1900 */
[----:B------:R-:W-:Y:S01]  /*cae0*/  UISETP.NE.U32.AND UP2, UPT, UR4, URZ, UPT ;  /* 0x0000003f0400728c */ /* 0x000fe2000bf45070 */
[----:B------:R-:W-:Y:S01]  /*caf0*/  PLOP3.LUT P2, PT, PT, PT, UP0, 0x80, 0x0 ;  /* 0x000000000000781c */ /* 0x000fe20003f4f008 */
[----:B------:R-:W-:Y:S01]  /*cb00*/  UIMAD.WIDE UR14, UR13, 0x4, UR14 ;  /* 0x000000040d0e78a5 */ /* 0x000fe2000f8e020e */
[----:B------:R3:W4:Y:S01]  /*cb10*/  @P1 LDG.E R4, desc[UR38][R2.64] ;  /* 0x0000002602041981 */ /* 0x000722000c1e1900 */
[----:B------:R-:W-:-:S06]  /*cb20*/  UISETP.NE.AND.EX UP2, UPT, UR5, URZ, UPT, UP2 ;  /* 0x0000003f0500728c */ /* 0x000fcc000bf45320 */
[----:B------:R-:W-:Y:S01]  /*cb30*/  PLOP3.LUT P3, PT, PT, PT, UP2, 0x80, 0x0 ;  /* 0x000000000000781c */ /* 0x000fe20003f6f028 */
[----:B---3--:R-:W-:-:S04]  /*cb40*/  IMAD.U32 R2, RZ, RZ, UR14 ;  /* 0x0000000eff027e24 */ /* 0x008fc8000f8e00ff */
[----:B------:R-:W-:Y:S01]  /*cb50*/  @UP2 ULDC.64 UR4, c[0x0][0x780] ;  /* 0x0001e00000042ab9 */ /* 0x000fe20000000a00 */
[----:B------:R-:W-:Y:S01]  /*cb60*/  IMAD.U32 R3, RZ, RZ, UR15 ;  /* 0x0000000fff037e24 */ /* 0x000fe2000f8e00ff */
[----:B------:R-:W-:-:S04]  /*cb70*/  @UP2 UIMAD.WIDE UR4, UR13, 0x4, UR4 ;  /* 0x000000040d0428a5 */ /* 0x000fc8000f8e0204 */
[----:B------:R3:W4:Y:S02]  /*cb80*/  @P2 LDG.E R5, desc[UR38][R2.64] ;  /* 0x0000002602052981 */ /* 0x000724000c1e1900 */
[----:B---3--:R-:W-:Y:S02]  /*cb90*/  IMAD.U32 R2, RZ, RZ, UR4 ;  /* 0x00000004ff027e24 */ /* 0x008fe4000f8e00ff */
[----:B------:R-:W-:-:S05]  /*cba0*/  IMAD.U32 R3, RZ, RZ, UR5 ;  /* 0x00000005ff037e24 */ /* 0x000fca000f8e00ff */
[----:B-1----:R1:W5:Y:S01]  /*cbb0*/  @P3 LDG.E R0, desc[UR38][R2.64] ;  /* 0x0000002602003981 */ /* 0x002362000c1e1900 */
        /* <DEDUP_REMOVED lines=10> */
[----:B------:R-:W-:-:S03]  /*cc60*/  @P2 R2UR UR11, R5 ;  /* 0x00000000050b22ca */ /* 0x000fc600000e0000 */
[----:B------:R-:W-:-:S04]  /*cc70*/  @UP1 ULOP3.LUT UR10, UR5, 0xffffff80, URZ, 0xc0, !UPT ;  /* 0xffffff80050a1892 */ /* 0x000fc8000f8ec03f */
[----:B------:R-:W-:Y:S01]  /*cc80*/  @UP1 USHF.R.S32.HI UR12, URZ, 0x1f, UR10 ;  /* 0x0000001f3f0c1899 */ /* 0x000fe2000801140a */
[----:B-1----:R-:W-:Y:S11]  /*cc90*/  @P3 BRA `(.L_x_3103) ;  /* 0x0000000000183947 */ /* 0x002ff60003800000 */
[----:B------:R-:W-:Y:S05]  /*cca0*/  @!P1 BRA `(.L_x_3103) ;  /* 0x0000000000149947 */ /* 0x000fea0003800000 */
[----:B------:R-:W-:Y:S02]  /*ccb0*/  IMAD.U32 R2, RZ, RZ, UR8 ;  /* 0x00000008ff027e24 */ /* 0x000fe4000f8e00ff */
[----:B------:R-:W-:-:S05]  /*ccc0*/  IMAD.U32 R3, RZ, RZ, UR9 ;  /* 0x00000009ff037e24 */ /* 0x000fca000f8e00ff */
[----:B------:R-:W2:Y:S04]  /*ccd0*/  LDG.E R5, desc[UR38][R2.64] ;  /* 0x0000002602057981 */ /* 0x000ea8000c1e1900 */
[----:B-----5:R-:W2:Y:S02]  /*cce0*/  LDG.E R0, desc[UR38][R2.64+0x4] ;  /* 0x0000042602007981 */ /* 0x020ea4000c1e1900 */
[----:B--2---:R-:W-:-:S07]  /*ccf0*/  IMAD.IADD R0, R0, 0x1, -R5 ;  /* 0x0000000100007824 */ /* 0x004fce00078e0a05 */
.L_x_3103:
[----:B------:R-:W-:Y:S01]  /*cd00*/  UMOV UR4, URZ ;  /* 0x0000003f00047c82 */ /* 0x000fe20008000000 */
[----:B------:R-:W-:Y:S01]  /*cd10*/  UMOV UR5, URZ ;  /* 0x0000003f00057c82 */ /* 0x000fe20008000000 */
[----:B------:R-:W-:Y:S01]  /*cd20*/  IMAD.U32 R4, RZ, RZ, UR18 ;  /* 0x00000012ff047e24 */ /* 0x000fe2000f8e00ff */
[----:B------:R-:W-:Y:S01]  /*cd30*/  @UP1 UMOV UR4, UR10 ;  /* 0x0000000a00041c82 */ /* 0x000fe20008000000 */
[----:B------:R-:W-:Y:S01]  /*cd40*/  @UP1 UMOV UR5, UR12 ;  /* 0x0000000c00051c82 */ /* 0x000fe20008000000 */
[----:B------:R-:W-:Y:S05]  /*cd50*/  @!P0 BRA `(.L_x_3104) ;  /* 0x0000000000188947 */ /* 0x000fea0003800000 */
[----:B------:R-:W-:Y:S02]  /*cd60*/  ULDC.64 UR8, c[0x0][0x788] ;  /* 0x0001e20000087ab9 */ /* 0x000fe40000000a00 */
[----:B------:R-:W-:-:S06]  /*cd70*/  UIMAD.WIDE UR8, UR13, 0x4, UR8 ;  /* 0x000000040d0878a5 */ /* 0x000fcc000f8e0208 */
[----:B------:R-:W-:Y:S02]  /*cd80*/  IMAD.U32 R2, RZ, RZ, UR8 ;  /* 0x00000008ff027e24 */ /* 0x000fe4000f8e00ff */
[----:B------:R-:W-:-:S05]  /*cd90*/  IMAD.U32 R3, RZ, RZ, UR9 ;  /* 0x00000009ff037e24 */ /* 0x000fca000f8e00ff */
[----:B------:R1:W5:Y:S01]  /*cda0*/  LDG.E R4, desc[UR38][R2.64] ;  /* 0x0000002602047981 */ /* 0x000362000c1e1900 */
[----:B------:R-:W-:Y:S05]  /*cdb0*/  BRA `(.L_x_3105) ;  /* 0x0000000000187947 */ /* 0x000fea0003800000 */
.L_x_3104:
[----:B------:R-:W-:Y:S05]  /*cdc0*/  @!P2 BRA `(.L_x_3105) ;  /* 0x000000000014a947 */ /* 0x000fea0003800000 */
[----:B------:R-:W-:Y:S02]  /*cdd0*/  IMAD.U32 R2, RZ, RZ, UR14 ;  /* 0x0000000eff027e24 */ /* 0x000fe4000f8e00ff */
[----:B------:R-:W-:-:S05]  /*cde0*/  IMAD.U32 R3, RZ, RZ, UR15 ;  /* 0x0000000fff037e24 */ /* 0x000fca000f8e00ff */
[----:B------:R-:W2:Y:S04]  /*cdf0*/  LDG.E R5, desc[UR38][R2.64] ;  /* 0x0000002602057981 */ /* 0x000ea8000c1e1900 */
[----:B------:R-:W2:Y:S02]  /*ce00*/  LDG.E R4, desc[UR38][R2.64+0x4] ;  /* 0x0000042602047981 */ /* 0x000ea4000c1e1900 */
[----:B--2---:R-:W-:-:S07]  /*ce10*/  IMAD.IADD R4, R4, 0x1, -R5 ;  /* 0x0000000104047824 */ /* 0x004fce00078e0a05 */
.L_x_3105:
[----:B-1----:R-:W-:Y:S01]  /*ce20*/  IMAD.U32 R3, RZ, RZ, UR7 ;  /* 0x00000007ff037e24 */ /* 0x002fe2000f8e00ff */
[----:B------:R-:W-:-:S03]  /*ce30*/  ULDC UR8, c[0x0][0x74c] ;  /* 0x0001d30000087ab9 */ /* 0x000fc60000000800 */
[----:B-----5:R-:W-:Y:S02]  /*ce40*/  IMAD R3, R3, 0x80, R0 ;  /* 0x0000008003037824 */ /* 0x020fe400078e0200 */
[----:B------:R-:W-:-:S03]  /*ce50*/  VIADD R0, R0, 0x7f ;  /* 0x0000007f00007836 */ /* 0x000fc60000000000 */
[----:B------:R-:W-:-:S04]  /*ce60*/  IADD3 R3, R3, -UR8, -R4 ;  /* 0x8000000803037c10 */ /* 0x000fc8000fffe804 */
[----:B------:R-:W-:-:S04]  /*ce70*/  SHF.R.S32.HI R2, RZ, 0x1f, R3 ;  /* 0x0000001fff027819 */ /* 0x000fc80000011403 */
[----:B------:R-:W-:Y:S02]  /*ce80*/  LEA.HI R2, R2, R3, RZ, 0x7 ;  /* 0x0000000302027211 */ /* 0x000fe400078f38ff */
[----:B------:R-:W-:Y:S02]  /*ce90*/  SHF.R.S32.HI R3, RZ, 0x1f, R0 ;  /* 0x0000001fff037819 */ /* 0x000fe40000011400 */
[----:B------:R-:W-:Y:S02]  /*cea0*/  SHF.R.S32.HI R2, RZ, 0x7, R2 ;  /* 0x00000007ff027819 */ /* 0x000fe40000011402 */
[----:B------:R-:W-:Y:S02]  /*ceb0*/  LEA.HI R0, R3, R0, RZ, 0x7 ;  /* 0x0000000003007211 */ /* 0x000fe400078f38ff */
[----:B------:R-:W-:Y:S01]  /*cec0*/  VIMNMX R4, RZ, R2, !PT ;  /* 0x00000002ff047248 */ /* 0x000fe20007fe0100 */
[----:B------:R-:W-:Y:S01]  /*ced0*/  IMAD.MOV.U32 R2, RZ, RZ, RZ ;  /* 0x000000ffff027224 */ /* 0x000fe200078e00ff */
[----:B------:R-:W-:-:S04]  /*cee0*/  SHF.R.S32.HI R0, RZ, 0x7, R0 ;  /* 0x00000007ff007819 */ /* 0x000fc80000011400 */
[----:B------:R-:W-:-:S13]  /*cef0*/  ISETP.GT.AND P0, PT, R0, R4, PT ;  /* 0x000000040000720c */ /* 0x000fda0003f04270 */
[----:B------:R-:W-:Y:S05]  /*cf00*/  @!P0 BRA `(.L_x_3102) ;  /* 0x0000001800648947 */ /* 0x000fea0003800000 */
[----:B------:R-:W-:Y:S01]  /*cf10*/  USHF.R.S32.HI UR10, URZ, 0x1f, UR20 ;  /* 0x0000001f3f0a7899 */ /* 0x000fe20008011414 */
[----:B------:R-:W-:Y:S01]  /*cf20*/  BSSY B0, `(.L_x_3102) ;  /* 0x0000197000007945 */ /* 0x000fe20003800000 */
[----:B------:R-:W-:Y:S01]  /*cf30*/  UISETP.NE.U32.AND UP1, UPT, UR16, URZ, UPT ;  /* 0x0000003f1000728c */ /* 0x000fe2000bf25070 */
[----:B------:R-:W-:Y:S01]  /*cf40*/  IMAD.MOV.U32 R2, RZ, RZ, RZ ;  /* 0x000000ffff027224 */ /* 0x000fe200078e00ff */
[----:B------:R-:W-:Y:S01]  /*cf50*/  ULDC.64 UR14, c[0x0][0x718] ;  /* 0x0001c600000e7ab9 */ /* 0x000fe20000000a00 */
[----:B------:R-:W-:Y:S01]  /*cf60*/  UMOV UR8, UR4 ;  /* 0x0000000400087c82 */ /* 0x000fe20008000000 */
[----:B------:R-:W-:Y:S02]  /*cf70*/  UIMAD UR12, UR10, UR14, URZ ;  /* 0x0000000e0a0c72a4 */ /* 0x000fe4000f8e023f */
[----:B------:R-:W-:Y:S02]  /*cf80*/  UISETP.NE.AND.EX UP1, UPT, UR17, URZ, UPT, UP1 ;  /* 0x0000003f1100728c */ /* 0x000fe4000bf25310 */
[----:B------:R-:W-:Y:S01]  /*cf90*/  UIMAD UR12, UR20, UR15, UR12 ;  /* 0x0000000f140c72a4 */ /* 0x000fe2000f8e020c */
[----:B------:R-:W-:-:S02]  /*cfa0*/  ULDC.64 UR16, c[0x0][0x730] ;  /* 0x0001cc0000107ab9 */ /* 0x000fc40000000a00 */
[----:B------:R-:W-:Y:S01]  /*cfb0*/  ULDC UR15, c[0x0][0x2e8] ;  /* 0x0000ba00000f7ab9 */ /* 0x000fe20000000800 */
[----:B------:R-:W-:Y:S01]  /*cfc0*/  UIMAD UR10, UR10, UR16, URZ ;  /* 0x000000100a0a72a4 */ /* 0x000fe2000f8e023f */
[----:B------:R-:W-:Y:S01]  /*cfd0*/  UMOV UR9, UR5 ;  /* 0x0000000500097c82 */ /* 0x000fe20008000000 */
[----:B------:R-:W-:Y:S02]  /*cfe0*/  UISETP.NE.AND UP2, UPT, UR15, 0x1, UPT ;  /* 0x000000010f00788c */ /* 0x000fe4000bf45270 */
[----:B------:R-:W-:Y:S02]  /*cff0*/  UIMAD.WIDE.U32 UR4, UR20, UR14, UR8 ;  /* 0x0000000e140472a5 */ /* 0x000fe4000f8e0008 */
[----:B------:R-:W-:Y:S02]  /*d000*/  UIMAD.WIDE.U32 UR8, UR20, UR16, UR8 ;  /* 0x00000010140872a5 */ /* 0x000fe4000f8e0008 */
[----:B------:R-:W-:Y:S02]  /*d010*/  UIMAD UR14, UR20, UR17, UR10 ;  /* 0x00000011140e72a4 */ /* 0x000fe4000f8e020a */
[----:B------:R-:W-:Y:S01]  /*d020*/  USHF.R.S32.HI UR10, URZ, 0x1f, UR13 ;  /* 0x0000001f3f0a7899 */ /* 0x000fe2000801140d */
[----:B------:R-:W-:Y:S01]  /*d030*/  ELECT P0, URZ, PT ;  /* 0x00000000003f782f */ /* 0x000fe20003800000 */
[----:B------:R-:W-:-:S02]  /*d040*/  USEL UR21, UR13, URZ, !UP1 ;  /* 0x0000003f0d157287 */ /* 0x000fc4000c800000 */
[----:B------:R-:W-:Y:S01]  /*d050*/  UIADD3 UR9, UR9, UR14, URZ ;  /* 0x0000000e09097290 */ /* 0x000fe2000fffe03f */
[----:B------:R-:W-:Y:S01]  /*d060*/  ULDC.64 UR18, c[0x0][0x738] ;  /* 0x0001ce0000127ab9 */ /* 0x000fe20000000a00 */
[----:B------:R-:W-:Y:S01]  /*d070*/  USEL UR10, UR10, URZ, !UP1 ;  /* 0x0000003f0a0a7287 */ /* 0x000fe2000c800000 */
[----:B------:R-:W-:Y:S01]  /*d080*/  ULDC.64 UR16, c[0x0][0x720] ;  /* 0x0001c80000107ab9 */ /* 0x000fe20000000a00 */
[----:B------:R-:W-:Y:S02]  /*d090*/  UIMAD.WIDE.U32 UR14, UR18, UR21, UR8 ;  /* 0x00000015120e72a5 */ /* 0x000fe4000f8e0008 */
[----:B------:R-:W-:Y:S01]  /*d0a0*/  UIADD3 UR23, UR5, UR12, URZ ;  /* 0x0000000c05177290 */ /* 0x000fe2000fffe03f */
[----:B------:R-:W-:Y:S01]  /*d0b0*/  @UP2 ULDC UR8, c[0x0][0x2ec] ;  /* 0x0000bb0000082ab9 */ /* 0x000fe20000000800 */
[----:B------:R-:W-:Y:S02]  /*d0c0*/  UIMAD UR5, UR10, UR16, URZ ;  /* 0x000000100a0572a4 */ /* 0x000fe4000f8e023f */
[----:B------:R-:W-:-:S02]  /*d0d0*/  UIMAD UR10, UR10, UR18, URZ ;  /* 0x000000120a0a72a4 */ /* 0x000fc4000f8e023f */
[----:B------:R-:W-:Y:S02]  /*d0e0*/  UIMAD.WIDE.U32 UR8, UR20, UR8, URZ ;  /* 0x00000008140872a5 */ /* 0x000fe4000f8e003f */
[----:B------:R-:W-:Y:S01]  /*d0f0*/  ULEA UR11, UR7, UR11, 0x7 ;  /* 0x0000000b070b7291 */ /* 0x000fe2000f8e383f */
[----:B------:R-:W-:Y:S02]  /*d100*/  UMOV UR22, UR4 ;  /* 0x0000000400167c82 */ /* 0x000fe40008000000 */
[----:B------:R-:W-:Y:S01]  /*d110*/  @UP2 ULDC UR7, c[0x0][0x2f0] ;  /* 0x0000bc0000072ab9 */ /* 0x000fe20000000800 */
[----:B------:R-:W-:Y:S01]  /*d120*/  UMOV UR12, UR20 ;  /* 0x00000014000c7c82 */ /* 0x000fe20008000000 */
[----:B------:R-:W-:Y:S02]  /*d130*/  UIMAD UR5, UR17, UR21, UR5 ;  /* 0x00000015110572a4 */ /* 0x000fe4000f8e0205 */
[----:B------:R-:W-:Y:S02]  /*d140*/  UIMAD.WIDE.U32 UR22, UR16, UR21, UR22 ;  /* 0x00000015101672a5 */ /* 0x000fe4000f8e0016 */
[----:B------:R-:W-:-:S02]  /*d150*/  UIMAD UR4, UR19, UR21, UR10 ;  /* 0x00000015130472a4 */ /* 0x000fc4000f8e020a */
        /* <DEDUP_REMOVED lines=10> */
.L_x_3135:
        /* <DEDUP_REMOVED lines=15> */
.L_x_3108:
[----:B------:R-:W-:Y:S01]  /*d2f0*/  R2UR UR19, R4 ;  /* 0x00000000041372ca */ /* 0x000fe200000e0000 */
[----:B------:R-:W2:Y:S01]  /*d300*/  LDC.64 R12, c[0x0][0x198] ;  /* 0x00006600ff0c7b82 */ /* 0x000ea20000000a00 */
[----:B------:R-:W-:Y:S01]  /*d310*/  ULDC.64 UR8, c[0x0][0x700] ;  /* 0x0001c00000087ab9 */ /* 0x000fe20000000a00 */
[----:B------:R-:W-:Y:S01]  /*d320*/  UMOV UR34, 0x0 ;  /* 0x0000000000227882 */ /* 0x000fe20000000000 */
[----:B------:R-:W-:Y:S01]  /*d330*/  IMAD.U32 R9, RZ, RZ, UR8 ;  /* 0x00000008ff097e24 */ /* 0x000fe2000f8e00ff */
[----:B------:R-:W-:Y:S01]  /*d340*/  R2UR UR8, R15 ;  /* 0x000000000f0872ca */ /* 0x000fe200000e0000 */
[----:B------:R-:W-:Y:S01]  /*d350*/  IMAD.U32 R8, RZ, RZ, UR9 ;  /* 0x00000009ff087e24 */ /* 0x000fe2000f8e00ff */
[----:B------:R-:W-:Y:S01]  /*d360*/  UMOV UR35, 0x14f00000 ;  /* 0x14f0000000237882 */ /* 0x000fe20000000000 */
[----:B------:R-:W-:Y:S01]  /*d370*/  UMOV UR18, URZ ;  /* 0x0000003f00127c82 */ /* 0x000fe20008000000 */
        /* <DEDUP_REMOVED lines=10> */
[----:B------:R-:W-:Y:S02]  /*d420*/  UIADD3 UR16, UR8, 0x10000, URZ ;  /* 0x0001000008107890 */ /* 0x000fe4000fffe03f */
[----:B------:R-:W-:Y:S01]  /*d430*/  UIADD3 UR17, UR8, 0x30c10, URZ ;  /* 0x00030c1008117890 */ /* 0x000fe2000fffe03f */
[----:B------:R-:W-:Y:S01]  /*d440*/  PLOP3.LUT P1, PT, PT, PT, UP0, 0x80, 0x0 ;  /* 0x000000000000781c */ /* 0x000fe20003f2f008 */
[----:B-1----:R-:W-:Y:S01]  /*d450*/  IMAD.U32 R2, RZ, RZ, UR7 ;  /* 0x00000007ff027e24 */ /* 0x002fe2000f8e00ff */
[----:B------:R-:W-:Y:S01]  /*d460*/  UIADD3 UR19, UR19, UR6, URZ ;  /* 0x0000000613137290 */ /* 0x000fe2000fffe03f */
[----:B--2---:R-:W-:Y:S01]  /*d470*/  IMAD.MOV.U32 R7, RZ, RZ, R12 ;  /* 0x000000ffff077224 */ /* 0x004fe200078e000c */
[----:B------:R-:W-:Y:S01]  /*d480*/  LEA.HI.X.SX32 R3, R3, R14, 0x1, P1 ;  /* 0x0000000e03037211 */ /* 0x000fe200008f0eff */
[----:B------:R-:W-:Y:S01]  /*d490*/  IMAD.MOV.U32 R6, RZ, RZ, R13 ;  /* 0x000000ffff067224 */ /* 0x000fe200078e000d */
[----:B------:R-:W-:Y:S01]  /*d4a0*/  LEA R5, P1, R2, R9, 0x2 ;  /* 0x0000000902057211 */ /* 0x000fe200078210ff */
[----:B------:R-:W-:Y:S01]  /*d4b0*/  VIADD R13, R0, 0xffffffff ;  /* 0xffffffff000d7836 */ /* 0x000fe20000000000 */
[----:B------:R-:W-:Y:S01]  /*d4c0*/  UIADD3 UR42, UR8, 0x20000, URZ ;  /* 0x00020000082a7890 */ /* 0x000fe2000fffe03f */
[----:B------:R-:W-:Y:S01]  /*d4d0*/  IMAD.MOV.U32 R12, RZ, RZ, 0x8000 ;  /* 0x00008000ff0c7424 */ /* 0x000fe200078e00ff */
[----:B------:R-:W-:Y:S01]  /*d4e0*/  LEA.HI.X R2, R2, R8, R3, 0x2, P1 ;  /* 0x0000000802027211 */ /* 0x000fe200008f1403 */
[----:B------:R-:W-:Y:S01]  /*d4f0*/  UIADD3 UR9, UR8, 0x30c00, URZ ;  /* 0x00030c0008097890 */ /* 0x000fe2000fffe03f */
[----:B------:R-:W-:Y:S01]  /*d500*/  R2UR UR30, R5 ;  /* 0x00000000051e72ca */ /* 0x000fe200000e0000 */
[----:B------:R1:W-:Y:S01]  /*d510*/  STL [R1+0x4], R13 ;  /* 0x0000040d01007387 */ /* 0x0003e20000100800 */
[----:B------:R-:W-:Y:S01]  /*d520*/  R2UR UR31, R2 ;  /* 0x00000000021f72ca */ /* 0x000fe200000e0000 */
[----:B------:R-:W-:Y:S01]  /*d530*/  UIADD3 UR24, UR8, 0x4000, URZ ;  /* 0x0000400008187890 */ /* 0x000fe2000fffe03f */
[C---:B------:R-:W-:Y:S01]  /*d540*/  IADD3 R2, P1, R7.reuse, 0x2f0, RZ ;  /* 0x000002f007027810 */ /* 0x040fe20007f3e0ff */
[----:B------:R-:W-:Y:S01]  /*d550*/  UMOV UR7, 0x20 ;  /* 0x0000002000077882 */ /* 0x000fe20000000000 */
[----:B------:R-:W-:Y:S01]  /*d560*/  UMOV UR43, UR17 ;  /* 0x00000011002b7c82 */ /* 0x000fe20008000000 */
[----:B------:R-:W-:Y:S01]  /*d570*/  UMOV UR26, UR18 ;  /* 0x00000012001a7c82 */ /* 0x000fe20008000000 */
[----:B------:R-:W-:Y:S01]  /*d580*/  R2UR UR44, R2 ;  /* 0x00000000022c72ca */ /* 0x000fe200000e0000 */
[----:B------:R-:W-:Y:S01]  /*d590*/  UMOV UR25, UR9 ;  /* 0x0000000900197c82 */ /* 0x000fe20008000000 */
[----:B------:R-:W-:-:S04]  /*d5a0*/  IADD3 R2, P2, R7, 0x3f0, RZ ;  /* 0x000003f007027810 */ /* 0x000fc80007f5e0ff */
[----:B------:R-:W-:Y:S01]  /*d5b0*/  R2UR UR46, R2 ;  /* 0x00000000022e72ca */ /* 0x000fe200000e0000 */
[--C-:B------:R-:W-:Y:S02]  /*d5c0*/  IMAD.X R2, RZ, RZ, R6.reuse, P1 ;  /* 0x000000ffff027224 */ /* 0x100fe400008e0606 */
[----:B------:R-:W-:-:S03]  /*d5d0*/  IMAD.X R5, RZ, RZ, R6, P2 ;  /* 0x000000ffff057224 */ /* 0x000fc600010e0606 */
[----:B------:R-:W-:Y:S02]  /*d5e0*/  R2UR UR45, R2 ;  /* 0x00000000022d72ca */ /* 0x000fe400000e0000 */
[----:B------:R-:W-:Y:S02]  /*d5f0*/  IADD3 R2, P1, R7, 0xf0, RZ ;  /* 0x000000f007027810 */ /* 0x000fe40007f3e0ff */
[----:B------:R-:W-:Y:S02]  /*d600*/  R2UR UR47, R5 ;  /* 0x00000000052f72ca */ /* 0x000fe400000e0000 */
[----:B------:R-:W-:Y:S01]  /*d610*/  R2UR UR32, R2 ;  /* 0x00000000022072ca */ /* 0x000fe200000e0000 */
[----:B------:R-:W-:Y:S01]  /*d620*/  IMAD.X R3, RZ, RZ, R6, P1 ;  /* 0x000000ffff037224 */ /* 0x000fe200008e0606 */
[----:B------:R-:W-:-:S04]  /*d630*/  ISETP.GE.AND P1, PT, R4, R13, PT ;  /* 0x0000000d0400720c */ /* 0x000fc80003f26270 */
[----:B------:R-:W-:-:S13]  /*d640*/  R2UR UR33, R3 ;  /* 0x00000000032172ca */ /* 0x000fda00000e0000 */
[----:B------:R1:W-:Y:S01]  /*d650*/  UTMALDG.4D [UR16], [UR32], desc[UR34] ;  /* 0x00002210200075b4 */ /* 0x0003e20008019000 */
[----:B------:R1:W-:Y:S01]  /*d660*/  UBLKCP.S.G [UR42], [UR30], UR7 ;  /* 0x0000002a1e0073ba */ /* 0x0003e20008000207 */
[----:B------:R1:W-:Y:S01]  /*d670*/  SYNCS.ARRIVE.TRANS64 RZ, [R15+URZ+0x30c00], R12 ;  /* 0x030c000c0fff79a7 */ /* 0x0003e2000800003f */
[----:B------:R1:W-:Y:S01]  /*d680*/  UTMALDG.4D [UR8], [UR44], desc[UR40] ;  /* 0x000028082c0075b4 */ /* 0x0003e20008019000 */
[----:B------:R1:W-:Y:S01]  /*d690*/  UTMALDG.4D [UR24], [UR46], desc[UR40] ;  /* 0x000028182e0075b4 */ /* 0x0003e20008019000 */
[----:B------:R-:W-:Y:S05]  /*d6a0*/  @P1 BRA `(.L_x_3109) ;  /* 0x0000000c00b81947 */ /* 0x000fea0003800000 */
[-C--:B------:R-:W-:Y:S01]  /*d6b0*/  LOP3.LUT R17, RZ, R4.reuse, RZ, 0x33, !PT ;  /* 0x00000004ff117212 */ /* 0x080fe200078e33ff */
[C---:B------:R-:W-:Y:S02]  /*d6c0*/  VIADD R5, R0.reuse, 0xfffffffe ;  /* 0xfffffffe00057836 */ /* 0x040fe40000000000 */
[----:B------:R-:W-:Y:S02]  /*d6d0*/  IMAD.MOV.U32 R10, RZ, RZ, 0x1 ;  /* 0x00000001ff0a7424 */ /* 0x000fe400078e00ff */
[----:B------:R-:W-:Y:S01]  /*d6e0*/  IMAD.IADD R17, R0, 0x1, R17 ;  /* 0x0000000100117824 */ /* 0x000fe200078e0211 */
[----:B------:R-:W-:Y:S01]  /*d6f0*/  ISETP.NE.AND P1, PT, R5, R4, PT ;  /* 0x000000040500720c */ /* 0x000fe20003f25270 */
[----:B------:R-:W-:-:S03]  /*d700*/  IMAD.MOV.U32 R0, RZ, RZ, R4 ;  /* 0x000000ffff007224 */ /* 0x000fc600078e0004 */
[----:B------:R-:W-:-:S05]  /*d710*/  LOP3.LUT R5, R17, 0x1, RZ, 0xc0, !PT ;  /* 0x0000000111057812 */ /* 0x000fca00078ec0ff */
[----:B------:R2:W-:Y:S04]  /*d720*/  STL [R1+0x8], R5 ;  /* 0x0000080501007387 */ /* 0x0005e80000100800 */
[----:B------:R-:W-:Y:S05]  /*d730*/  @!P1 BRA `(.L_x_3110) ;  /* 0x0000000800609947 */ /* 0x000fea0003800000 */
[----:B------:R-:W-:Y:S02]  /*d740*/  IMAD.IADD R17, R17, 0x1, -R5 ;  /* 0x0000000111117824 */ /* 0x000fe400078e0a05 */
[----:B------:R-:W-:Y:S02]  /*d750*/  IMAD.MOV.U32 R0, RZ, RZ, R4 ;  /* 0x000000ffff007224 */ /* 0x000fe400078e0004 */
[----:B------:R-:W-:-:S07]  /*d760*/  IMAD.MOV.U32 R10, RZ, RZ, 0x1 ;  /* 0x00000001ff0a7424 */ /* 0x000fce00078e00ff */
.L_x_3119:
[----:B-123--:R-:W-:-:S04]  /*d770*/  SHF.L.U32 R18, R10, 0x1f, RZ ;  /* 0x0000001f0a127819 */ /* 0x00efc800000006ff */
[----:B------:R-:W3:Y:S02]  /*d780*/  SYNCS.PHASECHK.TRANS64.TRYWAIT P1, [R15+URZ+0x30c40], R18 ;  /* 0x030c40120f0075a7 */ /* 0x000ee4000802017f */
[----:B---3--:R-:W-:Y:S05]  /*d790*/  @!P1 BRA `(.L_x_3111) ;  /* 0x0000001400709947 */ /* 0x008fea0003800000 */
.L_x_3136:
[----:B------:R-:W-:Y:S05]  /*d7a0*/  @P0 BRA `(.L_x_3112) ;  /* 0x00000000001c0947 */ /* 0x000fea0003800000 */
[----:B------:R-:W4:Y:S02]  /*d7b0*/  S2R R2, SR_TID.X ;  /* 0x0000000000027919 */ /* 0x000f240000002100 */
[----:B----4-:R-:W-:Y:S01]  /*d7c0*/  LOP3.LUT R3, R2, 0x1f, RZ, 0xc0, !PT ;  /* 0x0000001f02037812 */ /* 0x010fe200078ec0ff */
[----:B------:R-:W-:-:S03]  /*d7d0*/  IMAD.MOV.U32 R2, RZ, RZ, 0x4200 ;  /* 0x00004200ff027424 */ /* 0x000fc600078e00ff */
[----:B------:R-:W-:Y:S01]  /*d7e0*/  ISETP.NE.AND P1, PT, R3, RZ, PT ;  /* 0x000000ff0300720c */ /* 0x000fe20003f25270 */
[----:B------:R4:W-:-:S12]  /*d7f0*/  SYNCS.ARRIVE.TRANS64 RZ, [R15+URZ+0x30c30], R2 ;  /* 0x030c30020fff79a7 */ /* 0x0009d8000800003f */
[----:B----4-:R-:W-:Y:S05]  /*d800*/  @!P1 BRA `(.L_x_3112) ;  /* 0x0000000000049947 */ /* 0x010fea0003800000 */
[----:B-1----:R-:W-:Y:S01]  /*d810*/  BPT.TRAP 0x1 ;  /* 0x000000040000795c */ /* 0x002fe20000300000 */
.L_x_3112:
[----:B-1----:R-:W1:Y:S01]  /*d820*/  LDC.64 R12, c[0x0][0x728] ;  /* 0x0001ca00ff0c7b82 */ /* 0x002e620000000a00 */
[----:B------:R-:W-:Y:S01]  /*d830*/  IMAD.SHL.U32 R19, R0, 0x80, RZ ;  /* 0x0000008000137824 */ /* 0x000fe200078e00ff */
[----:B------:R-:W-:Y:S01]  /*d840*/  R2UR UR8, R15 ;  /* 0x000000000f0872ca */ /* 0x000fe200000e0000 */
[----:B------:R-:W-:Y:S01]  /*d850*/  UMOV UR28, 0x0 ;  /* 0x00000000001c7882 */ /* 0x000fe20000000000 */
[----:B------:R-:W-:Y:S01]  /*d860*/  UMOV UR29, 0x14f00000 ;  /* 0x14f00000001d7882 */ /* 0x000fe20000000000 */
[----:B------:R-:W-:Y:S01]  /*d870*/  UMOV UR18, URZ ;  /* 0x0000003f00127c82 */ /* 0x000fe20008000000 */
[C---:B------:R-:W-:Y:S01]  /*d880*/  IADD3 R2, P1, R19.reuse, UR14, RZ ;  /* 0x0000000e13027c10 */ /* 0x040fe2000ff3e0ff */
[----:B------:R-:W-:Y:S01]  /*d890*/  UMOV UR7, 0x20 ;  /* 0x0000002000077882 */ /* 0x000fe20000000000 */
[----:B--2---:R-:W2:Y:S01]  /*d8a0*/  LDC.64 R4, c[0x0][0x198] ;  /* 0x00006600ff047b82 */ /* 0x004ea20000000a00 */
[----:B------:R-:W-:-:S06]  /*d8b0*/  R2UR UR19, R19 ;  /* 0x00000000131372ca */ /* 0x000fcc00000e0000 */
[----:B------:R-:W-:Y:S02]  /*d8c0*/  UIADD3 UR16, UR8, 0x18000, URZ ;  /* 0x0001800008107890 */ /* 0x000fe4000fffe03f */
[----:B------:R-:W-:Y:S02]  /*d8d0*/  UIADD3 UR17, UR8, 0x30c30, URZ ;  /* 0x00030c3008117890 */ /* 0x000fe4000fffe03f */
[----:B------:R-:W-:-:S03]  /*d8e0*/  UIADD3 UR8, UR8, 0x20400, URZ ;  /* 0x0002040008087890 */ /* 0x000fc6000fffe03f */
[----:B------:R-:W-:Y:S01]  /*d8f0*/  UIADD3 UR19, UR19, UR6, URZ ;  /* 0x0000000613137290 */ /* 0x000fe2000fffe03f */
[----:B-1----:R-:W-:Y:S01]  /*d900*/  LEA R3, P2, R2, R12, 0x2 ;  /* 0x0000000c02037211 */ /* 0x002fe200078410ff */
[----:B------:R-:W-:-:S03]  /*d910*/  UMOV UR9, UR17 ;  /* 0x0000001100097c82 */ /* 0x000fc60008000000 */
[----:B------:R-:W-:Y:S02]  /*d920*/  R2UR UR24, R3 ;  /* 0x00000000031872ca */ /* 0x000fe400000e0000 */
[----:B------:R-:W-:Y:S01]  /*d930*/  LEA.HI.X.SX32 R3, R19, R11, 0x1, P1 ;  /* 0x0000000b13037211 */ /* 0x000fe200008f0eff */
[----:B--2---:R-:W-:Y:S02]  /*d940*/  IMAD.MOV.U32 R7, RZ, RZ, R4 ;  /* 0x000000ffff077224 */ /* 0x004fe400078e0004 */
        /* <DEDUP_REMOVED lines=9> */
[----:B------:R-:W2:Y:S02]  /*d9e0*/  SYNCS.PHASECHK.TRANS64.TRYWAIT P1, [R15+URZ+0x30c28], R18 ;  /* 0x030c28120f0075a7 */ /* 0x000ea4000802017f */
[----:B-12---:R-:W-:Y:S05]  /*d9f0*/  @!P1 BRA `(.L_x_3113) ;  /* 0x0000001000ec9947 */ /* 0x006fea0003800000 */
.L_x_3137:
        /* <DEDUP_REMOVED lines=8> */
.L_x_3114:
        /* <DEDUP_REMOVED lines=29> */
[----:B--2-4-:R-:W-:Y:S05]  /*dc50*/  @!P1 BRA `(.L_x_3115) ;  /* 0x0000001000689947 */ /* 0x014fea0003800000 */
.L_x_3138:
        /* <DEDUP_REMOVED lines=8> */
.L_x_3116:
        /* <DEDUP_REMOVED lines=24> */
.L_x_3140:
        /* <DEDUP_REMOVED lines=8> */
.L_x_3118:
        /* <DEDUP_REMOVED lines=30> */
.L_x_3110:
[----:B------:R-:W4:Y:S02]  /*e0c0*/  LDL.LU R4, [R1+0x8] ;  /* 0x0000080001047983 */ /* 0x000f240000300800 */
[----:B----4-:R-:W-:Y:S02]  /*e0d0*/  ISETP.NE.AND P1, PT, R4, RZ, PT ;  /* 0x000000ff0400720c */ /* 0x010fe40003f25270 */
[----:B------:R4:W5:Y:S11]  /*e0e0*/  LDL R4, [R1+0x4] ;  /* 0x0000040001047983 */ /* 0x0009760000100800 */
[----:B----4-:R-:W-:Y:S05]  /*e0f0*/  @!P1 BRA `(.L_x_3109) ;  /* 0x0000000400249947 */ /* 0x010fea0003800000 */
[----:B-1----:R-:W-:-:S04]  /*e100*/  SHF.L.U32 R12, R10, 0x1f, RZ ;  /* 0x0000001f0a0c7819 */ /* 0x002fc800000006ff */
[----:B------:R-:W1:Y:S02]  /*e110*/  SYNCS.PHASECHK.TRANS64.TRYWAIT P1, [R15+URZ+0x30c40], R12 ;  /* 0x030c400c0f0075a7 */ /* 0x000e64000802017f */
[----:B-1----:R-:W-:Y:S05]  /*e120*/  @!P1 BRA `(.L_x_3120) ;  /* 0x0000000c00609947 */ /* 0x002fea0003800000 */
.L_x_3141:
[----:B------:R-:W-:Y:S05]  /*e130*/  @P0 BRA `(.L_x_3121) ;  /* 0x00000000001c0947 */ /* 0x000fea0003800000 */
[----:B-----5:R-:W2:Y:S02]  /*e140*/  S2R R4, SR_TID.X ;  /* 0x0000000000047919 */ /* 0x020ea40000002100 */
[----:B--2---:R-:W-:Y:S01]  /*e150*/  LOP3.LUT R5, R4, 0x1f, RZ, 0xc0, !PT ;  /* 0x0000001f04057812 */ /* 0x004fe200078ec0ff */
[----:B------:R-:W-:-:S03]  /*e160*/  IMAD.MOV.U32 R4, RZ, RZ, 0x4200 ;  /* 0x00004200ff047424 */ /* 0x000fc600078e00ff */
[----:B------:R-:W-:Y:S01]  /*e170*/  ISETP.NE.AND P1, PT, R5, RZ, PT ;  /* 0x000000ff0500720c */ /* 0x000fe20003f25270 */
[----:B------:R4:W-:-:S12]  /*e180*/  SYNCS.ARRIVE.TRANS64 RZ, [R15+URZ+0x30c30], R4 ;  /* 0x030c30040fff79a7 */ /* 0x0009d8000800003f */
[----:B----4-:R-:W-:Y:S05]  /*e190*/  @!P1 BRA `(.L_x_3121) ;  /* 0x0000000000049947 */ /* 0x010fea0003800000 */
[----:B------:R-:W-:Y:S01]  /*e1a0*/  BPT.TRAP 0x1 ;  /* 0x000000040000795c */ /* 0x000fe20000300000 */
.L_x_3121:
        /* <DEDUP_REMOVED lines=25> */
[----:B------:R-:W4:Y:S02]  /*e340*/  SYNCS.PHASECHK.TRANS64.TRYWAIT P1, [R15+URZ+0x30c28], R12 ;  /* 0x030c280c0f0075a7 */ /* 0x000f24000802017f */
[----:B--2-4-:R-:W-:Y:S05]  /*e350*/  @!P1 BRA `(.L_x_3122) ;  /* 0x0000000800e89947 */ /* 0x014fea0003800000 */
.L_x_3142:
[----:B------:R-:W-:Y:S05]  /*e360*/  @P0 BRA `(.L_x_3123) ;  /* 0x00000000001c0947 */ /* 0x000fea0003800000 */
[----:B------:R-:W4:Y:S02]  /*e370*/  S2R R4, SR_TID.X ;  /* 0x0000000000047919 */ /* 0x000f240000002100 */
[----:B----4-:R-:W-:Y:S01]  /*e380*/  LOP3.LUT R5, R4, 0x1f, RZ, 0xc0, !PT ;  /* 0x0000001f04057812 */ /* 0x010fe200078ec0ff */
[----:B------:R-:W-:-:S03]  /*e390*/  IMAD.MOV.U32 R4, RZ, RZ, 0x4200 ;  /* 0x00004200ff047424 */ /* 0x000fc600078e00ff */
[----:B------:R-:W-:Y:S01]  /*e3a0*/  ISETP.NE.AND P0, PT, R5, RZ, PT ;  /* 0x000000ff0500720c */ /* 0x000fe20003f05270 */
[----:B------:R4:W-:-:S12]  /*e3b0*/  SYNCS.ARRIVE.TRANS64 RZ, [R15+URZ+0x30c18], R4 ;  /* 0x030c18040fff79a7 */ /* 0x0009d8000800003f */
[----:B----4-:R-:W-:Y:S05]  /*e3c0*/  @!P0 BRA `(.L_x_3123) ;  /* 0x0000000000048947 */ /* 0x010fea0003800000 */
[----:B------:R-:W-:Y:S01]  /*e3d0*/  BPT.TRAP 0x1 ;  /* 0x000000040000795c */ /* 0x000fe20000300000 */
.L_x_3123:
[----:B------:R4:W5:Y:S01]  /*e3e0*/  LDL.LU R4, [R1+0x4] ;  /* 0x0000040001047983 */ /* 0x0009620000300800 */
[----:B------:R-:W-:Y:S01]  /*e3f0*/  R2UR UR19, R0 ;  /* 0x00000000001372ca */ /* 0x000fe200000e0000 */
[----:B------:R-:W-:Y:S01]  /*e400*/  UMOV UR24, 0x0 ;  /* 0x0000000000187882 */ /* 0x000fe20000000000 */
[----:B------:R-:W-:Y:S01]  /*e410*/  R2UR UR26, R15 ;  /* 0x000000000f1a72ca */ /* 0x000fe200000e0000 */
[----:B------:R-:W-:Y:S01]  /*e420*/  UMOV UR25, 0x14f00000 ;  /* 0x14f0000000197882 */ /* 0x000fe20000000000 */
[----:B------:R-:W-:Y:S01]  /*e430*/  R2UR UR8, R2 ;  /* 0x00000000020872ca */ /* 0x000fe200000e0000 */
[----:B------:R-:W-:Y:S01]  /*e440*/  UMOV UR18, URZ ;  /* 0x0000003f00127c82 */ /* 0x000fe20008000000 */
[----:B------:R-:W-:-:S07]  /*e450*/  R2UR UR9, R3 ;  /* 0x00000000030972ca */ /* 0x000fce00000e0000 */
        /* <DEDUP_REMOVED lines=8> */
[----:B------:R-:W-:-:S02]  /*e4e0*/  UIADD3 UR26, UR26, 0x20200, URZ ;  /* 0x000202001a1a7890 */ /* 0x000fc4000fffe03f */
[----:B------:R-:W-:Y:S01]  /*e4f0*/  LEA.HI.X.SX32 R5, R5, R14, 0x1, P0 ;  /* 0x0000000e05057211 */ /* 0x000fe200000f0eff */
[----:B------:R-:W-:Y:S01]  /*e500*/  UMOV UR27, UR17 ;  /* 0x00000011001b7c82 */ /* 0x000fe20008000000 */
[C---:B------:R-:W-:Y:S01]  /*e510*/  LEA R9, P0, R0.reuse, R9, 0x2 ;  /* 0x0000000900097211 */ /* 0x040fe200078010ff */
[----:B------:R-:W-:Y:S01]  /*e520*/  UMOV UR7, 0x20 ;  /* 0x0000002000077882 */ /* 0x000fe20000000000 */
[----:B------:R4:W-:Y:S02]  /*e530*/  UTMALDG.4D [UR16], [UR8], desc[UR24] ;  /* 0x00001810080075b4 */ /* 0x0009e40008019000 */
[----:B------:R-:W-:Y:S02]  /*e540*/  LEA.HI.X R8, R0, R8, R5, 0x2, P0 ;  /* 0x0000000800087211 */ /* 0x000fe400000f1405 */
[----:B------:R-:W-:Y:S02]  /*e550*/  R2UR UR28, R9 ;  /* 0x00000000091c72ca */ /* 0x000fe400000e0000 */
[----:B------:R-:W-:-:S13]  /*e560*/  R2UR UR29, R8 ;  /* 0x00000000081d72ca */ /* 0x000fda00000e0000 */
[----:B------:R4:W-:Y:S02]  /*e570*/  UBLKCP.S.G [UR26], [UR28], UR7 ;  /* 0x0000001a1c0073ba */ /* 0x0009e40008000207 */
[----:B----4-:R-:W-:-:S07]  /*e580*/  IMAD.MOV.U32 R16, RZ, RZ, 0x1 ;  /* 0x00000001ff107424 */ /* 0x010fce00078e00ff */
.L_x_3109:
[----:B------:R-:W4:Y:S01]  /*e590*/  S2R R0, SR_TID.X ;  /* 0x0000000000007919 */ /* 0x000f220000002100 */
[----:B------:R-:W-:Y:S01]  /*e5a0*/  IMAD R3, R16, 0x8, R15 ;  /* 0x0000000810037824 */ /* 0x000fe200078e020f */
[----:B----4-:R-:W-:Y:S02]  /*e5b0*/  LOP3.LUT R2, R0, 0x7f, RZ, 0xc0, !PT ;  /* 0x0000007f00027812 */ /* 0x010fe400078ec0ff */
[----:B------:R-:W-:Y:S02]  /*e5c0*/  SHF.L.U32 R0, R10, 0x1f, RZ ;  /* 0x0000001f0a007819 */ /* 0x000fe400000006ff */
[----:B------:R-:W-:Y:S02]  /*e5d0*/  ISETP.NE.AND P1, PT, R2, RZ, PT ;  /* 0x000000ff0200720c */ /* 0x000fe40003f25270 */
[----:B------:R-:W4:Y:S02]  /*e5e0*/  SYNCS.PHASECHK.TRANS64.TRYWAIT P0, [R3+URZ+0x30c40], R0 ;  /* 0x030c4000030075a7 */ /* 0x000f24000800017f */
[----:B----4-:R-:W-:Y:S09]  /*e5f0*/  @!P0 BRA `(.L_x_3124) ;  /* 0x0000000800548947 */ /* 0x010ff20003800000 */
.L_x_3143:
[----:B------:R-:W-:Y:S05]  /*e600*/  @P1 BRA `(.L_x_3125) ;  /* 0x0000000000181947 */ /* 0x000fea0003800000 */
[----:B------:R-:W1:Y:S01]  /*e610*/  S2R R2, SR_TID.X ;  /* 0x0000000000027919 */ /* 0x000e620000002100 */
[----:B----4-:R-:W-:-:S04]  /*e620*/  IMAD.MOV.U32 R0, RZ, RZ, 0x4200 ;  /* 0x00004200ff007424 */ /* 0x010fc800078e00ff */
[----:B------:R4:W-:Y:S01]  /*e630*/  SYNCS.ARRIVE.TRANS64 RZ, [R3+URZ+0x30c30], R0 ;  /* 0x030c300003ff79a7 */ /* 0x0009e2000800003f */
[----:B-1----:R-:W-:-:S13]  /*e640*/  LOP3.LUT P0, RZ, R2, 0x1f, RZ, 0xc0, !PT ;  /* 0x0000001f02ff7812 */ /* 0x002fda000780c0ff */
[----:B----4-:R-:W-:Y:S05]  /*e650*/  @!P0 BRA `(.L_x_3125) ;  /* 0x0000000000048947 */ /* 0x010fea0003800000 */
[----:B------:R-:W-:Y:S01]  /*e660*/  BPT.TRAP 0x1 ;  /* 0x000000040000795c */ /* 0x000fe20000300000 */
.L_x_3125:
[----:B-1---5:R-:W-:Y:S01]  /*e670*/  R2UR UR19, R4 ;  /* 0x00000000041372ca */ /* 0x022fe200000e0000 */
[C-C-:B----4-:R-:W-:Y:S01]  /*e680*/  IMAD R0, R16.reuse, 0x4000, R15.reuse ;  /* 0x0000400010007824 */ /* 0x150fe200078e020f */
[----:B------:R-:W-:Y:S01]  /*e690*/  R2UR UR9, R11 ;  /* 0x000000000b0972ca */ /* 0x000fe200000e0000 */
[----:B--23--:R-:W-:Y:S01]  /*e6a0*/  IMAD R15, R16, 0x200, R15 ;  /* 0x00000200100f7824 */ /* 0x00cfe200078e020f */
        /* <DEDUP_REMOVED lines=30> */
.L_x_3106:
[----:B------:R-:W-:Y:S05]  /*e890*/  BSYNC B0 ;  /* 0x0000000000007941 */ /* 0x000fea0003800000 */
.L_x_3102:
[----:B------:R-:W-:-:S03]  /*e8a0*/  UMOV UR7, 0xffffffff ;  /* 0xffffffff00077882 */ /* 0x000fc60000000000 */
[----:B------:R-:W-:Y:S05]  /*e8b0*/  BRA.DIV UR7, `(.L_x_3126) ;  /* 0x0000000607b87947 */ /* 0x000fea000b800000 */
[----:B------:R-:W-:-:S13]  /*e8c0*/  ELECT P6, URZ, PT ;  /* 0x00000000003f782f */ /* 0x000fda00038c0000 */
.L_x_3146:
[----:B------:R-:W-:Y:S05]  /*e8d0*/  @!P6 BRA `(.L_x_2999) ;  /* 0x000000000084e947 */ /* 0x000fea0003800000 */
[----:B------:R-:W-:-:S06]  /*e8e0*/  ULOP3.LUT UR7, UR36, 0x2, URZ, 0xfc, !UPT ;  /* 0x0000000224077892 */ /* 0x000fcc000f8efc3f */
[----:B------:R-:W-:-:S05]  /*e8f0*/  IMAD.U32 R0, RZ, RZ, UR7 ;  /* 0x00000007ff007e24 */ /* 0x000fca000f8e00ff */
[----:B------:R-:W-:-:S13]  /*e900*/  ISETP.NE.AND P2, PT, R0, 0x3, PT ;  /* 0x000000030000780c */ /* 0x000fda0003f45270 */
[----:B------:R-:W-:Y:S05]  /*e910*/  @!P2 BRA `(.L_x_3127) ;  /* 0x000000000004a947 */ /* 0x000fea0003800000 */
[----:B------:R-:W-:Y:S01]  /*e920*/  BPT.TRAP 0x1 ;  /* 0x000000040000795c */ /* 0x000fe20000300000 */
.L_x_3127:
        /* <DEDUP_REMOVED lines=15> */
.L_x_3147:
[----:B------:R-:W2:Y:S02]  /*ea20*/  SYNCS.PHASECHK.TRANS64.TRYWAIT P0, [R3+URZ], R0 ;  /* 0x00000000030075a7 */ /* 0x000ea4000800017f */
[----:B--2---:R-:W-:Y:S05]  /*ea30*/  @!P0 BRA `(.L_x_3129) ;  /* 0x00000004008c8947 */ /* 0x004fea0003800000 */
.L_x_3148:
[----:B------:R-:W-:Y:S05]  /*ea40*/  @!P2 BRA `(.L_x_3130) ;  /* 0x000000000004a947 */ /* 0x000fea0003800000 */
[----:B------:R-:W-:Y:S01]  /*ea50*/  BPT.TRAP 0x1 ;  /* 0x000000040000795c */ /* 0x000fe20000300000 */
.L_x_3130:
[----:B--2---:R-:W-:-:S04]  /*ea60*/  VIADD R3, R8, 0x30c40 ;  /* 0x00030c4008037836 */ /* 0x004fc80000000000 */
[----:B------:R-:W-:-:S04]  /*ea70*/  IMAD R5, R2, 0x8, R3 ;  /* 0x0000000802057824 */ /* 0x000fc800078e0203 */
[----:B------:R-:W2:Y:S02]  /*ea80*/  SYNCS.PHASECHK.TRANS64.TRYWAIT P0, [R5+URZ], R4 ;  /* 0x00000004050075a7 */ /* 0x000ea4000800017f */
[----:B--2---:R-:W-:Y:S05]  /*ea90*/  @!P0 BRA `(.L_x_3131) ;  /* 0x0000000400888947 */ /* 0x004fea0003800000 */
.L_x_3149:
[----:B------:R-:W-:-:S07]  /*eaa0*/  IMAD R3, R6, 0x8, R3 ;  /* 0x0000000806037824 */ /* 0x000fce00078e0203 */
.L_x_3132:
[----:B---3--:R3:W4:Y:S02]  /*eab0*/  SYNCS.PHASECHK.TRANS64.TRYWAIT P0, [R3+URZ], R0 ;  /* 0x00000000030075a7 */ /* 0x008724000800017f */
[----:B----4-:R-:W-:Y:S05]  /*eac0*/  @!P0 NANOSLEEP.SYNCS 0x989680 ;  /* 0x009896800000895d */ /* 0x010fea0003900000 */
[----:B------:R-:W4:Y:S02]  /*ead0*/  @!P0 SYNCS.PHASECHK.TRANS64 P0, [R3+URZ], R0 ;  /* 0x00000000030085a7 */ /* 0x000f24000800007f */
[----:B----4-:R-:W-:Y:S05]  /*eae0*/  @!P0 BRA `(.L_x_3132) ;  /* 0xfffffffc00f08947 */ /* 0x010fea000383ffff */
.L_x_2999:
[----:B------:R-:W-:Y:S05]  /*eaf0*/  BSYNC B6 ;  /* 0x0000000000067941 */ /* 0x000fea0003800000 */
.L_x_2991:
[----:B------:R-:W-:Y:S05]  /*eb00*/  EXIT ;  /* 0x000000000000794d */ /* 0x000fea0003800000 */
.L_x_3009:
[----:B------:R-:W-:Y:S02]  /*eb10*/  IMAD.MOV.U32 R12, RZ, RZ, RZ ;  /* 0x000000ffff0c7224 */ /* 0x000fe400078e00ff */
[----:B------:R-:W-:Y:S02]  /*eb20*/  IMAD.MOV.U32 R11, RZ, RZ, 0x1f ;  /* 0x0000001fff0b7424 */ /* 0x000fe400078e00ff */
[----:B------:R-:W-:-:S07]  /*eb30*/  IMAD.MOV.U32 R15, RZ, RZ, -0x1 ;  /* 0xffffffffff0f7424 */ /* 0x000fce00078e00ff */
[----:B------:R-:W-:Y:S05]  /*eb40*/  WARPSYNC.COLLECTIVE R15, `(.L_x_3133) ;  /* 0x000000000f087348 */ /* 0x000fea0003c00000 */
[----:B------:R1:W2:Y:S02]  /*eb50*/  SHFL.IDX P6, R14, R13, R12, R11 ;  /* 0x0000000c0d0e7389 */ /* 0x0002a400000c000b */
[----:B-12---:R-:W-:Y:S01]  /*eb60*/  ENDCOLLECTIVE ;  /* 0x000000000000791b */ /* 0x006fe20003800000 */
.L_x_3133:
[----:B------:R-:W-:Y:S05]  /*eb70*/  BRA `(.L_x_3134) ;  /* 0xffffff2800a87947 */ /* 0x000fea000383ffff */
.L_x_3011:
[----:B--2---:R2:W3:Y:S02]  /*eb80*/  SYNCS.PHASECHK.TRANS64.TRYWAIT P0, [R236+URZ+0x30c00], R15 ;  /* 0x030c000fec0075a7 */ /* 0x0044e4000800017f */
[----:B---3--:R-:W-:Y:S05]  /*eb90*/  @!P0 NANOSLEEP.SYNCS 0x989680 ;  /* 0x009896800000895d */ /* 0x008fea0003900000 */
[----:B------:R-:W3:Y:S02]  /*eba0*/  @!P0 SYNCS.PHASECHK.TRANS64 P0, [R236+URZ+0x30c00], R15 ;  /* 0x030c000fec0085a7 */ /* 0x000ee4000800007f */
[----:B---3--:R-:W-:Y:S05]  /*ebb0*/  @!P0 BRA `(.L_x_3011) ;  /* 0xfffffffc00f08947 */ /* 0x008fea000383ffff */
[----:B------:R-:W-:Y:S05]  /*ebc0*/  BRA `(.L_x_3010) ;  /* 0xffffff2800f47947 */ /* 0x000fea000383ffff */
.L_x_3016:
[----:B--2---:R2:W3:Y:S02]  /*ebd0*/  SYNCS.PHASECHK.TRANS64.TRYWAIT P1, [R6+URZ+0x30c10], R21 ;  /* 0x030c1015060075a7 */ /* 0x0044e4000802017f */
[----:B---3--:R-:W-:Y:S05]  /*ebe0*/  @!P1 NANOSLEEP.SYNCS 0x989680 ;  /* 0x009896800000995d */ /* 0x008fea0003900000 */
[----:B------:R-:W3:Y:S02]  /*ebf0*/  @!P1 SYNCS.PHASECHK.TRANS64 P1, [R6+URZ+0x30c10], R21 ;  /* 0x030c1015060095a7 */ /* 0x000ee4000802007f */
[----:B---3--:R-:W-:Y:S05]  /*ec00*/  @!P1 BRA `(.L_x_3016) ;  /* 0xfffffffc00f09947 */ /* 0x008fea000383ffff */
[----:B------:R-:W-:Y:S05]  /*ec10*/  BRA `(.L_x_3015) ;  /* 0xffffff3400207947 */ /* 0x000fea000383ffff */
.L_x_3020:
[----:B------:R1:W1:Y:S02]  /*ec20*/  SYNCS.PHASECHK.TRANS64.TRYWAIT P1, [R6+URZ+0x30c30], R21 ;  /* 0x030c3015060075a7 */ /* 0x000264000802017f */
[----:B-1----:R-:W-:Y:S05]  /*ec30*/  @!P1 NANOSLEEP.SYNCS 0x989680 ;  /* 0x009896800000995d */ /* 0x002fea0003900000 */
[----:B------:R-:W1:Y:S02]  /*ec40*/  @!P1 SYNCS.PHASECHK.TRANS64 P1, [R6+URZ+0x30c30], R21 ;  /* 0x030c3015060095a7 */ /* 0x000e64000802007f */
[----:B-1----:R-:W-:Y:S05]  /*ec50*/  @!P1 BRA `(.L_x_3020) ;  /* 0xfffffffc00f09947 */ /* 0x002fea000383ffff */
[----:B------:R-:W-:Y:S05]  /*ec60*/  BRA `(.L_x_3019) ;  /* 0xffffff3800347947 */ /* 0x000fea000383ffff */
.L_x_3028:
[----:B--2---:R2:W3:Y:S02]  /*ec70*/  SYNCS.PHASECHK.TRANS64.TRYWAIT P1, [R7+URZ+0x30c10], R18 ;  /* 0x030c1012070075a7 */ /* 0x0044e4000802017f */
[----:B---3--:R-:W-:Y:S05]  /*ec80*/  @!P1 NANOSLEEP.SYNCS 0x989680 ;  /* 0x009896800000995d */ /* 0x008fea0003900000 */
[----:B------:R-:W3:Y:S02]  /*ec90*/  @!P1 SYNCS.PHASECHK.TRANS64 P1, [R7+URZ+0x30c10], R18 ;  /* 0x030c1012070095a7 */ /* 0x000ee4000802007f */
[----:B---3--:R-:W-:Y:S05]  /*eca0*/  @!P1 BRA `(.L_x_3028) ;  /* 0xfffffffc00f09947 */ /* 0x008fea000383ffff */
[----:B------:R-:W-:Y:S05]  /*ecb0*/  BRA `(.L_x_3027) ;  /* 0xffffff70003c7947 */ /* 0x000fea000383ffff */
.L_x_3032:
[----:B------:R1:W1:Y:S02]  /*ecc0*/  SYNCS.PHASECHK.TRANS64.TRYWAIT P1, [R7+URZ+0x30c30], R18 ;  /* 0x030c3012070075a7 */ /* 0x000264000802017f */
[----:B-1----:R-:W-:Y:S05]  /*ecd0*/  @!P1 NANOSLEEP.SYNCS 0x989680 ;  /* 0x009896800000995d */ /* 0x002fea0003900000 */
[----:B------:R-:W1:Y:S02]  /*ece0*/  @!P1 SYNCS.PHASECHK.TRANS64 P1, [R7+URZ+0x30c30], R18 ;  /* 0x030c3012070095a7 */ /* 0x000e64000802007f */
[----:B-1----:R-:W-:Y:S05]  /*ecf0*/  @!P1 BRA `(.L_x_3032) ;  /* 0xfffffffc00f09947 */ /* 0x002fea000383ffff */
[----:B------:R-:W-:Y:S05]  /*ed00*/  BRA `(.L_x_3031) ;  /* 0xffffff7400507947 */ /* 0x000fea000383ffff */
.L_x_3107:
[----:B-1----:R1:W2:Y:S02]  /*ed10*/  SYNCS.PHASECHK.TRANS64.TRYWAIT P0, [R15+URZ+0x30c20], R2 ;  /* 0x030c20020f0075a7 */ /* 0x0022a4000800017f */
[----:B--2---:R-:W-:Y:S05]  /*ed20*/  @!P0 NANOSLEEP.SYNCS 0x989680 ;  /* 0x009896800000895d */ /* 0x004fea0003900000 */
[----:B------:R-:W2:Y:S02]  /*ed30*/  @!P0 SYNCS.PHASECHK.TRANS64 P0, [R15+URZ+0x30c20], R2 ;  /* 0x030c20020f0085a7 */ /* 0x000ea4000800007f */
[----:B--2---:R-:W-:Y:S05]  /*ed40*/  @!P0 BRA `(.L_x_3107) ;  /* 0xfffffffc00f08947 */ /* 0x004fea000383ffff */
[----:B------:R-:W-:Y:S05]  /*ed50*/  BRA `(.L_x_3135) ;  /* 0xffffffe400287947 */ /* 0x000fea000383ffff */
.L_x_3111:
[----:B---3--:R3:W4:Y:S02]  /*ed60*/  SYNCS.PHASECHK.TRANS64.TRYWAIT P1, [R15+URZ+0x30c40], R18 ;  /* 0x030c40120f0075a7 */ /* 0x008724000802017f */
[----:B----4-:R-:W-:Y:S05]  /*ed70*/  @!P1 NANOSLEEP.SYNCS 0x989680 ;  /* 0x009896800000995d */ /* 0x010fea0003900000 */
[----:B------:R-:W4:Y:S02]  /*ed80*/  @!P1 SYNCS.PHASECHK.TRANS64 P1, [R15+URZ+0x30c40], R18 ;  /* 0x030c40120f0095a7 */ /* 0x000f24000802007f */
[----:B----4-:R-:W-:Y:S05]  /*ed90*/  @!P1 BRA `(.L_x_3111) ;  /* 0xfffffffc00f09947 */ /* 0x010fea000383ffff */
[----:B------:R-:W-:Y:S05]  /*eda0*/  BRA `(.L_x_3136) ;  /* 0xffffffe8007c7947 */ /* 0x000fea000383ffff */
.L_x_3113:
[----:B-1----:R1:W2:Y:S02]  /*edb0*/  SYNCS.PHASECHK.TRANS64.TRYWAIT P1, [R15+URZ+0x30c28], R18 ;  /* 0x030c28120f0075a7 */ /* 0x0022a4000802017f */
[----:B--2---:R-:W-:Y:S05]  /*edc0*/  @!P1 NANOSLEEP.SYNCS 0x989680 ;  /* 0x009896800000995d */ /* 0x004fea0003900000 */
[----:B------:R-:W2:Y:S02]  /*edd0*/  @!P1 SYNCS.PHASECHK.TRANS64 P1, [R15+URZ+0x30c28], R18 ;  /* 0x030c28120f0095a7 */ /* 0x000ea4000802007f */
[----:B--2---:R-:W-:Y:S05]  /*ede0*/  @!P1 BRA `(.L_x_3113) ;  /* 0xfffffffc00f09947 */ /* 0x004fea000383ffff */
[----:B------:R-:W-:Y:S05]  /*edf0*/  BRA `(.L_x_3137) ;  /* 0xffffffec00007947 */ /* 0x000fea000383ffff */
.L_x_3115:
[----:B--2---:R2:W4:Y:S02]  /*ee00*/  SYNCS.PHASECHK.TRANS64.TRYWAIT P1, [R15+URZ+0x30c48], R18 ;  /* 0x030c48120f0075a7 */ /* 0x004524000802017f */
[----:B----4-:R-:W-:Y:S05]  /*ee10*/  @!P1 NANOSLEEP.SYNCS 0x989680 ;  /* 0x009896800000995d */ /* 0x010fea0003900000 */
[----:B------:R-:W4:Y:S02]  /*ee20*/  @!P1 SYNCS.PHASECHK.TRANS64 P1, [R15+URZ+0x30c48], R18 ;  /* 0x030c48120f0095a7 */ /* 0x000f24000802007f */
[----:B----4-:R-:W-:Y:S05]  /*ee30*/  @!P1 BRA `(.L_x_3115) ;  /* 0xfffffffc00f09947 */ /* 0x010fea000383ffff */
[----:B------:R-:W-:Y:S05]  /*ee40*/  BRA `(.L_x_3138) ;  /* 0xffffffec00847947 */ /* 0x000fea000383ffff */
.L_x_3117:
[----:B------:R-:W-:-:S07]  /*ee50*/  SHF.L.U32 R4, R10, 0x1f, RZ ;  /* 0x0000001f0a047819 */ /* 0x000fce00000006ff */
.L_x_3139:
[----:B----4-:R4:W1:Y:S02]  /*ee60*/  SYNCS.PHASECHK.TRANS64.TRYWAIT P1, [R15+URZ+0x30c20], R4 ;  /* 0x030c20040f0075a7 */ /* 0x010864000802017f */
[----:B-1----:R-:W-:Y:S05]  /*ee70*/  @!P1 NANOSLEEP.SYNCS 0x989680 ;  /* 0x009896800000995d */ /* 0x002fea0003900000 */
[----:B------:R-:W1:Y:S02]  /*ee80*/  @!P1 SYNCS.PHASECHK.TRANS64 P1, [R15+URZ+0x30c20], R4 ;  /* 0x030c20040f0095a7 */ /* 0x000e64000802007f */
[----:B-1----:R-:W-:Y:S05]  /*ee90*/  @!P1 BRA `(.L_x_3139) ;  /* 0xfffffffc00f09947 */ /* 0x002fea000383ffff */
[----:B------:R-:W-:Y:S05]  /*eea0*/  BRA `(.L_x_3140) ;  /* 0xffffffec00ec7947 */ /* 0x000fea000383ffff */
.L_x_3120:
[----:B-1----:R1:W4:Y:S02]  /*eeb0*/  SYNCS.PHASECHK.TRANS64.TRYWAIT P1, [R15+URZ+0x30c40], R12 ;  /* 0x030c400c0f0075a7 */ /* 0x002324000802017f */
[----:B----4-:R-:W-:Y:S05]  /*eec0*/  @!P1 NANOSLEEP.SYNCS 0x989680 ;  /* 0x009896800000995d */ /* 0x010fea0003900000 */
[----:B------:R-:W4:Y:S02]  /*eed0*/  @!P1 SYNCS.PHASECHK.TRANS64 P1, [R15+URZ+0x30c40], R12 ;  /* 0x030c400c0f0095a7 */ /* 0x000f24000802007f */
[----:B----4-:R-:W-:Y:S05]  /*eee0*/  @!P1 BRA `(.L_x_3120) ;  /* 0xfffffffc00f09947 */ /* 0x010fea000383ffff */
[----:B------:R-:W-:Y:S05]  /*eef0*/  BRA `(.L_x_3141) ;  /* 0xfffffff0008c7947 */ /* 0x000fea000383ffff */
.L_x_3122:
[----:B--2---:R2:W4:Y:S02]  /*ef00*/  SYNCS.PHASECHK.TRANS64.TRYWAIT P1, [R15+URZ+0x30c28], R12 ;  /* 0x030c280c0f0075a7 */ /* 0x004524000802017f */
[----:B----4-:R-:W-:Y:S05]  /*ef10*/  @!P1 NANOSLEEP.SYNCS 0x989680 ;  /* 0x009896800000995d */ /* 0x010fea0003900000 */
[----:B------:R-:W4:Y:S02]  /*ef20*/  @!P1 SYNCS.PHASECHK.TRANS64 P1, [R15+URZ+0x30c28], R12 ;  /* 0x030c280c0f0095a7 */ /* 0x000f24000802007f */
[----:B----4-:R-:W-:Y:S05]  /*ef30*/  @!P1 BRA `(.L_x_3122) ;  /* 0xfffffffc00f09947 */ /* 0x010fea000383ffff */
[----:B------:R-:W-:Y:S05]  /*ef40*/  BRA `(.L_x_3142) ;  /* 0xfffffff400047947 */ /* 0x000fea000383ffff */
.L_x_3124:
[----:B----4-:R4:W1:Y:S02]  /*ef50*/  SYNCS.PHASECHK.TRANS64.TRYWAIT P0, [R3+URZ+0x30c40], R0 ;  /* 0x030c4000030075a7 */ /* 0x010864000800017f */
[----:B-1----:R-:W-:Y:S05]  /*ef60*/  @!P0 NANOSLEEP.SYNCS 0x989680 ;  /* 0x009896800000895d */ /* 0x002fea0003900000 */
[----:B------:R-:W1:Y:S02]  /*ef70*/  @!P0 SYNCS.PHASECHK.TRANS64 P0, [R3+URZ+0x30c40], R0 ;  /* 0x030c4000030085a7 */ /* 0x000e64000800007f */
[----:B-1----:R-:W-:Y:S05]  /*ef80*/  @!P0 BRA `(.L_x_3124) ;  /* 0xfffffffc00f08947 */ /* 0x002fea000383ffff */
[----:B------:R-:W-:Y:S05]  /*ef90*/  BRA `(.L_x_3143) ;  /* 0xfffffff400987947 */ /* 0x000fea000383ffff */
.L_x_3126:
[----:B------:R-:W-:Y:S01]  /*efa0*/  BSSY B0, `(.L_x_3144) ;  /* 0x0000006000007945 */ /* 0x000fe20003800000 */
[----:B------:R-:W-:-:S07]  /*efb0*/  IMAD.MOV.U32 R15, RZ, RZ, -0x1 ;  /* 0xffffffffff0f7424 */ /* 0x000fce00078e00ff */
[----:B------:R-:W-:Y:S05]  /*efc0*/  WARPSYNC.COLLECTIVE R15, `(.L_x_3145) ;  /* 0x000000000f0c7348 */ /* 0x000fea0003c00000 */
[----:B------:R-:W-:Y:S02]  /*efd0*/  ELECT P6, UR62, PT ;  /* 0x00000000003e782f */ /* 0x000fe400038c0000 */
[----:B------:R-:W-:Y:S01]  /*efe0*/  MOV R14, UR62 ;  /* 0x0000003e000e7c02 */ /* 0x000fe20008000f00 */
[----:B------:R-:W-:Y:S10]  /*eff0*/  ENDCOLLECTIVE ;  /* 0x000000000000791b */ /* 0x000ff40003800000 */
.L_x_3145:
[----:B------:R-:W-:Y:S05]  /*f000*/  BSYNC B0 ;  /* 0x0000000000007941 */ /* 0x000fea0003800000 */
.L_x_3144:
[----:B------:R-:W-:Y:S05]  /*f010*/  BRA `(.L_x_3146) ;  /* 0xfffffff8002c7947 */ /* 0x000fea000383ffff */
.L_x_3128:
[----:B-1----:R1:W2:Y:S02]  /*f020*/  SYNCS.PHASECHK.TRANS64.TRYWAIT P0, [R7+URZ], R4 ;  /* 0x00000004070075a7 */ /* 0x0022a4000800017f */
[----:B--2---:R-:W-:Y:S05]  /*f030*/  @!P0 NANOSLEEP.SYNCS 0x989680 ;  /* 0x009896800000895d */ /* 0x004fea0003900000 */
[----:B------:R-:W2:Y:S02]  /*f040*/  @!P0 SYNCS.PHASECHK.TRANS64 P0, [R7+URZ], R4 ;  /* 0x00000004070085a7 */ /* 0x000ea4000800007f */
[----:B--2---:R-:W-:Y:S05]  /*f050*/  @!P0 BRA `(.L_x_3128) ;  /* 0xfffffffc00f08947 */ /* 0x004fea000383ffff */
[----:B------:R-:W-:Y:S05]  /*f060*/  BRA `(.L_x_3147) ;  /* 0xfffffff8006c7947 */ /* 0x000fea000383ffff */
.L_x_3129:
[----:B--2---:R2:W3:Y:S02]  /*f070*/  SYNCS.PHASECHK.TRANS64.TRYWAIT P0, [R3+URZ], R0 ;  /* 0x00000000030075a7 */ /* 0x0044e4000800017f */
[----:B---3--:R-:W-:Y:S05]  /*f080*/  @!P0 NANOSLEEP.SYNCS 0x989680 ;  /* 0x009896800000895d */ /* 0x008fea0003900000 */
[----:B------:R-:W3:Y:S02]  /*f090*/  @!P0 SYNCS.PHASECHK.TRANS64 P0, [R3+URZ], R0 ;  /* 0x00000000030085a7 */ /* 0x000ee4000800007f */
[----:B---3--:R-:W-:Y:S05]  /*f0a0*/  @!P0 BRA `(.L_x_3129) ;  /* 0xfffffffc00f08947 */ /* 0x008fea000383ffff */
[----:B------:R-:W-:Y:S05]  /*f0b0*/  BRA `(.L_x_3148) ;  /* 0xfffffff800607947 */ /* 0x000fea000383ffff */
.L_x_3131:
[----:B--2---:R2:W3:Y:S02]  /*f0c0*/  SYNCS.PHASECHK.TRANS64.TRYWAIT P0, [R5+URZ], R4 ;  /* 0x00000004050075a7 */ /* 0x0044e4000800017f */
[----:B---3--:R-:W-:Y:S05]  /*f0d0*/  @!P0 NANOSLEEP.SYNCS 0x989680 ;  /* 0x009896800000895d */ /* 0x008fea0003900000 */
[----:B------:R-:W3:Y:S02]  /*f0e0*/  @!P0 SYNCS.PHASECHK.TRANS64 P0, [R5+URZ], R4 ;  /* 0x00000004050085a7 */ /* 0x000ee4000800007f */
[----:B---3--:R-:W-:Y:S05]  /*f0f0*/  @!P0 BRA `(.L_x_3131) ;  /* 0xfffffffc00f08947 */ /* 0x008fea000383ffff */
[----:B------:R-:W-:Y:S05]  /*f100*/  BRA `(.L_x_3149) ;  /* 0xfffffff800647947 */ /* 0x000fea000383ffff */
.L_x_3150:
        /* <DEDUP_REMOVED lines=15> */
.L_x_3714:


//--------------------- .text._ZN7cutlass13device_kernelIN5flash11enable_sm90INS1_16FlashAttnBwdSm90INS1_25CollectiveMainloopBwdSm90ILi2ELi2ELi2EN4cute5tupleIJNS5_1CILi1EEES8_S8_EEENS6_IJNS7_ILi128EEESA_NS7_ILi64EEEEEENS_6half_tEfNS_4arch4Sm90ELb1ELb0ELb0ELb1ELb1ELb1ELb0ELb0ELi2ELi1ELi2ELi2ELb0EEENS1_21CollectiveEpilogueBwdISC_SD_SF_Li256ELb1ELb0ELi1EEENS1_25SingleTileBwdLPTSchedulerILb1ELi128ELb1EEEEEEEEEvNT_6ParamsE --------------------------
	.section	.text._ZN7cutlass13device_kernelIN5flash11enable_sm90INS1_16FlashAttnBwdSm90INS1_25CollectiveMainloopBwdSm90ILi2ELi2ELi2EN4cute5tupleIJNS5_1CILi1EEES8_S8_EEENS6_IJNS7_ILi128EEESA_NS7_ILi64EEEEEENS_6half_tEfNS_4arch4Sm90ELb1ELb0ELb0ELb1ELb1ELb1ELb0ELb0ELi2ELi1ELi2ELi2ELb0EEENS1_21CollectiveEpilogueBwdISC_SD_SF_Li256ELb1ELb0ELi1EEENS1_25SingleTileBwdLPTSchedulerILb1ELi128ELb1EEEEEEEEEvNT_6ParamsE,"ax",@progbits
	.align	128
.text._ZN7cutlass13device_kernelIN5flash11enable_sm90INS1_16FlashAttnBwdSm90INS1_25CollectiveMainloopBwdSm90ILi2ELi2ELi2EN4cute5tupleIJNS5_1CILi1EEES8_S8_EEENS6_IJNS7_ILi128EEESA_NS7_ILi64EEEEEENS_6half_tEfNS_4arch4Sm90ELb1ELb0ELb0ELb1ELb1ELb1ELb0ELb0ELi2ELi1ELi2ELi2ELb0EEENS1_21CollectiveEpilogueBwdISC_SD_SF_Li256ELb1ELb0ELi1EEENS1_25SingleTileBwdLPTSchedulerILb1ELi128ELb1EEEEEEEEEvNT_6ParamsE:
        .type           _ZN7cutlass13device_kernelIN5flash11enable_sm90INS1_16FlashAttnBwdSm90INS1_25CollectiveMainloopBwdSm90ILi2ELi2ELi2EN4cute5tupleIJNS5_1CILi1EEES8_S8_EEENS6_IJNS7_ILi128EEESA_NS7_ILi64EEEEEENS_6half_tEfNS_4arch4Sm90ELb1ELb0ELb0ELb1ELb1ELb1ELb0ELb0ELi2ELi1ELi2ELi2ELb0EEENS1_21CollectiveEpilogueBwdISC_SD_SF_Li256ELb1ELb0ELi1EEENS1_25SingleTileBwdLPTSchedulerILb1ELi128ELb1EEEEEEEEEvNT_6ParamsE,@function
        .size           _ZN7cutlass13device_kernelIN5flash11enable_sm90INS1_16FlashAttnBwdSm90INS1_25CollectiveMainloopBwdSm90ILi2ELi2ELi2EN4cute5tupleIJNS5_1CILi1EEES8_S8_EEENS6_IJNS7_ILi128EEESA_NS7_ILi64EEEEEENS_6half_tEfNS_4arch4Sm90ELb1ELb0ELb0ELb1ELb1ELb1ELb0ELb0ELi2ELi1ELi2ELi2ELb0EEENS1_21CollectiveEpilogueBwdISC_SD_SF_Li256ELb1ELb0ELi1EEENS1_25SingleTileBwdLPTSchedulerILb1ELi128ELb1EEEEEEEEEvNT_6ParamsE,(.L_x_3715 - _ZN7cutlass13device_kernelIN5flash11enable_sm90INS1_16FlashAttnBwdSm90INS1_25CollectiveMainloopBwdSm90ILi2ELi2ELi2EN4cute5tupleIJNS5_1CILi1EEES8_S8_EEENS6_IJNS7_ILi128EEESA_NS7_ILi64EEEEEENS_6half_tEfNS_4arch4Sm90ELb1ELb0ELb0ELb1ELb1ELb1ELb0ELb0ELi2ELi1ELi2ELi2ELb0EEENS1_21CollectiveEpilogueBwdISC_SD_SF_Li256ELb1ELb0ELi1EEENS1_25SingleTileBwdLPTSchedulerILb1ELi128ELb1EEEEEEEEEvNT_6ParamsE)
        .other          _ZN7cutlass13device_kernelIN5flash11enable_sm90INS1_16FlashAttnBwdSm90INS1_25CollectiveMainloopBwdSm90ILi2ELi2ELi2EN4cute5tupleIJNS5_1CILi1EEES8_S8_EEENS6_IJNS7_ILi128EEESA_NS7_ILi64EEEEEENS_6half_tEfNS_4arch4Sm90ELb1ELb0ELb0ELb1ELb1ELb1ELb0ELb0ELi2ELi1ELi2ELi2ELb0EEENS1_21CollectiveEpilogueBwdISC_SD_SF_Li256ELb1ELb0ELi1EEENS1_25SingleTileBwdLPTSchedulerILb1ELi128ELb1EEEEEEEEEvNT_6ParamsE,@"STO_CUDA_ENTRY STV_DEFAULT"
_ZN7cutlass13device_kernelIN5flash11enable_sm90INS1_16FlashAttnBwdSm90INS1_25CollectiveMainloopBwdSm90ILi2ELi2ELi2EN4cute5tupleIJNS5_1CILi1EEES8_S8_EEENS6_IJNS7_ILi128EEESA_NS7_ILi64EEEEEENS_6half_tEfNS_4arch4Sm90ELb1ELb0ELb0ELb1ELb1ELb1ELb0ELb0ELi2ELi1ELi2ELi2ELb0EEENS1_21CollectiveEpilogueBwdISC_SD_SF_Li256ELb1ELb0ELi1EEENS1_25SingleTileBwdLPTSchedulerILb1ELi128ELb1EEEEEEEEEvNT_6ParamsE:
        /* <DEDUP_REMOVED lines=24> */
.L_x_3152:
[----:B------:R-:W-:Y:S05]  /*0180*/  BSYNC B0 ;  /* 0x0000000000007941 */ /* 0x000fea0003800000 */
.L_x_3151:
        /* <DEDUP_REMOVED lines=37> */
.L_x_3153:
        /* <DEDUP_REMOVED lines=22> */
.L_x_3154:
[----:B------:R-:W-:Y:S01]  /*0540*/  PLOP3.LUT P0, PT, PT, PT, UP0, 0x80, 0x0 ;  /* 0x000000000000781c */ /* 0x000fe20003f0f008 */
[----:B------:R-:W-:Y:S01]  /*0550*/  NOP ;  /* 0x0000000000007918 */ /* 0x000fe20000000000 */
[----:B------:R-:W-:Y:S01]  /*0560*/  ULDC.64 UR38, c[0x0][0x208] ;  /* 0x0000820000267ab9 */ /* 0x000fe20000000a00 */
[----:B------:R-:W-:Y:S01]  /*0570*/  BSSY B6, `(.L_x_3155) ;  /* 0x0000eea000067945 */ /* 0x000fe20003800000 */
[----:B-12-4-:R-:W-:Y:S09]  /*0580*/  BAR.SYNC.DEFER_BLOCKING 0x0 ;  /* 0x0000000000007b1d */ /* 0x016ff20000010000 */
[----:B------:R-:W-:Y:S05]  /*0590*/  @!P0 BRA `(.L_x_3156) ;  /* 0x000000a800b88947 */ /* 0x000fea0003800000 */
.L_x_3157:
        /* <DEDUP_REMOVED lines=32> */
.L_x_3158:
[----:B------:R-:W-:Y:S01]  /*07a0*/  ULDC UR8, c[0x0][0x8c4] ;  /* 0x0002310000087ab9 */ /* 0x000fe20000000800 */
[----:B------:R-:W-:Y:S01]  /*07b0*/  UMOV UR7, UR9 ;  /* 0x0000000900077c82 */ /* 0x000fe20008000000 */
[----:B------:R-:W-:-:S11]  /*07c0*/  UISETP.NE.AND UP0, UPT, UR8, 0x1, UPT ;  /* 0x000000010800788c */ /* 0x000fd6000bf05270 */
[----:B------:R-:W-:Y:S02]  /*07d0*/  @UP0 ULDC.64 UR10, c[0x0][0x8c8] ;  /* 0x00023200000a0ab9 */ /* 0x000fe40000000a00 */
[----:B------:R-:W-:-:S04]  /*07e0*/  UIMAD.WIDE.U32 UR4, UR9, UR10, URZ ;  /* 0x0000000a090472a5 */ /* 0x000fc8000f8e003f */
[----:B------:R-:W-:-:S04]  /*07f0*/  @UP0 USHF.R.U32.HI UR7, URZ, UR11, UR5 ;  /* 0x0000000b3f070299 */ /* 0x000fc80008011605 */
[----:B------:R-:W-:-:S12]  /*0800*/  UIMAD UR4, UR7, UR8, URZ ;  /* 0x00000008070472a4 */ /* 0x000fd8000f8e023f */
.L_x_3159:
        /* <DEDUP_REMOVED lines=23> */
.L_x_3160:
        /* <DEDUP_REMOVED lines=14> */
.L_x_3162:
[----:B------:R-:W-:-:S05]  /*0a60*/  ULDC UR4, c[0x0][0x8ec] ;  /* 0x00023b0000047ab9 */ /* 0x000fca0000000800 */
.L_x_3161:
[----:B------:R-:W-:Y:S02]  /*0a70*/  UIADD3 UR4, UR4, 0x7f, URZ ;  /* 0x0000007f04047890 */ /* 0x000fe4000fffe03f */
[----:B------:R-:W-:Y:S02]  /*0a80*/  ULOP3.LUT UR41, URZ, UR7, URZ, 0x33, !UPT ;  /* 0x000000073f297292 */ /* 0x000fe4000f8e333f */
[----:B------:R-:W-:-:S04]  /*0a90*/  USHF.R.S32.HI UR5, URZ, 0x1f, UR4 ;  /* 0x0000001f3f057899 */ /* 0x000fc80008011404 */
[----:B------:R-:W-:-:S04]  /*0aa0*/  ULEA.HI UR5, UR5, UR4, URZ, 0x7 ;  /* 0x0000000405057291 */ /* 0x000fc8000f8f383f */
[----:B------:R-:W-:-:S04]  /*0ab0*/  USHF.R.S32.HI UR5, URZ, 0x7, UR5 ;  /* 0x000000073f057899 */ /* 0x000fc80008011405 */
[----:B------:R-:W-:Y:S02]  /*0ac0*/  UISETP.GT.AND UP0, UPT, UR5, UR7, UPT ;  /* 0x000000070500728c */ /* 0x000fe4000bf04270 */
[----:B------:R-:W-:Y:S02]  /*0ad0*/  UIADD3 UR41, UR5, UR41, URZ ;  /* 0x0000002905297290 */ /* 0x000fe4000fffe03f */
[----:B------:R-:W-:-:S06]  /*0ae0*/  USEL UR40, UR40, 0xffffffff, UP0 ;  /* 0xffffffff28287887 */ /* 0x000fcc0008000000 */
        /* <DEDUP_REMOVED lines=17> */
.L_x_3164:
        /* <DEDUP_REMOVED lines=14> */
.L_x_3165:
        /* <DEDUP_REMOVED lines=11> */
.L_x_3166:
        /* <DEDUP_REMOVED lines=13> */
.L_x_3167:
        /* <DEDUP_REMOVED lines=68> */
.L_x_3170:
        /* <DEDUP_REMOVED lines=15> */
.L_x_3169:
        /* <DEDUP_REMOVED lines=22> */
.L_x_3172:
        /* <DEDUP_REMOVED lines=15> */
.L_x_3171:
[----:B------:R-:W-:Y:S01]  /*15e0*/  SHF.R.S32.HI R5, RZ, 0x1f, R16 ;  /* 0x0000001fff057819 */ /* 0x000fe20000011410 */
[----:B------:R-:W-:-:S03]  /*15f0*/  UMOV UR4, 0xffffffff ;  /* 0xffffffff00047882 */ /* 0x000fc60000000000 */
[----:B------:R-:W-:-:S04]  /*1600*/  LEA.HI R0, R5, R16, RZ, 0x7 ;  /* 0x0000001005007211 */ /* 0x000fc800078f38ff */
[----:B------:R-:W-:Y:S01]  /*1610*/  SHF.R.S32.HI R13, RZ, 0x7, R0 ;  /* 0x00000007ff0d7819 */ /* 0x000fe20000011400 */
[----:B------:R-:W-:Y:S06]  /*1620*/  BRA.DIV UR4, `(.L_x_3173) ;  /* 0x000000de04807947 */ /* 0x000fec000b800000 */
[----:B------:R1:W2:Y:S02]  /*1630*/  SHFL.IDX PT, R14, R13, RZ, 0x1f ;  /* 0x00001fff0d0e7589 */ /* 0x0002a400000e0000 */
.L_x_3316:
        /* <DEDUP_REMOVED lines=24> */
.L_x_3174:
        /* <DEDUP_REMOVED lines=128> */
.L_x_3187:
[----:B------:R-:W-:-:S06]  /*1fc0*/  ULOP3.LUT UR4, UR36, 0x1, URZ, 0xfc, !UPT ;  /* 0x0000000124047892 */ /* 0x000fcc000f8efc3f */
[----:B---3--:R-:W-:-:S05]  /*1fd0*/  IMAD.U32 R5, RZ, RZ, UR4 ;  /* 0x00000004ff057e24 */ /* 0x008fca000f8e00ff */
[----:B------:R-:W-:-:S13]  /*1fe0*/  ISETP.NE.AND P0, PT, R5, 0x3, PT ;  /* 0x000000030500780c */ /* 0x000fda0003f05270 */
[----:B------:R-:W-:Y:S05]  /*1ff0*/  @!P0 BRA `(.L_x_3177) ;  /* 0x0000000000048947 */ /* 0x000fea0003800000 */
[----:B------:R-:W-:Y:S01]  /*2000*/  BPT.TRAP 0x1 ;  /* 0x000000040000795c */ /* 0x000fe20000300000 */
.L_x_3177:
[----:B------:R-:W-:Y:S01]  /*2010*/  IMAD R6, R0, 0x8, R236 ;  /* 0x0000000800067824 */ /* 0x000fe200078e02ec */
[----:B------:R-:W-:-:S04]  /*2020*/  SHF.L.U32 R21, R4, 0x1f, RZ ;  /* 0x0000001f04157819 */ /* 0x000fc800000006ff */
[----:B------:R1:W2:Y:S01]  /*2030*/  SYNCS.PHASECHK.TRANS64.TRYWAIT P1, [R6+URZ+0x30c10], R21 ;  /* 0x030c1015060075a7 */ /* 0x0002a2000802017f */
[----:B------:R-:W-:Y:S05]  /*2040*/  @!P0 BRA `(.L_x_3178) ;  /* 0x0000000000048947 */ /* 0x000fea0003800000 */
[----:B------:R-:W-:Y:S01]  /*2050*/  BPT.TRAP 0x1 ;  /* 0x000000040000795c */ /* 0x000fe20000300000 */
.L_x_3178:
[----:B------:R-:W-:-:S05]  /*2060*/  VIADD R5, R236, 0x10000 ;  /* 0x00010000ec057836 */ /* 0x000fca0000000000 */
[----:B------:R-:W-:-:S04]  /*2070*/  SHF.R.U32.HI R5, RZ, 0x4, R5 ;  /* 0x00000004ff057819 */ /* 0x000fc80000011605 */
[----:B------:R-:W-:Y:S01]  /*2080*/  LOP3.LUT R5, R5, 0x3fff, RZ, 0xc0, !PT ;  /* 0x00003fff05057812 */ /* 0x000fe200078ec0ff */
[----:B--2---:R-:W-:Y:S06]  /*2090*/  @P1 BRA `(.L_x_3179) ;  /* 0x0000000000081947 */ /* 0x004fec0003800000 */
[----:B------:R-:W2:Y:S02]  /*20a0*/  SYNCS.PHASECHK.TRANS64.TRYWAIT P1, [R6+URZ+0x30c10], R21 ;  /* 0x030c1015060075a7 */ /* 0x000ea4000802017f */
[----:B--2---:R-:W-:Y:S05]  /*20b0*/  @!P1 BRA `(.L_x_3180) ;  /* 0x000000d4000c9947 */ /* 0x004fea0003800000 */
.L_x_3179:
        /* <DEDUP_REMOVED lines=64> */
.L_x_3181:
[----:B------:R1:W1:Y:S01]  /*24c0*/  SYNCS.PHASECHK.TRANS64.TRYWAIT P1, [R6+URZ+0x30c30], R21 ;  /* 0x030c3015060075a7 */ /* 0x000262000802017f */
[----:B------:R-:W-:Y:S05]  /*24d0*/  @!P0 BRA `(.L_x_3182) ;  /* 0x0000000000048947 */ /* 0x000fea0003800000 */
[----:B------:R-:W-:Y:S01]  /*24e0*/  BPT.TRAP 0x1 ;  /* 0x000000040000795c */ /* 0x000fe20000300000 */
.L_x_3182:
[----:B------:R-:W-:-:S05]  /*24f0*/  VIADD R15, R236, 0x18000 ;  /* 0x00018000ec0f7836 */ /* 0x000fca0000000000 */
[----:B------:R-:W-:-:S04]  /*2500*/  SHF.R.U32.HI R15, RZ, 0x4, R15 ;  /* 0x00000004ff0f7819 */ /* 0x000fc8000001160f */
[----:B------:R-:W-:-:S04]  /*2510*/  LOP3.LUT R15, R15, 0x3fff, RZ, 0xc0, !PT ;  /* 0x00003fff0f0f7812 */ /* 0x000fc800078ec0ff */
[----:B------:R-:W-:Y:S01]  /*2520*/  LOP3.LUT R17, R15, 0x10000, RZ, 0xfc, !PT ;  /* 0x000100000f117812 */ /* 0x000fe200078efcff */
[----:B-1----:R-:W-:Y:S06]  /*2530*/  @P1 BRA `(.L_x_3183) ;  /* 0x0000000000081947 */ /* 0x002fec0003800000 */
[----:B------:R-:W1:Y:S02]  /*2540*/  SYNCS.PHASECHK.TRANS64.TRYWAIT P1, [R6+URZ+0x30c30], R21 ;  /* 0x030c3015060075a7 */ /* 0x000e64000802017f */
[----:B-1----:R-:W-:Y:S05]  /*2550*/  @!P1 BRA `(.L_x_3184) ;  /* 0x000000cc00f89947 */ /* 0x002fea0003800000 */
.L_x_3183:
        /* <DEDUP_REMOVED lines=690> */
.L_x_3185:
        /* <DEDUP_REMOVED lines=68> */
.L_x_3186:
        /* <DEDUP_REMOVED lines=12> */
.L_x_3176:
        /* <DEDUP_REMOVED lines=116> */
.L_x_3199:
[----:B------:R-:W-:-:S05]  /*5cc0*/  IMAD.U32 R7, RZ, RZ, UR36 ;  /* 0x00000024ff077e24 */ /* 0x000fca000f8e00ff */
[----:B------:R-:W-:-:S04]  /*5cd0*/  LOP3.LUT R7, R7, 0x1, RZ, 0xfc, !PT ;  /* 0x0000000107077812 */ /* 0x000fc800078efcff */
[----:B------:R-:W-:-:S13]  /*5ce0*/  ISETP.NE.AND P0, PT, R7, 0x3, PT ;  /* 0x000000030700780c */ /* 0x000fda0003f05270 */
[----:B--2---:R-:W-:Y:S05]  /*5cf0*/  @!P0 BRA `(.L_x_3189) ;  /* 0x0000000000048947 */ /* 0x004fea0003800000 */
[----:B------:R-:W-:Y:S01]  /*5d00*/  BPT.TRAP 0x1 ;  /* 0x000000040000795c */ /* 0x000fe20000300000 */
.L_x_3189:
[----:B------:R-:W-:Y:S01]  /*5d10*/  IMAD R7, R0, 0x8, R236 ;  /* 0x0000000800077824 */ /* 0x000fe200078e02ec */
[----:B------:R-:W-:-:S04]  /*5d20*/  SHF.L.U32 R18, R4, 0x1f, RZ ;  /* 0x0000001f04127819 */ /* 0x000fc800000006ff */
[----:B------:R1:W2:Y:S01]  /*5d30*/  SYNCS.PHASECHK.TRANS64.TRYWAIT P1, [R7+URZ+0x30c10], R18 ;  /* 0x030c1012070075a7 */ /* 0x0002a2000802017f */
[----:B------:R-:W-:Y:S05]  /*5d40*/  @!P0 BRA `(.L_x_3190) ;  /* 0x0000000000048947 */ /* 0x000fea0003800000 */
[----:B------:R-:W-:Y:S01]  /*5d50*/  BPT.TRAP 0x1 ;  /* 0x000000040000795c */ /* 0x000fe20000300000 */
.L_x_3190:
[----:B---3--:R-:W-:-:S05]  /*5d60*/  VIADD R8, R236, 0x10000 ;  /* 0x00010000ec087836 */ /* 0x008fca0000000000 */
[----:B------:R-:W-:-:S04]  /*5d70*/  SHF.R.U32.HI R8, RZ, 0x4, R8 ;  /* 0x00000004ff087819 */ /* 0x000fc80000011608 */
[----:B------:R-:W-:-:S04]  /*5d80*/  LOP3.LUT R8, R8, 0x3fff, RZ, 0xc0, !PT ;  /* 0x00003fff08087812 */ /* 0x000fc800078ec0ff */
[----:B------:R-:W-:Y:S01]  /*5d90*/  LOP3.LUT R9, R8, 0x10000, RZ, 0xfc, !PT ;  /* 0x0001000008097812 */ /* 0x000fe200078efcff */
[----:B--2---:R-:W-:Y:S06]  /*5da0*/  @P1 BRA `(.L_x_3191) ;  /* 0x0000000000081947 */ /* 0x004fec0003800000 */
[----:B------:R-:W2:Y:S02]  /*5db0*/  SYNCS.PHASECHK.TRANS64.TRYWAIT P1, [R7+URZ+0x30c10], R18 ;  /* 0x030c1012070075a7 */ /* 0x000ea4000802017f */
[----:B--2---:R-:W-:Y:S05]  /*5dc0*/  @!P1 BRA `(.L_x_3192) ;  /* 0x0000009400f09947 */ /* 0x004fea0003800000 */
.L_x_3191:
        /* <DEDUP_REMOVED lines=63> */
.L_x_3193:
[----:B------:R1:W1:Y:S01]  /*61c0*/  SYNCS.PHASECHK.TRANS64.TRYWAIT P1, [R7+URZ+0x30c30], R18 ;  /* 0x030c3012070075a7 */ /* 0x000262000802017f */
[----:B------:R-:W-:Y:S05]  /*61d0*/  @!P0 BRA `(.L_x_3194) ;  /* 0x0000000000048947 */ /* 0x000fea0003800000 */
[----:B------:R-:W-:Y:S01]  /*61e0*/  BPT.TRAP 0x1 ;  /* 0x000000040000795c */ /* 0x000fe20000300000 */
.L_x_3194:
        /* <DEDUP_REMOVED lines=8> */
.L_x_3195:
        /* <DEDUP_REMOVED lines=627> */
.L_x_3197:
        /* <DEDUP_REMOVED lines=70> */
.L_x_3198:
        /* <DEDUP_REMOVED lines=12> */
.L_x_3188:
        /* <DEDUP_REMOVED lines=34> */
.L_x_3168:
        /* <DEDUP_REMOVED lines=120> */
.L_x_3201:
        /* <DEDUP_REMOVED lines=51> */
.L_x_3203:
[----:B------:R-:W-:Y:S05]  /*9b90*/  BSYNC B0 ;  /* 0x0000000000007941 */ /* 0x000fea0003800000 */
.L_x_3202:
        /* <DEDUP_REMOVED lines=17> */
.L_x_3205:
[----:B------:R-:W-:Y:S05]  /*9cb0*/  BSYNC B0 ;  /* 0x0000000000007941 */ /* 0x000fea0003800000 */
.L_x_3204:
        /* <DEDUP_REMOVED lines=16> */
.L_x_3207:
[----:B------:R-:W-:Y:S05]  /*9dc0*/  BSYNC B0 ;  /* 0x0000000000007941 */ /* 0x000fea0003800000 */
.L_x_3206:
        /* <DEDUP_REMOVED lines=16> */
.L_x_3209:
[----:B------:R-:W-:Y:S05]  /*9ed0*/  BSYNC B0 ;  /* 0x0000000000007941 */ /* 0x000fea0003800000 */
.L_x_3208:
        /* <DEDUP_REMOVED lines=28> */
.L_x_3211:
[----:B------:R-:W-:Y:S05]  /*a0a0*/  BSYNC B0 ;  /* 0x0000000000007941 */ /* 0x000fea0003800000 */
.L_x_3210:
        /* <DEDUP_REMOVED lines=15> */
.L_x_3213:
[----:B------:R-:W-:Y:S05]  /*a1a0*/  BSYNC B0 ;  /* 0x0000000000007941 */ /* 0x000fea0003800000 */
.L_x_3212:
        /* <DEDUP_REMOVED lines=15> */
.L_x_3215:
[----:B------:R-:W-:Y:S05]  /*a2a0*/  BSYNC B0 ;  /* 0x0000000000007941 */ /* 0x000fea0003800000 */
.L_x_3214:
        /* <DEDUP_REMOVED lines=15> */
.L_x_3200:
        /* <DEDUP_REMOVED lines=37> */
.L_x_3216:
        /* <DEDUP_REMOVED lines=44> */
.L_x_3218:
[----:B------:R-:W-:Y:S05]  /*a8b0*/  BSYNC B0 ;  /* 0x0000000000007941 */ /* 0x000fea0003800000 */
.L_x_3217:
        /* <DEDUP_REMOVED lines=16> */
.L_x_3220:
[----:B------:R-:W-:Y:S05]  /*a9c0*/  BSYNC B0 ;  /* 0x0000000000007941 */ /* 0x000fea0003800000 */
.L_x_3219:
        /* <DEDUP_REMOVED lines=15> */
.L_x_3222:
[----:B------:R-:W-:Y:S05]  /*aac0*/  BSYNC B0 ;  /* 0x0000000000007941 */ /* 0x000fea0003800000 */
.L_x_3221:
        /* <DEDUP_REMOVED lines=15> */
.L_x_3224:
[----:B------:R-:W-:Y:S05]  /*abc0*/  BSYNC B0 ;  /* 0x0000000000007941 */ /* 0x000fea0003800000 */
.L_x_3223:
        /* <DEDUP_REMOVED lines=27> */
.L_x_3226:
[----:B------:R-:W-:Y:S05]  /*ad80*/  BSYNC B0 ;  /* 0x0000000000007941 */ /* 0x000fea0003800000 */
.L_x_3225:
        /* <DEDUP_REMOVED lines=15> */
.L_x_3228:
[----:B------:R-:W-:Y:S05]  /*ae80*/  BSYNC B0 ;  /* 0x0000000000007941 */ /* 0x000fea0003800000 */
.L_x_3227:
        /* <DEDUP_REMOVED lines=15> */
.L_x_3230:
[----:B------:R-:W-:Y:S05]  /*af80*/  BSYNC B0 ;  /* 0x0000000000007941 */ /* 0x000fea0003800000 */
.L_x_3229:
        /* <DEDUP_REMOVED lines=15> */
.L_x_3156:
        /* <DEDUP_REMOVED lines=29> */
.L_x_3232:
[----:B------:R-:W-:Y:S01]  /*b250*/  ULDC UR9, c[0x0][0x8c4] ;  /* 0x0002310000097ab9 */ /* 0x000fe20000000800 */
[----:B------:R-:W-:Y:S01]  /*b260*/  UMOV UR7, UR8 ;  /* 0x0000000800077c82 */ /* 0x000fe20008000000 */
[----:B------:R-:W-:-:S11]  /*b270*/  UISETP.NE.AND UP0, UPT, UR9, 0x1, UPT ;  /* 0x000000010900788c */ /* 0x000fd6000bf05270 */
[----:B------:R-:W-:Y:S02]  /*b280*/  @UP0 ULDC.64 UR10, c[0x0][0x8c8] ;  /* 0x00023200000a0ab9 */ /* 0x000fe40000000a00 */
[----:B------:R-:W-:-:S04]  /*b290*/  UIMAD.WIDE.U32 UR4, UR8, UR10, URZ ;  /* 0x0000000a080472a5 */ /* 0x000fc8000f8e003f */
[----:B------:R-:W-:-:S04]  /*b2a0*/  @UP0 USHF.R.U32.HI UR7, URZ, UR11, UR5 ;  /* 0x0000000b3f070299 */ /* 0x000fc80008011605 */
[----:B------:R-:W-:-:S12]  /*b2b0*/  UIMAD UR4, UR7, UR9, URZ ;  /* 0x00000009070472a4 */ /* 0x000fd8000f8e023f */
.L_x_3233:
        /* <DEDUP_REMOVED lines=23> */
.L_x_3234:
        /* <DEDUP_REMOVED lines=13> */
.L_x_3236:
[----:B------:R-:W-:-:S05]  /*b500*/  ULDC UR4, c[0x0][0x8ec] ;  /* 0x00023b0000047ab9 */ /* 0x000fca0000000800 */
.L_x_3235:
[----:B------:R-:W-:-:S04]  /*b510*/  UIADD3 UR4, UR4, 0x7f, URZ ;  /* 0x0000007f04047890 */ /* 0x000fc8000fffe03f */
[----:B------:R-:W-:-:S04]  /*b520*/  USHF.R.S32.HI UR5, URZ, 0x1f, UR4 ;  /* 0x0000001f3f057899 */ /* 0x000fc80008011404 */
[----:B------:R-:W-:-:S04]  /*b530*/  ULEA.HI UR5, UR5, UR4, URZ, 0x7 ;  /* 0x0000000405057291 */ /* 0x000fc8000f8f383f */
[----:B------:R-:W-:-:S04]  /*b540*/  USHF.R.S32.HI UR5, URZ, 0x7, UR5 ;  /* 0x000000073f057899 */ /* 0x000fc80008011405 */
[----:B------:R-:W-:Y:S02]  /*b550*/  UISETP.GT.AND UP0, UPT, UR5, UR7, UPT ;  /* 0x000000070500728c */ /* 0x000fe4000bf04270 */
[----:B------:R-:W-:Y:S02]  /*b560*/  ULOP3.LUT UR7, URZ, UR7, URZ, 0x33, !UPT ;  /* 0x000000073f077292 */ /* 0x000fe4000f8e333f */
[----:B------:R-:W-:Y:S02]  /*b570*/  USEL UR10, UR10, 0xffffffff, UP0 ;  /* 0xffffffff0a0a7887 */ /* 0x000fe40008000000 */
[----:B------:R-:W-:-:S04]  /*b580*/  UIADD3 UR7, UR5, UR7, URZ ;  /* 0x0000000705077290 */ /* 0x000fc8000fffe03f */
        /* <DEDUP_REMOVED lines=40> */
.L_x_3237:
        /* <DEDUP_REMOVED lines=13> */
.L_x_3238:
        /* <DEDUP_REMOVED lines=12> */
.L_x_3239:
[----:B------:R-:W-:Y:S01]  /*b9a0*/  ULEA UR8, UR7, UR14, 0x7 ;  /* 0x0000000e07087291 */ /* 0x000fe2000f8e383f */
[----:B------:R-:W-:-:S03]  /*b9b0*/  ULDC UR9, c[0x0][0x74c] ;  /* 0x0001d30000097ab9 */ /* 0x000fc60000000800 */
[----:B------:R-:W-:Y:S02]  /*b9c0*/  UIADD3 UR9, UR8, -UR9, -UR11 ;  /* 0x8000000908097290 */ /* 0x000fe4000fffe80b */
        /* <DEDUP_REMOVED lines=13> */
[----:B------:R-:W1:Y:S01]  /*baa0*/  S2R R0, SR_TID.X ;  /* 0x0000000000007919 */ /* 0x000e620000002100 */
[----:B------:R-:W-:Y:S01]  /*bab0*/  UIMAD UR16, UR20, UR18, URZ ;  /* 0x00000012141072a4 */ /* 0x000fe2000f8e023f */
[----:B------:R-:W-:Y:S01]  /*bac0*/  LOP3.LUT R8, RZ, UR7, RZ, 0x33, !PT ;  /* 0x00000007ff087c12 */ /* 0x000fe2000f8e33ff */
[----:B------:R-:W-:Y:S02]  /*bad0*/  USHF.R.S32.HI UR15, URZ, 0x1f, UR10 ;  /* 0x0000001f3f0f7899 */ /* 0x000fe4000801140a */
[----:B------:R-:W-:Y:S02]  /*bae0*/  UIMAD UR17, UR6, UR19, UR16 ;  /* 0x00000013061172a4 */ /* 0x000fe4000f8e0210 */
[----:B------:R-:W-:Y:S02]  /*baf0*/  UIADD3 UR19, UR11, 0x7f, URZ ;  /* 0x0000007f0b137890 */ /* 0x000fe4000fffe03f */
[----:B------:R-:W-:Y:S01]  /*bb00*/  UIMAD.WIDE.U32 UR8, UR6, UR18, URZ ;  /* 0x00000012060872a5 */ /* 0x000fe2000f8e003f */
[----:B------:R-:W-:Y:S01]  /*bb10*/  ULDC UR21, c[0x0][0x288] ;  /* 0x0000a20000157ab9 */ /* 0x000fe20000000800 */
[----:B------:R-:W-:-:S02]  /*bb20*/  UIADD3 UR16, UR12, -UR13, URZ ;  /* 0x8000000d0c107290 */ /* 0x000fc4000fffe03f */
[----:B------:R-:W-:Y:S01]  /*bb30*/  UIADD3 UR14, UR11, 0xff, -UR14 ;  /* 0x000000ff0b0e7890 */ /* 0x000fe2000fffe80e */
[----:B------:R-:W-:Y:S01]  /*bb40*/  ULDC UR22, c[0x0][0x760] ;  /* 0x0001d80000167ab9 */ /* 0x000fe20000000800 */
[----:B------:R-:W-:Y:S02]  /*bb50*/  USEL UR29, UR10, URZ, !UP0 ;  /* 0x0000003f0a1d7287 */ /* 0x000fe4000c000000 */
[----:B------:R-:W-:Y:S02]  /*bb60*/  USEL UR23, UR15, URZ, !UP0 ;  /* 0x0000003f0f177287 */ /* 0x000fe4000c000000 */
[----:B------:R-:W-:Y:S02]  /*bb70*/  UIMAD UR18, UR10, UR21, URZ ;  /* 0x000000150a1272a4 */ /* 0x000fe4000f8e023f */
[----:B------:R-:W-:Y:S02]  /*bb80*/  USHF.R.S32.HI UR11, URZ, 0x1f, UR19 ;  /* 0x0000001f3f0b7899 */ /* 0x000fe40008011413 */
[----:B------:R-:W-:-:S02]  /*bb90*/  UIMAD UR15, UR21, UR22, URZ ;  /* 0x00000016150f72a4 */ /* 0x000fc4000f8e023f */
[----:B------:R-:W-:Y:S02]  /*bba0*/  UIADD3 UR10, UP0, UR4, UR8, URZ ;  /* 0x00000008040a7290 */ /* 0x000fe4000ff1e03f */
[----:B------:R-:W-:Y:S02]  /*bbb0*/  UIADD3 UR17, UR9, UR17, URZ ;  /* 0x0000001109117290 */ /* 0x000fe4000fffe03f */
[----:B------:R-:W-:Y:S01]  /*bbc0*/  ULOP3.LUT UR21, UR16, 0x1, URZ, 0xc0, !UPT ;  /* 0x0000000110157892 */ /* 0x000fe2000f8ec03f */
[----:B-1----:R-:W-:Y:S01]  /*bbd0*/  LOP3.LUT R0, R0, 0x1f, RZ, 0xc0, !PT ;  /* 0x0000001f00007812 */ /* 0x002fe200078ec0ff */
[----:B------:R-:W-:Y:S02]  /*bbe0*/  ULEA.HI UR22, UR11, UR19, URZ, 0x7 ;  /* 0x000000130b167291 */ /* 0x000fe4000f8f383f */
[----:B------:R-:W-:Y:S02]  /*bbf0*/  UIADD3.X UR11, UR5, UR17, URZ, UP0, !UPT ;  /* 0x00000011050b7290 */ /* 0x000fe400087fe43f */
[----:B------:R-:W-:Y:S01]  /*bc00*/  UISETP.NE.U32.AND UP0, UPT, UR21, 0x1, UPT ;  /* 0x000000011500788c */ /* 0x000fe2000bf05070 */
[----:B------:R-:W-:Y:S01]  /*bc10*/  ULDC.64 UR30, c[0x0][0x2e0] ;  /* 0x0000b800001e7ab9 */ /* 0x000fe20000000a00 */
[----:B------:R-:W-:-:S02]  /*bc20*/  UIADD3 UR16, UP1, UR6, UR18, URZ ;  /* 0x0000001206107290 */ /* 0x000fc4000ff3e03f */
[----:B------:R-:W-:Y:S02]  /*bc30*/  UIMAD UR6, UR23, UR30, URZ ;  /* 0x0000001e170672a4 */ /* 0x000fe4000f8e023f */
[----:B------:R-:W-:Y:S01]  /*bc40*/  PLOP3.LUT P1, PT, PT, PT, UP0, 0x80, 0x0 ;  /* 0x000000000000781c */ /* 0x000fe20003f2f008 */
[----:B------:R-:W-:Y:S02]  /*bc50*/  UIMAD.WIDE.U32 UR10, UR29, UR30, UR10 ;  /* 0x0000001e1d0a72a5 */ /* 0x000fe4000f8e000a */
[----:B------:R-:W-:Y:S01]  /*bc60*/  UIMAD UR21, UR29, UR31, UR6 ;  /* 0x0000001f1d1572a4 */ /* 0x000fe2000f8e0206 */
[----:B------:R-:W-:Y:S01]  /*bc70*/  ELECT P0, URZ, PT ;  /* 0x00000000003f782f */ /* 0x000fe20003800000 */
[----:B------:R-:W-:Y:S02]  /*bc80*/  ULEA.HI.X.SX32 UR20, UR18, UR20, 0x1, UP1 ;  /* 0x0000001412147291 */ /* 0x000fe400088f0e3f */
[----:B------:R-:W-:Y:S02]  /*bc90*/  USHF.R.S32.HI UR22, URZ, 0x7, UR22 ;  /* 0x000000073f167899 */ /* 0x000fe40008011416 */
[----:B------:R-:W-:-:S04]  /*bca0*/  UIADD3 UR32, UR11, UR21, URZ ;  /* 0x000000150b207290 */ /* 0x000fc8000fffe03f */
[----:B------:R-:W-:Y:S08]  /*bcb0*/  @P1 BRA `(.L_x_3240) ;  /* 0x0000000400881947 */ /* 0x000ff00003800000 */
        /* <DEDUP_REMOVED lines=18> */
.L_x_3243:
[----:B------:R-:W2:Y:S04]  /*bde0*/  LDG.E.STRONG.GPU R4, desc[UR38][R2.64] ;  /* 0x0000002602047981 */ /* 0x000ea8000c1ef900 */
[----:B--2---:R-:W-:Y:S01]  /*bdf0*/  CCTL.IVALL ;  /* 0x00000000ff00798f */ /* 0x004fe20002000000 */
[----:B------:R-:W-:Y:S05]  /*be00*/  YIELD ;  /* 0x0000000000007946 */ /* 0x000fea0003800000 */
[----:B------:R-:W-:-:S13]  /*be10*/  ISETP.NE.AND P1, PT, R4, R5, PT ;  /* 0x000000050400720c */ /* 0x000fda0003f25270 */
[----:B------:R-:W-:Y:S05]  /*be20*/  @P1 BRA `(.L_x_3243) ;  /* 0xfffffffc00ec1947 */ /* 0x000fea000383ffff */
.L_x_3242:
[----:B------:R-:W-:Y:S05]  /*be30*/  BSYNC B0 ;  /* 0x0000000000007941 */ /* 0x000fea0003800000 */
.L_x_3241:
[----:B------:R-:W-:-:S03]  /*be40*/  UMOV UR6, 0xffffffff ;  /* 0xffffffff00067882 */ /* 0x000fc60000000000 */
[----:B------:R-:W-:Y:S05]  /*be50*/  BRA.DIV UR6, `(.L_x_3244) ;  /* 0x0000003606f47947 */ /* 0x000fea000b800000 */
[----:B------:R-:W-:Y:S01]  /*be60*/  NOP ;  /* 0x0000000000007918 */ /* 0x000fe20000000000 */
.L_x_3319:
        /* <DEDUP_REMOVED lines=22> */
.L_x_3246:
[----:B------:R-:W-:Y:S05]  /*bfd0*/  BSYNC B0 ;  /* 0x0000000000007941 */ /* 0x000fea0003800000 */
.L_x_3245:
        /* <DEDUP_REMOVED lines=9> */
[----:B------:R-:W-:Y:S02]  /*c070*/  UIADD3 UR24, UP0, UR6, UR10, URZ ;  /* 0x0000000a06187290 */ /* 0x000fe4000ff1e03f */
[----:B-1----:R-:W-:Y:S02]  /*c080*/  ULEA UR23, UR23, UR7, 0x18 ;  /* 0x0000000717177291 */ /* 0x002fe4000f8ec03f */
[----:B------:R-:W-:Y:S02]  /*c090*/  ULEA.HI.X.SX32 UR7, UR6, UR32, 0x1, UP0 ;  /* 0x0000002006077291 */ /* 0x000fe400080f0e3f */
        /* <DEDUP_REMOVED lines=8> */
.L_x_3248:
[----:B------:R-:W-:Y:S05]  /*c120*/  BSYNC B0 ;  /* 0x0000000000007941 */ /* 0x000fea0003800000 */
.L_x_3247:
[----:B------:R-:W-:Y:S06]  /*c130*/  BAR.ARV 0xa, 0xa0 ;  /* 0x0282800000007b1d */ /* 0x000fec0000002000 */
[----:B------:R-:W-:Y:S04]  /*c140*/  BSSY B0, `(.L_x_3249) ;  /* 0x0000003000007945 */ /* 0x000fe80003800000 */
[----:B------:R-:W-:Y:S05]  /*c150*/  @!P0 BRA `(.L_x_3250) ;  /* 0x0000000000048947 */ /* 0x000fea0003800000 */
[----:B------:R-:W-:-:S04]  /*c160*/  DEPBAR.LE SB0, 0x0 ;  /* 0x000080000000791a */ /* 0x000fc80000000000 */
.L_x_3250:
[----:B------:R-:W-:Y:S05]  /*c170*/  BSYNC B0 ;  /* 0x0000000000007941 */ /* 0x000fea0003800000 */
.L_x_3249:
        /* <DEDUP_REMOVED lines=19> */
.L_x_3252:
[----:B------:R-:W-:Y:S05]  /*c2b0*/  BSYNC B0 ;  /* 0x0000000000007941 */ /* 0x000fea0003800000 */
.L_x_3251:
[----:B------:R-:W-:Y:S01]  /*c2c0*/  UIADD3 UR7, UR13, 0x1, URZ ;  /* 0x000000010d077890 */ /* 0x000fe2000fffe03f */
[----:B------:R-:W-:Y:S11]  /*c2d0*/  BRA `(.L_x_3253) ;  /* 0x0000000000047947 */ /* 0x000ff60003800000 */
.L_x_3240:
[----:B------:R-:W-:-:S05]  /*c2e0*/  UMOV UR7, UR13 ;  /* 0x0000000d00077c82 */ /* 0x000fca0008000000 */
.L_x_3253:
[----:B------:R-:W-:-:S04]  /*c2f0*/  UIADD3 UR6, UR13, 0x1, URZ ;  /* 0x000000010d067890 */ /* 0x000fc8000fffe03f */
[----:B------:R-:W-:-:S06]  /*c300*/  UISETP.NE.AND UP0, UPT, UR12, UR6, UPT ;  /* 0x000000060c00728c */ /* 0x000fcc000bf05270 */
[----:B------:R-:W-:-:S13]  /*c310*/  PLOP3.LUT P1, PT, PT, PT, UP0, 0x80, 0x0 ;  /* 0x000000000000781c */ /* 0x000fda0003f2f008 */
[----:B------:R-:W-:Y:S05]  /*c320*/  @!P1 BRA `(.L_x_3163) ;  /* 0x0000003000389947 */ /* 0x000fea0003800000 */
[----:B------:R-:W-:Y:S01]  /*c330*/  UMOV UR18, UR8 ;  /* 0x0000000800127c82 */ /* 0x000fe20008000000 */
[----:B------:R-:W-:Y:S01]  /*c340*/  UMOV UR19, UR17 ;  /* 0x0000001100137c82 */ /* 0x000fe20008000000 */
[----:B------:R-:W-:Y:S01]  /*c350*/  ULDC.64 UR24, c[0x0][0x2c0] ;  /* 0x0000b00000187ab9 */ /* 0x000fe20000000a00 */
[----:B------:R-:W-:Y:S01]  /*c360*/  UIMAD.WIDE.U32 UR18, UR29, UR30, UR18 ;  /* 0x0000001e1d1272a5 */ /* 0x000fe2000f8e0012 */
[----:B------:R-:W-:Y:S01]  /*c370*/  UMOV UR23, UR7 ;  /* 0x0000000700177c82 */ /* 0x000fe20008000000 */
[----:B------:R-:W-:Y:S02]  /*c380*/  UMOV UR6, URZ ;  /* 0x0000003f00067c82 */ /* 0x000fe40008000000 */
[----:B------:R-:W-:-:S04]  /*c390*/  UIADD3 UR27, UP0, UR4, UR18, URZ ;  /* 0x00000012041b7290 */ /* 0x000fc8000ff1e03f */
[----:B------:R-:W-:Y:S02]  /*c3a0*/  UIADD3.X UR18, UR5, UR21, UR19, UP0, !UPT ;  /* 0x0000001505127290 */ /* 0x000fe400087fe413 */
[----:B------:R-:W-:-:S04]  /*c3b0*/  ULEA UR26, UP0, UR27, UR24, 0x2 ;  /* 0x000000181b1a7291 */ /* 0x000fc8000f80103f */
[----:B------:R-:W-:Y:S02]  /*c3c0*/  ULEA.HI.X UR27, UR27, UR25, UR18, 0x2, UP0 ;  /* 0x000000191b1b7291 */ /* 0x000fe400080f1412 */
[----:B------:R-:W-:-:S04]  /*c3d0*/  UIADD3 UR26, UP0, UR26, 0x4000, URZ ;  /* 0x000040001a1a7890 */ /* 0x000fc8000ff1e03f */
[----:B------:R-:W-:-:S12]  /*c3e0*/  UIADD3.X UR27, URZ, UR27, URZ, UP0, !UPT ;  /* 0x0000001b3f1b7290 */ /* 0x000fd800087fe43f */
.L_x_3278:
        /* <DEDUP_REMOVED lines=18> */
.L_x_3256:
[----:B------:R-:W2:Y:S04]  /*c510*/  LDG.E.STRONG.GPU R4, desc[UR38][R2.64] ;  /* 0x0000002602047981 */ /* 0x000ea8000c1ef900 */
[----:B--2---:R-:W-:Y:S01]  /*c520*/  CCTL.IVALL ;  /* 0x00000000ff00798f */ /* 0x004fe20002000000 */
[----:B------:R-:W-:Y:S05]  /*c530*/  YIELD ;  /* 0x0000000000007946 */ /* 0x000fea0003800000 */
[----:B------:R-:W-:-:S13]  /*c540*/  ISETP.NE.AND P1, PT, R4, R5, PT ;  /* 0x000000050400720c */ /* 0x000fda0003f25270 */
[----:B------:R-:W-:Y:S05]  /*c550*/  @P1 BRA `(.L_x_3256) ;  /* 0xfffffffc00ec1947 */ /* 0x000fea000383ffff */
.L_x_3255:
[----:B------:R-:W-:Y:S05]  /*c560*/  BSYNC B0 ;  /* 0x0000000000007941 */ /* 0x000fea0003800000 */
.L_x_3254:
[----:B------:R-:W-:-:S03]  /*c570*/  UMOV UR24, 0xffffffff ;  /* 0xffffffff00187882 */ /* 0x000fc60000000000 */
[----:B------:R-:W-:Y:S05]  /*c580*/  BRA.DIV UR24, `(.L_x_3257) ;  /* 0x0000003218447947 */ /* 0x000fea000b800000 */
[----:B------:R-:W-:Y:S01]  /*c590*/  NOP ;  /* 0x0000000000007918 */ /* 0x000fe20000000000 */
.L_x_3322:
        /* <DEDUP_REMOVED lines=19> */
.L_x_3259:
[----:B------:R-:W-:Y:S05]  /*c6d0*/  BSYNC B0 ;  /* 0x0000000000007941 */ /* 0x000fea0003800000 */
.L_x_3258:
        /* <DEDUP_REMOVED lines=15> */
.L_x_3261:
[----:B------:R-:W-:Y:S05]  /*c7d0*/  BSYNC B0 ;  /* 0x0000000000007941 */ /* 0x000fea0003800000 */
.L_x_3260:
[----:B------:R-:W-:Y:S06]  /*c7e0*/  BAR.ARV 0xa, 0xa0 ;  /* 0x0282800000007b1d */ /* 0x000fec0000002000 */
[----:B------:R-:W-:Y:S04]  /*c7f0*/  BSSY B0, `(.L_x_3262) ;  /* 0x0000003000007945 */ /* 0x000fe80003800000 */
[----:B------:R-:W-:Y:S05]  /*c800*/  @!P0 BRA `(.L_x_3263) ;  /* 0x0000000000048947 */ /* 0x000fea0003800000 */
[----:B------:R-:W-:-:S04]  /*c810*/  DEPBAR.LE SB0, 0x0 ;  /* 0x000080000000791a */ /* 0x000fc80000000000 */
.L_x_3263:
[----:B------:R-:W-:Y:S05]  /*c820*/  BSYNC B0 ;  /* 0x0000000000007941 */ /* 0x000fea0003800000 */
.L_x_3262:
        /* <DEDUP_REMOVED lines=19> */
.L_x_3265:
[----:B------:R-:W-:Y:S05]  /*c960*/  BSYNC B0 ;  /* 0x0000000000007941 */ /* 0x000fea0003800000 */
.L_x_3264:
        /* <DEDUP_REMOVED lines=17> */
.L_x_3268:
[----:B------:R-:W2:Y:S04]  /*ca80*/  LDG.E.STRONG.GPU R4, desc[UR38][R2.64] ;  /* 0x0000002602047981 */ /* 0x000ea8000c1ef900 */
[----:B--2---:R-:W-:Y:S01]  /*ca90*/  CCTL.IVALL ;  /* 0x00000000ff00798f */ /* 0x004fe20002000000 */
[----:B------:R-:W-:Y:S05]  /*caa0*/  YIELD ;  /* 0x0000000000007946 */ /* 0x000fea0003800000 */
[----:B------:R-:W-:-:S13]  /*cab0*/  ISETP.NE.AND P1, PT, R4, R5, PT ;  /* 0x000000050400720c */ /* 0x000fda0003f25270 */
[----:B------:R-:W-:Y:S05]  /*cac0*/  @P1 BRA `(.L_x_3268) ;  /* 0xfffffffc00ec1947 */ /* 0x000fea000383ffff */
.L_x_3267:
[----:B------:R-:W-:Y:S05]  /*cad0*/  BSYNC B0 ;  /* 0x0000000000007941 */ /* 0x000fea0003800000 */
.L_x_3266:
[----:B------:R-:W-:-:S03]  /*cae0*/  UMOV UR18, 0xffffffff ;  /* 0xffffffff00127882 */ /* 0x000fc60000000000 */
[----:B------:R-:W-:Y:S05]  /*caf0*/  BRA.DIV UR18, `(.L_x_3269) ;  /* 0x0000002e12047947 */ /* 0x000fea000b800000 */
[----:B------:R-:W-:Y:S01]  /*cb00*/  NOP ;  /* 0x0000000000007918 */ /* 0x000fe20000000000 */
.L_x_3325:
        /* <DEDUP_REMOVED lines=15> */
.L_x_3271:
[----:B------:R-:W-:Y:S05]  /*cc00*/  BSYNC B0 ;  /* 0x0000000000007941 */ /* 0x000fea0003800000 */
.L_x_3270:
        /* <DEDUP_REMOVED lines=15> */
.L_x_3273:
[----:B------:R-:W-:Y:S05]  /*cd00*/  BSYNC B0 ;  /* 0x0000000000007941 */ /* 0x000fea0003800000 */
.L_x_3272:
[----:B------:R-:W-:Y:S06]  /*cd10*/  BAR.ARV 0xa, 0xa0 ;  /* 0x0282800000007b1d */ /* 0x000fec0000002000 */
[----:B------:R-:W-:Y:S04]  /*cd20*/  BSSY B0, `(.L_x_3274) ;  /* 0x0000003000007945 */ /* 0x000fe80003800000 */
[----:B------:R-:W-:Y:S05]  /*cd30*/  @!P0 BRA `(.L_x_3275) ;  /* 0x0000000000048947 */ /* 0x000fea0003800000 */
[----:B------:R-:W-:-:S04]  /*cd40*/  DEPBAR.LE SB0, 0x0 ;  /* 0x000080000000791a */ /* 0x000fc80000000000 */
.L_x_3275:
[----:B------:R-:W-:Y:S05]  /*cd50*/  BSYNC B0 ;  /* 0x0000000000007941 */ /* 0x000fea0003800000 */
.L_x_3274:
        /* <DEDUP_REMOVED lines=19> */
.L_x_3277:
[----:B------:R-:W-:Y:S05]  /*ce90*/  BSYNC B0 ;  /* 0x0000000000007941 */ /* 0x000fea0003800000 */
.L_x_3276:
[----:B------:R-:W-:Y:S02]  /*cea0*/  UIADD3 UR7, UR7, 0x2, URZ ;  /* 0x0000000207077890 */ /* 0x000fe4000fffe03f */
[----:B------:R-:W-:Y:S02]  /*ceb0*/  UIADD3 UR6, UR6, 0x4000, URZ ;  /* 0x0000400006067890 */ /* 0x000fe4000fffe03f */
[----:B------:R-:W-:-:S06]  /*cec0*/  UISETP.GE.AND UP0, UPT, UR7, UR12, UPT ;  /* 0x0000000c0700728c */ /* 0x000fcc000bf06270 */
[----:B------:R-:W-:-:S13]  /*ced0*/  PLOP3.LUT P1, PT, PT, PT, UP0, 0x80, 0x0 ;  /* 0x000000000000781c */ /* 0x000fda0003f2f008 */
[----:B------:R-:W-:Y:S05]  /*cee0*/  @!P1 BRA `(.L_x_3278) ;  /* 0xfffffff400409947 */ /* 0x000fea000383ffff */
[----:B------:R-:W-:Y:S05]  /*cef0*/  BRA `(.L_x_3163) ;  /* 0x0000002400447947 */ /* 0x000fea0003800000 */
.L_x_3231:
[----:B------:R-:W1:Y:S01]  /*cf00*/  LDC R5, c[0x0][0x8d0] ;  /* 0x00023400ff057b82 */ /* 0x000e620000000800 */
[----:B------:R-:W2:Y:S01]  /*cf10*/  S2R R3, SR_CTAID.X ;  /* 0x0000000000037919 */ /* 0x000ea20000002500 */
[----:B------:R-:W-:Y:S01]  /*cf20*/  ULDC UR4, c[0x0][0x8e8] ;  /* 0x00023a0000047ab9 */ /* 0x000fe20000000800 */
[----:B-1----:R-:W-:Y:S01]  /*cf30*/  ISETP.NE.AND P0, PT, R5, 0x1, PT ;  /* 0x000000010500780c */ /* 0x002fe20003f05270 */
[----:B--2---:R-:W-:-:S12]  /*cf40*/  IMAD.MOV.U32 R2, RZ, RZ, R3 ;  /* 0x000000ffff027224 */ /* 0x004fd800078e0003 */
[----:B------:R-:W1:Y:S08]  /*cf50*/  @P0 LDC R0, c[0x0][0x8d4] ;  /* 0x00023500ff000b82 */ /* 0x000e700000000800 */
[----:B------:R-:W2:Y:S01]  /*cf60*/  @P0 LDC R7, c[0x0][0x8d8] ;  /* 0x00023600ff070b82 */ /* 0x000ea20000000800 */
[----:B-1----:R-:W-:-:S05]  /*cf70*/  @P0 IMAD.HI.U32 R0, R3, R0, RZ ;  /* 0x0000000003000227 */ /* 0x002fca00078e00ff */
[----:B--2---:R-:W-:-:S04]  /*cf80*/  @P0 SHF.R.U32.HI R2, RZ, R7, R0 ;  /* 0x00000007ff020219 */ /* 0x004fc80000011600 */
[----:B------:R-:W-:Y:S01]  /*cf90*/  ISETP.GE.AND P0, PT, R2, UR4, PT ;  /* 0x0000000402007c0c */ /* 0x000fe2000bf06270 */
[----:B------:R-:W-:-:S04]  /*cfa0*/  IMAD.MOV R0, RZ, RZ, -R2 ;  /* 0x000000ffff007224 */ /* 0x000fc800078e0a02 */
[----:B------:R-:W-:-:S08]  /*cfb0*/  IMAD R5, R5, R0, R3 ;  /* 0x0000000005057224 */ /* 0x000fd000078e0203 */
[----:B------:R-:W-:Y:S05]  /*cfc0*/  @!P0 BRA `(.L_x_3279) ;  /* 0x0000000000208947 */ /* 0x000fea0003800000 */
[----:B------:R-:W1:Y:S01]  /*cfd0*/  LDC R3, c[0x0][0x8dc] ;  /* 0x00023700ff037b82 */ /* 0x000e620000000800 */
[----:B------:R-:W-:Y:S01]  /*cfe0*/  IMAD.MOV.U32 R0, RZ, RZ, R5 ;  /* 0x000000ffff007224 */ /* 0x000fe200078e0005 */
[----:B-1----:R-:W-:-:S13]  /*cff0*/  ISETP.NE.AND P0, PT, R3, 0x1, PT ;  /* 0x000000010300780c */ /* 0x002fda0003f05270 */
[----:B------:R-:W1:Y:S02]  /*d000*/  @P0 LDC.64 R6, c[0x0][0x8e0] ;  /* 0x00023800ff060b82 */ /* 0x000e640000000a00 */
[----:B-1----:R-:W-:-:S05]  /*d010*/  @P0 IMAD.HI.U32 R4, R5, R6, RZ ;  /* 0x0000000605040227 */ /* 0x002fca00078e00ff */
[----:B------:R-:W-:-:S05]  /*d020*/  @P0 SHF.R.U32.HI R0, RZ, R7, R4 ;  /* 0x00000007ff000219 */ /* 0x000fca0000011604 */
[----:B------:R-:W-:Y:S01]  /*d030*/  IMAD R3, R0, R3, RZ ;  /* 0x0000000300037224 */ /* 0x000fe200078e02ff */
[----:B------:R-:W-:Y:S06]  /*d040*/  BRA `(.L_x_3280) ;  /* 0x00000000001c7947 */ /* 0x000fec0003800000 */
.L_x_3279:
[----:B------:R-:W1:Y:S01]  /*d050*/  LDC R3, c[0x0][0x8c4] ;  /* 0x00023100ff037b82 */ /* 0x000e620000000800 */
[----:B------:R-:W-:Y:S01]  /*d060*/  IMAD.MOV.U32 R0, RZ, RZ, R5 ;  /* 0x000000ffff007224 */ /* 0x000fe200078e0005 */
[----:B-1----:R-:W-:-:S13]  /*d070*/  ISETP.NE.AND P0, PT, R3, 0x1, PT ;  /* 0x000000010300780c */ /* 0x002fda0003f05270 */
[----:B------:R-:W1:Y:S02]  /*d080*/  @P0 LDC.64 R6, c[0x0][0x8c8] ;  /* 0x00023200ff060b82 */ /* 0x000e640000000a00 */
[----:B-1----:R-:W-:-:S05]  /*d090*/  @P0 IMAD.HI.U32 R4, R5, R6, RZ ;  /* 0x0000000605040227 */ /* 0x002fca00078e00ff */
[----:B------:R-:W-:-:S05]  /*d0a0*/  @P0 SHF.R.U32.HI R0, RZ, R7, R4 ;  /* 0x00000007ff000219 */ /* 0x000fca0000011604 */
[----:B------:R-:W-:-:S07]  /*d0b0*/  IMAD R3, R0, R3, RZ ;  /* 0x0000000300037224 */ /* 0x000fce00078e02ff */
.L_x_3280:
[----:B------:R-:W1:Y:S01]  /*d0c0*/  LDC R8, c[0x0][0x8b8] ;  /* 0x00022e00ff087b82 */ /* 0x000e620000000800 */
[----:B------:R-:W-:Y:S01]  /*d0d0*/  IMAD.IADD R3, R5, 0x1, -R3 ;  /* 0x0000000105037824 */ /* 0x000fe200078e0a03 */
[----:B------:R-:W-:-:S06]  /*d0e0*/  ULDC.64 UR6, c[0x0][0x8f8] ;  /* 0x00023e0000067ab9 */ /* 0x000fcc0000000a00 */
[----:B------:R-:W2:Y:S01]  /*d0f0*/  LDC R4, c[0x0][0x8c4] ;  /* 0x00023100ff047b82 */ /* 0x000ea20000000800 */
[C---:B-1----:R-:W-:Y:S02]  /*d100*/  ISETP.NE.AND P0, PT, R8.reuse, 0x1, PT ;  /* 0x000000010800780c */ /* 0x042fe40003f05270 */
[----:B------:R-:W-:Y:S01]  /*d110*/  R2UR UR20, R8 ;  /* 0x00000000081472ca */ /* 0x000fe200000e0000 */
[----:B--2---:R-:W-:-:S04]  /*d120*/  IMAD R3, R2, R4, R3 ;  /* 0x0000000402037224 */ /* 0x004fc800078e0203 */
[----:B------:R-:W-:-:S06]  /*d130*/  IMAD.MOV.U32 R11, RZ, RZ, R3 ;  /* 0x000000ffff0b7224 */ /* 0x000fcc00078e0003 */
[----:B------:R-:W1:Y:S01]  /*d140*/  @P0 LDC R6, c[0x0][0x8bc] ;  /* 0x00022f00ff060b82 */ /* 0x000e620000000800 */
[----:B------:R-:W-:-:S07]  /*d150*/  R2UR UR5, R3 ;  /* 0x00000000030572ca */ /* 0x000fce00000e0000 */
[----:B------:R-:W2:Y:S01]  /*d160*/  @P0 LDC R7, c[0x0][0x8c0] ;  /* 0x00023000ff070b82 */ /* 0x000ea20000000800 */
[----:B-1----:R-:W-:-:S05]  /*d170*/  @P0 IMAD.HI.U32 R2, R3, R6, RZ ;  /* 0x0000000603020227 */ /* 0x002fca00078e00ff */
[----:B--2---:R-:W-:Y:S02]  /*d180*/  @P0 SHF.R.U32.HI R11, RZ, R7, R2 ;  /* 0x00000007ff0b0219 */ /* 0x004fe40000011602 */
[----:B------:R-:W-:-:S03]  /*d190*/  ISETP.NE.U32.AND P0, PT, RZ, UR6, PT ;  /* 0x00000006ff007c0c */ /* 0x000fc6000bf05070 */
[----:B------:R-:W-:Y:S01]  /*d1a0*/  IMAD.MOV R2, RZ, RZ, -R11 ;  /* 0x000000ffff027224 */ /* 0x000fe200078e0a0b */
[----:B------:R-:W-:-:S04]  /*d1b0*/  ISETP.NE.AND.EX P0, PT, RZ, UR7, PT, P0 ;  /* 0x00000007ff007c0c */ /* 0x000fc8000bf05300 */
[----:B------:R-:W-:-:S13]  /*d1c0*/  R2UR UR4, R2 ;  /* 0x00000000020472ca */ /* 0x000fda00000e0000 */
[----:B------:R-:W-:Y:S01]  /*d1d0*/  UIMAD UR20, UR20, UR4, UR5 ;  /* 0x00000004141472a4 */ /* 0x000fe2000f8e0205 */
[----:B------:R-:W-:Y:S11]  /*d1e0*/  @!P0 BRA `(.L_x_3281) ;  /* 0x0000000000108947 */ /* 0x000ff60003800000 */
[----:B------:R-:W1:Y:S02]  /*d1f0*/  LDC.64 R2, c[0x0][0x8f8] ;  /* 0x00023e00ff027b82 */ /* 0x000e640000000a00 */
[----:B-1----:R-:W-:-:S05]  /*d200*/  IMAD.WIDE R2, R11, 0x4, R2 ;  /* 0x000000040b027825 */ /* 0x002fca00078e0202 */
[----:B------:R2:W5:Y:S01]  /*d210*/  LDG.E R4, desc[UR38][R2.64] ;  /* 0x0000002602047981 */ /* 0x000562000c1e1900 */
[----:B------:R-:W-:Y:S05]  /*d220*/  BRA `(.L_x_3282) ;  /* 0x00000000002c7947 */ /* 0x000fea0003800000 */
.L_x_3281:
        /* <DEDUP_REMOVED lines=10> */
.L_x_3283:
[----:B------:R-:W1:Y:S02]  /*d2d0*/  LDC R4, c[0x0][0x8ec] ;  /* 0x00023b00ff047b82 */ /* 0x000e640000000800 */
.L_x_3282:
[----:B-1---5:R-:W-:Y:S01]  /*d2e0*/  VIADD R4, R4, 0x7f ;  /* 0x0000007f04047836 */ /* 0x022fe20000000000 */
[----:B------:R-:W-:Y:S01]  /*d2f0*/  LOP3.LUT R12, R0, 0x1ffffff, RZ, 0x3c, !PT ;  /* 0x01ffffff000c7812 */ /* 0x000fe200078e3cff */
[----:B------:R-:W-:Y:S02]  /*d300*/  IMAD.MOV.U32 R10, RZ, RZ, 0x1 ;  /* 0x00000001ff0a7424 */ /* 0x000fe400078e00ff */
[----:B--2---:R-:W-:Y:S01]  /*d310*/  IMAD.MOV.U32 R2, RZ, RZ, RZ ;  /* 0x000000ffff027224 */ /* 0x004fe200078e00ff */
[----:B------:R-:W-:-:S04]  /*d320*/  SHF.R.S32.HI R3, RZ, 0x1f, R4 ;  /* 0x0000001fff037819 */ /* 0x000fc80000011404 */
[----:B------:R-:W-:-:S04]  /*d330*/  LEA.HI R3, R3, R4, RZ, 0x7 ;  /* 0x0000000403037211 */ /* 0x000fc800078f38ff */
[----:B------:R-:W-:-:S04]  /*d340*/  SHF.R.S32.HI R3, RZ, 0x7, R3 ;  /* 0x00000007ff037819 */ /* 0x000fc80000011403 */
[C---:B------:R-:W-:Y:S01]  /*d350*/  ISETP.GT.AND P0, PT, R3.reuse, R0, PT ;  /* 0x000000000300720c */ /* 0x040fe20003f04270 */
[----:B------:R-:W-:-:S03]  /*d360*/  IMAD.IADD R12, R3, 0x1, R12 ;  /* 0x00000001030c7824 */ /* 0x000fc600078e020c */
[----:B------:R-:W-:-:S04]  /*d370*/  SEL R11, R11, 0xffffffff, P0 ;  /* 0xffffffff0b0b7807 */ /* 0x000fc80000000000 */
[----:B------:R-:W-:-:S13]  /*d380*/  ISETP.GE.AND P0, PT, R11, RZ, PT ;  /* 0x000000ff0b00720c */ /* 0x000fda0003f06270 */
[----:B------:R-:W-:Y:S05]  /*d390*/  @!P0 BRA `(.L_x_3284) ;  /* 0x0000001c00888947 */ /* 0x000fea0003800000 */
[----:B------:R-:W1:Y:S08]  /*d3a0*/  LDC.64 R8, c[0x0][0x770] ;  /* 0x0001dc00ff087b82 */ /* 0x000e700000000a00 */
[----:B------:R-:W2:Y:S08]  /*d3b0*/  LDC.64 R2, c[0x0][0x780] ;  /* 0x0001e000ff027b82 */ /* 0x000eb00000000a00 */
[----:B------:R-:W3:Y:S01]  /*d3c0*/  LDC.64 R6, c[0x0][0x778] ;  /* 0x0001de00ff067b82 */ /* 0x000ee20000000a00 */
[----:B-1----:R-:W-:-:S07]  /*d3d0*/  ISETP.NE.U32.AND P0, PT, R8, RZ, PT ;  /* 0x000000ff0800720c */ /* 0x002fce0003f05070 */
[----:B------:R-:W1:Y:S01]  /*d3e0*/  LDC.64 R14, c[0x0][0x778] ;  /* 0x0001de00ff0e7b82 */ /* 0x000e620000000a00 */
[----:B------:R-:W-:Y:S02]  /*d3f0*/  ISETP.NE.AND.EX P0, PT, R9, RZ, PT, P0 ;  /* 0x000000ff0900720c */ /* 0x000fe40003f05300 */
[----:B--2---:R-:W-:-:S05]  /*d400*/  ISETP.NE.U32.AND P1, PT, R2, RZ, PT ;  /* 0x000000ff0200720c */ /* 0x004fca0003f25070 */
[----:B------:R-:W2:Y:S01]  /*d410*/  LDC.64 R4, c[0x0][0x770] ;  /* 0x0001dc00ff047b82 */ /* 0x000ea20000000a00 */
[----:B------:R-:W-:-:S05]  /*d420*/  ISETP.NE.AND.EX P1, PT, R3, RZ, PT, P1 ;  /* 0x000000ff0300720c */ /* 0x000fca0003f25310 */
[----:B------:R-:W-:Y:S01]  /*d430*/  VOTEU.ANY UP0, P0 ;  /* 0x00000000003f7886 */ /* 0x000fe20000000100 */
[----:B---3--:R-:W-:Y:S02]  /*d440*/  ISETP.NE.U32.AND P0, PT, R6, RZ, PT ;  /* 0x000000ff0600720c */ /* 0x008fe40003f05070 */
[----:B------:R-:W-:Y:S02]  /*d450*/  PLOP3.LUT P2, PT, PT, PT, UP0, 0x80, 0x0 ;  /* 0x000000000000781c */ /* 0x000fe40003f4f008 */
[----:B------:R-:W-:-:S03]  /*d460*/  ISETP.NE.AND.EX P0, PT, R7, RZ, PT, P0 ;  /* 0x000000ff0700720c */ /* 0x000fc60003f05300 */
[----:B------:R-:W3:Y:S01]  /*d470*/  @P1 LDC.64 R6, c[0x0][0x780] ;  /* 0x0001e000ff061b82 */ /* 0x000ee20000000a00 */
[----:B-1----:R-:W-:-:S07]  /*d480*/  IMAD.WIDE R2, R11, 0x4, R14 ;  /* 0x000000040b027825 */ /* 0x002fce00078e020e */
[----:B------:R-:W1:Y:S01]  /*d490*/  LDC R15, c[0x0][0x280] ;  /* 0x0000a000ff0f7b82 */ /* 0x000e620000000800 */
[----:B--2---:R-:W-:-:S05]  /*d4a0*/  IMAD.WIDE R4, R11, 0x4, R4 ;  /* 0x000000040b047825 */ /* 0x004fca00078e0204 */
[----:B------:R-:W2:Y:S01]  /*d4b0*/  @P2 LDG.E R16, desc[UR38][R4.64] ;  /* 0x0000002604102981 */ /* 0x000ea2000c1e1900 */
[----:B------:R-:W-:-:S03]  /*d4c0*/  IMAD.MOV.U32 R13, RZ, RZ, RZ ;  /* 0x000000ffff0d7224 */ /* 0x000fc600078e00ff */
[----:B------:R4:W5:Y:S04]  /*d4d0*/  @P2 LDG.E R0, desc[UR38][R4.64] ;  /* 0x0000002604002981 */ /* 0x000968000c1e1900 */
[----:B------:R4:W5:Y:S01]  /*d4e0*/  @P0 LDG.E R13, desc[UR38][R2.64] ;  /* 0x00000026020d0981 */ /* 0x000962000c1e1900 */
[----:B---3--:R-:W-:-:S05]  /*d4f0*/  @P1 IMAD.WIDE R6, R11, 0x4, R6 ;  /* 0x000000040b061825 */ /* 0x008fca00078e0206 */
[----:B-1----:R4:W5:Y:S01]  /*d500*/  @P1 LDG.E R15, desc[UR38][R6.64] ;  /* 0x00000026060f1981 */ /* 0x002962000c1e1900 */
[----:B--2---:R-:W-:-:S05]  /*d510*/  @P2 IMAD R16, R11, 0x80, R16 ;  /* 0x000000800b102824 */ /* 0x004fca00078e0210 */
[----:B------:R-:W-:Y:S01]  /*d520*/  @P2 R2UR UR4, R16 ;  /* 0x00000000100422ca */ /* 0x000fe200000e0000 */
[----:B----4-:R-:W-:-:S14]  /*d530*/  @P1 BRA `(.L_x_3285) ;  /* 0x0000000000101947 */ /* 0x010fdc0003800000 */
[----:B------:R-:W-:Y:S05]  /*d540*/  @!P2 BRA `(.L_x_3285) ;  /* 0x00000000000ca947 */ /* 0x000fea0003800000 */
[----:B------:R-:W2:Y:S04]  /*d550*/  LDG.E R6, desc[UR38][R4.64] ;  /* 0x0000002604067981 */ /* 0x000ea8000c1e1900 */
[----:B-----5:R-:W2:Y:S02]  /*d560*/  LDG.E R15, desc[UR38][R4.64+0x4] ;  /* 0x00000426040f7981 */ /* 0x020ea4000c1e1900 */
[----:B--2---:R-:W-:-:S07]  /*d570*/  IMAD.IADD R15, R15, 0x1, -R6 ;  /* 0x000000010f0f7824 */ /* 0x004fce00078e0a06 */
.L_x_3285:
[----:B------:R-:W-:Y:S01]  /*d580*/  @UP0 USHF.R.S32.HI UR5, URZ, 0x1f, UR4 ;  /* 0x0000001f3f050899 */ /* 0x000fe20008011404 */
[----:B------:R-:W-:Y:S01]  /*d590*/  ULDC.64 UR8, c[0x0][0x788] ;  /* 0x0001e20000087ab9 */ /* 0x000fe20000000a00 */
[----:B------:R-:W-:Y:S01]  /*d5a0*/  UMOV UR6, URZ ;  /* 0x0000003f00067c82 */ /* 0x000fe20008000000 */
[----:B------:R-:W-:Y:S01]  /*d5b0*/  ISETP.NE.U32.AND P1, PT, RZ, UR8, PT ;  /* 0x00000008ff007c0c */ /* 0x000fe2000bf25070 */
[----:B------:R-:W-:Y:S01]  /*d5c0*/  @UP0 ULEA.HI UR5, UR5, UR4, URZ, 0x7 ;  /* 0x0000000405050291 */ /* 0x000fe2000f8f383f */
[----:B-----5:R-:W-:Y:S02]  /*d5d0*/  @P2 R2UR UR6, R0 ;  /* 0x00000000000622ca */ /* 0x020fe400000e0000 */
[----:B------:R-:W-:Y:S01]  /*d5e0*/  ISETP.NE.AND.EX P1, PT, RZ, UR9, PT, P1 ;  /* 0x00000009ff007c0c */ /* 0x000fe2000bf25310 */
[----:B------:R-:W-:Y:S01]  /*d5f0*/  @UP0 ULOP3.LUT UR7, UR5, 0xffffff80, URZ, 0xc0, !UPT ;  /* 0xffffff8005070892 */ /* 0x000fe2000f8ec03f */
[----:B------:R-:W-:Y:S01]  /*d600*/  ULDC UR9, c[0x0][0x290] ;  /* 0x0000a40000097ab9 */ /* 0x000fe20000000800 */
[----:B------:R-:W-:-:S02]  /*d610*/  UMOV UR4, URZ ;  /* 0x0000003f00047c82 */ /* 0x000fc40008000000 */
[----:B------:R-:W-:Y:S01]  /*d620*/  @UP0 USHF.R.S32.HI UR8, URZ, 0x1f, UR7 ;  /* 0x0000001f3f080899 */ /* 0x000fe20008011407 */
[----:B------:R-:W-:Y:S01]  /*d630*/  IMAD.U32 R0, RZ, RZ, UR9 ;  /* 0x00000009ff007e24 */ /* 0x000fe2000f8e00ff */
[----:B------:R-:W-:Y:S01]  /*d640*/  UMOV UR5, URZ ;  /* 0x0000003f00057c82 */ /* 0x000fe20008000000 */
[----:B------:R-:W-:-:S04]  /*d650*/  @UP0 UMOV UR4, UR7 ;  /* 0x0000000700040c82 */ /* 0x000fc80008000000 */
[----:B------:R-:W-:Y:S01]  /*d660*/  @UP0 UMOV UR5, UR8 ;  /* 0x0000000800050c82 */ /* 0x000fe20008000000 */
[----:B------:R-:W-:Y:S05]  /*d670*/  @!P1 BRA `(.L_x_3286) ;  /* 0x0000000000109947 */ /* 0x000fea0003800000 */
[----:B------:R-:W1:Y:S02]  /*d680*/  LDC.64 R2, c[0x0][0x788] ;  /* 0x0001e200ff027b82 */ /* 0x000e640000000a00 */
[----:B-1----:R-:W-:-:S05]  /*d690*/  IMAD.WIDE R2, R11, 0x4, R2 ;  /* 0x000000040b027825 */ /* 0x002fca00078e0202 */
[----:B------:R1:W5:Y:S01]  /*d6a0*/  LDG.E R0, desc[UR38][R2.64] ;  /* 0x0000002602007981 */ /* 0x000362000c1e1900 */
[----:B------:R-:W-:Y:S05]  /*d6b0*/  BRA `(.L_x_3287) ;  /* 0x0000000000107947 */ /* 0x000fea0003800000 */
.L_x_3286:
[----:B------:R-:W-:Y:S05]  /*d6c0*/  @!P0 BRA `(.L_x_3287) ;  /* 0x00000000000c8947 */ /* 0x000fea0003800000 */
[----:B------:R-:W2:Y:S04]  /*d6d0*/  LDG.E R5, desc[UR38][R2.64] ;  /* 0x0000002602057981 */ /* 0x000ea8000c1e1900 */
[----:B------:R-:W2:Y:S02]  /*d6e0*/  LDG.E R0, desc[UR38][R2.64+0x4] ;  /* 0x0000042602007981 */ /* 0x000ea4000c1e1900 */
[----:B--2---:R-:W-:-:S07]  /*d6f0*/  IMAD.IADD R0, R0, 0x1, -R5 ;  /* 0x0000000100007824 */ /* 0x004fce00078e0a05 */
.L_x_3287:
[----:B-1----:R-:W-:Y:S01]  /*d700*/  IMAD R3, R12, 0x80, R15 ;  /* 0x000000800c037824 */ /* 0x002fe200078e020f */
[----:B------:R-:W-:Y:S01]  /*d710*/  ULDC UR7, c[0x0][0x74c] ;  /* 0x0001d30000077ab9 */ /* 0x000fe20000000800 */
[----:B------:R-:W-:Y:S02]  /*d720*/  VIADD R15, R15, 0x7f ;  /* 0x0000007f0f0f7836 */ /* 0x000fe40000000000 */
[----:B------:R-:W-:Y:S01]  /*d730*/  IMAD.MOV.U32 R2, RZ, RZ, RZ ;  /* 0x000000ffff027224 */ /* 0x000fe200078e00ff */
[----:B-----5:R-:W-:-:S04]  /*d740*/  IADD3 R0, R3, -UR7, -R0 ;  /* 0x8000000703007c10 */ /* 0x020fc8000fffe800 */
[----:B------:R-:W-:-:S04]  /*d750*/  SHF.R.S32.HI R3, RZ, 0x1f, R0 ;  /* 0x0000001fff037819 */ /* 0x000fc80000011400 */
[----:B------:R-:W-:Y:S02]  /*d760*/  LEA.HI R3, R3, R0, RZ, 0x7 ;  /* 0x0000000003037211 */ /* 0x000fe400078f38ff */
[----:B------:R-:W-:Y:S02]  /*d770*/  SHF.R.S32.HI R0, RZ, 0x1f, R15 ;  /* 0x0000001fff007819 */ /* 0x000fe4000001140f */
[----:B------:R-:W-:Y:S02]  /*d780*/  SHF.R.S32.HI R3, RZ, 0x7, R3 ;  /* 0x00000007ff037819 */ /* 0x000fe40000011403 */
[----:B------:R-:W-:Y:S02]  /*d790*/  LEA.HI R0, R0, R15, RZ, 0x7 ;  /* 0x0000000f00007211 */ /* 0x000fe400078f38ff */
[----:B------:R-:W-:Y:S02]  /*d7a0*/  VIMNMX R4, RZ, R3, !PT ;  /* 0x00000003ff047248 */ /* 0x000fe40007fe0100 */
[----:B------:R-:W-:-:S04]  /*d7b0*/  SHF.R.S32.HI R0, RZ, 0x7, R0 ;  /* 0x00000007ff007819 */ /* 0x000fc80000011400 */
[----:B------:R-:W-:-:S13]  /*d7c0*/  ISETP.GT.AND P1, PT, R0, R4, PT ;  /* 0x000000040000720c */ /* 0x000fda0003f24270 */
[----:B------:R-:W-:Y:S05]  /*d7d0*/  @!P1 BRA `(.L_x_3284) ;  /* 0x0000001800789947 */ /* 0x000fea0003800000 */
[----:B------:R-:W-:Y:S01]  /*d7e0*/  ISETP.NE.U32.AND P1, PT, R8, RZ, PT ;  /* 0x000000ff0800720c */ /* 0x000fe20003f25070 */
[----:B------:R-:W-:Y:S01]  /*d7f0*/  USHF.R.S32.HI UR7, URZ, 0x1f, UR20 ;  /* 0x0000001f3f077899 */ /* 0x000fe20008011414 */
[----:B------:R-:W-:Y:S01]  /*d800*/  SHF.R.S32.HI R2, RZ, 0x1f, R11 ;  /* 0x0000001fff027819 */ /* 0x000fe2000001140b */
[----:B------:R-:W-:Y:S01]  /*d810*/  ULDC.64 UR10, c[0x0][0x718] ;  /* 0x0001c600000a7ab9 */ /* 0x000fe20000000a00 */
[----:B------:R-:W-:Y:S01]  /*d820*/  ISETP.NE.AND.EX P1, PT, R9, RZ, PT, P1 ;  /* 0x000000ff0900720c */ /* 0x000fe20003f25310 */
[----:B------:R-:W-:Y:S01]  /*d830*/  UMOV UR8, UR4 ;  /* 0x0000000400087c82 */ /* 0x000fe20008000000 */
[----:B------:R-:W-:Y:S01]  /*d840*/  UMOV UR9, UR5 ;  /* 0x0000000500097c82 */ /* 0x000fe20008000000 */
[----:B------:R-:W-:Y:S01]  /*d850*/  R2UR UR21, R11 ;  /* 0x000000000b1572ca */ /* 0x000fe200000e0000 */
[----:B------:R-:W-:Y:S01]  /*d860*/  UIMAD.WIDE.U32 UR4, UR20, UR10, UR8 ;  /* 0x0000000a140472a5 */ /* 0x000fe2000f8e0008 */
[----:B------:R-:W-:Y:S01]  /*d870*/  SEL R2, R2, RZ, !P1 ;  /* 0x000000ff02027207 */ /* 0x000fe20004800000 */
[----:B------:R-:W-:Y:S01]  /*d880*/  UIMAD UR10, UR7, UR10, URZ ;  /* 0x0000000a070a72a4 */ /* 0x000fe2000f8e023f */
[----:B------:R-:W-:Y:S01]  /*d890*/  R2UR UR18, R12 ;  /* 0x000000000c1272ca */ /* 0x000fe200000e0000 */
[----:B------:R-:W-:Y:S01]  /*d8a0*/  ULDC.64 UR14, c[0x0][0x730] ;  /* 0x0001cc00000e7ab9 */ /* 0x000fe20000000a00 */
[----:B------:R-:W-:Y:S01]  /*d8b0*/  R2UR UR12, R2 ;  /* 0x00000000020c72ca */ /* 0x000fe200000e0000 */
[----:B------:R-:W-:Y:S01]  /*d8c0*/  UIMAD UR7, UR7, UR14, URZ ;  /* 0x0000000e070772a4 */ /* 0x000fe2000f8e023f */
[----:B------:R-:W-:Y:S01]  /*d8d0*/  R2UR UR19, R13 ;  /* 0x000000000d1372ca */ /* 0x000fe200000e0000 */
[----:B------:R-:W-:Y:S01]  /*d8e0*/  UIMAD UR10, UR20, UR11, UR10 ;  /* 0x0000000b140a72a4 */ /* 0x000fe2000f8e020a */
[----:B------:R-:W-:Y:S01]  /*d8f0*/  SEL R11, R11, RZ, !P0 ;  /* 0x000000ff0b0b7207 */ /* 0x000fe20004000000 */
[----:B------:R-:W-:Y:S01]  /*d900*/  UIMAD.WIDE.U32 UR8, UR20, UR14, UR8 ;  /* 0x0000000e140872a5 */ /* 0x000fe2000f8e0008 */
[----:B------:R-:W-:Y:S01]  /*d910*/  BSSY B0, `(.L_x_3284) ;  /* 0x000018a000007945 */ /* 0x000fe20003800000 */
[----:B------:R-:W-:Y:S01]  /*d920*/  ULDC UR11, c[0x0][0x2e8] ;  /* 0x0000ba00000b7ab9 */ /* 0x000fe20000000800 */
[----:B------:R-:W-:Y:S01]  /*d930*/  UIMAD UR7, UR20, UR15, UR7 ;  /* 0x0000000f140772a4 */ /* 0x000fe2000f8e0207 */
[----:B------:R-:W-:Y:S01]  /*d940*/  R2UR UR13, R11 ;  /* 0x000000000b0d72ca */ /* 0x000fe200000e0000 */
[----:B------:R-:W-:Y:S01]  /*d950*/  UISETP.NE.AND UP0, UPT, UR11, 0x1, UPT ;  /* 0x000000010b00788c */ /* 0x000fe2000bf05270 */
[----:B------:R-:W-:Y:S01]  /*d960*/  IMAD.MOV.U32 R2, RZ, RZ, RZ ;  /* 0x000000ffff027224 */ /* 0x000fe200078e00ff */
[----:B------:R-:W-:Y:S01]  /*d970*/  ULDC.64 UR14, c[0x0][0x720] ;  /* 0x0001c800000e7ab9 */ /* 0x000fe20000000a00 */
[----:B------:R-:W-:Y:S01]  /*d980*/  VOTEU.ANY UP1, P1 ;  /* 0x00000000003f7886 */ /* 0x000fe20000820100 */
[----:B------:R-:W-:-:S02]  /*d990*/  UIADD3 UR5, UR5, UR10, URZ ;  /* 0x0000000a05057290 */ /* 0x000fc4000fffe03f */
[----:B------:R-:W-:Y:S02]  /*d9a0*/  UIADD3 UR9, UR9, UR7, URZ ;  /* 0x0000000709097290 */ /* 0x000fe4000fffe03f */
[----:B------:R-:W-:Y:S02]  /*d9b0*/  USEL UR21, UR21, URZ, !UP1 ;  /* 0x0000003f15157287 */ /* 0x000fe4000c800000 */
[----:B------:R-:W-:Y:S01]  /*d9c0*/  UIMAD UR7, UR12, UR14, URZ ;  /* 0x0000000e0c0772a4 */ /* 0x000fe2000f8e023f */
[----:B------:R-:W-:Y:S01]  /*d9d0*/  ELECT P0, URZ, PT ;  /* 0x00000000003f782f */ /* 0x000fe20003800000 */
[----:B------:R-:W-:Y:S01]  /*d9e0*/  ULDC.64 UR16, c[0x0][0x738] ;  /* 0x0001ce0000107ab9 */ /* 0x000fe20000000a00 */
[----:B------:R-:W-:Y:S02]  /*d9f0*/  UIMAD.WIDE.U32 UR22, UR14, UR21, UR4 ;  /* 0x000000150e1672a5 */ /* 0x000fe4000f8e0004 */
[----:B------:R-:W-:Y:S02]  /*da00*/  UIMAD UR5, UR15, UR21, UR7 ;  /* 0x000000150f0572a4 */ /* 0x000fe4000f8e0207 */
[----:B------:R-:W-:-:S02]  /*da10*/  UIMAD.WIDE.U32 UR14, UR16, UR21, UR8 ;  /* 0x00000015100e72a5 */ /* 0x000fc4000f8e0008 */
[----:B------:R-:W-:Y:S01]  /*da20*/  UIMAD UR10, UR12, UR16, URZ ;  /* 0x000000100c0a72a4 */ /* 0x000fe2000f8e023f */
[----:B------:R-:W-:Y:S01]  /*da30*/  @UP0 ULDC UR8, c[0x0][0x2ec] ;  /* 0x0000bb0000080ab9 */ /* 0x000fe20000000800 */
[----:B------:R-:W-:Y:S01]  /*da40*/  @UP0 ULDC UR7, c[0x0][0x2f0] ;  /* 0x0000bc0000070ab9 */ /* 0x000fe20000000800 */
[----:B------:R-:W-:Y:S02]  /*da50*/  UIMAD.WIDE.U32 UR8, UR20, UR8, URZ ;  /* 0x00000008140872a5 */ /* 0x000fe4000f8e003f */
[----:B------:R-:W-:Y:S01]  /*da60*/  UMOV UR12, UR20 ;  /* 0x00000014000c7c82 */ /* 0x000fe20008000000 */
[----:B------:R-:W-:Y:S02]  /*da70*/  UIMAD UR4, UR17, UR21, UR10 ;  /* 0x00000015110472a4 */ /* 0x000fe4000f8e020a */
[----:B------:R-:W-:Y:S02]  /*da80*/  ULEA UR11, UR18, UR19, 0x7 ;  /* 0x00000013120b7291 */ /* 0x000fe4000f8e383f */
        /* <DEDUP_REMOVED lines=9> */
.L_x_3326:
        /* <DEDUP_REMOVED lines=15> */
.L_x_3290:
        /* <DEDUP_REMOVED lines=72> */
.L_x_3301:
[----:B-123--:R-:W-:-:S04]  /*e090*/  SHF.L.U32 R18, R10, 0x1f, RZ ;  /* 0x0000001f0a127819 */ /* 0x00efc800000006ff */
[----:B------:R-:W3:Y:S02]  /*e0a0*/  SYNCS.PHASECHK.TRANS64.TRYWAIT P1, [R15+URZ+0x30c40], R18 ;  /* 0x030c40120f0075a7 */ /* 0x000ee4000802017f */
[----:B---3--:R-:W-:Y:S05]  /*e0b0*/  @!P1 BRA `(.L_x_3293) ;  /* 0x0000001400c49947 */ /* 0x008fea0003800000 */
.L_x_3327:
        /* <DEDUP_REMOVED lines=8> */
.L_x_3294:
        /* <DEDUP_REMOVED lines=30> */
.L_x_3328:
        /* <DEDUP_REMOVED lines=8> */
.L_x_3296:
        /* <DEDUP_REMOVED lines=30> */
.L_x_3329:
        /* <DEDUP_REMOVED lines=8> */
.L_x_3298:
        /* <DEDUP_REMOVED lines=24> */
.L_x_3331:
        /* <DEDUP_REMOVED lines=8> */
.L_x_3300:
        /* <DEDUP_REMOVED lines=30> */
.L_x_3292:
[----:B------:R-:W4:Y:S02]  /*e9e0*/  LDL.LU R4, [R1+0x8] ;  /* 0x0000080001047983 */ /* 0x000f240000300800 */
[----:B----4-:R-:W-:Y:S02]  /*e9f0*/  ISETP.NE.AND P1, PT, R4, RZ, PT ;  /* 0x000000ff0400720c */ /* 0x010fe40003f25270 */
[----:B------:R4:W5:Y:S11]  /*ea00*/  LDL R4, [R1+0x4] ;  /* 0x0000040001047983 */ /* 0x0009760000100800 */
[----:B----4-:R-:W-:Y:S05]  /*ea10*/  @!P1 BRA `(.L_x_3291) ;  /* 0x0000000400249947 */ /* 0x010fea0003800000 */
[----:B-1----:R-:W-:-:S04]  /*ea20*/  SHF.L.U32 R12, R10, 0x1f, RZ ;  /* 0x0000001f0a0c7819 */ /* 0x002fc800000006ff */
[----:B------:R-:W1:Y:S02]  /*ea30*/  SYNCS.PHASECHK.TRANS64.TRYWAIT P1, [R15+URZ+0x30c40], R12 ;  /* 0x030c400c0f0075a7 */ /* 0x000e64000802017f */
[----:B-1----:R-:W-:Y:S05]  /*ea40*/  @!P1 BRA `(.L_x_3302) ;  /* 0x0000000c00b49947 */ /* 0x002fea0003800000 */
.L_x_3332:
        /* <DEDUP_REMOVED lines=8> */
.L_x_3303:
        /* <DEDUP_REMOVED lines=27> */
.L_x_3333:
        /* <DEDUP_REMOVED lines=8> */
.L_x_3305:
        /* <DEDUP_REMOVED lines=27> */
.L_x_3291:
[----:B------:R-:W4:Y:S01]  /*eeb0*/  S2R R0, SR_TID.X ;  /* 0x0000000000007919 */ /* 0x000f220000002100 */
[----:B------:R-:W-:Y:S01]  /*eec0*/  IMAD R3, R16, 0x8, R15 ;  /* 0x0000000810037824 */ /* 0x000fe200078e020f */
[----:B----4-:R-:W-:Y:S02]  /*eed0*/  LOP3.LUT R2, R0, 0x7f, RZ, 0xc0, !PT ;  /* 0x0000007f00027812 */ /* 0x010fe400078ec0ff */
[----:B------:R-:W-:Y:S02]  /*eee0*/  SHF.L.U32 R0, R10, 0x1f, RZ ;  /* 0x0000001f0a007819 */ /* 0x000fe400000006ff */
[----:B------:R-:W-:Y:S02]  /*eef0*/  ISETP.NE.AND P1, PT, R2, RZ, PT ;  /* 0x000000ff0200720c */ /* 0x000fe40003f25270 */
[----:B------:R-:W4:Y:S02]  /*ef00*/  SYNCS.PHASECHK.TRANS64.TRYWAIT P0, [R3+URZ+0x30c40], R0 ;  /* 0x030c4000030075a7 */ /* 0x000f24000800017f */
[----:B----4-:R-:W-:Y:S09]  /*ef10*/  @!P0 BRA `(.L_x_3306) ;  /* 0x0000000800a88947 */ /* 0x010ff20003800000 */
.L_x_3334:
[----:B------:R-:W-:Y:S05]  /*ef20*/  @P1 BRA `(.L_x_3307) ;  /* 0x0000000000181947 */ /* 0x000fea0003800000 */
[----:B------:R-:W1:Y:S01]  /*ef30*/  S2R R2, SR_TID.X ;  /* 0x0000000000027919 */ /* 0x000e620000002100 */
[----:B----4-:R-:W-:-:S04]  /*ef40*/  IMAD.MOV.U32 R0, RZ, RZ, 0x4200 ;  /* 0x00004200ff007424 */ /* 0x010fc800078e00ff */
[----:B------:R4:W-:Y:S01]  /*ef50*/  SYNCS.ARRIVE.TRANS64 RZ, [R3+URZ+0x30c30], R0 ;  /* 0x030c300003ff79a7 */ /* 0x0009e2000800003f */
[----:B-1----:R-:W-:-:S13]  /*ef60*/  LOP3.LUT P0, RZ, R2, 0x1f, RZ, 0xc0, !PT ;  /* 0x0000001f02ff7812 */ /* 0x002fda000780c0ff */
[----:B----4-:R-:W-:Y:S05]  /*ef70*/  @!P0 BRA `(.L_x_3307) ;  /* 0x0000000000048947 */ /* 0x010fea0003800000 */
[----:B------:R-:W-:Y:S01]  /*ef80*/  BPT.TRAP 0x1 ;  /* 0x000000040000795c */ /* 0x000fe20000300000 */
.L_x_3307:
        /* <DEDUP_REMOVED lines=34> */
.L_x_3288:
[----:B------:R-:W-:Y:S05]  /*f1b0*/  BSYNC B0 ;  /* 0x0000000000007941 */ /* 0x000fea0003800000 */
.L_x_3284:
[----:B------:R-:W-:-:S03]  /*f1c0*/  UMOV UR7, 0xffffffff ;  /* 0xffffffff00077882 */ /* 0x000fc60000000000 */
[----:B------:R-:W-:Y:S05]  /*f1d0*/  BRA.DIV UR7, `(.L_x_3308) ;  /* 0x0000000a070c7947 */ /* 0x000fea000b800000 */
[----:B------:R-:W-:-:S13]  /*f1e0*/  ELECT P6, URZ, PT ;  /* 0x00000000003f782f */ /* 0x000fda00038c0000 */
.L_x_3337:
[----:B------:R-:W-:Y:S05]  /*f1f0*/  @!P6 BRA `(.L_x_3163) ;  /* 0x000000000084e947 */ /* 0x000fea0003800000 */
[----:B------:R-:W-:-:S06]  /*f200*/  ULOP3.LUT UR7, UR36, 0x2, URZ, 0xfc, !UPT ;  /* 0x0000000224077892 */ /* 0x000fcc000f8efc3f */
[----:B------:R-:W-:-:S05]  /*f210*/  IMAD.U32 R0, RZ, RZ, UR7 ;  /* 0x00000007ff007e24 */ /* 0x000fca000f8e00ff */
[----:B------:R-:W-:-:S13]  /*f220*/  ISETP.NE.AND P2, PT, R0, 0x3, PT ;  /* 0x000000030000780c */ /* 0x000fda0003f45270 */
[----:B------:R-:W-:Y:S05]  /*f230*/  @!P2 BRA `(.L_x_3309) ;  /* 0x000000000004a947 */ /* 0x000fea0003800000 */
[----:B------:R-:W-:Y:S01]  /*f240*/  BPT.TRAP 0x1 ;  /* 0x000000040000795c */ /* 0x000fe20000300000 */
.L_x_3309:
        /* <DEDUP_REMOVED lines=15> */
.L_x_3338:
[----:B------:R-:W2:Y:S02]  /*f340*/  SYNCS.PHASECHK.TRANS64.TRYWAIT P0, [R3+URZ], R0 ;  /* 0x00000000030075a7 */ /* 0x000ea4000800017f */
[----:B--2---:R-:W-:Y:S05]  /*f350*/  @!P0 BRA `(.L_x_3311) ;  /* 0x0000000400e08947 */ /* 0x004fea0003800000 */
.L_x_3339:
[----:B------:R-:W-:Y:S05]  /*f360*/  @!P2 BRA `(.L_x_3312) ;  /* 0x000000000004a947 */ /* 0x000fea0003800000 */
[----:B------:R-:W-:Y:S01]  /*f370*/  BPT.TRAP 0x1 ;  /* 0x000000040000795c */ /* 0x000fe20000300000 */
.L_x_3312:
[----:B--2---:R-:W-:-:S04]  /*f380*/  VIADD R3, R8, 0x30c40 ;  /* 0x00030c4008037836 */ /* 0x004fc80000000000 */
[----:B------:R-:W-:-:S04]  /*f390*/  IMAD R5, R2, 0x8, R3 ;  /* 0x0000000802057824 */ /* 0x000fc800078e0203 */
[----:B------:R-:W2:Y:S02]  /*f3a0*/  SYNCS.PHASECHK.TRANS64.TRYWAIT P0, [R5+URZ], R4 ;  /* 0x00000004050075a7 */ /* 0x000ea4000800017f */
[----:B--2---:R-:W-:Y:S05]  /*f3b0*/  @!P0 BRA `(.L_x_3313) ;  /* 0x0000000400dc8947 */ /* 0x004fea0003800000 */
.L_x_3340:
[----:B------:R-:W-:-:S07]  /*f3c0*/  IMAD R3, R6, 0x8, R3 ;  /* 0x0000000806037824 */ /* 0x000fce00078e0203 */
.L_x_3314:
[----:B---3--:R3:W4:Y:S02]  /*f3d0*/  SYNCS.PHASECHK.TRANS64.TRYWAIT P0, [R3+URZ], R0 ;  /* 0x00000000030075a7 */ /* 0x008724000800017f */
[----:B----4-:R-:W-:Y:S05]  /*f3e0*/  @!P0 NANOSLEEP.SYNCS 0x989680 ;  /* 0x009896800000895d */ /* 0x010fea0003900000 */
[----:B------:R-:W4:Y:S02]  /*f3f0*/  @!P0 SYNCS.PHASECHK.TRANS64 P0, [R3+URZ], R0 ;  /* 0x00000000030085a7 */ /* 0x000f24000800007f */
[----:B----4-:R-:W-:Y:S05]  /*f400*/  @!P0 BRA `(.L_x_3314) ;  /* 0xfffffffc00f08947 */ /* 0x010fea000383ffff */
.L_x_3163:
[----:B------:R-:W-:Y:S05]  /*f410*/  BSYNC B6 ;  /* 0x0000000000067941 */ /* 0x000fea0003800000 */
.L_x_3155:
[----:B------:R-:W-:Y:S05]  /*f420*/  EXIT ;  /* 0x000000000000794d */ /* 0x000fea0003800000 */
.L_x_3173:
[----:B------:R-:W-:Y:S02]  /*f430*/  IMAD.MOV.U32 R12, RZ, RZ, RZ ;  /* 0x000000ffff0c7224 */ /* 0x000fe400078e00ff */
[----:B------:R-:W-:Y:S02]  /*f440*/  IMAD.MOV.U32 R11, RZ, RZ, 0x1f ;  /* 0x0000001fff0b7424 */ /* 0x000fe400078e00ff */
[----:B------:R-:W-:-:S07]  /*f450*/  IMAD.MOV.U32 R15, RZ, RZ, -0x1 ;  /* 0xffffffffff0f7424 */ /* 0x000fce00078e00ff */
[----:B------:R-:W-:Y:S05]  /*f460*/  WARPSYNC.COLLECTIVE R15, `(.L_x_3315) ;  /* 0x000000000f087348 */ /* 0x000fea0003c00000 */
[----:B------:R1:W2:Y:S02]  /*f470*/  SHFL.IDX P6, R14, R13, R12, R11 ;  /* 0x0000000c0d0e7389 */ /* 0x0002a400000c000b */
[----:B-12---:R-:W-:Y:S01]  /*f480*/  ENDCOLLECTIVE ;  /* 0x000000000000791b */ /* 0x006fe20003800000 */
.L_x_3315:
[----:B------:R-:W-:Y:S05]  /*f490*/  BRA `(.L_x_3316) ;  /* 0xffffff2000687947 */ /* 0x000fea000383ffff */
.L_x_3175:
[----:B--2---:R2:W3:Y:S02]  /*f4a0*/  SYNCS.PHASECHK.TRANS64.TRYWAIT P0, [R236+URZ+0x30c00], R15 ;  /* 0x030c000fec0075a7 */ /* 0x0044e4000800017f */
[----:B---3--:R-:W-:Y:S05]  /*f4b0*/  @!P0 NANOSLEEP.SYNCS 0x989680 ;  /* 0x009896800000895d */ /* 0x008fea0003900000 */
[----:B------:R-:W3:Y:S02]  /*f4c0*/  @!P0 SYNCS.PHASECHK.TRANS64 P0, [R236+URZ+0x30c00], R15 ;  /* 0x030c000fec0085a7 */ /* 0x000ee4000800007f */
[----:B---3--:R-:W-:Y:S05]  /*f4d0*/  @!P0 BRA `(.L_x_3175) ;  /* 0xfffffffc00f08947 */ /* 0x008fea000383ffff */
[----:B------:R-:W-:Y:S05]  /*f4e0*/  BRA `(.L_x_3174) ;  /* 0xffffff2000b47947 */ /* 0x000fea000383ffff */
.L_x_3180:
[----:B--2---:R2:W3:Y:S02]  /*f4f0*/  SYNCS.PHASECHK.TRANS64.TRYWAIT P1, [R6+URZ+0x30c10], R21 ;  /* 0x030c1015060075a7 */ /* 0x0044e4000802017f */
[----:B---3--:R-:W-:Y:S05]  /*f500*/  @!P1 NANOSLEEP.SYNCS 0x989680 ;  /* 0x009896800000995d */ /* 0x008fea0003900000 */
[----:B------:R-:W3:Y:S02]  /*f510*/  @!P1 SYNCS.PHASECHK.TRANS64 P1, [R6+URZ+0x30c10], R21 ;  /* 0x030c1015060095a7 */ /* 0x000ee4000802007f */
[----:B---3--:R-:W-:Y:S05]  /*f520*/  @!P1 BRA `(.L_x_3180) ;  /* 0xfffffffc00f09947 */ /* 0x008fea000383ffff */
[----:B------:R-:W-:Y:S05]  /*f530*/  BRA `(.L_x_3179) ;  /* 0xffffff2800e07947 */ /* 0x000fea000383ffff */
.L_x_3184:
[----:B------:R1:W1:Y:S02]  /*f540*/  SYNCS.PHASECHK.TRANS64.TRYWAIT P1, [R6+URZ+0x30c30], R21 ;  /* 0x030c3015060075a7 */ /* 0x000264000802017f */
[----:B-1----:R-:W-:Y:S05]  /*f550*/  @!P1 NANOSLEEP.SYNCS 0x989680 ;  /* 0x009896800000995d */ /* 0x002fea0003900000 */
[----:B------:R-:W1:Y:S02]  /*f560*/  @!P1 SYNCS.PHASECHK.TRANS64 P1, [R6+URZ+0x30c30], R21 ;  /* 0x030c3015060095a7 */ /* 0x000e64000802007f */
[----:B-1----:R-:W-:Y:S05]  /*f570*/  @!P1 BRA `(.L_x_3184) ;  /* 0xfffffffc00f09947 */ /* 0x002fea000383ffff */
[----:B------:R-:W-:Y:S05]  /*f580*/  BRA `(.L_x_3183) ;  /* 0xffffff2c00f47947 */ /* 0x000fea000383ffff */
.L_x_3192:
[----:B--2---:R2:W3:Y:S02]  /*f590*/  SYNCS.PHASECHK.TRANS64.TRYWAIT P1, [R7+URZ+0x30c10], R18 ;  /* 0x030c1012070075a7 */ /* 0x0044e4000802017f */
[----:B---3--:R-:W-:Y:S05]  /*f5a0*/  @!P1 NANOSLEEP.SYNCS 0x989680 ;  /* 0x009896800000995d */ /* 0x008fea0003900000 */
[----:B------:R-:W3:Y:S02]  /*f5b0*/  @!P1 SYNCS.PHASECHK.TRANS64 P1, [R7+URZ+0x30c10], R18 ;  /* 0x030c1012070095a7 */ /* 0x000ee4000802007f */
[----:B---3--:R-:W-:Y:S05]  /*f5c0*/  @!P1 BRA `(.L_x_3192) ;  /* 0xfffffffc00f09947 */ /* 0x008fea000383ffff */
[----:B------:R-:W-:Y:S05]  /*f5d0*/  BRA `(.L_x_3191) ;  /* 0xffffff6400fc7947 */ /* 0x000fea000383ffff */
.L_x_3196:
[----:B------:R1:W1:Y:S02]  /*f5e0*/  SYNCS.PHASECHK.TRANS64.TRYWAIT P1, [R7+URZ+0x30c30], R18 ;  /* 0x030c3012070075a7 */ /* 0x000264000802017f */
[----:B-1----:R-:W-:Y:S05]  /*f5f0*/  @!P1 NANOSLEEP.SYNCS 0x989680 ;  /* 0x009896800000995d */ /* 0x002fea0003900000 */
[----:B------:R-:W1:Y:S02]  /*f600*/  @!P1 SYNCS.PHASECHK.TRANS64 P1, [R7+URZ+0x30c30], R18 ;  /* 0x030c3012070095a7 */ /* 0x000e64000802007f */
[----:B-1----:R-:W-:Y:S05]  /*f610*/  @!P1 BRA `(.L_x_3196) ;  /* 0xfffffffc00f09947 */ /* 0x002fea000383ffff */
[----:B------:R-:W-:Y:S05]  /*f620*/  BRA `(.L_x_3195) ;  /* 0xffffff6c00107947 */ /* 0x000fea000383ffff */
.L_x_3244:
[----:B------:R-:W-:Y:S01]  /*f630*/  BSSY B0, `(.L_x_3317) ;  /* 0x0000005000007945 */ /* 0x000fe20003800000 */
[----:B------:R-:W-:-:S07]  /*f640*/  IMAD.MOV.U32 R15, RZ, RZ, -0x1 ;  /* 0xffffffffff0f7424 */ /* 0x000fce00078e00ff */
[----:B------:R-:W-:Y:S05]  /*f650*/  WARPSYNC.COLLECTIVE R15, `(.L_x_3318) ;  /* 0x000000000f087348 */ /* 0x000fea0003c00000 */
[----:B------:R-:W-:Y:S01]  /*f660*/  NOP ;  /* 0x0000000000007918 */ /* 0x000fe20000000000 */
[----:B------:R-:W-:Y:S01]  /*f670*/  ENDCOLLECTIVE ;  /* 0x000000000000791b */ /* 0x000fe20003800000 */
.L_x_3318:
[----:B------:R-:W-:Y:S05]  /*f680*/  BSYNC B0 ;  /* 0x0000000000007941 */ /* 0x000fea0003800000 */
.L_x_3317:
[----:B------:R-:W-:Y:S05]  /*f690*/  BRA `(.L_x_3319) ;  /* 0xffffffc400f47947 */ /* 0x000fea000383ffff */
.L_x_3257:
[----:B------:R-:W-:Y:S01]  /*f6a0*/  BSSY B0, `(.L_x_3320) ;  /* 0x0000005000007945 */ /* 0x000fe20003800000 */
[----:B------:R-:W-:-:S07]  /*f6b0*/  IMAD.MOV.U32 R15, RZ, RZ, -0x1 ;  /* 0xffffffffff0f7424 */ /* 0x000fce00078e00ff */
[----:B------:R-:W-:Y:S05]  /*f6c0*/  WARPSYNC.COLLECTIVE R15, `(.L_x_3321) ;  /* 0x000000000f087348 */ /* 0x000fea0003c00000 */
[----:B------:R-:W-:Y:S01]  /*f6d0*/  NOP ;  /* 0x0000000000007918 */ /* 0x000fe20000000000 */
[----:B------:R-:W-:Y:S01]  /*f6e0*/  ENDCOLLECTIVE ;  /* 0x000000000000791b */ /* 0x000fe20003800000 */
.L_x_3321:
[----:B------:R-:W-:Y:S05]  /*f6f0*/  BSYNC B0 ;  /* 0x0000000000007941 */ /* 0x000fea0003800000 */
.L_x_3320:
[----:B------:R-:W-:Y:S05]  /*f700*/  BRA `(.L_x_3322) ;  /* 0xffffffcc00a47947 */ /* 0x000fea000383ffff */
.L_x_3269:
[----:B------:R-:W-:Y:S01]  /*f710*/  BSSY B0, `(.L_x_3323) ;  /* 0x0000005000007945 */ /* 0x000fe20003800000 */
[----:B------:R-:W-:-:S07]  /*f720*/  IMAD.MOV.U32 R15, RZ, RZ, -0x1 ;  /* 0xffffffffff0f7424 */ /* 0x000fce00078e00ff */
[----:B------:R-:W-:Y:S05]  /*f730*/  WARPSYNC.COLLECTIVE R15, `(.L_x_3324) ;  /* 0x000000000f087348 */ /* 0x000fea0003c00000 */
[----:B------:R-:W-:Y:S01]  /*f740*/  NOP ;  /* 0x0000000000007918 */ /* 0x000fe20000000000 */
[----:B------:R-:W-:Y:S01]  /*f750*/  ENDCOLLECTIVE ;  /* 0x000000000000791b */ /* 0x000fe20003800000 */
.L_x_3324:
[----:B------:R-:W-:Y:S05]  /*f760*/  BSYNC B0 ;  /* 0x0000000000007941 */ /* 0x000fea0003800000 */
.L_x_3323:
[----:B------:R-:W-:Y:S05]  /*f770*/  BRA `(.L_x_3325) ;  /* 0xffffffd000e47947 */ /* 0x000fea000383ffff */
.L_x_3289:
[----:B-1----:R1:W2:Y:S02]  /*f780*/  SYNCS.PHASECHK.TRANS64.TRYWAIT P0, [R15+URZ+0x30c20], R2 ;  /* 0x030c20020f0075a7 */ /* 0x0022a4000800017f */
[----:B--2---:R-:W-:Y:S05]  /*f790*/  @!P0 NANOSLEEP.SYNCS 0x989680 ;  /* 0x009896800000895d */ /* 0x004fea0003900000 */
[----:B------:R-:W2:Y:S02]  /*f7a0*/  @!P0 SYNCS.PHASECHK.TRANS64 P0, [R15+URZ+0x30c20], R2 ;  /* 0x030c20020f0085a7 */ /* 0x000ea4000800007f */
[----:B--2---:R-:W-:Y:S05]  /*f7b0*/  @!P0 BRA `(.L_x_3289) ;  /* 0xfffffffc00f08947 */ /* 0x004fea000383ffff */
[----:B------:R-:W-:Y:S05]  /*f7c0*/  BRA `(.L_x_3326) ;  /* 0xffffffe000d47947 */ /* 0x000fea000383ffff */
.L_x_3293:
[----:B---3--:R3:W4:Y:S02]  /*f7d0*/  SYNCS.PHASECHK.TRANS64.TRYWAIT P1, [R15+URZ+0x30c40], R18 ;  /* 0x030c40120f0075a7 */ /* 0x008724000802017f */
[----:B----4-:R-:W-:Y:S05]  /*f7e0*/  @!P1 NANOSLEEP.SYNCS 0x989680 ;  /* 0x009896800000995d */ /* 0x010fea0003900000 */
[----:B------:R-:W4:Y:S02]  /*f7f0*/  @!P1 SYNCS.PHASECHK.TRANS64 P1, [R15+URZ+0x30c40], R18 ;  /* 0x030c40120f0095a7 */ /* 0x000f24000802007f */
[----:B----4-:R-:W-:Y:S05]  /*f800*/  @!P1 BRA `(.L_x_3293) ;  /* 0xfffffffc00f09947 */ /* 0x010fea000383ffff */
[----:B------:R-:W-:Y:S05]  /*f810*/  BRA `(.L_x_3327) ;  /* 0xffffffe800287947 */ /* 0x000fea000383ffff */
.L_x_3295:
[----:B-1----:R1:W2:Y:S02]  /*f820*/  SYNCS.PHASECHK.TRANS64.TRYWAIT P1, [R15+URZ+0x30c28], R18 ;  /* 0x030c28120f0075a7 */ /* 0x0022a4000802017f */
[----:B--2---:R-:W-:Y:S05]  /*f830*/  @!P1 NANOSLEEP.SYNCS 0x989680 ;  /* 0x009896800000995d */ /* 0x004fea0003900000 */
[----:B------:R-:W2:Y:S02]  /*f840*/  @!P1 SYNCS.PHASECHK.TRANS64 P1, [R15+URZ+0x30c28], R18 ;  /* 0x030c28120f0095a7 */ /* 0x000ea4000802007f */
[----:B--2---:R-:W-:Y:S05]  /*f850*/  @!P1 BRA `(.L_x_3295) ;  /* 0xfffffffc00f09947 */ /* 0x004fea000383ffff */
[----:B------:R-:W-:Y:S05]  /*f860*/  BRA `(.L_x_3328) ;  /* 0xffffffe800ac7947 */ /* 0x000fea000383ffff */
.L_x_3297:
[----:B--2---:R2:W4:Y:S02]  /*f870*/  SYNCS.PHASECHK.TRANS64.TRYWAIT P1, [R15+URZ+0x30c48], R18 ;  /* 0x030c48120f0075a7 */ /* 0x004524000802017f */
[----:B----4-:R-:W-:Y:S05]  /*f880*/  @!P1 NANOSLEEP.SYNCS 0x989680 ;  /* 0x009896800000995d */ /* 0x010fea0003900000 */
[----:B------:R-:W4:Y:S02]  /*f890*/  @!P1 SYNCS.PHASECHK.TRANS64 P1, [R15+URZ+0x30c48], R18 ;  /* 0x030c48120f0095a7 */ /* 0x000f24000802007f */
[----:B----4-:R-:W-:Y:S05]  /*f8a0*/  @!P1 BRA `(.L_x_3297) ;  /* 0xfffffffc00f09947 */ /* 0x010fea000383ffff */
[----:B------:R-:W-:Y:S05]  /*f8b0*/  BRA `(.L_x_3329) ;  /* 0xffffffec00307947 */ /* 0x000fea000383ffff */
.L_x_3299:
[----:B------:R-:W-:-:S07]  /*f8c0*/  SHF.L.U32 R4, R10, 0x1f, RZ ;  /* 0x0000001f0a047819 */ /* 0x000fce00000006ff */
.L_x_3330:
[----:B----4-:R4:W1:Y:S02]  /*f8d0*/  SYNCS.PHASECHK.TRANS64.TRYWAIT P1, [R15+URZ+0x30c20], R4 ;  /* 0x030c20040f0075a7 */ /* 0x010864000802017f */
[----:B-1----:R-:W-:Y:S05]  /*f8e0*/  @!P1 NANOSLEEP.SYNCS 0x989680 ;  /* 0x009896800000995d */ /* 0x002fea0003900000 */
[----:B------:R-:W1:Y:S02]  /*f8f0*/  @!P1 SYNCS.PHASECHK.TRANS64 P1, [R15+URZ+0x30c20], R4 ;  /* 0x030c20040f0095a7 */ /* 0x000e64000802007f */
[----:B-1----:R-:W-:Y:S05]  /*f900*/  @!P1 BRA `(.L_x_3330) ;  /* 0xfffffffc00f09947 */ /* 0x002fea000383ffff */
[----:B------:R-:W-:Y:S05]  /*f910*/  BRA `(.L_x_3331) ;  /* 0xffffffec00987947 */ /* 0x000fea000383ffff */
.L_x_3302:
[----:B-1----:R1:W4:Y:S02]  /*f920*/  SYNCS.PHASECHK.TRANS64.TRYWAIT P1, [R15+URZ+0x30c40], R12 ;  /* 0x030c400c0f0075a7 */ /* 0x002324000802017f */
[----:B----4-:R-:W-:Y:S05]  /*f930*/  @!P1 NANOSLEEP.SYNCS 0x989680 ;  /* 0x009896800000995d */ /* 0x010fea0003900000 */
[----:B------:R-:W4:Y:S02]  /*f940*/  @!P1 SYNCS.PHASECHK.TRANS64 P1, [R15+URZ+0x30c40], R12 ;  /* 0x030c400c0f0095a7 */ /* 0x000f24000802007f */
[----:B----4-:R-:W-:Y:S05]  /*f950*/  @!P1 BRA `(.L_x_3302) ;  /* 0xfffffffc00f09947 */ /* 0x010fea000383ffff */
[----:B------:R-:W-:Y:S05]  /*f960*/  BRA `(.L_x_3332) ;  /* 0xfffffff000387947 */ /* 0x000fea000383ffff */
.L_x_3304:
[----:B--2---:R2:W4:Y:S02]  /*f970*/  SYNCS.PHASECHK.TRANS64.TRYWAIT P1, [R15+URZ+0x30c28], R12 ;  /* 0x030c280c0f0075a7 */ /* 0x004524000802017f */
[----:B----4-:R-:W-:Y:S05]  /*f980*/  @!P1 NANOSLEEP.SYNCS 0x989680 ;  /* 0x009896800000995d */ /* 0x010fea0003900000 */
[----:B------:R-:W4:Y:S02]  /*f990*/  @!P1 SYNCS.PHASECHK.TRANS64 P1, [R15+URZ+0x30c28], R12 ;  /* 0x030c280c0f0095a7 */ /* 0x000f24000802007f */
[----:B----4-:R-:W-:Y:S05]  /*f9a0*/  @!P1 BRA `(.L_x_3304) ;  /* 0xfffffffc00f09947 */ /* 0x010fea000383ffff */
[----:B------:R-:W-:Y:S05]  /*f9b0*/  BRA `(.L_x_3333) ;  /* 0xfffffff000b07947 */ /* 0x000fea000383ffff */
.L_x_3306:
[----:B----4-:R4:W1:Y:S02]  /*f9c0*/  SYNCS.PHASECHK.TRANS64.TRYWAIT P0, [R3+URZ+0x30c40], R0 ;  /* 0x030c4000030075a7 */ /* 0x010864000800017f */
[----:B-1----:R-:W-:Y:S05]  /*f9d0*/  @!P0 NANOSLEEP.SYNCS 0x989680 ;  /* 0x009896800000895d */ /* 0x002fea0003900000 */
[----:B------:R-:W1:Y:S02]  /*f9e0*/  @!P0 SYNCS.PHASECHK.TRANS64 P0, [R3+URZ+0x30c40], R0 ;  /* 0x030c4000030085a7 */ /* 0x000e64000800007f */
[----:B-1----:R-:W-:Y:S05]  /*f9f0*/  @!P0 BRA `(.L_x_3306) ;  /* 0xfffffffc00f08947 */ /* 0x002fea000383ffff */
[----:B------:R-:W-:Y:S05]  /*fa00*/  BRA `(.L_x_3334) ;  /* 0xfffffff400447947 */ /* 0x000fea000383ffff */
.L_x_3308:
[----:B------:R-:W-:Y:S01]  /*fa10*/  BSSY B0, `(.L_x_3335) ;  /* 0x0000006000007945 */ /* 0x000fe20003800000 */
[----:B------:R-:W-:-:S07]  /*fa20*/  IMAD.MOV.U32 R15, RZ, RZ, -0x1 ;  /* 0xffffffffff0f7424 */ /* 0x000fce00078e00ff */
[----:B------:R-:W-:Y:S05]  /*fa30*/  WARPSYNC.COLLECTIVE R15, `(.L_x_3336) ;  /* 0x000000000f0c7348 */ /* 0x000fea0003c00000 */
[----:B------:R-:W-:Y:S02]  /*fa40*/  ELECT P6, UR62, PT ;  /* 0x00000000003e782f */ /* 0x000fe400038c0000 */
[----:B------:R-:W-:Y:S01]  /*fa50*/  MOV R14, UR62 ;  /* 0x0000003e000e7c02 */ /* 0x000fe20008000f00 */
[----:B------:R-:W-:Y:S10]  /*fa60*/  ENDCOLLECTIVE ;  /* 0x000000000000791b */ /* 0x000ff40003800000 */
.L_x_3336:
[----:B------:R-:W-:Y:S05]  /*fa70*/  BSYNC B0 ;  /* 0x0000000000007941 */ /* 0x000fea0003800000 */
.L_x_3335:
[----:B------:R-:W-:Y:S05]  /*fa80*/  BRA `(.L_x_3337) ;  /* 0xfffffff400d87947 */ /* 0x000fea000383ffff */
.L_x_3310:
[----:B-1----:R1:W2:Y:S02]  /*fa90*/  SYNCS.PHASECHK.TRANS64.TRYWAIT P0, [R7+URZ], R4 ;  /* 0x00000004070075a7 */ /* 0x0022a4000800017f */
[----:B--2---:R-:W-:Y:S05]  /*faa0*/  @!P0 NANOSLEEP.SYNCS 0x989680 ;  /* 0x009896800000895d */ /* 0x004fea0003900000 */
[----:B------:R-:W2:Y:S02]  /*fab0*/  @!P0 SYNCS.PHASECHK.TRANS64 P0, [R7+URZ], R4 ;  /* 0x00000004070085a7 */ /* 0x000ea4000800007f */
[----:B--2---:R-:W-:Y:S05]  /*fac0*/  @!P0 BRA `(.L_x_3310) ;  /* 0xfffffffc00f08947 */ /* 0x004fea000383ffff */
[----:B------:R-:W-:Y:S05]  /*fad0*/  BRA `(.L_x_3338) ;  /* 0xfffffff800187947 */ /* 0x000fea000383ffff */
.L_x_3311:
[----:B--2---:R2:W3:Y:S02]  /*fae0*/  SYNCS.PHASECHK.TRANS64.TRYWAIT P0, [R3+URZ], R0 ;  /* 0x00000000030075a7 */ /* 0x0044e4000800017f */
[----:B---3--:R-:W-:Y:S05]  /*faf0*/  @!P0 NANOSLEEP.SYNCS 0x989680 ;  /* 0x009896800000895d */ /* 0x008fea0003900000 */
[----:B------:R-:W3:Y:S02]  /*fb00*/  @!P0 SYNCS.PHASECHK.TRANS64 P0, [R3+URZ], R0 ;  /* 0x00000000030085a7 */ /* 0x000ee4000800007f */
[----:B---3--:R-:W-:Y:S05]  /*fb10*/  @!P0 BRA `(.L_x_3311) ;  /* 0xfffffffc00f08947 */ /* 0x008fea000383ffff */
[----:B------:R-:W-:Y:S05]  /*fb20*/  BRA `(.L_x_3339) ;  /* 0xfffffff8000c7947 */ /* 0x000fea000383ffff */
.L_x_3313:
[----:B--2---:R2:W3:Y:S02]  /*fb30*/  SYNCS.PHASECHK.TRANS64.TRYWAIT P0, [R5+URZ], R4 ;  /* 0x00000004050075a7 */ /* 0x0044e4000800017f */
[----:B---3--:R-:W-:Y:S05]  /*fb40*/  @!P0 NANOSLEEP.SYNCS 0x989680 ;  /* 0x009896800000895d */ /* 0x008fea0003900000 */
[----:B------:R-:W3:Y:S02]  /*fb50*/  @!P0 SYNCS.PHASECHK.TRANS64 P0, [R5+URZ], R4 ;  /* 0x00000004050085a7 */ /* 0x000ee4000800007f */
[----:B---3--:R-:W-:Y:S05]  /*fb60*/  @!P0 BRA `(.L_x_3313) ;  /* 0xfffffffc00f08947 */ /* 0x008fea000383ffff */
[----:B------:R-:W-:Y:S05]  /*fb70*/  BRA `(.L_x_3340) ;  /* 0xfffffff800107947 */ /* 0x000fea000383ffff */
.L_x_3341:
        /* <DEDUP_REMOVED lines=16> */
.L_x_3715:


//--------------------- .text._ZN7cutlass13device_kernelIN5flash11enable_sm90INS1_16FlashAttnBwdSm90INS1_25CollectiveMainloopBwdSm90ILi2ELi2ELi2EN4cute5tupleIJNS5_1CILi1EEES8_S8_EEENS6_IJNS7_ILi128EEESA_NS7_ILi64EEEEEENS_6half_tEfNS_4arch4Sm90ELb1ELb0ELb0ELb1ELb0ELb1ELb0ELb0ELi2ELi1ELi2ELi2ELb0EEENS1_24CollectiveEpilogueBwdGQAISC_fSF_Li256ELb1ELb0EEENS1_25SingleTileBwdLPTSchedulerILb1ELi128ELb0EEEEEEEEEvNT_6ParamsE --------------------------
	.section	.text._ZN7cutlass13device_kernelIN5flash11enable_sm90INS1_16FlashAttnBwdSm90INS1_25CollectiveMainloopBwdSm90ILi2ELi2ELi2EN4cute5tupleIJNS5_1CILi1EEES8_S8_EEENS6_IJNS7_ILi128EEESA_NS7_ILi64EEEEEENS_6half_tEfNS_4arch4Sm90ELb1ELb0ELb0ELb1ELb0ELb1ELb0ELb0ELi2ELi1ELi2ELi2ELb0EEENS1_24CollectiveEpilogueBwdGQAISC_fSF_Li256ELb1ELb0EEENS1_25SingleTileBwdLPTSchedulerILb1ELi128ELb0EEEEEEEEEvNT_6ParamsE,"ax",@progbits
	.align	128
.text._ZN7cutlass13device_kernelIN5flash11enable_sm90INS1_16FlashAttnBwdSm90INS1_25CollectiveMainloopBwdSm90ILi2ELi2ELi2EN4cute5tupleIJNS5_1CILi1EEES8_S8_EEENS6_IJNS7_ILi128EEESA_NS7_ILi64EEEEEENS_6half_tEfNS_4arch4Sm90ELb1ELb0ELb0ELb1ELb0ELb1ELb0ELb0ELi2ELi1ELi2ELi2ELb0EEENS1_24CollectiveEpilogueBwdGQAISC_fSF_Li256ELb1ELb0EEENS1_25SingleTileBwdLPTSchedulerILb1ELi128ELb0EEEEEEEEEvNT_6ParamsE:
        .type           _ZN7cutlass13device_kernelIN5flash11enable_sm90INS1_16FlashAttnBwdSm90INS1_25CollectiveMainloopBwdSm90ILi2ELi2ELi2EN4cute5tupleIJNS5_1CILi1EEES8_S8_EEENS6_IJNS7_ILi128EEESA_NS7_ILi64EEEEEENS_6half_tEfNS_4arch4Sm90ELb1ELb0ELb0ELb1ELb0ELb1ELb0ELb0ELi2ELi1ELi2ELi2ELb0EEENS1_24CollectiveEpilogueBwdGQAISC_fSF_Li256ELb1ELb0EEENS1_25SingleTileBwdLPTSchedulerILb1ELi128ELb0EEEEEEEEEvNT_6ParamsE,@function
        .size           _ZN7cutlass13device_kernelIN5flash11enable_sm90INS1_16FlashAttnBwdSm90INS1_25CollectiveMainloopBwdSm90ILi2ELi2ELi2EN4cute5tupleIJNS5_1CILi1EEES8_S8_EEENS6_IJNS7_ILi128EEESA_NS7_ILi64EEEEEENS_6half_tEfNS_4arch4Sm90ELb1ELb0ELb0ELb1ELb0ELb1ELb0ELb0ELi2ELi1ELi2ELi2ELb0EEENS1_24CollectiveEpilogueBwdGQAISC_fSF_Li256ELb1ELb0EEENS1_25SingleTileBwdLPTSchedulerILb1ELi128ELb0EEEEEEEEEvNT_6ParamsE,(.L_x_3716 - _ZN7cutlass13device_kernelIN5flash11enable_sm90INS1_16FlashAttnBwdSm90INS1_25CollectiveMainloopBwdSm90ILi2ELi2ELi2EN4cute5tupleIJNS5_1CILi1EEES8_S8_EEENS6_IJNS7_ILi128EEESA_NS7_ILi64EEEEEENS_6half_tEfNS_4arch4Sm90ELb1ELb0ELb0ELb1ELb0ELb1ELb0ELb0ELi2ELi1ELi2ELi2ELb0EEENS1_24CollectiveEpilogueBwdGQAISC_fSF_Li256ELb1ELb0EEENS1_25SingleTileBwdLPTSchedulerILb1ELi128ELb0EEEEEEEEEvNT_6ParamsE)
        .other          _ZN7cutlass13device_kernelIN5flash11enable_sm90INS1_16FlashAttnBwdSm90INS1_25CollectiveMainloopBwdSm90ILi2ELi2ELi2EN4cute5tupleIJNS5_1CILi1EEES8_S8_EEENS6_IJNS7_ILi128EEESA_NS7_ILi64EEEEEENS_6half_tEfNS_4arch4Sm90ELb1ELb0ELb0ELb1ELb0ELb1ELb0ELb0ELi2ELi1ELi2ELi2ELb0EEENS1_24CollectiveEpilogueBwdGQAISC_fSF_Li256ELb1ELb0EEENS1_25SingleTileBwdLPTSchedulerILb1ELi128ELb0EEEEEEEEEvNT_6ParamsE,@"STO_CUDA_ENTRY STV_DEFAULT"
_ZN7cutlass13device_kernelIN5flash11enable_sm90INS1_16FlashAttnBwdSm90INS1_25CollectiveMainloopBwdSm90ILi2ELi2ELi2EN4cute5tupleIJNS5_1CILi1EEES8_S8_EEENS6_IJNS7_ILi128EEESA_NS7_ILi64EEEEEENS_6half_tEfNS_4arch4Sm90ELb1ELb0ELb0ELb1ELb0ELb1ELb0ELb0ELi2ELi1ELi2ELi2ELb0EEENS1_24CollectiveEpilogueBwdGQAISC_fSF_Li256ELb1ELb0EEENS1_25SingleTileBwdLPTSchedulerILb1ELi128ELb0EEEEEEEEEvNT_6ParamsE:
        /* <DEDUP_REMOVED lines=24> */
.L_x_3343:
[----:B------:R-:W-:Y:S05]  /*0180*/  BSYNC B0 ;  /* 0x0000000000007941 */ /* 0x000fea0003800000 */
.L_x_3342:
        /* <DEDUP_REMOVED lines=37> */
.L_x_3344:
        /* <DEDUP_REMOVED lines=22> */
.L_x_3345:
[----:B------:R-:W-:Y:S01]  /*0540*/  PLOP3.LUT P0, PT, PT, PT, UP0, 0x80, 0x0 ;  /* 0x000000000000781c */ /* 0x000fe20003f0f008 */
[----:B------:R-:W-:Y:S01]  /*0550*/  NOP ;  /* 0x0000000000007918 */ /* 0x000fe20000000000 */
[----:B------:R-:W-:Y:S01]  /*0560*/  ULDC.64 UR38, c[0x0][0x208] ;  /* 0x0000820000267ab9 */ /* 0x000fe20000000a00 */
[----:B------:R-:W-:Y:S01]  /*0570*/  BSSY B6, `(.L_x_3346) ;  /* 0x0000d12000067945 */ /* 0x000fe20003800000 */
[----:B-12-4-:R-:W-:Y:S09]  /*0580*/  BAR.SYNC.DEFER_BLOCKING 0x0 ;  /* 0x0000000000007b1d */ /* 0x016ff20000010000 */
[----:B------:R-:W-:Y:S05]  /*0590*/  @!P0 BRA `(.L_x_3347) ;  /* 0x0000009400988947 */ /* 0x000fea0003800000 */
.L_x_3348:
        /* <DEDUP_REMOVED lines=32> */
.L_x_3349:
[----:B------:R-:W-:Y:S01]  /*07a0*/  ULDC UR7, c[0x0][0x8cc] ;  /* 0x0002330000077ab9 */ /* 0x000fe20000000800 */
[----:B------:R-:W-:Y:S01]  /*07b0*/  UMOV UR37, UR10 ;  /* 0x0000000a00257c82 */ /* 0x000fe20008000000 */
[----:B------:R-:W-:-:S11]  /*07c0*/  UISETP.NE.AND UP0, UPT, UR7, 0x1, UPT ;  /* 0x000000010700788c */ /* 0x000fd6000bf05270 */
[----:B------:R-:W-:Y:S02]  /*07d0*/  @UP0 ULDC.64 UR8, c[0x0][0x8d0] ;  /* 0x0002340000080ab9 */ /* 0x000fe40000000a00 */
[----:B------:R-:W-:-:S04]  /*07e0*/  UIMAD.WIDE.U32 UR4, UR10, UR8, URZ ;  /* 0x000000080a0472a5 */ /* 0x000fc8000f8e003f */
[----:B------:R-:W-:-:S04]  /*07f0*/  @UP0 USHF.R.U32.HI UR37, URZ, UR9, UR5 ;  /* 0x000000093f250299 */ /* 0x000fc80008011605 */
[----:B------:R-:W-:-:S12]  /*0800*/  UIMAD UR4, UR37, UR7, URZ ;  /* 0x00000007250472a4 */ /* 0x000fd8000f8e023f */
.L_x_3350:
        /* <DEDUP_REMOVED lines=14> */
[----:B------:R-:W-:-:S06]  /*08f0*/  UIMAD UR4, UR7, UR4, UR6 ;  /* 0x00000004070472a4 */ /* 0x000fcc000f8e0206 */
[----:B------:R-:W-:-:S05]  /*0900*/  IMAD.U32 R0, RZ, RZ, UR4 ;  /* 0x00000004ff007e24 */ /* 0x000fca000f8e00ff */
[----:B------:R1:W-:Y:S01]  /*0910*/  STL [R1+0x3c], R0 ;  /* 0x00003c0001007387 */ /* 0x0003e20000100800 */
        /* <DEDUP_REMOVED lines=8> */
.L_x_3351:
        /* <DEDUP_REMOVED lines=9> */
[----:B-1----:R-:W3:Y:S01]  /*0a30*/  LDG.E R0, desc[UR38][R2.64+0x4] ;  /* 0x0000042602007981 */ /* 0x002ee2000c1e1900 */
[----:B--2---:R-:W-:Y:S02]  /*0a40*/  R2UR UR4, R4 ;  /* 0x00000000040472ca */ /* 0x004fe400000e0000 */
[----:B---3--:R-:W-:-:S13]  /*0a50*/  R2UR UR5, R0 ;  /* 0x00000000000572ca */ /* 0x008fda00000e0000 */
[----:B------:R-:W-:Y:S01]  /*0a60*/  UIADD3 UR4, -UR4, UR5, URZ ;  /* 0x0000000504047290 */ /* 0x000fe2000fffe13f */
[----:B------:R-:W-:Y:S11]  /*0a70*/  BRA `(.L_x_3352) ;  /* 0x0000000000047947 */ /* 0x000ff60003800000 */
.L_x_3353:
[----:B------:R-:W-:-:S05]  /*0a80*/  ULDC UR4, c[0x0][0x8f4] ;  /* 0x00023d0000047ab9 */ /* 0x000fca0000000800 */
.L_x_3352:
        /* <DEDUP_REMOVED lines=8> */
[----:B-1----:R-:W1:Y:S01]  /*0b10*/  S2R R0, SR_TID.X ;  /* 0x0000000000007919 */ /* 0x002e620000002100 */
        /* <DEDUP_REMOVED lines=13> */
.L_x_3355:
        /* <DEDUP_REMOVED lines=14> */
.L_x_3356:
        /* <DEDUP_REMOVED lines=11> */
.L_x_3357:
        /* <DEDUP_REMOVED lines=13> */
.L_x_3358:
        /* <DEDUP_REMOVED lines=68> */
.L_x_3361:
        /* <DEDUP_REMOVED lines=15> */
.L_x_3360:
        /* <DEDUP_REMOVED lines=22> */
.L_x_3363:
        /* <DEDUP_REMOVED lines=15> */
.L_x_3362:
[----:B------:R-:W-:Y:S01]  /*15d0*/  SHF.R.S32.HI R5, RZ, 0x1f, R16 ;  /* 0x0000001fff057819 */ /* 0x000fe20000011410 */
[----:B------:R-:W-:-:S03]  /*15e0*/  UMOV UR4, 0xffffffff ;  /* 0xffffffff00047882 */ /* 0x000fc60000000000 */
[----:B------:R-:W-:-:S04]  /*15f0*/  LEA.HI R0, R5, R16, RZ, 0x7 ;  /* 0x0000001005007211 */ /* 0x000fc800078f38ff */
[----:B------:R-:W-:Y:S01]  /*1600*/  SHF.R.S32.HI R13, RZ, 0x7, R0 ;  /* 0x00000007ff0d7819 */ /* 0x000fe20000011400 */
[----:B------:R-:W-:Y:S06]  /*1610*/  BRA.DIV UR4, `(.L_x_3364) ;  /* 0x000000c204247947 */ /* 0x000fec000b800000 */
[----:B------:R1:W2:Y:S02]  /*1620*/  SHFL.IDX PT, R14, R13, RZ, 0x1f ;  /* 0x00001fff0d0e7589 */ /* 0x0002a400000e0000 */
.L_x_3462:
        /* <DEDUP_REMOVED lines=24> */
.L_x_3365:
        /* <DEDUP_REMOVED lines=159> */
.L_x_3378:
[----:B------:R-:W-:-:S06]  /*21a0*/  ULOP3.LUT UR4, UR36, 0x1, URZ, 0xfc, !UPT ;  /* 0x0000000124047892 */ /* 0x000fcc000f8efc3f */
[----:B---3--:R-:W-:-:S05]  /*21b0*/  IMAD.U32 R5, RZ, RZ, UR4 ;  /* 0x00000004ff057e24 */ /* 0x008fca000f8e00ff */
[----:B------:R-:W-:-:S13]  /*21c0*/  ISETP.NE.AND P0, PT, R5, 0x3, PT ;  /* 0x000000030500780c */ /* 0x000fda0003f05270 */
[----:B------:R-:W-:Y:S05]  /*21d0*/  @!P0 BRA `(.L_x_3368) ;  /* 0x0000000000048947 */ /* 0x000fea0003800000 */
[----:B------:R-:W-:Y:S01]  /*21e0*/  BPT.TRAP 0x1 ;  /* 0x000000040000795c */ /* 0x000fe20000300000 */
.L_x_3368:
[----:B------:R-:W-:Y:S01]  /*21f0*/  IMAD R6, R0, 0x8, R236 ;  /* 0x0000000800067824 */ /* 0x000fe200078e02ec */
[----:B------:R-:W-:-:S04]  /*2200*/  SHF.L.U32 R21, R4, 0x1f, RZ ;  /* 0x0000001f04157819 */ /* 0x000fc800000006ff */
[----:B------:R1:W2:Y:S01]  /*2210*/  SYNCS.PHASECHK.TRANS64.TRYWAIT P1, [R6+URZ+0x30c10], R21 ;  /* 0x030c1015060075a7 */ /* 0x0002a2000802017f */
[----:B------:R-:W-:Y:S05]  /*2220*/  @!P0 BRA `(.L_x_3369) ;  /* 0x0000000000048947 */ /* 0x000fea0003800000 */
[----:B------:R-:W-:Y:S01]  /*2230*/  BPT.TRAP 0x1 ;  /* 0x000000040000795c */ /* 0x000fe20000300000 */
.L_x_3369:
[----:B------:R-:W-:-:S05]  /*2240*/  VIADD R5, R236, 0x10000 ;  /* 0x00010000ec057836 */ /* 0x000fca0000000000 */
[----:B------:R-:W-:-:S04]  /*2250*/  SHF.R.U32.HI R5, RZ, 0x4, R5 ;  /* 0x00000004ff057819 */ /* 0x000fc80000011605 */
[----:B------:R-:W-:Y:S01]  /*2260*/  LOP3.LUT R5, R5, 0x3fff, RZ, 0xc0, !PT ;  /* 0x00003fff05057812 */ /* 0x000fe200078ec0ff */
[----:B--2---:R-:W-:Y:S06]  /*2270*/  @P1 BRA `(.L_x_3370) ;  /* 0x0000000000081947 */ /* 0x004fec0003800000 */
[----:B------:R-:W2:Y:S02]  /*2280*/  SYNCS.PHASECHK.TRANS64.TRYWAIT P1, [R6+URZ+0x30c10], R21 ;  /* 0x030c1015060075a7 */ /* 0x000ea4000802017f */
[----:B--2---:R-:W-:Y:S05]  /*2290*/  @!P1 BRA `(.L_x_3371) ;  /* 0x000000b400349947 */ /* 0x004fea0003800000 */
.L_x_3370:
        /* <DEDUP_REMOVED lines=64> */
.L_x_3372:
[----:B------:R1:W1:Y:S01]  /*26a0*/  SYNCS.PHASECHK.TRANS64.TRYWAIT P1, [R6+URZ+0x30c30], R21 ;  /* 0x030c3015060075a7 */ /* 0x000262000802017f */
[----:B------:R-:W-:Y:S05]  /*26b0*/  @!P0 BRA `(.L_x_3373) ;  /* 0x0000000000048947 */ /* 0x000fea0003800000 */
[----:B------:R-:W-:Y:S01]  /*26c0*/  BPT.TRAP 0x1 ;  /* 0x000000040000795c */ /* 0x000fe20000300000 */
.L_x_3373:
[----:B------:R-:W-:-:S05]  /*26d0*/  VIADD R15, R236, 0x18000 ;  /* 0x00018000ec0f7836 */ /* 0x000fca0000000000 */
[----:B------:R-:W-:-:S04]  /*26e0*/  SHF.R.U32.HI R15, RZ, 0x4, R15 ;  /* 0x00000004ff0f7819 */ /* 0x000fc8000001160f */
[----:B------:R-:W-:-:S04]  /*26f0*/  LOP3.LUT R15, R15, 0x3fff, RZ, 0xc0, !PT ;  /* 0x00003fff0f0f7812 */ /* 0x000fc800078ec0ff */
[----:B------:R-:W-:Y:S01]  /*2700*/  LOP3.LUT R17, R15, 0x10000, RZ, 0xfc, !PT ;  /* 0x000100000f117812 */ /* 0x000fe200078efcff */
[----:B-1----:R-:W-:Y:S06]  /*2710*/  @P1 BRA `(.L_x_3374) ;  /* 0x0000000000081947 */ /* 0x002fec0003800000 */
[----:B------:R-:W1:Y:S02]  /*2720*/  SYNCS.PHASECHK.TRANS64.TRYWAIT P1, [R6+URZ+0x30c30], R21 ;  /* 0x030c3015060075a7 */ /* 0x000e64000802017f */
[----:B-1----:R-:W-:Y:S05]  /*2730*/  @!P1 BRA `(.L_x_3375) ;  /* 0x000000b000209947 */ /* 0x002fea0003800000 */
.L_x_3374:
        /* <DEDUP_REMOVED lines=21> */
[----:B--2---:R-:W1:Y:S01]  /*2890*/  SHFL.IDX PT, R19, R10, R237, 0x1f ;  /* 0x00001fed0a137589 */ /* 0x004e6200000e0000 */
[----:B------:R-:W-:Y:S01]  /*28a0*/  HGMMA.64x128x16.F32 R24, gdesc[UR4], RZ, !UPT, gsb0 ;  /* 0x01e00000041879f0 */ /* 0x000fe2000c0008ff */
[----:B------:R-:W-:Y:S01]  /*28b0*/  UIADD3 UR6, UR8, 0x2, URZ ;  /* 0x0000000208067890 */ /* 0x000fe2000fffe03f */
[C---:B------:R-:W-:Y:S01]  /*28c0*/  ISETP.GT.AND P5, PT, R18.reuse, RZ, PT ;  /* 0x000000ff1200720c */ /* 0x040fe20003fa4270 */
[----:B------:R-:W-:Y:S01]  /*28d0*/  UIADD3 UR4, UR9, 0x2, URZ ;  /* 0x0000000209047890 */ /* 0x000fe2000fffe03f */
[----:B------:R-:W-:Y:S01]  /*28e0*/  ISETP.GT.AND P6, PT, R18, 0x1, PT ;  /* 0x000000011200780c */ /* 0x000fe20003fc4270 */
[----:B------:R-:W-:Y:S01]  /*28f0*/  UMOV UR7, 0x40000040 ;  /* 0x4000004000077882 */ /* 0x000fe20000000000 */
[----:B------:R-:W-:Y:S01]  /*2900*/  UMOV UR5, 0x40000040 ;  /* 0x4000004000057882 */ /* 0x000fe20000000000 */
[----:B------:R-:W-:Y:S01]  /*2910*/  FSEL R88, R88, -INF , !P5 ;  /* 0xff80000058587808 */ /* 0x000fe20006800000 */
[----:B------:R-:W2:Y:S01]  /*2920*/  SHFL.IDX PT, R222, R10, R233, 0x1f ;  /* 0x00001fe90ade7589 */ /* 0x000ea200000e0000 */
[----:B------:R-:W-:Y:S01]  /*2930*/  FSEL R89, R89, -INF , !P6 ;  /* 0xff80000059597808 */ /* 0x000fe20007000000 */
[----:B------:R-:W-:Y:S01]  /*2940*/  VIADD R232, R8, 0x14 ;  /* 0x0000001408e87836 */ /* 0x000fe20000000000 */
        /* <DEDUP_REMOVED lines=11> */
[----:B------:R-:W-:Y:S01]  /*2a00*/  SHFL.IDX PT, R221, R10, R234, 0x1f ;  /* 0x00001fea0add7589 */ /* 0x000fe200000e0000 */
[----:B------:R-:W-:Y:S01]  /*2a10*/  FSEL R92, R92, -INF , !P1 ;  /* 0xff8000005c5c7808 */ /* 0x000fe20004800000 */
[----:B-1----:R-:W-:Y:S01]  /*2a20*/  FFMA.FTZ R219, R89, UR10, -R19 ;  /* 0x0000000a59db7c23 */ /* 0x002fe20008010813 */
[----:B------:R-:W-:Y:S01]  /*2a30*/  FSEL R93, R93, -INF , !P2 ;  /* 0xff8000005d5d7808 */ /* 0x000fe20005000000 */
[----:B------:R-:W1:Y:S01]  /*2a40*/  SHFL.IDX PT, R89, R10, R232, 0x1f ;  /* 0x00001fe80a597589 */ /* 0x000e6200000e0000 */
[----:B------:R-:W-:-:S02]  /*2a50*/  FSEL R96, R96, -INF , !P3 ;  /* 0xff80000060607808 */ /* 0x000fc40005800000 */
[----:B------:R-:W-:Y:S01]  /*2a60*/  FSEL R97, R97, -INF , !P4 ;  /* 0xff80000061617808 */ /* 0x000fe20006000000 */
[----:B---3--:R-:W-:Y:S01]  /*2a70*/  SHFL.IDX PT, R223, R14, R230, 0x1f ;  /* 0x00001fe60edf7589 */ /* 0x008fe200000e0000 */
[----:B------:R-:W-:Y:S01]  /*2a80*/  FSEL R100, R100, -INF , !P5 ;  /* 0xff80000064647808 */ /* 0x000fe20006800000 */
[----:B--2---:R-:W-:Y:S01]  /*2a90*/  FFMA.FTZ R21, R96, UR10, -R222 ;  /* 0x0000000a60157c23 */ /* 0x004fe200080108de */
[----:B------:R-:W-:Y:S01]  /*2aa0*/  FSEL R101, R101, -INF , !P6 ;  /* 0xff80000065657808 */ /* 0x000fe20007000000 */
[----:B------:R-:W-:Y:S01]  /*2ab0*/  SHFL.IDX PT, R96, R14, R235, 0x1f ;  /* 0x00001feb0e607589 */ /* 0x000fe200000e0000 */
[----:B------:R-:W-:Y:S01]  /*2ac0*/  ISETP.GT.AND P1, PT, R18, 0x20, PT ;  /* 0x000000201200780c */ /* 0x000fe20003f24270 */
[----:B------:R-:W-:Y:S01]  /*2ad0*/  IMAD R15, R0, 0x400, R15 ;  /* 0x00000400000f7824 */ /* 0x000fe200078e020f */
[C---:B------:R-:W-:Y:S01]  /*2ae0*/  ISETP.GT.AND P2, PT, R18.reuse, 0x21, PT ;  /* 0x000000211200780c */ /* 0x040fe20003f44270 */
[----:B------:R-:W-:Y:S01]  /*2af0*/  SHFL.IDX PT, R225, R11, R235, 0x1f ;  /* 0x00001feb0be17589 */ /* 0x000fe200000e0000 */
[C---:B------:R-:W-:Y:S01]  /*2b00*/  ISETP.GT.AND P3, PT, R18.reuse, 0x28, PT ;  /* 0x000000281200780c */ /* 0x040fe20003f64270 */
[----:B------:R-:W-:Y:S01]  /*2b10*/  MUFU.EX2 R219, R219 ;  /* 0x000000db00db7308 */ /* 0x000fe20000000800 */
[C---:B------:R-:W-:Y:S01]  /*2b20*/  ISETP.GT.AND P4, PT, R18.reuse, 0x29, PT ;  /* 0x000000291200780c */ /* 0x040fe20003f84270 */
[----:B------:R-:W-:Y:S01]  /*2b30*/  SHFL.IDX PT, R226, R11, R234, 0x1f ;  /* 0x00001fea0be27589 */ /* 0x000fe200000e0000 */
[----:B------:R-:W-:-:S02]  /*2b40*/  ISETP.GT.AND P5, PT, R18, 0x30, PT ;  /* 0x000000301200780c */ /* 0x000fc40003fa4270 */
[----:B------:R-:W-:Y:S01]  /*2b50*/  ISETP.GT.AND P6, PT, R18, 0x31, PT ;  /* 0x000000311200780c */ /* 0x000fe20003fc4270 */
[----:B------:R-:W-:Y:S01]  /*2b60*/  SHFL.IDX PT, R227, R13, R231, 0x1f ;  /* 0x00001fe70de37589 */ /* 0x000fe200000e0000 */
        /* <DEDUP_REMOVED lines=38> */
[----:B------:R-:W2:Y:S01]  /*2dd0*/  SHFL.IDX PT, R17, R10, R8, 0x1f ;  /* 0x00001f080a117589 */ /* 0x000ea200000e0000 */
[----:B------:R-:W-:Y:S02]  /*2de0*/  ISETP.GT.AND P1, PT, R7, 0x8, PT ;  /* 0x000000080700780c */ /* 0x000fe40003f24270 */
[----:B------:R-:W-:Y:S02]  /*2df0*/  FSEL R149, R149, -INF , !P6 ;  /* 0xff80000095957808 */ /* 0x000fe40007000000 */
[----:B------:R-:W-:Y:S02]  /*2e00*/  SEL R18, R18, 0x80, P1 ;  /* 0x0000008012127807 */ /* 0x000fe40000800000 */
[----:B------:R-:W-:-:S02]  /*2e10*/  FSEL R141, R141, -INF , !P2 ;  /* 0xff8000008d8d7808 */ /* 0x000fc40005000000 */
[C---:B------:R-:W-:Y:S02]  /*2e20*/  ISETP.GT.AND P1, PT, R18.reuse, 0x1, PT ;  /* 0x000000011200780c */ /* 0x040fe40003f24270 */
[----:B------:R-:W-:Y:S02]  /*2e30*/  ISETP.GT.AND P6, PT, R18, RZ, PT ;  /* 0x000000ff1200720c */ /* 0x000fe40003fc4270 */
[----:B------:R-:W-:Y:S01]  /*2e40*/  FSEL R218, R91, -INF , !P1 ;  /* 0xff8000005bda7808 */ /* 0x000fe20004800000 */
[----:B------:R-:W-:Y:S02]  /*2e50*/  WARPGROUP.DEPBAR.LE gsb0, 0x0 ;  /* 0x00008000000079c5 */ /* 0x000fe40000010000 */
[----:B------:R-:W-:Y:S01]  /*2e60*/  WARPGROUP.ARRIVE ;  /* 0x00000000000079c5 */ /* 0x000fe20000000000 */
[----:B------:R-:W3:Y:S01]  /*2e70*/  SHFL.IDX PT, R91, R10, R231, 0x1f ;  /* 0x00001fe70a5b7589 */ /* 0x000ee200000e0000 */
[----:B------:R-:W-:Y:S01]  /*2e80*/  FFMA.FTZ R218, R218, UR10, -R19 ;  /* 0x0000000adada7c23 */ /* 0x000fe20008010813 */
[----:B-1----:R-:W-:Y:S01]  /*2e90*/  FFMA.FTZ R19, R97, UR10, -R89 ;  /* 0x0000000a61137c23 */ /* 0x002fe20008010859 */
[----:B------:R-:W-:Y:S01]  /*2ea0*/  FSEL R144, R144, -INF , !P3 ;  /* 0xff80000090907808 */ /* 0x000fe20005800000 */
[----:B------:R-:W-:Y:S01]  /*2eb0*/  SHFL.IDX PT, R97, R14, R234, 0x1f ;  /* 0x00001fea0e617589 */ /* 0x000fe200000e0000 */
[----:B------:R-:W-:Y:S01]  /*2ec0*/  HGMMA.64x128x16.F32 R24, gdesc[UR4], R24, gsb0 ;  /* 0x01e00000041879f0 */ /* 0x000fe20008000818 */
[----:B------:R-:W-:Y:S01]  /*2ed0*/  FSEL R145, R145, -INF , !P4 ;  /* 0xff80000091917808 */ /* 0x000fe20006000000 */
[--C-:B--2---:R-:W-:Y:S01]  /*2ee0*/  FFMA.FTZ R88, R88, UR10, -R17.reuse ;  /* 0x0000000a58587c23 */ /* 0x104fe20008010811 */
[----:B------:R-:W-:Y:S01]  /*2ef0*/  FSEL R148, R148, -INF , !P5 ;  /* 0xff80000094947808 */ /* 0x000fe20006800000 */
[----:B------:R-:W-:Y:S01]  /*2f00*/  UIADD3 UR6, UR8, 0x4, URZ ;  /* 0x0000000408067890 */ /* 0x000fe2000fffe03f */
[----:B------:R-:W-:Y:S01]  /*2f10*/  FSEL R217, R90, -INF , !P6 ;  /* 0xff8000005ad97808 */ /* 0x000fe20007000000 */
[----:B------:R1:W2:Y:S01]  /*2f20*/  MUFU.EX2 R216, R88 ;  /* 0x0000005800d87308 */ /* 0x0002a20000000800 */
[C---:B------:R-:W-:Y:S01]  /*2f30*/  ISETP.GT.AND P2, PT, R18.reuse, 0x8, PT ;  /* 0x000000081200780c */ /* 0x040fe20003f44270 */
[----:B------:R-:W4:Y:S01]  /*2f40*/  SHFL.IDX PT, R90, R10, R230, 0x1f ;  /* 0x00001fe60a5a7589 */ /* 0x000f2200000e0000 */
[C---:B------:R-:W-:Y:S01]  /*2f50*/  ISETP.GT.AND P3, PT, R18.reuse, 0x9, PT ;  /* 0x000000091200780c */ /* 0x040fe20003f64270 */
[----:B------:R-:W-:Y:S01]  /*2f60*/  FFMA.FTZ R217, R217, UR10, -R17 ;  /* 0x0000000ad9d97c23 */ /* 0x000fe20008010811 */
[----:B------:R-:W-:Y:S01]  /*2f70*/  ISETP.GT.AND P4, PT, R18, 0x10, PT ;  /* 0x000000101200780c */ /* 0x000fe20003f84270 */
[----:B------:R-:W-:Y:S01]  /*2f80*/  FFMA.FTZ R17, R92, UR10, -R20 ;  /* 0x0000000a5c117c23 */ /* 0x000fe20008010814 */
[----:B------:R-:W-:Y:S01]  /*2f90*/  ISETP.GT.AND P5, PT, R18, 0x11, PT ;  /* 0x000000111200780c */ /* 0x000fe20003fa4270 */
[----:B------:R-:W5:Y:S01]  /*2fa0*/  SHFL.IDX PT, R92, R14, R8, 0x1f ;  /* 0x00001f080e5c7589 */ /* 0x000f6200000e0000 */
[----:B-1----:R-:W-:Y:S01]  /*2fb0*/  FFMA.FTZ R88, R108, UR10, -R96 ;  /* 0x0000000a6c587c23 */ /* 0x002fe20008010860 */
[C---:B------:R-:W-:Y:S01]  /*2fc0*/  ISETP.GT.AND P6, PT, R18.reuse, 0x18, PT ;  /* 0x000000181200780c */ /* 0x040fe20003fc4270 */
[----:B------:R-:W-:Y:S01]  /*2fd0*/  UIADD3 UR4, UR9, 0x4, URZ ;  /* 0x0000000409047890 */ /* 0x000fe2000fffe03f */
[----:B------:R-:W-:Y:S01]  /*2fe0*/  ISETP.GT.AND P1, PT, R18, 0x19, PT ;  /* 0x000000191200780c */ /* 0x000fe20003f24270 */
[----:B------:R-:W-:Y:S01]  /*2ff0*/  SHFL.IDX PT, R108, R14, R231, 0x1f ;  /* 0x00001fe70e6c7589 */ /* 0x000fe200000e0000 */
[----:B------:R-:W-:Y:S01]  /*3000*/  FSEL R220, R94, -INF , !P2 ;  /* 0xff8000005edc7808 */ /* 0x000fe20005000000 */
[----:B------:R-:W-:Y:S01]  /*3010*/  UMOV UR7, 0x40000040 ;  /* 0x4000004000077882 */ /* 0x000fe20000000000 */
[----:B------:R-:W-:Y:S01]  /*3020*/  FSEL R95, R95, -INF , !P3 ;  /* 0xff8000005f5f7808 */ /* 0x000fe20005800000 */
[----:B------:R-:W1:Y:S01]  /*3030*/  SHFL.IDX PT, R94, R14, R237, 0x1f ;  /* 0x00001fed0e5e7589 */ /* 0x000e6200000e0000 */
[----:B------:R-:W-:Y:S01]  /*3040*/  FSEL R98, R98, -INF , !P4 ;  /* 0xff80000062627808 */ /* 0x000fe20006000000 */
[----:B------:R-:W-:Y:S01]  /*3050*/  FFMA.FTZ R220, R220, UR10, -R20 ;  /* 0x0000000adcdc7c23 */ /* 0x000fe20008010814 */
[----:B------:R-:W-:Y:S01]  /*3060*/  FSEL R99, R99, -INF , !P5 ;  /* 0xff80000063637808 */ /* 0x000fe20006800000 */
[----:B---3--:R-:W-:Y:S01]  /*3070*/  FFMA.FTZ R20, R100, UR10, -R91 ;  /* 0x0000000a64147c23 */ /* 0x008fe2000801085b */
[----:B------:R-:W-:Y:S01]  /*3080*/  FSEL R102, R102, -INF , !P6 ;  /* 0xff80000066667808 */ /* 0x000fe20007000000 */
[----:B------:R-:W-:Y:S01]  /*3090*/  FFMA.FTZ R222, R98, UR10, -R222 ;  /* 0x0000000a62de7c23 */ /* 0x000fe200080108de */
[----:B------:R-:W-:Y:S01]  /*30a0*/  FSEL R103, R103, -INF , !P1 ;  /* 0xff80000067677808 */ /* 0x000fe20004800000 */
[----:B------:R-:W3:Y:S01]  /*30b0*/  SHFL.IDX PT, R98, R14, R233, 0x1f ;  /* 0x00001fe90e627589 */ /* 0x000ee200000e0000 */
[C---:B------:R-:W-:Y:S01]  /*30c0*/  ISETP.GT.AND P2, PT, R18.reuse, 0x20, PT ;  /* 0x000000201200780c */ /* 0x040fe20003f44270 */
[----:B------:R-:W-:Y:S01]  /*30d0*/  UMOV UR5, 0x40000040 ;  /* 0x4000004000057882 */ /* 0x000fe20000000000 */
[C---:B------:R-:W-:Y:S01]  /*30e0*/  ISETP.GT.AND P3, PT, R18.reuse, 0x21, PT ;  /* 0x000000211200780c */ /* 0x040fe20003f64270 */
[----:B------:R3:W2:Y:S01]  /*30f0*/  SHFL.IDX PT, R100, R14, R232, 0x1f ;  /* 0x00001fe80e647589 */ /* 0x0006a200000e0000 */
[C---:B------:R-:W-:Y:S01]  /*3100*/  ISETP.GT.AND P4, PT, R18.reuse, 0x28, PT ;  /* 0x000000281200780c */ /* 0x040fe20003f84270 */
[----:B----4-:R-:W-:Y:S01]  /*3110*/  FFMA.FTZ R101, R101, UR10, -R90 ;  /* 0x0000000a65657c23 */ /* 0x010fe2000801085a */
[----:B------:R-:W-:Y:S01]  /*3120*/  ISETP.GT.AND P5, PT, R18, 0x29, PT ;  /* 0x000000291200780c */ /* 0x000fe20003fa4270 */
[----:B-----5:R-:W-:Y:S01]  /*3130*/  FFMA.FTZ R22, R104, UR10, -R92 ;  /* 0x0000000a68167c23 */ /* 0x020fe2000801085c */
[C---:B------:R-:W-:Y:S01]  /*3140*/  ISETP.GT.AND P6, PT, R18.reuse, 0x30, PT ;  /* 0x000000301200780c */ /* 0x040fe20003fc4270 */
[----:B------:R-:W-:Y:S01]  /*3150*/  MUFU.EX2 R10, R21 ;  /* 0x00000015000a7308 */ /* 0x000fe20000000800 */
[----:B------:R-:W-:-:S02]  /*3160*/  ISETP.GT.AND P1, PT, R18, 0x31, PT ;  /* 0x000000311200780c */ /* 0x000fc40003f24270 */
[----:B------:R-:W-:Y:S02]  /*3170*/  FSEL R106, R106, -INF , !P2 ;  /* 0xff8000006a6a7808 */ /* 0x000fe40005000000 */
[----:B------:R-:W-:Y:S01]  /*3180*/  FSEL R107, R107, -INF , !P3 ;  /* 0xff8000006b6b7808 */ /* 0x000fe20005800000 */
[--C-:B-1----:R-:W-:Y:S01]  /*3190*/  FFMA.FTZ R23, R105, UR10, -R94.reuse ;  /* 0x0000000a69177c23 */ /* 0x102fe2000801085e */
[----:B------:R-:W-:Y:S01]  /*31a0*/  FSEL R110, R110, -INF , !P4 ;  /* 0xff8000006e6e7808 */ /* 0x000fe20006000000 */
[----:B------:R-:W-:Y:S01]  /*31b0*/  MUFU.EX2 R21, R101 ;  /* 0x0000006500157308 */ /* 0x000fe20000000800 */
[----:B------:R-:W-:Y:S01]  /*31c0*/  FSEL R111, R111, -INF , !P5 ;  /* 0xff8000006f6f7808 */ /* 0x000fe20006800000 */
[----:B------:R-:W-:Y:S01]  /*31d0*/  FFMA.FTZ R107, R107, UR10, -R94 ;  /* 0x0000000a6b6b7c23 */ /* 0x000fe2000801085e */
[----:B------:R-:W-:Y:S01]  /*31e0*/  FSEL R114, R114, -INF , !P6 ;  /* 0xff80000072727808 */ /* 0x000fe20007000000 */
[----:B------:R-:W-:Y:S01]  /*31f0*/  FFMA.FTZ R110, R110, UR10, -R96 ;  /* 0x0000000a6e6e7c23 */ /* 0x000fe20008010860 */
[----:B------:R-:W-:Y:S01]  /*3200*/  FSEL R115, R115, -INF , !P1 ;  /* 0xff80000073737808 */ /* 0x000fe20004800000 */
[----:B---3--:R-:W-:Y:S01]  /*3210*/  FFMA.FTZ R14, R112, UR10, -R98 ;  /* 0x0000000a700e7c23 */ /* 0x008fe20008010862 */
[----:B------:R-:W-:Y:S01]  /*3220*/  ISETP.GT.AND P2, PT, R18, 0x38, PT ;  /* 0x000000381200780c */ /* 0x000fe20003f44270 */
[----:B------:R-:W-:Y:S01]  /*3230*/  FFMA.FTZ R112, R102, UR10, -R91 ;  /* 0x0000000a66707c23 */ /* 0x000fe2000801085b */
[C---:B------:R-:W-:Y:S01]  /*3240*/  ISETP.GT.AND P3, PT, R18.reuse, 0x39, PT ;  /* 0x000000391200780c */ /* 0x040fe20003f64270 */
[----:B--2---:R-:W-:Y:S01]  /*3250*/  FFMA.FTZ R91, R113, UR10, -R100 ;  /* 0x0000000a715b7c23 */ /* 0x004fe20008010864 */
[C---:B------:R-:W-:Y:S01]  /*3260*/  ISETP.GT.AND P4, PT, R18.reuse, 0x40, PT ;  /* 0x000000401200780c */ /* 0x040fe20003f84270 */
[----:B------:R-:W-:Y:S01]  /*3270*/  FFMA.FTZ R113, R103, UR10, -R90 ;  /* 0x0000000a67717c23 */ /* 0x000fe2000801085a */
[C---:B------:R-:W-:Y:S01]  /*3280*/  ISETP.GT.AND P5, PT, R18.reuse, 0x41, PT ;  /* 0x000000411200780c */ /* 0x040fe20003fa4270 */
[----:B------:R-:W-:Y:S01]  /*3290*/  MUFU.EX2 R90, R91 ;  /* 0x0000005b005a7308 */ /* 0x000fe20000000800 */
[----:B------:R-:W-:Y:S01]  /*32a0*/  ISETP.GT.AND P6, PT, R18, 0x48, PT ;  /* 0x000000481200780c */ /* 0x000fe20003fc4270 */
[----:B------:R-:W-:Y:S01]  /*32b0*/  FFMA.FTZ R114, R114, UR10, -R98 ;  /* 0x0000000a72727c23 */ /* 0x000fe20008010862 */
[----:B------:R-:W-:Y:S01]  /*32c0*/  ISETP.GT.AND P1, PT, R18, 0x49, PT ;  /* 0x000000491200780c */ /* 0x000fe20003f24270 */
[----:B------:R-:W-:Y:S01]  /*32d0*/  FFMA.FTZ R111, R111, UR10, -R97 ;  /* 0x0000000a6f6f7c23 */ /* 0x000fe20008010861 */
[----:B------:R-:W-:Y:S01]  /*32e0*/  FSEL R118, R118, -INF , !P2 ;  /* 0xff80000076767808 */ /* 0x000fe20005000000 */
[----:B------:R-:W-:Y:S01]  /*32f0*/  FFMA.FTZ R115, R115, UR10, -R100 ;  /* 0x0000000a73737c23 */ /* 0x000fe20008010864 */
        /* <DEDUP_REMOVED lines=13> */
[----:B------:R-:W-:Y:S02]  /*33d0*/  ISETP.GT.AND P1, PT, R18, 0x61, PT ;  /* 0x000000611200780c */ /* 0x000fe40003f24270 */
[----:B------:R-:W-:Y:S02]  /*33e0*/  FSEL R130, R130, -INF , !P2 ;  /* 0xff80000082827808 */ /* 0x000fe40005000000 */
[----:B------:R-:W-:Y:S01]  /*33f0*/  FSEL R131, R131, -INF , !P3 ;  /* 0xff80000083837808 */ /* 0x000fe20005800000 */
[----:B------:R-:W-:Y:S02]  /*3400*/  WARPGROUP.DEPBAR.LE gsb0, 0x0 ;  /* 0x00008000000079c5 */ /* 0x000fe40000010000 */
[----:B------:R-:W-:Y:S01]  /*3410*/  FSEL R134, R134, -INF , !P4 ;  /* 0xff80000086867808 */ /* 0x000fe20006000000 */
[----:B------:R-:W-:Y:S01]  /*3420*/  WARPGROUP.ARRIVE ;  /* 0x00000000000079c5 */ /* 0x000fe20000000000 */
[----:B------:R-:W-:Y:S01]  /*3430*/  FSEL R135, R135, -INF , !P5 ;  /* 0xff80000087877808 */ /* 0x000fe20006800000 */
[----:B------:R-:W-:Y:S01]  /*3440*/  MUFU.EX2 R217, R217 ;  /* 0x000000d900d97308 */ /* 0x000fe20000000800 */
[----:B------:R-:W-:-:S02]  /*3450*/  FSEL R138, R138, -INF , !P6 ;  /* 0xff8000008a8a7808 */ /* 0x000fc40007000000 */
[----:B------:R-:W-:Y:S01]  /*3460*/  FSEL R139, R139, -INF , !P1 ;  /* 0xff8000008b8b7808 */ /* 0x000fe20004800000 */
[----:B------:R-:W-:Y:S01]  /*3470*/  HGMMA.64x128x16.F32 R24, gdesc[UR4], R24, gsb0 ;  /* 0x01e00000041879f0 */ /* 0x000fe20008000818 */
[C---:B------:R-:W-:Y:S01]  /*3480*/  ISETP.GT.AND P2, PT, R18.reuse, 0x68, PT ;  /* 0x000000681200780c */ /* 0x040fe20003f44270 */
[----:B------:R-:W-:Y:S01]  /*3490*/  UIADD3 UR6, UR8, 0x6, URZ ;  /* 0x0000000608067890 */ /* 0x000fe2000fffe03f */
[C---:B------:R-:W-:Y:S01]  /*34a0*/  ISETP.GT.AND P3, PT, R18.reuse, 0x69, PT ;  /* 0x000000691200780c */ /* 0x040fe20003f64270 */
[----:B------:R-:W-:Y:S01]  /*34b0*/  UIADD3 UR4, UR9, 0x6, URZ ;  /* 0x0000000609047890 */ /* 0x000fe2000fffe03f */
[C---:B------:R-:W-:Y:S01]  /*34c0*/  ISETP.GT.AND P4, PT, R18.reuse, 0x70, PT ;  /* 0x000000701200780c */ /* 0x040fe20003f84270 */
[----:B------:R-:W-:Y:S01]  /*34d0*/  UMOV UR7, 0x40000040 ;  /* 0x4000004000077882 */ /* 0x000fe20000000000 */
[C---:B------:R-:W-:Y:S01]  /*34e0*/  ISETP.GT.AND P5, PT, R18.reuse, 0x71, PT ;  /* 0x000000711200780c */ /* 0x040fe20003fa4270 */
[----:B------:R-:W-:Y:S01]  /*34f0*/  UMOV UR5, 0x40000040 ;  /* 0x4000004000057882 */ /* 0x000fe20000000000 */
[C---:B------:R-:W-:Y:S01]  /*3500*/  ISETP.GT.AND P6, PT, R18.reuse, 0x78, PT ;  /* 0x000000781200780c */ /* 0x040fe20003fc4270 */
[----:B------:R-:W-:Y:S01]  /*3510*/  MUFU.EX2 R220, R220 ;  /* 0x000000dc00dc7308 */ /* 0x000fe20000000800 */
[----:B------:R-:W-:Y:S01]  /*3520*/  ISETP.GT.AND P1, PT, R18, 0x79, PT ;  /* 0x000000791200780c */ /* 0x000fe20003f24270 */
[----:B------:R-:W-:Y:S01]  /*3530*/  FFMA.FTZ R18, R93, UR10, -R221 ;  /* 0x0000000a5d127c23 */ /* 0x000fe200080108dd */
[----:B------:R-:W-:Y:S01]  /*3540*/  FFMA.FTZ R93, R109, UR10, -R97 ;  /* 0x0000000a6d5d7c23 */ /* 0x000fe20008010861 */
[----:B------:R-:W-:Y:S01]  /*3550*/  FFMA.FTZ R221, R95, UR10, -R221 ;  /* 0x0000000a5fdd7c23 */ /* 0x000fe200080108dd */
[----:B------:R-:W-:Y:S01]  /*3560*/  FFMA.FTZ R95, R116, UR10, -R108 ;  /* 0x0000000a745f7c23 */ /* 0x000fe2000801086c */
[----:B------:R-:W-:Y:S01]  /*3570*/  FFMA.FTZ R109, R99, UR10, -R89 ;  /* 0x0000000a636d7c23 */ /* 0x000fe20008010859 */
[----:B------:R-:W1:Y:S01]  /*3580*/  SHFL.IDX PT, R116, R11, R237, 0x1f ;  /* 0x00001fed0b747589 */ /* 0x000e6200000e0000 */
[----:B------:R2:W-:Y:S01]  /*3590*/  MUFU.EX2 R89, R93 ;  /* 0x0000005d00597308 */ /* 0x0005e20000000800 */
[----:B------:R-:W-:-:S02]  /*35a0*/  FFMA.FTZ R99, R125, UR10, -R226 ;  /* 0x0000000a7d637c23 */ /* 0x000fc400080108e2 */
[----:B------:R-:W-:Y:S05]  /*35b0*/  SHFL.IDX PT, R125, R11, R230, 0x1f ;  /* 0x00001fe60b7d7589 */ /* 0x000fea00000e0000 */
[----:B------:R3:W-:Y:S01]  /*35c0*/  MUFU.EX2 R91, R95 ;  /* 0x0000005f005b7308 */ /* 0x0007e20000000800 */
[----:B--2---:R-:W-:Y:S01]  /*35d0*/  FFMA.FTZ R93, R117, UR10, -R223 ;  /* 0x0000000a755d7c23 */ /* 0x004fe200080108df */
[----:B------:R-:W-:-:S06]  /*35e0*/  FFMA.FTZ R117, R106, UR10, -R92 ;  /* 0x0000000a6a757c23 */ /* 0x000fcc000801085c */
[----:B------:R2:W-:Y:S01]  /*35f0*/  MUFU.EX2 R92, R93 ;  /* 0x0000005d005c7308 */ /* 0x0005e20000000800 */
[----:B---3--:R-:W-:Y:S02]  /*3600*/  FFMA.FTZ R95, R124, UR10, -R225 ;  /* 0x0000000a7c5f7c23 */ /* 0x008fe400080108e1 */
[----:B------:R-:W3:Y:S01]  /*3610*/  SHFL.IDX PT, R124, R11, R231, 0x1f ;  /* 0x00001fe70b7c7589 */ /* 0x000ee200000e0000 */
[----:B-1----:R-:W-:-:S04]  /*3620*/  FFMA.FTZ R121, R121, UR10, -R116 ;  /* 0x0000000a79797c23 */ /* 0x002fc80008010874 */
[----:B------:R-:W-:Y:S01]  /*3630*/  MUFU.EX2 R20, R20 ;  /* 0x0000001400147308 */ /* 0x000fe20000000800 */
[----:B--2---:R-:W-:Y:S02]  /*3640*/  FFMA.FTZ R93, R120, UR10, -R224 ;  /* 0x0000000a785d7c23 */ /* 0x004fe400080108e0 */
[----:B------:R-:W1:Y:S05]  /*3650*/  SHFL.IDX PT, R120, R11, R233, 0x1f ;  /* 0x00001fe90b787589 */ /* 0x000e6a00000e0000 */
[----:B------:R2:W-:Y:S01]  /*3660*/  MUFU.EX2 R94, R121 ;  /* 0x00000079005e7308 */ /* 0x0005e20000000800 */
[----:B------:R-:W-:-:S07]  /*3670*/  FFMA.FTZ R105, R148, UR10, -R227 ;  /* 0x0000000a94697c23 */ /* 0x000fce00080108e3 */
[----:B------:R-:W-:Y:S01]  /*3680*/  MUFU.EX2 R222, R222 ;  /* 0x000000de00de7308 */ /* 0x000fe20000000800 */
[----:B--2---:R2:W4:Y:S01]  /*3690*/  SHFL.IDX PT, R121, R11, R232, 0x1f ;  /* 0x00001fe80b797589 */ /* 0x00452200000e0000 */
[----:B---3--:R-:W-:-:S03]  /*36a0*/  FFMA.FTZ R98, R132, UR10, -R124 ;  /* 0x0000000a84627c23 */ /* 0x008fc6000801087c */
[----:B------:R-:W3:Y:S03]  /*36b0*/  SHFL.IDX PT, R132, R13, R235, 0x1f ;  /* 0x00001feb0d847589 */ /* 0x000ee600000e0000 */
[----:B------:R-:W-:Y:S01]  /*36c0*/  MUFU.EX2 R22, R22 ;  /* 0x0000001600167308 */ /* 0x000fe20000000800 */
[----:B-1----:R-:W-:Y:S02]  /*36d0*/  FFMA.FTZ R96, R128, UR10, -R120 ;  /* 0x0000000a80607c23 */ /* 0x002fe40008010878 */
[----:B------:R-:W1:Y:S05]  /*36e0*/  SHFL.IDX PT, R128, R13, R8, 0x1f ;  /* 0x00001f080d807589 */ /* 0x000e6a00000e0000 */
[----:B--2---:R2:W-:Y:S08]  /*36f0*/  MUFU.EX2 R11, R99 ;  /* 0x00000063000b7308 */ /* 0x0045f00000000800 */
[----:B------:R-:W-:Y:S01]  /*3700*/  MUFU.EX2 R23, R23 ;  /* 0x0000001700177308 */ /* 0x000fe20000000800 */
[----:B----4-:R-:W-:Y:S01]  /*3710*/  FFMA.FTZ R97, R129, UR10, -R121 ;  /* 0x0000000a81617c23 */ /* 0x010fe20008010879 */
[----:B--2---:R-:W-:Y:S01]  /*3720*/  FFMA.FTZ R99, R133, UR10, -R125 ;  /* 0x0000000a85637c23 */ /* 0x004fe2000801087d */
[----:B------:R-:W2:Y:S01]  /*3730*/  SHFL.IDX PT, R129, R13, R237, 0x1f ;  /* 0x00001fed0d817589 */ /* 0x000ea200000e0000 */
[----:B---3--:R-:W-:-:S03]  /*3740*/  FFMA.FTZ R102, R140, UR10, -R132 ;  /* 0x0000000a8c667c23 */ /* 0x008fc60008010884 */
[----:B------:R-:W-:Y:S01]  /*3750*/  SHFL.IDX PT, R133, R13, R233, 0x1f ;  /* 0x00001fe90d857589 */ /* 0x000fe200000e0000 */
[----:B------:R-:W-:Y:S03]  /*3760*/  MUFU.EX2 R88, R88 ;  /* 0x0000005800587308 */ /* 0x000fe60000000800 */
[----:B------:R-:W-:Y:S01]  /*3770*/  SHFL.IDX PT, R140, R13, R230, 0x1f ;  /* 0x00001fe60d8c7589 */ /* 0x000fe200000e0000 */
[----:B-1----:R-:W-:-:S03]  /*3780*/  FFMA.FTZ R100, R136, UR10, -R128 ;  /* 0x0000000a88647c23 */ /* 0x002fc60008010880 */
[----:B------:R-:W1:Y:S01]  /*3790*/  SHFL.IDX PT, R136, R13, R234, 0x1f ;  /* 0x00001fea0d887589 */ /* 0x000e6200000e0000 */
[----:B------:R-:W-:Y:S08]  /*37a0*/  MUFU.EX2 R107, R107 ;  /* 0x0000006b006b7308 */ /* 0x000ff00000000800 */
[----:B------:R-:W-:Y:S01]  /*37b0*/  MUFU.EX2 R110, R110 ;  /* 0x0000006e006e7308 */ /* 0x000fe20000000800 */
[----:B--2---:R-:W-:-:S02]  /*37c0*/  FFMA.FTZ R101, R137, UR10, -R129 ;  /* 0x0000000a89657c23 */ /* 0x004fc40008010881 */
[----:B------:R2:W3:Y:S05]  /*37d0*/  SHFL.IDX PT, R137, R13, R232, 0x1f ;  /* 0x00001fe80d897589 */ /* 0x0004ea00000e0000 */
[----:B------:R-:W-:Y:S08]  /*37e0*/  MUFU.EX2 R14, R14 ;  /* 0x0000000e000e7308 */ /* 0x000ff00000000800 */
[----:B--2---:R1:W-:Y:S01]  /*37f0*/  MUFU.EX2 R13, R102 ;  /* 0x00000066000d7308 */ /* 0x0043e20000000800 */
[----:B------:R-:W-:-:S02]  /*3800*/  WARPGROUP.DEPBAR.LE gsb0, 0x0 ;  /* 0x00008000000079c5 */ /* 0x000fc40000010000 */
[----:B-1----:R-:W-:Y:S01]  /*3810*/  FFMA.FTZ R102, R141, UR10, -R136 ;  /* 0x0000000a8d667c23 */ /* 0x002fe20008010888 */
[----:B------:R-:W-:Y:S01]  /*3820*/  WARPGROUP.ARRIVE ;  /* 0x00000000000079c5 */ /* 0x000fe20000000000 */
[----:B------:R-:W2:Y:S01]  /*3830*/  LDL R141, [R1+0x28] ;  /* 0x00002800018d7983 */ /* 0x000ea20000100800 */
[----:B------:R-:W-:Y:S01]  /*3840*/  FFMA.FTZ R118, R118, UR10, -R108 ;  /* 0x0000000a76767c23 */ /* 0x000fe2000801086c */
[----:B------:R-:W-:Y:S01]  /*3850*/  FFMA.FTZ R135, R135, UR10, -R125 ;  /* 0x0000000a87877c23 */ /* 0x000fe2000801087d */
[----:B------:R-:W-:Y:S01]  /*3860*/  FFMA.FTZ R123, R123, UR10, -R116 ;  /* 0x0000000a7b7b7c23 */ /* 0x000fe20008010874 */
[----:B------:R-:W-:Y:S01]  /*3870*/  FFMA.FTZ R131, R131, UR10, -R121 ;  /* 0x0000000a83837c23 */ /* 0x000fe20008010879 */
[----:B------:R-:W-:Y:S01]  /*3880*/  HGMMA.64x128x16.F32 R24, gdesc[UR4], R24, gsb0 ;  /* 0x01e00000041879f0 */ /* 0x000fe20008000818 */
[----:B------:R-:W-:Y:S01]  /*3890*/  R2UR UR4, R15 ;  /* 0x000000000f0472ca */ /* 0x000fe200000e0000 */
[----:B------:R-:W-:Y:S01]  /*38a0*/  FFMA.FTZ R134, R134, UR10, -R124 ;  /* 0x0000000a86867c23 */ /* 0x000fe2000801087c */
[----:B------:R-:W-:Y:S01]  /*38b0*/  FSEL R108, R147, -INF , !P5 ;  /* 0xff800000936c7808 */ /* 0x000fe20006800000 */
[----:B------:R-:W-:Y:S01]  /*38c0*/  FFMA.FTZ R130, R130, UR10, -R120 ;  /* 0x0000000a82827c23 */ /* 0x000fe20008010878 */
[----:B------:R-:W-:Y:S01]  /*38d0*/  FSEL R15, R142, -INF , !P2 ;  /* 0xff8000008e0f7808 */ /* 0x000fe20005000000 */
[--C-:B---3--:R-:W-:Y:S01]  /*38e0*/  FFMA.FTZ R104, R145, UR10, -R137.reuse ;  /* 0x0000000a91687c23 */ /* 0x108fe20008010889 */
[----:B------:R-:W1:Y:S01]  /*38f0*/  MUFU.EX2 R97, R97 ;  /* 0x0000006100617308 */ /* 0x000e620000000800 */
[----:B------:R-:W-:-:S02]  /*3900*/  FFMA.FTZ R137, R108, UR10, -R137 ;  /* 0x0000000a6c897c23 */ /* 0x000fc40008010889 */
[----:B------:R-:W-:Y:S01]  /*3910*/  FFMA.FTZ R132, R15, UR10, -R132 ;  /* 0x0000000a0f847c23 */ /* 0x000fe20008010884 */
[----:B------:R-:W-:Y:S01]  /*3920*/  FFMA.FTZ R126, R126, UR10, -R225 ;  /* 0x0000000a7e7e7c23 */ /* 0x000fe200080108e1 */
[----:B------:R-:W-:-:S03]  /*3930*/  FFMA.FTZ R127, R127, UR10, -R226 ;  /* 0x0000000a7f7f7c23 */ /* 0x000fc600080108e2 */
[----:B------:R-:W3:Y:S01]  /*3940*/  MUFU.EX2 R130, R130 ;  /* 0x0000008200827308 */ /* 0x000ee20000000800 */
[----:B------:R-:W-:-:S07]  /*3950*/  FFMA.FTZ R138, R138, UR10, -R128 ;  /* 0x0000000a8a8a7c23 */ /* 0x000fce0008010880 */
[----:B------:R-:W4:Y:S08]  /*3960*/  MUFU.EX2 R18, R18 ;  /* 0x0000001200127308 */ /* 0x000f300000000800 */
[----:B------:R-:W5:Y:S08]  /*3970*/  MUFU.EX2 R98, R98 ;  /* 0x0000006200627308 */ /* 0x000f700000000800 */
        /* <DEDUP_REMOVED lines=14> */
[----:B------:R-:W-:Y:S01]  /*3a60*/  MUFU.EX2 R93, R93 ;  /* 0x0000005d005d7308 */ /* 0x000fe20000000800 */
[----:B------:R-:W-:-:S02]  /*3a70*/  WARPGROUP.DEPBAR.LE gsb0, 0x0 ;  /* 0x00008000000079c5 */ /* 0x000fc40000010000 */
[----:B------:R-:W1:Y:S04]  /*3a80*/  LDS R16, [R16+0x400] ;  /* 0x0004000010107984 */ /* 0x000e680000000800 */
[----:B------:R-:W-:Y:S04]  /*3a90*/  LDS R228, [R228+0x400] ;  /* 0x00040000e4e47984 */ /* 0x000fe80000000800 */
[----:B------:R-:W-:Y:S04]  /*3aa0*/  LDS R12, [R12+0x400] ;  /* 0x000400000c0c7984 */ /* 0x000fe80000000800 */
[----:B------:R-:W-:Y:S04]  /*3ab0*/  LDS R9, [R9+0x400] ;  /* 0x0004000009097984 */ /* 0x000fe80000000800 */
[----:B-1----:R-:W1:Y:S04]  /*3ac0*/  SHFL.IDX PT, R125, R16, R8, 0x1f ;  /* 0x00001f08107d7589 */ /* 0x002e6800000e0000 */
[----:B------:R-:W3:Y:S04]  /*3ad0*/  SHFL.IDX PT, R108, R16, R232, 0x1f ;  /* 0x00001fe8106c7589 */ /* 0x000ee800000e0000 */
[----:B------:R-:W4:Y:S04]  /*3ae0*/  SHFL.IDX PT, R124, R16, R237, 0x1f ;  /* 0x00001fed107c7589 */ /* 0x000f2800000e0000 */
[----:B------:R-:W5:Y:S04]  /*3af0*/  SHFL.IDX PT, R121, R16, R235, 0x1f ;  /* 0x00001feb10797589 */ /* 0x000f6800000e0000 */
[----:B------:R-:W5:Y:S04]  /*3b00*/  SHFL.IDX PT, R116, R16, R233, 0x1f ;  /* 0x00001fe910747589 */ /* 0x000f6800000e0000 */
[----:B------:R-:W5:Y:S04]  /*3b10*/  SHFL.IDX PT, R15, R16, R231, 0x1f ;  /* 0x00001fe7100f7589 */ /* 0x000f6800000e0000 */
[----:B------:R-:W5:Y:S01]  /*3b20*/  SHFL.IDX PT, R120, R16, R234, 0x1f ;  /* 0x00001fea10787589 */ /* 0x000f6200000e0000 */
[--C-:B-1----:R-:W-:Y:S01]  /*3b30*/  FADD.FTZ R24, R24, -R125.reuse ;  /* 0x8000007d18187221 */ /* 0x102fe20000010000 */
[----:B------:R-:W-:-:S02]  /*3b40*/  FADD.FTZ R26, R26, -R125 ;  /* 0x8000007d1a1a7221 */ /* 0x000fc40000010000 */
[----:B------:R-:W-:Y:S01]  /*3b50*/  SHFL.IDX PT, R125, R16, R230, 0x1f ;  /* 0x00001fe6107d7589 */ /* 0x000fe200000e0000 */
[----:B---3--:R-:W-:-:S03]  /*3b60*/  FADD.FTZ R33, R33, -R108 ;  /* 0x8000006c21217221 */ /* 0x008fc60000010000 */
[----:B------:R-:W1:Y:S01]  /*3b70*/  SHFL.IDX PT, R16, R228, R232, 0x1f ;  /* 0x00001fe8e4107589 */ /* 0x000e6200000e0000 */
[----:B------:R-:W-:Y:S01]  /*3b80*/  FADD.FTZ R35, R35, -R108 ;  /* 0x8000006c23237221 */ /* 0x000fe20000010000 */
[--C-:B----4-:R-:W-:Y:S01]  /*3b90*/  FADD.FTZ R25, R25, -R124.reuse ;  /* 0x8000007c19197221 */ /* 0x110fe20000010000 */
[----:B------:R-:W-:Y:S01]  /*3ba0*/  FADD.FTZ R27, R27, -R124 ;  /* 0x8000007c1b1b7221 */ /* 0x000fe20000010000 */
[--C-:B-----5:R-:W-:Y:S01]  /*3bb0*/  FADD.FTZ R28, R28, -R121.reuse ;  /* 0x800000791c1c7221 */ /* 0x120fe20000010000 */
[----:B------:R-:W-:Y:S01]  /*3bc0*/  FADD.FTZ R30, R30, -R121 ;  /* 0x800000791e1e7221 */ /* 0x000fe20000010000 */
[----:B------:R-:W3:Y:S01]  /*3bd0*/  SHFL.IDX PT, R108, R228, R233, 0x1f ;  /* 0x00001fe9e46c7589 */ /* 0x000ee200000e0000 */
[--C-:B------:R-:W-:Y:S01]  /*3be0*/  FADD.FTZ R32, R32, -R116.reuse ;  /* 0x8000007420207221 */ /* 0x100fe20000010000 */
[----:B------:R-:W-:Y:S02]  /*3bf0*/  FADD.FTZ R34, R34, -R116 ;  /* 0x8000007422227221 */ /* 0x000fe40000010000 */
[----:B------:R-:W4:Y:S01]  /*3c00*/  SHFL.IDX PT, R124, R228, R8, 0x1f ;  /* 0x00001f08e47c7589 */ /* 0x000f2200000e0000 */
        /* <DEDUP_REMOVED lines=11> */
[--C-:B---3--:R-:W-:Y:S01]  /*3cc0*/  FADD.FTZ R48, R48, -R108.reuse ;  /* 0x8000006c30307221 */ /* 0x108fe20000010000 */
[----:B------:R-:W-:Y:S02]  /*3cd0*/  FADD.FTZ R50, R50, -R108 ;  /* 0x8000006c32327221 */ /* 0x000fe40000010000 */
[----:B------:R-:W1:Y:S01]  /*3ce0*/  SHFL.IDX PT, R231, R9, R231, 0x1f ;  /* 0x00001fe709e77589 */ /* 0x000e6200000e0000 */
[--C-:B------:R-:W-:Y:S01]  /*3cf0*/  FADD.FTZ R37, R37, -R125.reuse ;  /* 0x8000007d25257221 */ /* 0x100fe20000010000 */
[----:B------:R-:W-:Y:S01]  /*3d00*/  FADD.FTZ R39, R39, -R125 ;  /* 0x8000007d27277221 */ /* 0x000fe20000010000 */
[--C-:B----4-:R-:W-:Y:S01]  /*3d10*/  FADD.FTZ R40, R40, -R124.reuse ;  /* 0x8000007c28287221 */ /* 0x110fe20000010000 */
[----:B------:R-:W-:Y:S01]  /*3d20*/  FADD.FTZ R42, R42, -R124 ;  /* 0x8000007c2a2a7221 */ /* 0x000fe20000010000 */
[--C-:B-----5:R-:W-:Y:S01]  /*3d30*/  FADD.FTZ R44, R44, -R121.reuse ;  /* 0x800000792c2c7221 */ /* 0x120fe20000010000 */
[----:B------:R-:W-:Y:S01]  /*3d40*/  FADD.FTZ R46, R46, -R121 ;  /* 0x800000792e2e7221 */ /* 0x000fe20000010000 */
[----:B------:R-:W3:Y:S01]  /*3d50*/  SHFL.IDX PT, R108, R12, R232, 0x1f ;  /* 0x00001fe80c6c7589 */ /* 0x000ee200000e0000 */
        /* <DEDUP_REMOVED lines=8> */
[----:B------:R-:W4:Y:S04]  /*3de0*/  SHFL.IDX PT, R116, R12, R233, 0x1f ;  /* 0x00001fe90c747589 */ /* 0x000f2800000e0000 */
[----:B------:R-:W5:Y:S01]  /*3df0*/  SHFL.IDX PT, R12, R12, R230, 0x1f ;  /* 0x00001fe60c0c7589 */ /* 0x000f6200000e0000 */
[--C-:B------:R-:W-:Y:S01]  /*3e00*/  FADD.FTZ R41, R41, -R120.reuse ;  /* 0x8000007829297221 */ /* 0x100fe20000010000 */
[----:B------:R-:W-:-:S02]  /*3e10*/  FADD.FTZ R43, R43, -R120 ;  /* 0x800000782b2b7221 */ /* 0x000fc40000010000 */
[----:B------:R-:W-:Y:S04]  /*3e20*/  SHFL.IDX PT, R237, R9, R237, 0x1f ;  /* 0x00001fed09ed7589 */ /* 0x000fe800000e0000 */
[----:B------:R-:W2:Y:S01]  /*3e30*/  SHFL.IDX PT, R120, R9, R8, 0x1f ;  /* 0x00001f0809787589 */ /* 0x000ea200000e0000 */
[----:B------:R-:W5:Y:S01]  /*3e40*/  MUFU.EX2 R126, R126 ;  /* 0x0000007e007e7308 */ /* 0x000f620000000800 */
[----:B-1----:R-:W-:Y:S01]  /*3e50*/  FADD.FTZ R128, R84, -R231 ;  /* 0x800000e754807221 */ /* 0x002fe20000010000 */
[----:B------:R-:W-:Y:S01]  /*3e60*/  FMUL.FTZ R84, R216, R24 ;  /* 0x00000018d8547220 */ /* 0x000fe20000410000 */
[----:B------:R-:W1:Y:S01]  /*3e70*/  SHFL.IDX PT, R228, R228, R230, 0x1f ;  /* 0x00001fe6e4e47589 */ /* 0x000e6200000e0000 */
[----:B------:R-:W-:-:S04]  /*3e80*/  FMUL.FTZ R25, R219, R25 ;  /* 0x00000019db197220 */ /* 0x000fc80000410000 */
[----:B------:R-:W1:Y:S01]  /*3e90*/  MUFU.EX2 R127, R127 ;  /* 0x0000007f007f7308 */ /* 0x000e620000000800 */
[----:B------:R-:W2:Y:S01]  /*3ea0*/  SHFL.IDX PT, R235, R9, R235, 0x1f ;  /* 0x00001feb09eb7589 */ /* 0x000ea200000e0000 */
[----:B---3--:R-:W-:Y:S01]  /*3eb0*/  FADD.FTZ R65, R65, -R108 ;  /* 0x8000006c41417221 */ /* 0x008fe20000010000 */
[----:B----4-:R-:W-:Y:S02]  /*3ec0*/  FADD.FTZ R66, R66, -R116 ;  /* 0x8000007442427221 */ /* 0x010fe40000010000 */
[----:B------:R-:W3:Y:S04]  /*3ed0*/  SHFL.IDX PT, R234, R9, R234, 0x1f ;  /* 0x00001fea09ea7589 */ /* 0x000ee800000e0000 */
[----:B------:R-:W4:Y:S04]  /*3ee0*/  SHFL.IDX PT, R233, R9, R233, 0x1f ;  /* 0x00001fe909e97589 */ /* 0x000f2800000e0000 */
[----:B------:R-:W4:Y:S04]  /*3ef0*/  SHFL.IDX PT, R232, R9, R232, 0x1f ;  /* 0x00001fe809e87589 */ /* 0x000f2800000e0000 */
[----:B------:R5:W4:Y:S01]  /*3f00*/  SHFL.IDX PT, R230, R9, R230, 0x1f ;  /* 0x00001fe609e67589 */ /* 0x000b2200000e0000 */
        /* <DEDUP_REMOVED lines=16> */
[----:B------:R-:W4:Y:S01]  /*4010*/  MUFU.EX2 R112, R112 ;  /* 0x0000007000707308 */ /* 0x000f220000000800 */
[----:B------:R-:W-:Y:S01]  /*4020*/  FADD.FTZ R62, R62, -R121 ;  /* 0x800000793e3e7221 */ /* 0x000fe20000010000 */
[----:B------:R-:W-:Y:S01]  /*4030*/  FADD.FTZ R15, R63, -R15 ;  /* 0x8000000f3f0f7221 */ /* 0x000fe20000010000 */
[----:B------:R-:W-:Y:S01]  /*4040*/  FFMA.FTZ R227, R150, UR10, -R227 ;  /* 0x0000000a96e37c23 */ /* 0x000fe200080108e3 */
[----:B------:R-:W-:-:S04]  /*4050*/  FFMA.FTZ R140, R151, UR10, -R140 ;  /* 0x0000000a978c7c23 */ /* 0x000fc8000801088c */
[----:B------:R-:W4:Y:S01]  /*4060*/  MUFU.EX2 R113, R113 ;  /* 0x0000007100717308 */ /* 0x000f220000000800 */
[----:B------:R-:W-:Y:S01]  /*4070*/  FADD.FTZ R231, R86, -R231 ;  /* 0x800000e756e77221 */ /* 0x000fe20000010000 */
[----:B------:R-:W-:Y:S01]  /*4080*/  F2FP.F16.F32.PACK_AB R86, R29, R28 ;  /* 0x0000001c1d56723e */ /* 0x000fe200000000ff */
[----:B------:R-:W-:-:S05]  /*4090*/  FMUL.FTZ R60, R95, R60 ;  /* 0x0000003c5f3c7220 */ /* 0x000fca0000410000 */
[----:B------:R-:W4:Y:S01]  /*40a0*/  MUFU.EX2 R122, R122 ;  /* 0x0000007a007a7308 */ /* 0x000f220000000800 */
[----:B------:R-:W-:Y:S01]  /*40b0*/  FMUL.FTZ R61, R11, R61 ;  /* 0x0000003d0b3d7220 */ /* 0x000fe20000410000 */
[----:B------:R-:W-:Y:S01]  /*40c0*/  FMUL.FTZ R62, R126, R62 ;  /* 0x0000003e7e3e7220 */ /* 0x000fe20000410000 */
[----:B-1----:R-:W-:-:S05]  /*40d0*/  FMUL.FTZ R15, R127, R15 ;  /* 0x0000000f7f0f7220 */ /* 0x002fca0000410000 */
[----:B------:R-:W1:Y:S01]  /*40e0*/  MUFU.EX2 R123, R123 ;  /* 0x0000007b007b7308 */ /* 0x000e620000000800 */
[----:B------:R-:W-:Y:S01]  /*40f0*/  F2FP.F16.F32.PACK_AB R66, R66, R9 ;  /* 0x000000094242723e */ /* 0x000fe200000000ff */
[----:B------:R-:W-:-:S06]  /*4100*/  FADD.FTZ R67, R67, -R108 ;  /* 0x8000006c43437221 */ /* 0x000fcc0000010000 */
[----:B------:R-:W1:Y:S01]  /*4110*/  MUFU.EX2 R117, R117 ;  /* 0x0000007500757308 */ /* 0x000e620000000800 */
[----:B--2---:R-:W-:Y:S01]  /*4120*/  FADD.FTZ R63, R72, -R120 ;  /* 0x80000078483f7221 */ /* 0x004fe20000010000 */
[----:B------:R-:W-:-:S06]  /*4130*/  FADD.FTZ R108, R73, -R237 ;  /* 0x800000ed496c7221 */ /* 0x000fcc0000010000 */
[----:B------:R-:W2:Y:S01]  /*4140*/  MUFU.EX2 R111, R111 ;  /* 0x0000006f006f7308 */ /* 0x000ea20000000800 */
[----:B------:R-:W-:-:S07]  /*4150*/  FADD.FTZ R12, R71, -R12 ;  /* 0x8000000c470c7221 */ /* 0x000fce0000010000 */
[----:B------:R-:W2:Y:S08]  /*4160*/  MUFU.EX2 R114, R114 ;  /* 0x0000007200727308 */ /* 0x000eb00000000800 */
[----:B------:R-:W2:Y:S08]  /*4170*/  MUFU.EX2 R115, R115 ;  /* 0x0000007300737308 */ /* 0x000eb00000000800 */
[----:B------:R-:W2:Y:S08]  /*4180*/  MUFU.EX2 R118, R118 ;  /* 0x0000007600767308 */ /* 0x000eb00000000800 */
[----:B------:R-:W2:Y:S01]  /*4190*/  MUFU.EX2 R119, R119 ;  /* 0x0000007700777308 */ /* 0x000ea20000000800 */
[----:B------:R-:W-:-:S07]  /*41a0*/  F2FP.F16.F32.PACK_AB R70, R61, R60 ;  /* 0x0000003c3d46723e */ /* 0x000fce00000000ff */
[----:B------:R-:W2:Y:S01]  /*41b0*/  MUFU.EX2 R131, R131 ;  /* 0x0000008300837308 */ /* 0x000ea20000000800 */
[----:B------:R-:W-:-:S07]  /*41c0*/  F2FP.F16.F32.PACK_AB R71, R15, R62 ;  /* 0x0000003e0f47723e */ /* 0x000fce00000000ff */
[----:B------:R-:W2:Y:S01]  /*41d0*/  MUFU.EX2 R134, R134 ;  /* 0x0000008600867308 */ /* 0x000ea20000000800 */
[----:B------:R-:W-:-:S07]  /*41e0*/  FMUL.FTZ R60, R100, R63 ;  /* 0x0000003f643c7220 */ /* 0x000fce0000410000 */
[----:B------:R-:W2:Y:S01]  /*41f0*/  MUFU.EX2 R135, R135 ;  /* 0x0000008700877308 */ /* 0x000ea20000000800 */
[----:B------:R-:W-:-:S07]  /*4200*/  FMUL.FTZ R15, R101, R108 ;  /* 0x0000006c650f7220 */ /* 0x000fce0000410000 */
[----:B------:R-:W-:Y:S01]  /*4210*/  MUFU.EX2 R102, R102 ;  /* 0x0000006600667308 */ /* 0x000fe20000000800 */
[----:B------:R-:W-:-:S07]  /*4220*/  FADD.FTZ R64, R64, -R116 ;  /* 0x8000007440407221 */ /* 0x000fce0000010000 */
[----:B------:R-:W2:Y:S08]  /*4230*/  MUFU.EX2 R138, R138 ;  /* 0x0000008a008a7308 */ /* 0x000eb00000000800 */
[----:B------:R-:W2:Y:S08]  /*4240*/  MUFU.EX2 R139, R139 ;  /* 0x0000008b008b7308 */ /* 0x000eb00000000800 */
[----:B------:R-:W2:Y:S08]  /*4250*/  MUFU.EX2 R132, R132 ;  /* 0x0000008400847308 */ /* 0x000eb00000000800 */
[----:B------:R-:W2:Y:S01]  /*4260*/  MUFU.EX2 R136, R136 ;  /* 0x0000008800887308 */ /* 0x000ea20000000800 */
[----:B------:R-:W-:-:S07]  /*4270*/  FADD.FTZ R56, R56, -R124 ;  /* 0x8000007c38387221 */ /* 0x000fce0000010000 */
[----:B------:R-:W2:Y:S01]  /*4280*/  MUFU.EX2 R103, R103 ;  /* 0x0000006700677308 */ /* 0x000ea20000000800 */
[----:B------:R-:W-:-:S07]  /*4290*/  FADD.FTZ R58, R58, -R124 ;  /* 0x8000007c3a3a7221 */ /* 0x000fce0000010000 */
[----:B------:R-:W-:Y:S01]  /*42a0*/  MUFU.EX2 R104, R104 ;  /* 0x0000006800687308 */ /* 0x000fe20000000800 */
[----:B------:R-:W-:-:S07]  /*42b0*/  FADD.FTZ R57, R57, -R125 ;  /* 0x8000007d39397221 */ /* 0x000fce0000010000 */
[----:B------:R-:W-:Y:S01]  /*42c0*/  MUFU.EX2 R105, R105 ;  /* 0x0000006900697308 */ /* 0x000fe20000000800 */
[----:B------:R-:W-:-:S07]  /*42d0*/  FADD.FTZ R59, R59, -R125 ;  /* 0x8000007d3b3b7221 */ /* 0x000fce0000010000 */
[----:B------:R-:W-:Y:S08]  /*42e0*/  MUFU.EX2 R106, R106 ;  /* 0x0000006a006a7308 */ /* 0x000ff00000000800 */
[----:B------:R-:W2:Y:S08]  /*42f0*/  MUFU.EX2 R133, R133 ;  /* 0x0000008500857308 */ /* 0x000eb00000000800 */
[----:B------:R-:W2:Y:S08]  /*4300*/  MUFU.EX2 R137, R137 ;  /* 0x0000008900897308 */ /* 0x000eb00000000800 */
[----:B------:R-:W2:Y:S08]  /*4310*/  MUFU.EX2 R28, R227 ;  /* 0x000000e3001c7308 */ /* 0x000eb00000000800 */
[----:B------:R-:W2:Y:S01]  /*4320*/  MUFU.EX2 R9, R140 ;  /* 0x0000008c00097308 */ /* 0x000ea20000000800 */
[----:B------:R-:W-:Y:S01]  /*4330*/  FMUL.FTZ R26, R217, R26 ;  /* 0x0000001ad91a7220 */ /* 0x000fe20000410000 */
[----:B------:R-:W-:Y:S01]  /*4340*/  FMUL.FTZ R27, R218, R27 ;  /* 0x0000001bda1b7220 */ /* 0x000fe20000410000 */
[--C-:B------:R-:W-:Y:S01]  /*4350*/  FADD.FTZ R53, R53, -R228.reuse ;  /* 0x800000e435357221 */ /* 0x100fe20000010000 */
[----:B------:R-:W-:Y:S01]  /*4360*/  FADD.FTZ R55, R55, -R228 ;  /* 0x800000e437377221 */ /* 0x000fe20000010000 */
[----:B------:R-:W-:Y:S01]  /*4370*/  FMUL.FTZ R30, R220, R30 ;  /* 0x0000001edc1e7220 */ /* 0x000fe20000410000 */
[----:B------:R-:W-:Y:S01]  /*4380*/  FMUL.FTZ R31, R221, R31 ;  /* 0x0000001fdd1f7220 */ /* 0x000fe20000410000 */
[----:B------:R-:W-:Y:S01]  /*4390*/  FMUL.FTZ R64, R96, R64 ;  /* 0x0000004060407220 */ /* 0x000fe20000410000 */
[----:B------:R-:W-:Y:S01]  /*43a0*/  F2FP.F16.F32.PACK_AB R60, R15, R60 ;  /* 0x0000003c0f3c723e */ /* 0x000fe200000000ff */
[----:B------:R-:W-:Y:S01]  /*43b0*/  FADD.FTZ R116, R76, -R235 ;  /* 0x800000eb4c747221 */ /* 0x000fe20000010000 */
[----:B---3--:R-:W-:Y:S01]  /*43c0*/  FADD.FTZ R124, R77, -R234 ;  /* 0x800000ea4d7c7221 */ /* 0x008fe20000010000 */
[----:B------:R-:W-:Y:S01]  /*43d0*/  FMUL.FTZ R32, R10, R32 ;  /* 0x000000200a207220 */ /* 0x000fe20000410000 */
[----:B------:R-:W-:Y:S01]  /*43e0*/  FMUL.FTZ R33, R19, R33 ;  /* 0x0000002113217220 */ /* 0x000fe20000410000 */
[----:B------:R-:W-:Y:S01]  /*43f0*/  FMUL.FTZ R34, R222, R34 ;  /* 0x00000022de227220 */ /* 0x000fe20000410000 */
[----:B-----5:R-:W-:Y:S01]  /*4400*/  FMUL.FTZ R35, R109, R35 ;  /* 0x000000236d237220 */ /* 0x020fe20000410000 */
[----:B------:R-:W-:Y:S01]  /*4410*/  FMUL.FTZ R36, R20, R36 ;  /* 0x0000002414247220 */ /* 0x000fe20000410000 */
[----:B------:R-:W-:Y:S01]  /*4420*/  FMUL.FTZ R37, R21, R37 ;  /* 0x0000002515257220 */ /* 0x000fe20000410000 */
[----:B----4-:R-:W-:Y:S01]  /*4430*/  FMUL.FTZ R38, R112, R38 ;  /* 0x0000002670267220 */ /* 0x010fe20000410000 */
[----:B------:R-:W-:Y:S01]  /*4440*/  FMUL.FTZ R39, R113, R39 ;  /* 0x0000002771277220 */ /* 0x000fe20000410000 */
[----:B------:R-:W-:Y:S01]  /*4450*/  FMUL.FTZ R56, R93, R56 ;  /* 0x000000385d387220 */ /* 0x000fe20000410000 */
[----:B------:R-:W-:Y:S01]  /*4460*/  FMUL.FTZ R57, R94, R57 ;  /* 0x000000395e397220 */ /* 0x000fe20000410000 */
[----:B------:R-:W-:Y:S01]  /*4470*/  FMUL.FTZ R58, R122, R58 ;  /* 0x0000003a7a3a7220 */ /* 0x000fe20000410000 */
[----:B-1----:R-:W-:Y:S01]  /*4480*/  FMUL.FTZ R59, R123, R59 ;  /* 0x0000003b7b3b7220 */ /* 0x002fe20000410000 */
        /* <DEDUP_REMOVED lines=15> */
[----:B--2---:R-:W-:Y:S01]  /*4580*/  FMUL.FTZ R47, R111, R47 ;  /* 0x0000002f6f2f7220 */ /* 0x004fe20000410000 */
        /* <DEDUP_REMOVED lines=207> */
.L_x_3376:
        /* <DEDUP_REMOVED lines=68> */
.L_x_3377:
        /* <DEDUP_REMOVED lines=12> */
.L_x_3367:
        /* <DEDUP_REMOVED lines=116> */
.L_x_3390:
[----:B------:R-:W-:-:S05]  /*5ec0*/  IMAD.U32 R7, RZ, RZ, UR36 ;  /* 0x00000024ff077e24 */ /* 0x000fca000f8e00ff */
[----:B------:R-:W-:-:S04]  /*5ed0*/  LOP3.LUT R7, R7, 0x1, RZ, 0xfc, !PT ;  /* 0x0000000107077812 */ /* 0x000fc800078efcff */
[----:B------:R-:W-:-:S13]  /*5ee0*/  ISETP.NE.AND P0, PT, R7, 0x3, PT ;  /* 0x000000030700780c */ /* 0x000fda0003f05270 */
[----:B--2---:R-:W-:Y:S05]  /*5ef0*/  @!P0 BRA `(.L_x_3380) ;  /* 0x0000000000048947 */ /* 0x004fea0003800000 */
[----:B------:R-:W-:Y:S01]  /*5f00*/  BPT.TRAP 0x1 ;  /* 0x000000040000795c */ /* 0x000fe20000300000 */
.L_x_3380:
[----:B------:R-:W-:Y:S01]  /*5f10*/  IMAD R7, R0, 0x8, R236 ;  /* 0x0000000800077824 */ /* 0x000fe200078e02ec */
[----:B------:R-:W-:-:S04]  /*5f20*/  SHF.L.U32 R18, R4, 0x1f, RZ ;  /* 0x0000001f04127819 */ /* 0x000fc800000006ff */
[----:B------:R1:W2:Y:S01]  /*5f30*/  SYNCS.PHASECHK.TRANS64.TRYWAIT P1, [R7+URZ+0x30c10], R18 ;  /* 0x030c1012070075a7 */ /* 0x0002a2000802017f */
[----:B------:R-:W-:Y:S05]  /*5f40*/  @!P0 BRA `(.L_x_3381) ;  /* 0x0000000000048947 */ /* 0x000fea0003800000 */
[----:B------:R-:W-:Y:S01]  /*5f50*/  BPT.TRAP 0x1 ;  /* 0x000000040000795c */ /* 0x000fe20000300000 */
.L_x_3381:
[----:B---3--:R-:W-:-:S05]  /*5f60*/  VIADD R8, R236, 0x10000 ;  /* 0x00010000ec087836 */ /* 0x008fca0000000000 */
[----:B------:R-:W-:-:S04]  /*5f70*/  SHF.R.U32.HI R8, RZ, 0x4, R8 ;  /* 0x00000004ff087819 */ /* 0x000fc80000011608 */
[----:B------:R-:W-:-:S04]  /*5f80*/  LOP3.LUT R8, R8, 0x3fff, RZ, 0xc0, !PT ;  /* 0x00003fff08087812 */ /* 0x000fc800078ec0ff */
[----:B------:R-:W-:Y:S01]  /*5f90*/  LOP3.LUT R9, R8, 0x10000, RZ, 0xfc, !PT ;  /* 0x0001000008097812 */ /* 0x000fe200078efcff */
[----:B--2---:R-:W-:Y:S06]  /*5fa0*/  @P1 BRA `(.L_x_3382) ;  /* 0x0000000000081947 */ /* 0x004fec0003800000 */
[----:B------:R-:W2:Y:S02]  /*5fb0*/  SYNCS.PHASECHK.TRANS64.TRYWAIT P1, [R7+URZ+0x30c10], R18 ;  /* 0x030c1012070075a7 */ /* 0x000ea4000802017f */
[----:B--2---:R-:W-:Y:S05]  /*5fc0*/  @!P1 BRA `(.L_x_3383) ;  /* 0x0000007800109947 */ /* 0x004fea0003800000 */
.L_x_3382:
        /* <DEDUP_REMOVED lines=63> */
.L_x_3384:
[----:B------:R1:W1:Y:S01]  /*63c0*/  SYNCS.PHASECHK.TRANS64.TRYWAIT P1, [R7+URZ+0x30c30], R18 ;  /* 0x030c3012070075a7 */ /* 0x000262000802017f */
[----:B------:R-:W-:Y:S05]  /*63d0*/  @!P0 BRA `(.L_x_3385) ;  /* 0x0000000000048947 */ /* 0x000fea0003800000 */
[----:B------:R-:W-:Y:S01]  /*63e0*/  BPT.TRAP 0x1 ;  /* 0x000000040000795c */ /* 0x000fe20000300000 */
.L_x_3385:
        /* <DEDUP_REMOVED lines=8> */
.L_x_3386:
        /* <DEDUP_REMOVED lines=8> */
[----:B---3--:R-:W-:Y:S01]  /*64f0*/  SHFL.IDX PT, R18, R231, R5, 0x1f ;  /* 0x00001f05e7127589 */ /* 0x008fe200000e0000 */
[C---:B------:R-:W-:Y:S01]  /*6500*/  VIADD R13, R5.reuse, 0x10 ;  /* 0x00000010050d7836 */ /* 0x040fe20000000000 */
[----:B------:R-:W-:Y:S01]  /*6510*/  ISETP.GT.AND P2, PT, R6, RZ, PT ;  /* 0x000000ff0600720c */ /* 0x000fe20003f44270 */
[C---:B------:R-:W-:Y:S01]  /*6520*/  VIADD R14, R5.reuse, 0x14 ;  /* 0x00000014050e7836 */ /* 0x040fe20000000000 */
[----:B--2---:R-:W-:Y:S01]  /*6530*/  SHFL.IDX PT, R9, R16, R5, 0x1f ;  /* 0x00001f0510097589 */ /* 0x004fe200000e0000 */
[C---:B------:R-:W-:Y:S01]  /*6540*/  VIADD R15, R5.reuse, 0x18 ;  /* 0x00000018050f7836 */ /* 0x040fe20000000000 */
[----:B------:R-:W-:Y:S01]  /*6550*/  FSEL R104, R104, -INF , P2 ;  /* 0xff80000068687808 */ /* 0x000fe20001000000 */
[C---:B------:R-:W-:Y:S01]  /*6560*/  VIADD R19, R5.reuse, 0x4 ;  /* 0x0000000405137836 */ /* 0x040fe20000000000 */
[----:B------:R-:W-:Y:S01]  /*6570*/  HGMMA.64x128x16.F32 R24, gdesc[UR4], RZ, !UPT, gsb0 ;  /* 0x01e00000041879f0 */ /* 0x000fe2000c0008ff */
[----:B------:R-:W-:Y:S01]  /*6580*/  UIADD3 UR4, UR6, 0x2, URZ ;  /* 0x0000000206047890 */ /* 0x000fe2000fffe03f */
[C---:B------:R-:W-:Y:S01]  /*6590*/  VIADD R17, R5.reuse, 0x8 ;  /* 0x0000000805117836 */ /* 0x040fe20000000000 */
[----:B------:R-:W1:Y:S01]  /*65a0*/  SHFL.IDX PT, R12, R16, R12, 0x1f ;  /* 0x00001f0c100c7589 */ /* 0x000e6200000e0000 */
[----:B------:R-:W-:Y:S01]  /*65b0*/  VIADD R20, R5, 0x1c ;  /* 0x0000001c05147836 */ /* 0x000fe20000000000 */
[----:B------:R-:W-:Y:S01]  /*65c0*/  ISETP.GT.AND P1, PT, R6, 0x8, PT ;  /* 0x000000080600780c */ /* 0x000fe20003f24270 */
[----:B------:R-:W-:Y:S01]  /*65d0*/  ULDC UR5, c[0x0][0x744] ;  /* 0x0001d10000057ab9 */ /* 0x000fe20000000800 */
[----:B------:R-:W-:Y:S01]  /*65e0*/  SHFL.IDX PT, R13, R16, R13, 0x1f ;  /* 0x00001f0d100d7589 */ /* 0x000fe200000e0000 */
[----:B------:R-:W-:Y:S01]  /*65f0*/  UMOV UR10, UR4 ;  /* 0x00000004000a7c82 */ /* 0x000fe20008000000 */
[----:B------:R-:W-:Y:S01]  /*6600*/  UIADD3 UR4, UR6, 0x4, URZ ;  /* 0x0000000406047890 */ /* 0x000fe2000fffe03f */
[----:B------:R-:W-:Y:S01]  /*6610*/  FSEL R101, R101, -INF , P2 ;  /* 0xff80000065657808 */ /* 0x000fe20001000000 */
[----:B------:R-:W-:Y:S01]  /*6620*/  SHFL.IDX PT, R14, R16, R14, 0x1f ;  /* 0x00001f0e100e7589 */ /* 0x000fe200000e0000 */
[----:B------:R-:W-:Y:S01]  /*6630*/  FSEL R93, R93, -INF , P2 ;  /* 0xff8000005d5d7808 */ /* 0x000fe20001000000 */
[----:B------:R-:W-:Y:S01]  /*6640*/  UIADD3 UR6, UR6, 0x6, URZ ;  /* 0x0000000606067890 */ /* 0x000fe2000fffe03f */
[----:B------:R-:W-:Y:S01]  /*6650*/  FSEL R230, R92, -INF , P2 ;  /* 0xff8000005ce67808 */ /* 0x000fe20001000000 */
[----:B------:R-:W2:Y:S01]  /*6660*/  SHFL.IDX PT, R15, R16, R15, 0x1f ;  /* 0x00001f0f100f7589 */ /* 0x000ea200000e0000 */
[----:B------:R-:W-:Y:S01]  /*6670*/  FSEL R94, R94, -INF , P1 ;  /* 0xff8000005e5e7808 */ /* 0x000fe20000800000 */
[----:B------:R-:W-:Y:S01]  /*6680*/  IMAD R217, R0, 0x400, R217 ;  /* 0x0000040000d97824 */ /* 0x000fe200078e02d9 */
[----:B------:R-:W-:Y:S01]  /*6690*/  FSEL R103, R103, -INF , P1 ;  /* 0xff80000067677808 */ /* 0x000fe20000800000 */
[----:B------:R-:W3:Y:S01]  /*66a0*/  SHFL.IDX PT, R22, R231, R17, 0x1f ;  /* 0x00001f11e7167589 */ /* 0x000ee200000e0000 */
[----:B------:R-:W-:-:S02]  /*66b0*/  FSEL R106, R106, -INF , P1 ;  /* 0xff8000006a6a7808 */ /* 0x000fc40000800000 */
        /* <DEDUP_REMOVED lines=10> */
[----:B------:R-:W-:Y:S01]  /*6760*/  FSEL R147, R147, -INF , P1 ;  /* 0xff80000093937808 */ /* 0x000fe20000800000 */
[----:B------:R-:W-:Y:S01]  /*6770*/  FFMA.FTZ R12, R95, UR5, -R12 ;  /* 0x000000055f0c7c23 */ /* 0x000fe2000801080c */
[----:B------:R-:W-:Y:S01]  /*6780*/  FSEL R89, R89, -INF , P2 ;  /* 0xff80000059597808 */ /* 0x000fe20001000000 */
[----:B------:R-:W5:Y:S01]  /*6790*/  MUFU.EX2 R9, R9 ;  /* 0x0000000900097308 */ /* 0x000f620000000800 */
[----:B-1----:R-:W-:Y:S01]  /*67a0*/  VIADD R93, R5, 0x1c ;  /* 0x0000001c055d7836 */ /* 0x002fe20000000000 */
[----:B------:R-:W-:Y:S02]  /*67b0*/  FSEL R91, R91, -INF , P1 ;  /* 0xff8000005b5b7808 */ /* 0x000fe40000800000 */
[----:B------:R-:W-:Y:S02]  /*67c0*/  FSEL R100, R100, -INF , P2 ;  /* 0xff80000064647808 */ /* 0x000fe40001000000 */
[----:B------:R-:W-:-:S02]  /*67d0*/  FSEL R113, R113, -INF , P2 ;  /* 0xff80000071717808 */ /* 0x000fc40001000000 */
[----:B------:R-:W-:Y:S01]  /*67e0*/  FSEL R108, R108, -INF , P2 ;  /* 0xff8000006c6c7808 */ /* 0x000fe20001000000 */
[----:B--2---:R-:W-:Y:S01]  /*67f0*/  FFMA.FTZ R100, R100, UR5, -R15 ;  /* 0x0000000564647c23 */ /* 0x004fe2000801080f */
[----:B------:R-:W-:Y:S01]  /*6800*/  FSEL R110, R110, -INF , P1 ;  /* 0xff8000006e6e7808 */ /* 0x000fe20000800000 */
[----:B------:R-:W-:Y:S01]  /*6810*/  MUFU.EX2 R12, R12 ;  /* 0x0000000c000c7308 */ /* 0x000fe20000000800 */
[----:B------:R-:W-:Y:S01]  /*6820*/  FSEL R112, R112, -INF , P2 ;  /* 0xff80000070707808 */ /* 0x000fe20001000000 */
[--C-:B---3--:R-:W-:Y:S01]  /*6830*/  FFMA.FTZ R21, R108, UR5, -R22.reuse ;  /* 0x000000056c157c23 */ /* 0x108fe20008010816 */
[----:B------:R-:W-:Y:S01]  /*6840*/  FSEL R114, R114, -INF , P1 ;  /* 0xff80000072727808 */ /* 0x000fe20000800000 */
[----:B------:R-:W-:Y:S01]  /*6850*/  FFMA.FTZ R22, R110, UR5, -R22 ;  /* 0x000000056e167c23 */ /* 0x000fe20008010816 */
[----:B------:R-:W-:Y:S02]  /*6860*/  FSEL R96, R96, -INF , P2 ;  /* 0xff80000060607808 */ /* 0x000fe40001000000 */
[----:B------:R-:W-:Y:S01]  /*6870*/  FSEL R98, R98, -INF , P1 ;  /* 0xff80000062627808 */ /* 0x000fe20000800000 */
[----:B------:R-:W-:Y:S01]  /*6880*/  MUFU.EX2 R228, R100 ;  /* 0x0000006400e47308 */ /* 0x000fe20000000800 */
[----:B------:R-:W-:Y:S01]  /*6890*/  FSEL R102, R102, -INF , P1 ;  /* 0xff80000066667808 */ /* 0x000fe20000800000 */
[--C-:B------:R-:W-:Y:S01]  /*68a0*/  FFMA.FTZ R96, R96, UR5, -R13.reuse ;  /* 0x0000000560607c23 */ /* 0x100fe2000801080d */
[----:B------:R-:W-:Y:S01]  /*68b0*/  FSEL R109, R109, -INF , P2 ;  /* 0xff8000006d6d7808 */ /* 0x000fe20001000000 */
[----:B------:R-:W-:Y:S01]  /*68c0*/  FFMA.FTZ R13, R98, UR5, -R13 ;  /* 0x00000005620d7c23 */ /* 0x000fe2000801080d */
[----:B------:R-:W-:Y:S01]  /*68d0*/  FSEL R97, R97, -INF , P2 ;  /* 0xff80000061617808 */ /* 0x000fe20001000000 */
[----:B----4-:R-:W1:Y:S01]  /*68e0*/  SHFL.IDX PT, R98, R223, R5, 0x1f ;  /* 0x00001f05df627589 */ /* 0x010e6200000e0000 */
[----:B------:R-:W-:Y:S01]  /*68f0*/  FFMA.FTZ R15, R102, UR5, -R15 ;  /* 0x00000005660f7c23 */ /* 0x000fe2000801080f */
[----:B------:R-:W-:Y:S01]  /*6900*/  FSEL R99, R99, -INF , P1 ;  /* 0xff80000063637808 */ /* 0x000fe20000800000 */
[----:B------:R-:W-:Y:S01]  /*6910*/  MUFU.EX2 R229, R96 ;  /* 0x0000006000e57308 */ /* 0x000fe20000000800 */
[----:B------:R-:W-:Y:S01]  /*6920*/  FSEL R119, R119, -INF , P1 ;  /* 0xff80000077777808 */ /* 0x000fe20000800000 */
[--C-:B------:R-:W-:Y:S01]  /*6930*/  FFMA.FTZ R97, R97, UR5, -R14.reuse ;  /* 0x0000000561617c23 */ /* 0x100fe2000801080e */
[----:B------:R-:W-:Y:S01]  /*6940*/  FSEL R105, R105, -INF , P2 ;  /* 0xff80000069697808 */ /* 0x000fe20001000000 */
[----:B------:R-:W-:Y:S01]  /*6950*/  FFMA.FTZ R14, R99, UR5, -R14 ;  /* 0x00000005630e7c23 */ /* 0x000fe2000801080e */
[----:B------:R-:W-:-:S02]  /*6960*/  FSEL R107, R107, -INF , P1 ;  /* 0xff8000006b6b7808 */ /* 0x000fc40000800000 */
[----:B------:R-:W-:Y:S01]  /*6970*/  FSEL R99, R121, -INF , P2 ;  /* 0xff80000079637808 */ /* 0x000fe20001000000 */
[----:B------:R1:W-:Y:S01]  /*6980*/  MUFU.EX2 R226, R97 ;  /* 0x0000006100e27308 */ /* 0x0003e20000000800 */
[----:B------:R-:W-:Y:S02]  /*6990*/  FSEL R123, R123, -INF , P1 ;  /* 0xff8000007b7b7808 */ /* 0x000fe40000800000 */
[----:B------:R-:W-:Y:S02]  /*69a0*/  FSEL R134, R134, -INF , P1 ;  /* 0xff80000086867808 */ /* 0x000fe40000800000 */
[----:B------:R-:W-:Y:S02]  /*69b0*/  FSEL R120, R120, -INF , P2 ;  /* 0xff80000078787808 */ /* 0x000fe40001000000 */
[----:B------:R-:W-:Y:S01]  /*69c0*/  FSEL R131, R131, -INF , P1 ;  /* 0xff80000083837808 */ /* 0x000fe20000800000 */
[----:B------:R-:W-:Y:S01]  /*69d0*/  MUFU.EX2 R15, R15 ;  /* 0x0000000f000f7308 */ /* 0x000fe20000000800 */
[----:B------:R-:W-:-:S02]  /*69e0*/  FSEL R111, R111, -INF , P1 ;  /* 0xff8000006f6f7808 */ /* 0x000fc40000800000 */
[----:B------:R-:W-:Y:S01]  /*69f0*/  FSEL R126, R126, -INF , P1 ;  /* 0xff8000007e7e7808 */ /* 0x000fe20000800000 */
[----:B-1----:R-:W-:Y:S01]  /*6a00*/  FFMA.FTZ R97, R120, UR5, -R98 ;  /* 0x0000000578617c23 */ /* 0x002fe20008010862 */
[----:B------:R-:W-:Y:S01]  /*6a10*/  FSEL R120, R144, -INF , P2 ;  /* 0xff80000090787808 */ /* 0x000fe20001000000 */
[----:B------:R-:W-:Y:S01]  /*6a20*/  VIADD R144, R5, 0xc ;  /* 0x0000000c05907836 */ /* 0x000fe20000000000 */
[----:B------:R-:W-:Y:S01]  /*6a30*/  FSEL R130, R130, -INF , P1 ;  /* 0xff80000082827808 */ /* 0x000fe20000800000 */
[----:B------:R-:W-:Y:S01]  /*6a40*/  MUFU.EX2 R222, R222 ;  /* 0x000000de00de7308 */ /* 0x000fe20000000800 */
[----:B------:R-:W-:Y:S02]  /*6a50*/  FSEL R135, R135, -INF , P1 ;  /* 0xff80000087877808 */ /* 0x000fe40000800000 */
[----:B------:R-:W1:Y:S01]  /*6a60*/  SHFL.IDX PT, R121, R218, R144, 0x1f ;  /* 0x00001f90da797589 */ /* 0x000e6200000e0000 */
[----:B------:R-:W-:Y:S02]  /*6a70*/  FSEL R142, R142, -INF , P1 ;  /* 0xff8000008e8e7808 */ /* 0x000fe40000800000 */
[----:B------:R-:W-:-:S02]  /*6a80*/  FSEL R139, R139, -INF , P1 ;  /* 0xff8000008b8b7808 */ /* 0x000fc40000800000 */
        /* <DEDUP_REMOVED lines=9> */
[----:B------:R-:W-:-:S05]  /*6b20*/  FSEL R150, R150, -INF , P1 ;  /* 0xff80000096967808 */ /* 0x000fca0000800000 */
[----:B------:R-:W-:Y:S01]  /*6b30*/  MUFU.EX2 R97, R97 ;  /* 0x0000006100617308 */ /* 0x000fe20000000800 */
[--C-:B-1----:R-:W-:Y:S01]  /*6b40*/  FFMA.FTZ R122, R122, UR5, -R121.reuse ;  /* 0x000000057a7a7c23 */ /* 0x102fe20008010879 */
[----:B------:R-:W-:-:S06]  /*6b50*/  FFMA.FTZ R121, R143, UR5, -R121 ;  /* 0x000000058f797c23 */ /* 0x000fcc0008010879 */
[----:B------:R-:W-:Y:S08]  /*6b60*/  MUFU.EX2 R98, R98 ;  /* 0x0000006200627308 */ /* 0x000ff00000000800 */
[----:B------:R-:W-:Y:S01]  /*6b70*/  MUFU.EX2 R21, R21 ;  /* 0x0000001500157308 */ /* 0x000fe20000000800 */
[----:B------:R-:W-:Y:S02]  /*6b80*/  WARPGROUP.DEPBAR.LE gsb0, 0x0 ;  /* 0x00008000000079c5 */ /* 0x000fe40000010000 */
[----:B------:R-:W-:-:S05]  /*6b90*/  WARPGROUP.ARRIVE ;  /* 0x00000000000079c5 */ /* 0x000fca0000000000 */
[----:B------:R-:W-:Y:S01]  /*6ba0*/  MUFU.EX2 R22, R22 ;  /* 0x0000001600167308 */ /* 0x000fe20000000800 */
[----:B-----5:R-:W-:Y:S02]  /*6bb0*/  R2UR UR8, R10 ;  /* 0x000000000a0872ca */ /* 0x020fe400000e0000 */
[----:B------:R-:W-:Y:S01]  /*6bc0*/  R2UR UR9, R11 ;  /* 0x000000000b0972ca */ /* 0x000fe200000e0000 */
[----:B------:R-:W1:Y:S04]  /*6bd0*/  SHFL.IDX PT, R10, R16, R19, 0x1f ;  /* 0x00001f13100a7589 */ /* 0x000e6800000e0000 */
[----:B------:R2:W3:Y:S04]  /*6be0*/  SHFL.IDX PT, R11, R16, R17, 0x1f ;  /* 0x00001f11100b7589 */ /* 0x0004e800000e0000 */
[----:B------:R-:W4:Y:S04]  /*6bf0*/  SHFL.IDX PT, R16, R16, R20, 0x1f ;  /* 0x00001f1410107589 */ /* 0x000f2800000e0000 */
[----:B------:R-:W-:Y:S01]  /*6c00*/  HGMMA.64x128x16.F32 R24, gdesc[UR8], R24, gsb0 ;  /* 0x01e00000081879f0 */ /* 0x000fe20008000818 */
[----:B------:R-:W-:Y:S01]  /*6c10*/  R2UR UR8, R234 ;  /* 0x00000000ea0872ca */ /* 0x000fe200000e0000 */
[----:B------:R-:W-:Y:S01]  /*6c20*/  UMOV UR10, UR4 ;  /* 0x00000004000a7c82 */ /* 0x000fe20008000000 */
[----:B------:R-:W-:Y:S01]  /*6c30*/  R2UR UR9, R235 ;  /* 0x00000000eb0972ca */ /* 0x000fe200000e0000 */
[----:B------:R-:W-:Y:S01]  /*6c40*/  UMOV UR11, 0x40000040 ;  /* 0x40000040000b7882 */ /* 0x000fe20000000000 */
[----:B--2---:R-:W-:Y:S01]  /*6c50*/  FFMA.FTZ R17, R104, UR5, -R18 ;  /* 0x0000000568117c23 */ /* 0x004fe20008010812 */
[----:B------:R-:W-:-:S02]  /*6c60*/  VIADD R104, R5, 0x18 ;  /* 0x0000001805687836 */ /* 0x000fc40000000000 */
[----:B------:R-:W-:Y:S01]  /*6c70*/  FFMA.FTZ R18, R106, UR5, -R18 ;  /* 0x000000056a127c23 */ /* 0x000fe20008010812 */
[----:B------:R-:W-:Y:S01]  /*6c80*/  VIADD R106, R5, 0x10 ;  /* 0x00000010056a7836 */ /* 0x000fe20000000000 */
[----:B------:R-:W2:Y:S01]  /*6c90*/  SHFL.IDX PT, R20, R231, R19, 0x1f ;  /* 0x00001f13e7147589 */ /* 0x000ea200000e0000 */
[----:B------:R-:W-:Y:S01]  /*6ca0*/  R2UR UR4, R217 ;  /* 0x00000000d90472ca */ /* 0x000fe200000e0000 */
[----:B------:R-:W-:Y:S01]  /*6cb0*/  MUFU.EX2 R17, R17 ;  /* 0x0000001100117308 */ /* 0x000fe20000000800 */
[--C-:B-1----:R-:W-:Y:S01]  /*6cc0*/  FFMA.FTZ R89, R89, UR5, -R10.reuse ;  /* 0x0000000559597c23 */ /* 0x102fe2000801080a */
[----:B------:R-:W1:Y:S01]  /*6cd0*/  SHFL.IDX PT, R90, R231, R106, 0x1f ;  /* 0x00001f6ae75a7589 */ /* 0x000e6200000e0000 */
[----:B------:R-:W-:Y:S01]  /*6ce0*/  FFMA.FTZ R10, R91, UR5, -R10 ;  /* 0x000000055b0a7c23 */ /* 0x000fe2000801080a */
[--C-:B---3--:R-:W-:Y:S01]  /*6cf0*/  FFMA.FTZ R230, R230, UR5, -R11.reuse ;  /* 0x00000005e6e67c23 */ /* 0x108fe2000801080b */
[----:B------:R-:W-:Y:S01]  /*6d00*/  FFMA.FTZ R11, R94, UR5, -R11 ;  /* 0x000000055e0b7c23 */ /* 0x000fe2000801080b */
[----:B------:R-:W-:Y:S02]  /*6d10*/  SHFL.IDX PT, R110, R223, R104, 0x1f ;  /* 0x00001f68df6e7589 */ /* 0x000fe400000e0000 */
[----:B------:R-:W-:Y:S01]  /*6d20*/  MUFU.EX2 R224, R89 ;  /* 0x0000005900e07308 */ /* 0x000fe20000000800 */
[--C-:B----4-:R-:W-:Y:S01]  /*6d30*/  FFMA.FTZ R101, R101, UR5, -R16.reuse ;  /* 0x0000000565657c23 */ /* 0x110fe20008010810 */
[----:B------:R-:W-:Y:S01]  /*6d40*/  FFMA.FTZ R16, R103, UR5, -R16 ;  /* 0x0000000567107c23 */ /* 0x000fe20008010810 */
[----:B------:R3:W-:Y:S01]  /*6d50*/  SHFL.IDX PT, R94, R231, R104, 0x1f ;  /* 0x00001f68e75e7589 */ /* 0x0007e200000e0000 */
[----:B------:R-:W-:-:S03]  /*6d60*/  VIADD R103, R5, 0xc ;  /* 0x0000000c05677836 */ /* 0x000fc60000000000 */
[----:B------:R-:W4:Y:S01]  /*6d70*/  SHFL.IDX PT, R106, R223, R106, 0x1f ;  /* 0x00001f6adf6a7589 */ /* 0x000f2200000e0000 */
[----:B------:R5:W-:Y:S03]  /*6d80*/  MUFU.EX2 R225, R101 ;  /* 0x0000006500e17308 */ /* 0x000be60000000800 */
[----:B------:R-:W4:Y:S01]  /*6d90*/  SHFL.IDX PT, R88, R231, R103, 0x1f ;  /* 0x00001f67e7587589 */ /* 0x000f2200000e0000 */
[----:B---3--:R-:W-:Y:S01]  /*6da0*/  FSEL R104, R127, -INF , P1 ;  /* 0xff8000007f687808 */ /* 0x008fe20000800000 */
[--C-:B--2---:R-:W-:Y:S02]  /*6db0*/  FFMA.FTZ R19, R105, UR5, -R20.reuse ;  /* 0x0000000569137c23 */ /* 0x104fe40008010814 */
[----:B------:R-:W2:Y:S01]  /*6dc0*/  SHFL.IDX PT, R103, R223, R103, 0x1f ;  /* 0x00001f67df677589 */ /* 0x000ea200000e0000 */
[----:B------:R-:W-:Y:S01]  /*6dd0*/  FFMA.FTZ R20, R107, UR5, -R20 ;  /* 0x000000056b147c23 */ /* 0x000fe20008010814 */
[----:B-----5:R-:W-:-:S02]  /*6de0*/  VIADD R101, R5, 0x14 ;  /* 0x0000001405657836 */ /* 0x020fc40000000000 */
[--C-:B-1----:R-:W-:Y:S01]  /*6df0*/  FFMA.FTZ R89, R112, UR5, -R90.reuse ;  /* 0x0000000570597c23 */ /* 0x102fe2000801085a */
[----:B------:R-:W-:Y:S01]  /*6e00*/  FFMA.FTZ R90, R114, UR5, -R90 ;  /* 0x00000005725a7c23 */ /* 0x000fe2000801085a */
[----:B------:R-:W-:Y:S01]  /*6e10*/  VIADD R114, R5, 0x8 ;  /* 0x0000000805727836 */ /* 0x000fe20000000000 */
[----:B------:R-:W-:Y:S01]  /*6e20*/  FSEL R107, R129, -INF , P2 ;  /* 0xff800000816b7808 */ /* 0x000fe20001000000 */
[----:B------:R-:W1:Y:S01]  /*6e30*/  SHFL.IDX PT, R92, R231, R101, 0x1f ;  /* 0x00001f65e75c7589 */ /* 0x000e6200000e0000 */
[----:B------:R-:W-:Y:S01]  /*6e40*/  FSEL R105, R128, -INF , P2 ;  /* 0xff80000080697808 */ /* 0x000fe20001000000 */
[----:B------:R-:W-:Y:S02]  /*6e50*/  MUFU.EX2 R10, R10 ;  /* 0x0000000a000a7308 */ /* 0x000fe40000000800 */
[----:B------:R3:W5:Y:S04]  /*6e60*/  SHFL.IDX PT, R231, R231, R93, 0x1f ;  /* 0x00001f5de7e77589 */ /* 0x00076800000e0000 */
[----:B------:R2:W5:Y:S01]  /*6e70*/  SHFL.IDX PT, R108, R223, R101, 0x1f ;  /* 0x00001f65df6c7589 */ /* 0x00056200000e0000 */
[--C-:B----4-:R-:W-:Y:S01]  /*6e80*/  FFMA.FTZ R105, R105, UR5, -R106.reuse ;  /* 0x0000000569697c23 */ /* 0x110fe2000801086a */
[----:B------:R-:W-:Y:S01]  /*6e90*/  FFMA.FTZ R106, R130, UR5, -R106 ;  /* 0x00000005826a7c23 */ /* 0x000fe2000801086a */
[----:B------:R-:W-:Y:S01]  /*6ea0*/  FSEL R130, R136, -INF , P2 ;  /* 0xff80000088827808 */ /* 0x000fe20001000000 */
[----:B------:R-:W4:Y:S01]  /*6eb0*/  SHFL.IDX PT, R102, R223, R114, 0x1f ;  /* 0x00001f72df667589 */ /* 0x000f2200000e0000 */
[----:B------:R-:W-:Y:S01]  /*6ec0*/  FFMA.FTZ R23, R109, UR5, -R88 ;  /* 0x000000056d177c23 */ /* 0x000fe20008010858 */
[--C-:B---3--:R-:W-:Y:S01]  /*6ed0*/  FFMA.FTZ R93, R116, UR5, -R94.reuse ;  /* 0x00000005745d7c23 */ /* 0x108fe2000801085e */
[----:B------:R-:W-:Y:S01]  /*6ee0*/  FFMA.FTZ R94, R118, UR5, -R94 ;  /* 0x00000005765e7c23 */ /* 0x000fe2000801085e */
[----:B------:R-:W-:Y:S01]  /*6ef0*/  FSEL R118, R145, -INF , P2 ;  /* 0xff80000091767808 */ /* 0x000fe20001000000 */
[----:B------:R-:W-:Y:S01]  /*6f00*/  VIADD R145, R5, 0x14 ;  /* 0x0000001405917836 */ /* 0x000fe20000000000 */
[----:B------:R-:W-:Y:S01]  /*6f10*/  FSEL R109, R125, -INF , P2 ;  /* 0xff8000007d6d7808 */ /* 0x000fe20001000000 */
[--C-:B--2---:R-:W-:Y:S01]  /*6f20*/  FFMA.FTZ R104, R104, UR5, -R103.reuse ;  /* 0x0000000568687c23 */ /* 0x104fe20008010867 */
[----:B------:R-:W-:Y:S01]  /*6f30*/  FSEL R101, R124, -INF , P2 ;  /* 0xff8000007c657808 */ /* 0x000fe20001000000 */
[----:B------:R-:W-:Y:S01]  /*6f40*/  FFMA.FTZ R88, R111, UR5, -R88 ;  /* 0x000000056f587c23 */ /* 0x000fe20008010858 */
[----:B------:R-:W-:Y:S01]  /*6f50*/  FSEL R116, R148, -INF , P2 ;  /* 0xff80000094747808 */ /* 0x000fe20001000000 */
[----:B------:R-:W-:Y:S01]  /*6f60*/  FFMA.FTZ R109, R109, UR5, -R103 ;  /* 0x000000056d6d7c23 */ /* 0x000fe20008010867 */
[----:B-1----:R-:W-:Y:S01]  /*6f70*/  FFMA.FTZ R91, R113, UR5, -R92 ;  /* 0x00000005715b7c23 */ /* 0x002fe2000801085c */
[----:B------:R-:W-:Y:S01]  /*6f80*/  VIADD R113, R5, 0x4 ;  /* 0x0000000405717836 */ /* 0x000fe20000000000 */
[----:B------:R-:W-:Y:S01]  /*6f90*/  FSEL R111, R133, -INF , P2 ;  /* 0xff800000856f7808 */ /* 0x000fe20001000000 */
[----:B------:R1:W-:Y:S01]  /*6fa0*/  MUFU.EX2 R103, R109 ;  /* 0x0000006d00677308 */ /* 0x0003e20000000800 */
[--C-:B-----5:R-:W-:Y:S01]  /*6fb0*/  FFMA.FTZ R95, R117, UR5, -R231.reuse ;  /* 0x00000005755f7c23 */ /* 0x120fe200080108e7 */
[----:B------:R-:W-:Y:S01]  /*6fc0*/  FFMA.FTZ R96, R119, UR5, -R231 ;  /* 0x0000000577607c23 */ /* 0x000fe200080108e7 */
[----:B------:R-:W2:Y:S01]  /*6fd0*/  SHFL.IDX PT, R117, R218, R145, 0x1f ;  /* 0x00001f91da757589 */ /* 0x000ea200000e0000 */
[----:B------:R-:W-:-:S02]  /*6fe0*/  VIADD R231, R5, 0x1c ;  /* 0x0000001c05e77836 */ /* 0x000fc40000000000 */
[--C-:B------:R-:W-:Y:S01]  /*6ff0*/  FFMA.FTZ R107, R107, UR5, -R108.reuse ;  /* 0x000000056b6b7c23 */ /* 0x100fe2000801086c */
[----:B------:R-:W-:Y:S01]  /*7000*/  FFMA.FTZ R108, R131, UR5, -R108 ;  /* 0x00000005836c7c23 */ /* 0x000fe2000801086c */
[----:B------:R-:W3:Y:S01]  /*7010*/  SHFL.IDX PT, R100, R223, R113, 0x1f ;  /* 0x00001f71df647589 */ /* 0x000ee200000e0000 */
[----:B------:R-:W-:Y:S01]  /*7020*/  VIADD R148, R5, 0x10 ;  /* 0x0000001005947836 */ /* 0x000fe20000000000 */
[----:B-1----:R-:W-:Y:S01]  /*7030*/  FSEL R109, R132, -INF , P2 ;  /* 0xff800000846d7808 */ /* 0x002fe20001000000 */
[--C-:B----4-:R-:W-:Y:S01]  /*7040*/  FFMA.FTZ R101, R101, UR5, -R102.reuse ;  /* 0x0000000565657c23 */ /* 0x110fe20008010866 */
[----:B------:R1:W4:Y:S01]  /*7050*/  SHFL.IDX PT, R112, R223, R231, 0x1f ;  /* 0x00001fe7df707589 */ /* 0x00032200000e0000 */
[----:B------:R-:W-:Y:S01]  /*7060*/  FFMA.FTZ R102, R126, UR5, -R102 ;  /* 0x000000057e667c23 */ /* 0x000fe20008010866 */
[----:B------:R-:W-:Y:S01]  /*7070*/  FSEL R125, R140, -INF , P2 ;  /* 0xff8000008c7d7808 */ /* 0x000fe20001000000 */
[--C-:B------:R-:W-:Y:S01]  /*7080*/  FFMA.FTZ R109, R109, UR5, -R110.reuse ;  /* 0x000000056d6d7c23 */ /* 0x100fe2000801086e */
[----:B------:R-:W-:Y:S01]  /*7090*/  FFMA.FTZ R110, R134, UR5, -R110 ;  /* 0x00000005866e7c23 */ /* 0x000fe2000801086e */
[----:B------:R-:W5:Y:S01]  /*70a0*/  SHFL.IDX PT, R131, R218, R5, 0x1f ;  /* 0x00001f05da837589 */ /* 0x000f6200000e0000 */
[----:B------:R-:W-:Y:S01]  /*70b0*/  FFMA.FTZ R92, R115, UR5, -R92 ;  /* 0x00000005735c7c23 */ /* 0x000fe2000801085c */
[----:B------:R-:W5:Y:S02]  /*70c0*/  MUFU.EX2 R11, R11 ;  /* 0x0000000b000b7308 */ /* 0x000f640000000800 */
[----:B------:R3:W5:Y:S01]  /*70d0*/  SHFL.IDX PT, R134, R218, R113, 0x1f ;  /* 0x00001f71da867589 */ /* 0x00076200000e0000 */
[----:B-1----:R-:W-:-:S03]  /*70e0*/  VIADD R223, R5, 0x18 ;  /* 0x0000001805df7836 */ /* 0x002fc60000000000 */
[----:B------:R-:W1:Y:S02]  /*70f0*/  SHFL.IDX PT, R119, R218, R148, 0x1f ;  /* 0x00001f94da777589 */ /* 0x000e6400000e0000 */
[----:B------:R-:W-:Y:S01]  /*7100*/  MUFU.EX2 R107, R107 ;  /* 0x0000006b006b7308 */ /* 0x000fe20000000800 */
[--C-:B--2---:R-:W-:Y:S01]  /*7110*/  FFMA.FTZ R118, R118, UR5, -R117.reuse ;  /* 0x0000000576767c23 */ /* 0x104fe20008010875 */
[----:B------:R-:W-:Y:S01]  /*7120*/  FFMA.FTZ R117, R147, UR5, -R117 ;  /* 0x0000000593757c23 */ /* 0x000fe20008010875 */
[----:B------:R-:W2:Y:S01]  /*7130*/  SHFL.IDX PT, R115, R218, R223, 0x1f ;  /* 0x00001fdfda737589 */ /* 0x000ea200000e0000 */
[----:B---3--:R-:W-:Y:S01]  /*7140*/  FSEL R113, R151, -INF , P1 ;  /* 0xff80000097717808 */ /* 0x008fe20000800000 */
[--C-:B------:R-:W-:Y:S01]  /*7150*/  FFMA.FTZ R99, R99, UR5, -R100.reuse ;  /* 0x0000000563637c23 */ /* 0x100fe20008010864 */
[----:B------:R-:W-:Y:S01]  /*7160*/  FFMA.FTZ R100, R123, UR5, -R100 ;  /* 0x000000057b647c23 */ /* 0x000fe20008010864 */
[----:B------:R-:W3:Y:S01]  /*7170*/  LDL R147, [R1+0x28] ;  /* 0x0000280001937983 */ /* 0x000ee20000100800 */
[----:B------:R-:W-:-:S02]  /*7180*/  VIADD R151, R5, 0x4 ;  /* 0x0000000405977836 */ /* 0x000fc40000000000 */
[--C-:B----4-:R-:W-:Y:S01]  /*7190*/  FFMA.FTZ R111, R111, UR5, -R112.reuse ;  /* 0x000000056f6f7c23 */ /* 0x110fe20008010870 */
[----:B------:R-:W-:Y:S01]  /*71a0*/  FFMA.FTZ R112, R135, UR5, -R112 ;  /* 0x0000000587707c23 */ /* 0x000fe20008010870 */
[----:B------:R4:W2:Y:S01]  /*71b0*/  SHFL.IDX PT, R123, R218, R114, 0x1f ;  /* 0x00001f72da7b7589 */ /* 0x0008a200000e0000 */
[----:B------:R-:W-:Y:S01]  /*71c0*/  FSEL R135, R137, -INF , P2 ;  /* 0xff80000089877808 */ /* 0x000fe20001000000 */
[----:B------:R-:W3:Y:S01]  /*71d0*/  MUFU.EX2 R16, R16 ;  /* 0x0000001000107308 */ /* 0x000ee20000000800 */
[--C-:B-----5:R-:W-:Y:S01]  /*71e0*/  FFMA.FTZ R130, R130, UR5, -R131.reuse ;  /* 0x0000000582827c23 */ /* 0x120fe20008010883 */
[----:B------:R-:W-:Y:S01]  /*71f0*/  FFMA.FTZ R131, R138, UR5, -R131 ;  /* 0x000000058a837c23 */ /* 0x000fe20008010883 */
[----:B------:R-:W5:Y:S01]  /*7200*/  SHFL.IDX PT, R218, R218, R231, 0x1f ;  /* 0x00001fe7dada7589 */ /* 0x000f6200000e0000 */
[--C-:B------:R-:W-:Y:S01]  /*7210*/  FFMA.FTZ R135, R135, UR5, -R134.reuse ;  /* 0x0000000587877c23 */ /* 0x100fe20008010886 */
[----:B------:R-:W-:Y:S01]  /*7220*/  FFMA.FTZ R134, R139, UR5, -R134 ;  /* 0x000000058b867c23 */ /* 0x000fe20008010886 */
[----:B----4-:R-:W-:Y:S01]  /*7230*/  FSEL R114, R149, -INF , P2 ;  /* 0xff80000095727808 */ /* 0x010fe20001000000 */
[----:B------:R-:W-:Y:S01]  /*7240*/  VIADD R149, R5, 0x8 ;  /* 0x0000000805957836 */ /* 0x000fe20000000000 */
[----:B------:R-:W4:Y:S01]  /*7250*/  MUFU.EX2 R101, R101 ;  /* 0x0000006500657308 */ /* 0x000f220000000800 */
[--C-:B-1----:R-:W-:Y:S01]  /*7260*/  FFMA.FTZ R120, R120, UR5, -R119.reuse ;  /* 0x0000000578787c23 */ /* 0x102fe20008010877 */
[----:B------:R-:W-:Y:S01]  /*7270*/  FFMA.FTZ R119, R146, UR5, -R119 ;  /* 0x0000000592777c23 */ /* 0x000fe20008010877 */
[--C-:B--2---:R-:W-:Y:S01]  /*7280*/  FFMA.FTZ R116, R116, UR5, -R115.reuse ;  /* 0x0000000574747c23 */ /* 0x104fe20008010873 */
[----:B------:R-:W-:-:S04]  /*7290*/  FFMA.FTZ R115, R150, UR5, -R115 ;  /* 0x0000000596737c23 */ /* 0x000fc80008010873 */
[----:B------:R-:W1:Y:S01]  /*72a0*/  MUFU.EX2 R105, R105 ;  /* 0x0000006900697308 */ /* 0x000e620000000800 */
[--C-:B------:R-:W-:Y:S01]  /*72b0*/  FFMA.FTZ R125, R125, UR5, -R123.reuse ;  /* 0x000000057d7d7c23 */ /* 0x100fe2000801087b */
[----:B------:R-:W-:-:S06]  /*72c0*/  FFMA.FTZ R123, R142, UR5, -R123 ;  /* 0x000000058e7b7c23 */ /* 0x000fcc000801087b */
        /* <DEDUP_REMOVED lines=44> */
[----:B------:R-:W5:Y:S04]  /*7590*/  SHFL.IDX PT, R127, R216, R144, 0x1f ;  /* 0x00001f90d87f7589 */ /* 0x000f6800000e0000 */
[----:B------:R-:W3:Y:S04]  /*75a0*/  SHFL.IDX PT, R129, R216, R148, 0x1f ;  /* 0x00001f94d8817589 */ /* 0x000ee800000e0000 */
[----:B------:R-:W-:Y:S01]  /*75b0*/  SHFL.IDX PT, R132, R216, R145, 0x1f ;  /* 0x00001f91d8847589 */ /* 0x000fe200000e0000 */
[--C-:B----4-:R-:W-:Y:S01]  /*75c0*/  FADD.FTZ R24, R24, -R124.reuse ;  /* 0x8000007c18187221 */ /* 0x110fe20000010000 */
[----:B------:R-:W-:-:S02]  /*75d0*/  FADD.FTZ R26, R26, -R124 ;  /* 0x8000007c1a1a7221 */ /* 0x000fc40000010000 */
[----:B------:R-:W4:Y:S01]  /*75e0*/  SHFL.IDX PT, R142, R216, R231, 0x1f ;  /* 0x00001fe7d88e7589 */ /* 0x000f2200000e0000 */
[--C-:B-1----:R-:W-:Y:S01]  /*75f0*/  FADD.FTZ R124, R25, -R126.reuse ;  /* 0x8000007e197c7221 */ /* 0x102fe20000010000 */
[----:B------:R-:W-:Y:S02]  /*7600*/  FADD.FTZ R126, R27, -R126 ;  /* 0x8000007e1b7e7221 */ /* 0x000fe40000010000 */
[----:B------:R-:W1:Y:S01]  /*7610*/  SHFL.IDX PT, R139, R220, R149, 0x1f ;  /* 0x00001f95dc8b7589 */ /* 0x000e6200000e0000 */
[--C-:B--2---:R-:W-:Y:S01]  /*7620*/  FADD.FTZ R128, R28, -R133.reuse ;  /* 0x800000851c807221 */ /* 0x104fe20000010000 */
[----:B------:R-:W-:Y:S01]  /*7630*/  FADD.FTZ R25, R30, -R133 ;  /* 0x800000851e197221 */ /* 0x000fe20000010000 */
[----:B------:R2:W1:Y:S01]  /*7640*/  MUFU.EX2 R28, R130 ;  /* 0x00000082001c7308 */ /* 0x0004620000000800 */
[----:B------:R-:W1:Y:S01]  /*7650*/  SHFL.IDX PT, R138, R220, R148, 0x1f ;  /* 0x00001f94dc8a7589 */ /* 0x000e6200000e0000 */
[----:B-----5:R-:W-:-:S03]  /*7660*/  FADD.FTZ R27, R31, -R127 ;  /* 0x8000007f1f1b7221 */ /* 0x020fc60000010000 */
[----:B------:R-:W5:Y:S03]  /*7670*/  SHFL.IDX PT, R137, R220, R144, 0x1f ;  /* 0x00001f90dc897589 */ /* 0x000f6600000e0000 */
[----:B------:R4:W5:Y:S01]  /*7680*/  MUFU.EX2 R30, R135 ;  /* 0x00000087001e7308 */ /* 0x0009620000000800 */
[----:B--2---:R-:W-:Y:S01]  /*7690*/  FADD.FTZ R130, R29, -R127 ;  /* 0x8000007f1d827221 */ /* 0x004fe20000010000 */
[--C-:B---3--:R-:W-:Y:S01]  /*76a0*/  FADD.FTZ R127, R32, -R129.reuse ;  /* 0x80000081207f7221 */ /* 0x108fe20000010000 */
[----:B------:R-:W2:Y:S01]  /*76b0*/  SHFL.IDX PT, R143, R216, R223, 0x1f ;  /* 0x00001fdfd88f7589 */ /* 0x000ea200000e0000 */
[----:B------:R-:W-:-:S03]  /*76c0*/  FADD.FTZ R129, R34, -R129 ;  /* 0x8000008122817221 */ /* 0x000fc60000010000 */
[----:B------:R-:W3:Y:S01]  /*76d0*/  SHFL.IDX PT, R32, R220, R145, 0x1f ;  /* 0x00001f91dc207589 */ /* 0x000ee200000e0000 */
[----:B------:R5:W3:Y:S01]  /*76e0*/  MUFU.EX2 R29, R131 ;  /* 0x00000083001d7308 */ /* 0x000ae20000000800 */
[--C-:B----4-:R-:W-:Y:S01]  /*76f0*/  FADD.FTZ R37, R37, -R142.reuse ;  /* 0x8000008e25257221 */ /* 0x110fe20000010000 */
[----:B------:R-:W-:Y:S01]  /*7700*/  FADD.FTZ R39, R39, -R142 ;  /* 0x8000008e27277221 */ /* 0x000fe20000010000 */
[----:B------:R-:W4:Y:S01]  /*7710*/  SHFL.IDX PT, R135, R219, R5, 0x1f ;  /* 0x00001f05db877589 */ /* 0x000f2200000e0000 */
[--C-:B-1----:R-:W-:Y:S01]  /*7720*/  FADD.FTZ R44, R44, -R139.reuse ;  /* 0x8000008b2c2c7221 */ /* 0x102fe20000010000 */
[----:B------:R-:W-:Y:S02]  /*7730*/  FADD.FTZ R46, R46, -R139 ;  /* 0x8000008b2e2e7221 */ /* 0x000fe40000010000 */
[----:B------:R-:W1:Y:S01]  /*7740*/  SHFL.IDX PT, R136, R220, R223, 0x1f ;  /* 0x00001fdfdc887589 */ /* 0x000e6200000e0000 */
[----:B------:R2:W1:Y:S01]  /*7750*/  MUFU.EX2 R31, R134 ;  /* 0x00000086001f7308 */ /* 0x0004620000000800 */
[--C-:B-----5:R-:W-:Y:S01]  /*7760*/  FADD.FTZ R131, R33, -R132.reuse ;  /* 0x8000008421837221 */ /* 0x120fe20000010000 */
[----:B------:R-:W-:Y:S01]  /*7770*/  FADD.FTZ R132, R35, -R132 ;  /* 0x8000008423847221 */ /* 0x000fe20000010000 */
[--C-:B------:R-:W-:Y:S01]  /*7780*/  FADD.FTZ R48, R48, -R138.reuse ;  /* 0x8000008a30307221 */ /* 0x100fe20000010000 */
[----:B------:R-:W-:Y:S01]  /*7790*/  FADD.FTZ R50, R50, -R138 ;  /* 0x8000008a32327221 */ /* 0x000fe20000010000 */
[----:B------:R-:W5:Y:S01]  /*77a0*/  SHFL.IDX PT, R35, R219, R144, 0x1f ;  /* 0x00001f90db237589 */ /* 0x000f6200000e0000 */
[--C-:B------:R-:W-:Y:S01]  /*77b0*/  FADD.FTZ R45, R45, -R137.reuse ;  /* 0x800000892d2d7221 */ /* 0x100fe20000010000 */
[----:B------:R-:W-:-:S02]  /*77c0*/  FADD.FTZ R47, R47, -R137 ;  /* 0x800000892f2f7221 */ /* 0x000fc40000010000 */
[----:B--2---:R-:W2:Y:S01]  /*77d0*/  SHFL.IDX PT, R134, R219, R145, 0x1f ;  /* 0x00001f91db867589 */ /* 0x004ea200000e0000 */
[----:B------:R-:W-:-:S03]  /*77e0*/  FADD.FTZ R133, R36, -R143 ;  /* 0x8000008f24857221 */ /* 0x000fc60000010000 */
[----:B------:R-:W-:Y:S04]  /*77f0*/  SHFL.IDX PT, R140, R220, R151, 0x1f ;  /* 0x00001f97dc8c7589 */ /* 0x000fe800000e0000 */
[----:B------:R-:W-:Y:S01]  /*7800*/  SHFL.IDX PT, R141, R220, R5, 0x1f ;  /* 0x00001f05dc8d7589 */ /* 0x000fe200000e0000 */
[--C-:B---3--:R-:W-:Y:S01]  /*7810*/  FADD.FTZ R49, R49, -R32.reuse ;  /* 0x8000002031317221 */ /* 0x108fe20000010000 */
[----:B------:R-:W-:Y:S01]  /*7820*/  FADD.FTZ R51, R51, -R32 ;  /* 0x8000002033337221 */ /* 0x000fe20000010000 */
[--C-:B----4-:R-:W-:Y:S01]  /*7830*/  FADD.FTZ R56, R56, -R135.reuse ;  /* 0x8000008738387221 */ /* 0x110fe20000010000 */
[----:B------:R3:W4:Y:S01]  /*7840*/  MUFU.EX2 R32, R125 ;  /* 0x0000007d00207308 */ /* 0x0007220000000800 */
[----:B------:R-:W-:Y:S01]  /*7850*/  FADD.FTZ R58, R58, -R135 ;  /* 0x800000873a3a7221 */ /* 0x000fe20000010000 */
[----:B------:R-:W-:Y:S01]  /*7860*/  SHFL.IDX PT, R142, R221, R145, 0x1f ;  /* 0x00001f91dd8e7589 */ /* 0x000fe200000e0000 */
[--C-:B-1----:R-:W-:Y:S01]  /*7870*/  FADD.FTZ R52, R52, -R136.reuse ;  /* 0x8000008834347221 */ /* 0x102fe20000010000 */
[----:B------:R-:W-:Y:S01]  /*7880*/  FADD.FTZ R54, R54, -R136 ;  /* 0x8000008836367221 */ /* 0x000fe20000010000 */
[----:B------:R-:W-:Y:S01]  /*7890*/  FMUL.FTZ R26, R9, R26 ;  /* 0x0000001a091a7220 */ /* 0x000fe20000410000 */
[----:B------:R-:W-:Y:S01]  /*78a0*/  SHFL.IDX PT, R135, R221, R151, 0x1f ;  /* 0x00001f97dd877589 */ /* 0x000fe200000e0000 */
[----:B------:R-:W-:Y:S01]  /*78b0*/  FMUL.FTZ R25, R11, R25 ;  /* 0x000000190b197220 */ /* 0x000fe20000410000 */
[----:B------:R-:W-:Y:S01]  /*78c0*/  MUFU.EX2 R119, R119 ;  /* 0x0000007700777308 */ /* 0x000fe20000000800 */
[----:B------:R-:W-:Y:S01]  /*78d0*/  FADD.FTZ R38, R38, -R143 ;  /* 0x8000008f26267221 */ /* 0x000fe20000010000 */
[----:B---3--:R-:W-:Y:S04]  /*78e0*/  SHFL.IDX PT, R125, R221, R5, 0x1f ;  /* 0x00001f05dd7d7589 */ /* 0x008fe800000e0000 */
[----:B------:R-:W1:Y:S01]  /*78f0*/  SHFL.IDX PT, R34, R219, R151, 0x1f ;  /* 0x00001f97db227589 */ /* 0x000e6200000e0000 */
[----:B------:R-:W-:Y:S01]  /*7900*/  FMUL.FTZ R37, R225, R37 ;  /* 0x00000025e1257220 */ /* 0x000fe20000410000 */
[--C-:B-----5:R-:W-:Y:S01]  /*7910*/  FADD.FTZ R61, R61, -R35.reuse ;  /* 0x800000233d3d7221 */ /* 0x120fe20000010000 */
[----:B------:R-:W-:Y:S01]  /*7920*/  FADD.FTZ R63, R63, -R35 ;  /* 0x800000233f3f7221 */ /* 0x000fe20000010000 */
[----:B------:R-:W-:Y:S01]  /*7930*/  SHFL.IDX PT, R139, R221, R149, 0x1f ;  /* 0x00001f95dd8b7589 */ /* 0x000fe200000e0000 */
[----:B------:R3:W-:Y:S03]  /*7940*/  MUFU.EX2 R35, R121 ;  /* 0x0000007900237308 */ /* 0x0007e60000000800 */
[----:B------:R-:W-:Y:S04]  /*7950*/  SHFL.IDX PT, R144, R221, R144, 0x1f ;  /* 0x00001f90dd907589 */ /* 0x000fe800000e0000 */
[----:B------:R-:W-:Y:S04]  /*7960*/  SHFL.IDX PT, R138, R221, R148, 0x1f ;  /* 0x00001f94dd8a7589 */ /* 0x000fe800000e0000 */
[----:B------:R-:W5:Y:S04]  /*7970*/  SHFL.IDX PT, R137, R219, R149, 0x1f ;  /* 0x00001f95db897589 */ /* 0x000f6800000e0000 */
[----:B------:R-:W4:Y:S01]  /*7980*/  SHFL.IDX PT, R33, R220, R231, 0x1f ;  /* 0x00001fe7dc217589 */ /* 0x000f2200000e0000 */
[----:B--2---:R-:W-:Y:S01]  /*7990*/  FADD.FTZ R65, R65, -R134 ;  /* 0x8000008641417221 */ /* 0x004fe20000010000 */
[----:B------:R-:W-:Y:S01]  /*79a0*/  MUFU.EX2 R118, R118 ;  /* 0x0000007600767308 */ /* 0x000fe20000000800 */
[----:B------:R-:W-:Y:S01]  /*79b0*/  FMUL.FTZ R39, R16, R39 ;  /* 0x0000002710277220 */ /* 0x000fe20000410000 */
[----:B------:R-:W-:Y:S01]  /*79c0*/  SHFL.IDX PT, R145, R221, R223, 0x1f ;  /* 0x00001fdfdd917589 */ /* 0x000fe200000e0000 */
[--C-:B-1----:R-:W-:Y:S01]  /*79d0*/  FADD.FTZ R57, R57, -R34.reuse ;  /* 0x8000002239397221 */ /* 0x102fe20000010000 */
[----:B------:R-:W-:Y:S01]  /*79e0*/  FADD.FTZ R59, R59, -R34 ;  /* 0x800000223b3b7221 */ /* 0x000fe20000010000 */
[--C-:B------:R-:W-:Y:S01]  /*79f0*/  FADD.FTZ R41, R41, -R140.reuse ;  /* 0x8000008c29297221 */ /* 0x100fe20000010000 */
[----:B------:R-:W1:Y:S01]  /*7a00*/  SHFL.IDX PT, R221, R221, R231, 0x1f ;  /* 0x00001fe7dddd7589 */ /* 0x000e6200000e0000 */
[----:B------:R-:W-:Y:S01]  /*7a10*/  FADD.FTZ R43, R43, -R140 ;  /* 0x8000008c2b2b7221 */ /* 0x000fe20000010000 */
[----:B------:R-:W-:Y:S01]  /*7a20*/  MUFU.EX2 R117, R117 ;  /* 0x0000007500757308 */ /* 0x000fe20000000800 */
[--C-:B------:R-:W-:Y:S01]  /*7a30*/  FADD.FTZ R40, R40, -R141.reuse ;  /* 0x8000008d28287221 */ /* 0x100fe20000010000 */
[----:B------:R-:W2:Y:S01]  /*7a40*/  SHFL.IDX PT, R36, R219, R223, 0x1f ;  /* 0x00001fdfdb247589 */ /* 0x000ea200000e0000 */
[----:B------:R-:W-:-:S03]  /*7a50*/  FADD.FTZ R42, R42, -R141 ;  /* 0x8000008d2a2a7221 */ /* 0x000fc60000010000 */
[----:B------:R-:W2:Y:S01]  /*7a60*/  SHFL.IDX PT, R136, R219, R148, 0x1f ;  /* 0x00001f94db887589 */ /* 0x000ea200000e0000 */
[----:B---3--:R-:W-:Y:S01]  /*7a70*/  FADD.FTZ R121, R67, -R134 ;  /* 0x8000008643797221 */ /* 0x008fe20000010000 */
[----:B------:R-:W-:Y:S02]  /*7a80*/  MUFU.EX2 R34, R122 ;  /* 0x0000007a00227308 */ /* 0x000fe40000000800 */
[----:B------:R-:W3:Y:S01]  /*7a90*/  SHFL.IDX PT, R219, R219, R231, 0x1f ;  /* 0x00001fe7dbdb7589 */ /* 0x000ee200000e0000 */
[--C-:B-----5:R-:W-:Y:S01]  /*7aa0*/  FADD.FTZ R60, R60, -R137.reuse ;  /* 0x800000893c3c7221 */ /* 0x120fe20000010000 */
[----:B------:R-:W-:Y:S01]  /*7ab0*/  FADD.FTZ R62, R62, -R137 ;  /* 0x800000893e3e7221 */ /* 0x000fe20000010000 */
[--C-:B------:R-:W-:Y:S01]  /*7ac0*/  FADD.FTZ R137, R80, -R138.reuse ;  /* 0x8000008a50897221 */ /* 0x100fe20000010000 */
[----:B------:R-:W-:Y:S01]  /*7ad0*/  FADD.FTZ R138, R82, -R138 ;  /* 0x8000008a528a7221 */ /* 0x000fe20000010000 */
[----:B------:R-:W-:Y:S01]  /*7ae0*/  FMUL.FTZ R82, R228, R133 ;  /* 0x00000085e4527220 */ /* 0x000fe20000410000 */
[--C-:B----4-:R-:W-:Y:S01]  /*7af0*/  FADD.FTZ R53, R53, -R33.reuse ;  /* 0x8000002135357221 */ /* 0x110fe20000010000 */
[----:B------:R-:W-:-:S02]  /*7b00*/  FADD.FTZ R55, R55, -R33 ;  /* 0x8000002137377221 */ /* 0x000fc40000010000 */
[----:B------:R4:W5:Y:S01]  /*7b10*/  MUFU.EX2 R33, R123 ;  /* 0x0000007b00217308 */ /* 0x0009620000000800 */
[----:B-1----:R-:W-:Y:S01]  /*7b20*/  FADD.FTZ R146, R85, -R221 ;  /* 0x800000dd55927221 */ /* 0x002fe20000010000 */
[----:B------:R-:W-:Y:S01]  /*7b30*/  FMUL.FTZ R85, R10, R126 ;  /* 0x0000007e0a557220 */ /* 0x000fe20000410000 */
[----:B------:R-:W-:Y:S01]  /*7b40*/  F2FP.F16.F32.PACK_AB R82, R37, R82 ;  /* 0x000000522552723e */ /* 0x000fe200000000ff */
[----:B--2---:R-:W-:-:S03]  /*7b50*/  FADD.FTZ R67, R70, -R36 ;  /* 0x8000002446437221 */ /* 0x004fc60000010000 */
[----:B------:R-:W-:Y:S01]  /*7b60*/  F2FP.F16.F32.PACK_AB R85, R85, R26 ;  /* 0x0000001a5555723e */ /* 0x000fe200000000ff */
[----:B------:R-:W-:Y:S01]  /*7b70*/  FMUL.FTZ R26, R12, R27 ;  /* 0x0000001b0c1a7220 */ /* 0x000fe20000410000 */
[----:B----4-:R-:W-:Y:S01]  /*7b80*/  FADD.FTZ R123, R68, -R36 ;  /* 0x80000024447b7221 */ /* 0x010fe20000010000 */
[----:B------:R-:W-:Y:S01]  /*7b90*/  MUFU.EX2 R116, R116 ;  /* 0x0000007400747308 */ /* 0x000fe20000000800 */
[--C-:B------:R-:W-:Y:S01]  /*7ba0*/  FADD.FTZ R64, R64, -R136.reuse ;  /* 0x8000008840407221 */ /* 0x100fe20000010000 */
[----:B------:R-:W-:Y:S01]  /*7bb0*/  FADD.FTZ R66, R66, -R136 ;  /* 0x8000008842427221 */ /* 0x000fe20000010000 */
[----:B------:R-:W-:Y:S01]  /*7bc0*/  FADD.FTZ R221, R87, -R221 ;  /* 0x800000dd57dd7221 */ /* 0x000fe20000010000 */
[----:B------:R-:W-:-:S04]  /*7bd0*/  F2FP.F16.F32.PACK_AB R87, R26, R25 ;  /* 0x000000191a57723e */ /* 0x000fc800000000ff */
[----:B------:R1:W2:Y:S01]  /*7be0*/  MUFU.EX2 R36, R120 ;  /* 0x0000007800247308 */ /* 0x0002a20000000800 */
[----:B------:R-:W-:Y:S01]  /*7bf0*/  FMUL.FTZ R25, R107, R65 ;  /* 0x000000416b197220 */ /* 0x000fe20000410000 */
[----:B---3--:R-:W-:Y:S01]  /*7c00*/  FADD.FTZ R70, R69, -R219 ;  /* 0x800000db45467221 */ /* 0x008fe20000010000 */
[----:B------:R-:W-:-:S05]  /*7c10*/  FMUL.FTZ R38, R15, R38 ;  /* 0x000000260f267220 */ /* 0x000fca0000410000 */
[----:B------:R-:W3:Y:S01]  /*7c20*/  MUFU.EX2 R115, R115 ;  /* 0x0000007300737308 */ /* 0x000ee20000000800 */
        /* <DEDUP_REMOVED lines=12> */
[----:B-1----:R-:W-:Y:S01]  /*7cf0*/  FADD.FTZ R120, R71, -R219 ;  /* 0x800000db47787221 */ /* 0x002fe20000010000 */
        /* <DEDUP_REMOVED lines=235> */
.L_x_3388:
        /* <DEDUP_REMOVED lines=70> */
.L_x_3389:
        /* <DEDUP_REMOVED lines=12> */
.L_x_3379:
        /* <DEDUP_REMOVED lines=34> */
.L_x_3359:
[----:B------:R-:W-:Y:S05]  /*92f0*/  @P0 BRA `(.L_x_3354) ;  /* 0x0000004000e40947 */ /* 0x000fea0003800000 */
[----:B------:R-:W-:Y:S01]  /*9300*/  ULDC.64 UR4, c[0x0][0x878] ;  /* 0x00021e0000047ab9 */ /* 0x000fe20000000a00 */
[----:B--2---:R-:W2:Y:S01]  /*9310*/  LDL.LU R8, [R1+0x3c] ;  /* 0x00003c0001087983 */ /* 0x004ea20000300800 */
[----:B------:R-:W-:Y:S01]  /*9320*/  UISETP.NE.U32.AND UP0, UPT, UR4, URZ, UPT ;  /* 0x0000003f0400728c */ /* 0x000fe2000bf05070 */
[----:B------:R-:W3:Y:S01]  /*9330*/  LDC R0, c[0x0][0x850] ;  /* 0x00021400ff007b82 */ /* 0x000ee20000000800 */
[----:B------:R-:W1:Y:S02]  /*9340*/  S2R R12, SR_TID.X ;  /* 0x00000000000c7919 */ /* 0x000e640000002100 */
[----:B------:R-:W-:Y:S01]  /*9350*/  UISETP.NE.AND.EX UP0, UPT, UR5, URZ, UPT, UP0 ;  /* 0x0000003f0500728c */ /* 0x000fe2000bf05300 */
[----:B------:R-:W4:Y:S01]  /*9360*/  S2R R7, SR_CgaCtaId ;  /* 0x0000000000077919 */ /* 0x000f220000008800 */
[----:B------:R-:W-:-:S04]  /*9370*/  USHF.L.U32 UR6, UR37, 0xd, URZ ;  /* 0x0000000d25067899 */ /* 0x000fc8000800063f */
[----:B------:R-:W-:Y:S01]  /*9380*/  PLOP3.LUT P1, PT, PT, PT, UP0, 0x80, 0x0 ;  /* 0x000000000000781c */ /* 0x000fe20003f2f008 */
[----:B------:R-:W-:-:S04]  /*9390*/  ULDC.64 UR8, c[0x0][0x818] ;  /* 0x0002060000087ab9 */ /* 0x000fc80000000a00 */
[----:B------:R-:W-:Y:S02]  /*93a0*/  @UP0 ULDC.64 UR4, c[0x0][0x878] ;  /* 0x00021e0000040ab9 */ /* 0x000fe40000000a00 */
[----:B------:R-:W-:-:S06]  /*93b0*/  @UP0 UIMAD.WIDE UR4, UR40, 0x4, UR4 ;  /* 0x00000004280408a5 */ /* 0x000fcc000f8e0204 */
[----:B------:R-:W-:Y:S02]  /*93c0*/  IMAD.U32 R2, RZ, RZ, UR4 ;  /* 0x00000004ff027e24 */ /* 0x000fe4000f8e00ff */
[----:B------:R-:W-:-:S05]  /*93d0*/  IMAD.U32 R3, RZ, RZ, UR5 ;  /* 0x00000005ff037e24 */ /* 0x000fca000f8e00ff */
[----:B------:R-:W5:Y:S01]  /*93e0*/  @P1 LDG.E R2, desc[UR38][R2.64] ;  /* 0x0000002602021981 */ /* 0x000f62000c1e1900 */
[----:B---3--:R-:W-:Y:S01]  /*93f0*/  ISETP.NE.AND P0, PT, R0, 0x1, PT ;  /* 0x000000010000780c */ /* 0x008fe20003f05270 */
[----:B------:R-:W-:Y:S01]  /*9400*/  USEL UR10, UR40, URZ, !UP0 ;  /* 0x0000003f280a7287 */ /* 0x000fe2000c000000 */
[----:B-1----:R-:W-:-:S05]  /*9410*/  VIADD R13, R12, 0xffffff80 ;  /* 0xffffff800c0d7836 */ /* 0x002fca0000000000 */
[----:B------:R-:W-:-:S06]  /*9420*/  SHF.R.S32.HI R6, RZ, 0x1f, R13 ;  /* 0x0000001fff067819 */ /* 0x000fcc000001140d */
[----:B------:R-:W2:Y:S01]  /*9430*/  @P0 LDC R0, c[0x0][0x854] ;  /* 0x00021500ff000b82 */ /* 0x000ea20000000800 */
[----:B------:R-:W-:-:S07]  /*9440*/  LEA.HI R6, R6, R13, RZ, 0x7 ;  /* 0x0000000d06067211 */ /* 0x000fce00078f38ff */
[----:B------:R-:W1:Y:S01]  /*9450*/  @P0 LDC R5, c[0x0][0x858] ;  /* 0x00021600ff050b82 */ /* 0x000e620000000800 */
[----:B--2---:R-:W-:-:S05]  /*9460*/  @P0 IMAD.HI.U32 R0, R8, R0, RZ ;  /* 0x0000000008000227 */ /* 0x004fca00078e00ff */
[----:B-1----:R-:W-:-:S04]  /*9470*/  @P0 SHF.R.U32.HI R8, RZ, R5, R0 ;  /* 0x00000005ff080219 */ /* 0x002fc80000011600 */
[----:B------:R-:W-:Y:S01]  /*9480*/  SHF.R.S32.HI R0, RZ, 0x1f, R8 ;  /* 0x0000001fff007819 */ /* 0x000fe20000011408 */
[----:B------:R1:W-:Y:S01]  /*9490*/  @P0 STL [R1+0x3c], R8 ;  /* 0x00003c0801000387 */ /* 0x0003e20000100800 */
[----:B-----5:R-:W-:Y:S02]  /*94a0*/  @P1 R2UR UR4, R2 ;  /* 0x00000000020412ca */ /* 0x020fe400000e0000 */
[----:B------:R-:W-:-:S04]  /*94b0*/  MOV R2, 0x400 ;  /* 0x0000040000027802 */ /* 0x000fc80000000f00 */
[----:B----4-:R-:W-:Y:S01]  /*94c0*/  LEA R15, R7, R2, 0x18 ;  /* 0x00000002070f7211 */ /* 0x010fe200078ec0ff */
[----:B------:R-:W-:-:S04]  /*94d0*/  IMAD R2, R0, UR8, RZ ;  /* 0x0000000800027c24 */ /* 0x000fc8000f8e02ff */
[----:B------:R-:W-:Y:S02]  /*94e0*/  IMAD R9, R8, UR9, R2 ;  /* 0x0000000908097c24 */ /* 0x000fe4000f8e0202 */
[----:B------:R-:W-:-:S04]  /*94f0*/  @UP0 ULEA UR4, UR40, UR4, 0x7 ;  /* 0x0000000428040291 */ /* 0x000fc8000f8e383f */
[----:B------:R-:W-:-:S04]  /*9500*/  @UP0 USHF.R.S32.HI UR5, URZ, 0x1f, UR4 ;  /* 0x0000001f3f050899 */ /* 0x000fc80008011404 */
[----:B------:R-:W-:-:S04]  /*9510*/  @UP0 ULEA.HI UR5, UR5, UR4, URZ, 0x7 ;  /* 0x0000000405050291 */ /* 0x000fc8000f8f383f */
[----:B------:R-:W-:-:S04]  /*9520*/  @UP0 USHF.L.U32 UR5, UR5, 0x6, URZ ;  /* 0x0000000605050899 */ /* 0x000fc8000800063f */
[----:B------:R-:W-:-:S04]  /*9530*/  @UP0 ULOP3.LUT UR4, UR5, 0xffffe000, URZ, 0xc0, !UPT ;  /* 0xffffe00005040892 */ /* 0x000fc8000f8ec03f */
[----:B------:R-:W-:-:S03]  /*9540*/  @UP0 USHF.R.S32.HI UR5, URZ, 0x1f, UR4 ;  /* 0x0000001f3f050899 */ /* 0x000fc60008011404 */
[----:B------:R-:W-:Y:S02]  /*9550*/  @!UP0 UMOV UR4, URZ ;  /* 0x0000003f00048c82 */ /* 0x000fe40008000000 */
[----:B------:R-:W-:Y:S02]  /*9560*/  UIADD3 UR7, UP1, UR6, UR4, URZ ;  /* 0x0000000406077290 */ /* 0x000fe4000ff3e03f */
[----:B------:R-:W-:Y:S02]  /*9570*/  @!UP0 UMOV UR5, URZ ;  /* 0x0000003f00058c82 */ /* 0x000fe40008000000 */
[----:B------:R-:W-:Y:S02]  /*9580*/  ULEA.HI.X.SX32 UR4, UR6, UR5, 0x1, UP1 ;  /* 0x0000000506047291 */ /* 0x000fe400088f0e3f */
[----:B------:R-:W-:Y:S01]  /*9590*/  IMAD.U32 R4, RZ, RZ, UR7 ;  /* 0x00000007ff047e24 */ /* 0x000fe2000f8e00ff */
[----:B------:R-:W-:-:S03]  /*95a0*/  ULDC.64 UR6, c[0x0][0x820] ;  /* 0x0002080000067ab9 */ /* 0x000fc60000000a00 */
[----:B------:R-:W-:Y:S01]  /*95b0*/  IMAD.U32 R5, RZ, RZ, UR4 ;  /* 0x00000004ff057e24 */ /* 0x000fe2000f8e00ff */
[----:B------:R-:W-:Y:S02]  /*95c0*/  ULDC.64 UR4, c[0x0][0x840] ;  /* 0x0002100000047ab9 */ /* 0x000fe40000000a00 */
[----:B------:R-:W-:Y:S01]  /*95d0*/  IMAD R7, R0, UR4, RZ ;  /* 0x0000000400077c24 */ /* 0x000fe2000f8e02ff */
[----:B------:R-:W-:Y:S01]  /*95e0*/  LOP3.LUT R0, R6, 0xfffff80, RZ, 0xc0, !PT ;  /* 0x0fffff8006007812 */ /* 0x000fe200078ec0ff */
[----:B------:R-:W-:Y:S01]  /*95f0*/  IMAD.WIDE.U32 R2, R8, UR8, R4 ;  /* 0x0000000808027c25 */ /* 0x000fe2000f8e0004 */
[----:B------:R-:W-:-:S03]  /*9600*/  ULDC.64 UR8, c[0x0][0x848] ;  /* 0x0002120000087ab9 */ /* 0x000fc60000000a00 */
[----:B------:R-:W-:Y:S01]  /*9610*/  IMAD.WIDE.U32 R4, R8, UR4, R4 ;  /* 0x0000000408047c25 */ /* 0x000fe2000f8e0004 */
[----:B------:R-:W-:-:S03]  /*9620*/  USHF.R.S32.HI UR4, URZ, 0x1f, UR40 ;  /* 0x0000001f3f047899 */ /* 0x000fc60008011428 */
[----:B------:R-:W-:Y:S01]  /*9630*/  IMAD.SHL.U32 R6, R6, 0x20, RZ ;  /* 0x0000002006067824 */ /* 0x000fe200078e00ff */
[----:B------:R-:W-:Y:S01]  /*9640*/  USEL UR4, UR4, URZ, !UP0 ;  /* 0x0000003f04047287 */ /* 0x000fe2000c000000 */
[----:B------:R-:W-:Y:S02]  /*9650*/  IMAD R11, R8, UR5, R7 ;  /* 0x00000005080b7c24 */ /* 0x000fe4000f8e0207 */
[----:B------:R-:W-:Y:S01]  /*9660*/  IMAD.IADD R0, R13, 0x1, -R0 ;  /* 0x000000010d007824 */ /* 0x000fe200078e0a00 */
[----:B------:R-:W-:Y:S01]  /*9670*/  LOP3.LUT R7, R6, 0x3ffff000, RZ, 0xc0, !PT ;  /* 0x3ffff00006077812 */ /* 0x000fe200078ec0ff */
[----:B------:R-:W-:Y:S01]  /*9680*/  UIMAD UR5, UR4, UR6, URZ ;  /* 0x00000006040572a4 */ /* 0x000fe2000f8e023f */
[----:B------:R-:W-:Y:S01]  /*9690*/  IMAD.IADD R3, R3, 0x1, R9 ;  /* 0x0000000103037824 */ /* 0x000fe200078e0209 */
[----:B------:R-:W-:Y:S01]  /*96a0*/  UIMAD UR4, UR4, UR8, URZ ;  /* 0x00000008040472a4 */ /* 0x000fe2000f8e023f */
[----:B------:R-:W-:Y:S01]  /*96b0*/  IMAD.IADD R5, R5, 0x1, R11 ;  /* 0x0000000105057824 */ /* 0x000fe200078e020b */
[----:B------:R-:W-:Y:S01]  /*96c0*/  UIMAD UR5, UR10, UR7, UR5 ;  /* 0x000000070a0572a4 */ /* 0x000fe2000f8e0205 */
[----:B------:R-:W-:Y:S01]  /*96d0*/  IMAD R0, R0, 0x4, R7 ;  /* 0x0000000400007824 */ /* 0x000fe200078e0207 */
[----:B------:R-:W-:Y:S01]  /*96e0*/  UIMAD UR4, UR10, UR9, UR4 ;  /* 0x000000090a0472a4 */ /* 0x000fe2000f8e0204 */
[----:B------:R-:W-:-:S02]  /*96f0*/  IMAD.U32 R7, RZ, RZ, UR6 ;  /* 0x00000006ff077e24 */ /* 0x000fc4000f8e00ff */
        /* <DEDUP_REMOVED lines=9> */
[----:B-1----:R-:W1:Y:S01]  /*9790*/  LDC.64 R8, c[0x0][0x800] ;  /* 0x00020000ff087b82 */ /* 0x002e620000000a00 */
        /* <DEDUP_REMOVED lines=29> */
.L_x_3393:
[----:B------:R-:W-:Y:S01]  /*9970*/  @P0 ELECT P1, URZ, PT ;  /* 0x00000000003f082f */ /* 0x000fe20003820000 */
[----:B------:R1:W-:-:S12]  /*9980*/  UBLKRED.G.S.ADD.F32.RN [UR4], [UR6], UR7, desc[UR8] ;  /* 0x00000804060073bb */ /* 0x0003d800080a1407 */
[----:B------:R-:W-:Y:S02]  /*9990*/  @P1 PLOP3.LUT P0, PT, P1, PT, PT, 0x8, 0x0 ;  /* 0x000000000000181c */ /* 0x000fe40000f0e170 */
[----:B------:R-:W-:-:S11]  /*99a0*/  PLOP3.LUT P1, PT, PT, PT, PT, 0x8, 0x0 ;  /* 0x000000000000781c */ /* 0x000fd60003f2e170 */
[----:B-1----:R-:W-:Y:S05]  /*99b0*/  @P0 BRA.U.ANY `(.L_x_3393) ;  /* 0xfffffffd00ec0947 */ /* 0x002fea000393ffff */
[----:B------:R0:W-:Y:S01]  /*99c0*/  UTMACMDFLUSH ;  /* 0x00000000000079b7 */ /* 0x0001e20000000000 */
[----:B------:R-:W-:-:S04]  /*99d0*/  DEPBAR.LE SB0, 0x0 ;  /* 0x000080000000791a */ /* 0x000fc80000000000 */
.L_x_3392:
[----:B------:R-:W-:Y:S05]  /*99e0*/  BSYNC B0 ;  /* 0x0000000000007941 */ /* 0x000fea0003800000 */
.L_x_3391:
        /* <DEDUP_REMOVED lines=25> */
.L_x_3394:
        /* <DEDUP_REMOVED lines=8> */
.L_x_3347:
        /* <DEDUP_REMOVED lines=29> */
.L_x_3396:
[----:B------:R-:W-:Y:S01]  /*9dd0*/  ULDC UR9, c[0x0][0x8cc] ;  /* 0x0002330000097ab9 */ /* 0x000fe20000000800 */
[----:B------:R-:W-:Y:S01]  /*9de0*/  UMOV UR7, UR8 ;  /* 0x0000000800077c82 */ /* 0x000fe20008000000 */
[----:B------:R-:W-:-:S11]  /*9df0*/  UISETP.NE.AND UP0, UPT, UR9, 0x1, UPT ;  /* 0x000000010900788c */ /* 0x000fd6000bf05270 */
[----:B------:R-:W-:Y:S02]  /*9e00*/  @UP0 ULDC.64 UR10, c[0x0][0x8d0] ;  /* 0x00023400000a0ab9 */ /* 0x000fe40000000a00 */
[----:B------:R-:W-:-:S04]  /*9e10*/  UIMAD.WIDE.U32 UR4, UR8, UR10, URZ ;  /* 0x0000000a080472a5 */ /* 0x000fc8000f8e003f */
[----:B------:R-:W-:-:S04]  /*9e20*/  @UP0 USHF.R.U32.HI UR7, URZ, UR11, UR5 ;  /* 0x0000000b3f070299 */ /* 0x000fc80008011605 */
[----:B------:R-:W-:-:S12]  /*9e30*/  UIMAD UR4, UR7, UR9, URZ ;  /* 0x00000009070472a4 */ /* 0x000fd8000f8e023f */
.L_x_3397:
        /* <DEDUP_REMOVED lines=23> */
.L_x_3398:
        /* <DEDUP_REMOVED lines=13> */
.L_x_3400:
[----:B------:R-:W-:-:S05]  /*a080*/  ULDC UR4, c[0x0][0x8f4] ;  /* 0x00023d0000047ab9 */ /* 0x000fca0000000800 */
.L_x_3399:
        /* <DEDUP_REMOVED lines=46> */
.L_x_3401:
        /* <DEDUP_REMOVED lines=13> */
.L_x_3402:
        /* <DEDUP_REMOVED lines=12> */
.L_x_3403:
        /* <DEDUP_REMOVED lines=54> */
.L_x_3406:
[----:B------:R-:W-:Y:S05]  /*a860*/  BSYNC B0 ;  /* 0x0000000000007941 */ /* 0x000fea0003800000 */
.L_x_3405:
        /* <DEDUP_REMOVED lines=19> */
.L_x_3408:
[----:B------:R-:W-:Y:S05]  /*a9a0*/  BSYNC B0 ;  /* 0x0000000000007941 */ /* 0x000fea0003800000 */
.L_x_3407:
[----:B------:R-:W-:Y:S06]  /*a9b0*/  BAR.ARV 0xa, 0xa0 ;  /* 0x0282800000007b1d */ /* 0x000fec0000002000 */
[----:B------:R-:W-:Y:S04]  /*a9c0*/  BSSY B0, `(.L_x_3409) ;  /* 0x0000003000007945 */ /* 0x000fe80003800000 */
[----:B------:R-:W-:Y:S05]  /*a9d0*/  @!P0 BRA `(.L_x_3410) ;  /* 0x0000000000048947 */ /* 0x000fea0003800000 */
[----:B------:R-:W-:-:S04]  /*a9e0*/  DEPBAR.LE SB0, 0x0 ;  /* 0x000080000000791a */ /* 0x000fc80000000000 */
.L_x_3410:
[----:B------:R-:W-:Y:S05]  /*a9f0*/  BSYNC B0 ;  /* 0x0000000000007941 */ /* 0x000fea0003800000 */
.L_x_3409:
[----:B------:R-:W-:Y:S06]  /*aa00*/  BAR.ARV 0xb, 0xa0 ;  /* 0x02c2800000007b1d */ /* 0x000fec0000002000 */
[----:B------:R-:W-:Y:S01]  /*aa10*/  UIADD3 UR18, UR12, 0x1, URZ ;  /* 0x000000010c127890 */ /* 0x000fe2000fffe03f */
[----:B------:R-:W-:Y:S11]  /*aa20*/  BRA `(.L_x_3411) ;  /* 0x0000000000047947 */ /* 0x000ff60003800000 */
.L_x_3404:
[----:B------:R-:W-:-:S05]  /*aa30*/  UMOV UR18, UR12 ;  /* 0x0000000c00127c82 */ /* 0x000fca0008000000 */
.L_x_3411:
        /* <DEDUP_REMOVED lines=22> */
.L_x_3424:
        /* <DEDUP_REMOVED lines=20> */
.L_x_3413:
[----:B------:R-:W-:Y:S05]  /*ace0*/  BSYNC B0 ;  /* 0x0000000000007941 */ /* 0x000fea0003800000 */
.L_x_3412:
        /* <DEDUP_REMOVED lines=13> */
.L_x_3415:
[----:B------:R-:W-:Y:S05]  /*adc0*/  BSYNC B0 ;  /* 0x0000000000007941 */ /* 0x000fea0003800000 */
.L_x_3414:
[----:B------:R-:W-:Y:S06]  /*add0*/  BAR.ARV 0xa, 0xa0 ;  /* 0x0282800000007b1d */ /* 0x000fec0000002000 */
[----:B------:R-:W-:Y:S04]  /*ade0*/  BSSY B0, `(.L_x_3416) ;  /* 0x0000003000007945 */ /* 0x000fe80003800000 */
[----:B------:R-:W-:Y:S05]  /*adf0*/  @!P0 BRA `(.L_x_3417) ;  /* 0x0000000000048947 */ /* 0x000fea0003800000 */
[----:B------:R-:W-:-:S04]  /*ae00*/  DEPBAR.LE SB0, 0x0 ;  /* 0x000080000000791a */ /* 0x000fc80000000000 */
.L_x_3417:
[----:B------:R-:W-:Y:S05]  /*ae10*/  BSYNC B0 ;  /* 0x0000000000007941 */ /* 0x000fea0003800000 */
.L_x_3416:
        /* <DEDUP_REMOVED lines=13> */
.L_x_3419:
[----:B------:R-:W-:Y:S05]  /*aef0*/  BSYNC B0 ;  /* 0x0000000000007941 */ /* 0x000fea0003800000 */
.L_x_3418:
        /* <DEDUP_REMOVED lines=13> */
.L_x_3421:
[----:B------:R-:W-:Y:S05]  /*afd0*/  BSYNC B0 ;  /* 0x0000000000007941 */ /* 0x000fea0003800000 */
.L_x_3420:
[----:B------:R-:W-:Y:S01]  /*afe0*/  UIADD3 UR18, UR18, 0x2, URZ ;  /* 0x0000000212127890 */ /* 0x000fe2000fffe03f */
[----:B------:R-:W-:Y:S06]  /*aff0*/  BAR.ARV 0xa, 0xa0 ;  /* 0x0282800000007b1d */ /* 0x000fec0000002000 */
[----:B------:R-:W-:Y:S01]  /*b000*/  UISETP.GE.AND UP0, UPT, UR18, UR7, UPT ;  /* 0x000000071200728c */ /* 0x000fe2000bf06270 */
[----:B------:R-:W-:Y:S04]  /*b010*/  BSSY B0, `(.L_x_3422) ;  /* 0x0000003000007945 */ /* 0x000fe80003800000 */
[----:B------:R-:W-:Y:S06]  /*b020*/  @!P0 BRA `(.L_x_3423) ;  /* 0x0000000000048947 */ /* 0x000fec0003800000 */
[----:B------:R-:W-:-:S04]  /*b030*/  DEPBAR.LE SB0, 0x0 ;  /* 0x000080000000791a */ /* 0x000fc80000000000 */
.L_x_3423:
[----:B------:R-:W-:Y:S05]  /*b040*/  BSYNC B0 ;  /* 0x0000000000007941 */ /* 0x000fea0003800000 */
.L_x_3422:
[----:B------:R-:W-:Y:S06]  /*b050*/  BAR.ARV 0xb, 0xa0 ;  /* 0x02c2800000007b1d */ /* 0x000fec0000002000 */
[----:B------:R-:W-:Y:S01]  /*b060*/  PLOP3.LUT P1, PT, PT, PT, UP0, 0x80, 0x0 ;  /* 0x000000000000781c */ /* 0x000fe20003f2f008 */
[----:B------:R-:W-:Y:S02]  /*b070*/  UIADD3 UR26, UR26, 0x4000, URZ ;  /* 0x000040001a1a7890 */ /* 0x000fe4000fffe03f */
[----:B------:R-:W-:-:S10]  /*b080*/  UIADD3 UR6, UR6, 0x4000, URZ ;  /* 0x0000400006067890 */ /* 0x000fd4000fffe03f */
[----:B------:R-:W-:Y:S05]  /*b090*/  @!P1 BRA `(.L_x_3424) ;  /* 0xfffffff800c09947 */ /* 0x000fea000383ffff */
[----:B------:R-:W-:Y:S05]  /*b0a0*/  BRA `(.L_x_3354) ;  /* 0x0000002400787947 */ /* 0x000fea0003800000 */
.L_x_3395:
        /* <DEDUP_REMOVED lines=22> */
.L_x_3425:
[----:B------:R-:W-:Y:S01]  /*b210*/  ULDC UR9, c[0x0][0x8cc] ;  /* 0x0002330000097ab9 */ /* 0x000fe20000000800 */
[----:B------:R-:W-:Y:S01]  /*b220*/  UMOV UR7, UR8 ;  /* 0x0000000800077c82 */ /* 0x000fe20008000000 */
[----:B------:R-:W-:-:S11]  /*b230*/  UISETP.NE.AND UP0, UPT, UR9, 0x1, UPT ;  /* 0x000000010900788c */ /* 0x000fd6000bf05270 */
[----:B------:R-:W-:Y:S02]  /*b240*/  @UP0 ULDC.64 UR10, c[0x0][0x8d0] ;  /* 0x00023400000a0ab9 */ /* 0x000fe40000000a00 */
[----:B------:R-:W-:-:S04]  /*b250*/  UIMAD.WIDE.U32 UR4, UR8, UR10, URZ ;  /* 0x0000000a080472a5 */ /* 0x000fc8000f8e003f */
[----:B------:R-:W-:-:S04]  /*b260*/  @UP0 USHF.R.U32.HI UR7, URZ, UR11, UR5 ;  /* 0x0000000b3f070299 */ /* 0x000fc80008011605 */
[----:B------:R-:W-:-:S12]  /*b270*/  UIMAD UR4, UR7, UR9, URZ ;  /* 0x00000009070472a4 */ /* 0x000fd8000f8e023f */
.L_x_3426:
        /* <DEDUP_REMOVED lines=23> */
.L_x_3427:
        /* <DEDUP_REMOVED lines=14> */
.L_x_3429:
[----:B------:R-:W-:-:S05]  /*b4d0*/  ULDC UR4, c[0x0][0x8f4] ;  /* 0x00023d0000047ab9 */ /* 0x000fca0000000800 */
.L_x_3428:
        /* <DEDUP_REMOVED lines=60> */
.L_x_3431:
        /* <DEDUP_REMOVED lines=12> */
.L_x_3432:
[----:B------:R-:W-:Y:S05]  /*b960*/  @!P2 BRA `(.L_x_3433) ;  /* 0x000000000014a947 */ /* 0x000fea0003800000 */
[----:B------:R-:W-:Y:S02]  /*b970*/  IMAD.U32 R2, RZ, RZ, UR14 ;  /* 0x0000000eff027e24 */ /* 0x000fe4000f8e00ff */
[----:B------:R-:W-:-:S05]  /*b980*/  IMAD.U32 R3, RZ, RZ, UR15 ;  /* 0x0000000fff037e24 */ /* 0x000fca000f8e00ff */
[----:B------:R-:W2:Y:S04]  /*b990*/  LDG.E R5, desc[UR38][R2.64] ;  /* 0x0000002602057981 */ /* 0x000ea8000c1e1900 */
[----:B------:R-:W2:Y:S02]  /*b9a0*/  LDG.E R4, desc[UR38][R2.64+0x4] ;  /* 0x0000042602047981 */ /* 0x000ea4000c1e1900 */
[----:B--2---:R-:W-:-:S07]  /*b9b0*/  IMAD.IADD R4, R4, 0x1, -R5 ;  /* 0x0000000104047824 */ /* 0x004fce00078e0a05 */
.L_x_3433:
        /* <DEDUP_REMOVED lines=62> */
.L_x_3463:
        /* <DEDUP_REMOVED lines=15> */
.L_x_3436:
        /* <DEDUP_REMOVED lines=72> */
.L_x_3447:
[----:B-123--:R-:W-:-:S04]  /*c310*/  SHF.L.U32 R18, R10, 0x1f, RZ ;  /* 0x0000001f0a127819 */ /* 0x00efc800000006ff */
[----:B------:R-:W3:Y:S02]  /*c320*/  SYNCS.PHASECHK.TRANS64.TRYWAIT P1, [R15+URZ+0x30c40], R18 ;  /* 0x030c40120f0075a7 */ /* 0x000ee4000802017f */
[----:B---3--:R-:W-:Y:S05]  /*c330*/  @!P1 BRA `(.L_x_3439) ;  /* 0x0000001400709947 */ /* 0x008fea0003800000 */
.L_x_3464:
        /* <DEDUP_REMOVED lines=8> */
.L_x_3440:
        /* <DEDUP_REMOVED lines=30> */
.L_x_3465:
        /* <DEDUP_REMOVED lines=8> */
.L_x_3442:
        /* <DEDUP_REMOVED lines=30> */
.L_x_3466:
        /* <DEDUP_REMOVED lines=8> */
.L_x_3444:
        /* <DEDUP_REMOVED lines=24> */
.L_x_3468:
        /* <DEDUP_REMOVED lines=8> */
.L_x_3446:
        /* <DEDUP_REMOVED lines=30> */
.L_x_3438:
[----:B------:R-:W4:Y:S02]  /*cc60*/  LDL.LU R4, [R1+0x8] ;  /* 0x0000080001047983 */ /* 0x000f240000300800 */
[----:B----4-:R-:W-:Y:S02]  /*cc70*/  ISETP.NE.AND P1, PT, R4, RZ, PT ;  /* 0x000000ff0400720c */ /* 0x010fe40003f25270 */
[----:B------:R4:W5:Y:S11]  /*cc80*/  LDL R4, [R1+0x4] ;  /* 0x0000040001047983 */ /* 0x0009760000100800 */
[----:B----4-:R-:W-:Y:S05]  /*cc90*/  @!P1 BRA `(.L_x_3437) ;  /* 0x0000000400249947 */ /* 0x010fea0003800000 */
[----:B-1----:R-:W-:-:S04]  /*cca0*/  SHF.L.U32 R12, R10, 0x1f, RZ ;  /* 0x0000001f0a0c7819 */ /* 0x002fc800000006ff */
[----:B------:R-:W1:Y:S02]  /*ccb0*/  SYNCS.PHASECHK.TRANS64.TRYWAIT P1, [R15+URZ+0x30c40], R12 ;  /* 0x030c400c0f0075a7 */ /* 0x000e64000802017f */
[----:B-1----:R-:W-:Y:S05]  /*ccc0*/  @!P1 BRA `(.L_x_3448) ;  /* 0x0000000c00609947 */ /* 0x002fea0003800000 */
.L_x_3469:
        /* <DEDUP_REMOVED lines=8> */
.L_x_3449:
        /* <DEDUP_REMOVED lines=27> */
.L_x_3470:
        /* <DEDUP_REMOVED lines=8> */
.L_x_3451:
        /* <DEDUP_REMOVED lines=27> */
.L_x_3437:
[----:B------:R-:W4:Y:S01]  /*d130*/  S2R R0, SR_TID.X ;  /* 0x0000000000007919 */ /* 0x000f220000002100 */
[----:B------:R-:W-:Y:S01]  /*d140*/  IMAD R3, R16, 0x8, R15 ;  /* 0x0000000810037824 */ /* 0x000fe200078e020f */
[----:B----4-:R-:W-:Y:S02]  /*d150*/  LOP3.LUT R2, R0, 0x7f, RZ, 0xc0, !PT ;  /* 0x0000007f00027812 */ /* 0x010fe400078ec0ff */
[----:B------:R-:W-:Y:S02]  /*d160*/  SHF.L.U32 R0, R10, 0x1f, RZ ;  /* 0x0000001f0a007819 */ /* 0x000fe400000006ff */
[----:B------:R-:W-:Y:S02]  /*d170*/  ISETP.NE.AND P1, PT, R2, RZ, PT ;  /* 0x000000ff0200720c */ /* 0x000fe40003f25270 */
[----:B------:R-:W4:Y:S02]  /*d180*/  SYNCS.PHASECHK.TRANS64.TRYWAIT P0, [R3+URZ+0x30c40], R0 ;  /* 0x030c4000030075a7 */ /* 0x000f24000800017f */
[----:B----4-:R-:W-:Y:S09]  /*d190*/  @!P0 BRA `(.L_x_3452) ;  /* 0x0000000800548947 */ /* 0x010ff20003800000 */
.L_x_3471:
[----:B------:R-:W-:Y:S05]  /*d1a0*/  @P1 BRA `(.L_x_3453) ;  /* 0x0000000000181947 */ /* 0x000fea0003800000 */
[----:B------:R-:W1:Y:S01]  /*d1b0*/  S2R R2, SR_TID.X ;  /* 0x0000000000027919 */ /* 0x000e620000002100 */
[----:B----4-:R-:W-:-:S04]  /*d1c0*/  IMAD.MOV.U32 R0, RZ, RZ, 0x4200 ;  /* 0x00004200ff007424 */ /* 0x010fc800078e00ff */
[----:B------:R4:W-:Y:S01]  /*d1d0*/  SYNCS.ARRIVE.TRANS64 RZ, [R3+URZ+0x30c30], R0 ;  /* 0x030c300003ff79a7 */ /* 0x0009e2000800003f */
[----:B-1----:R-:W-:-:S13]  /*d1e0*/  LOP3.LUT P0, RZ, R2, 0x1f, RZ, 0xc0, !PT ;  /* 0x0000001f02ff7812 */ /* 0x002fda000780c0ff */
[----:B----4-:R-:W-:Y:S05]  /*d1f0*/  @!P0 BRA `(.L_x_3453) ;  /* 0x0000000000048947 */ /* 0x010fea0003800000 */
[----:B------:R-:W-:Y:S01]  /*d200*/  BPT.TRAP 0x1 ;  /* 0x000000040000795c */ /* 0x000fe20000300000 */
.L_x_3453:
        /* <DEDUP_REMOVED lines=34> */
.L_x_3434:
[----:B------:R-:W-:Y:S05]  /*d430*/  BSYNC B0 ;  /* 0x0000000000007941 */ /* 0x000fea0003800000 */
.L_x_3430:
[----:B------:R-:W-:-:S03]  /*d440*/  UMOV UR7, 0xffffffff ;  /* 0xffffffff00077882 */ /* 0x000fc60000000000 */
[----:B------:R-:W-:Y:S05]  /*d450*/  BRA.DIV UR7, `(.L_x_3454) ;  /* 0x0000000607b87947 */ /* 0x000fea000b800000 */
[----:B------:R-:W-:-:S13]  /*d460*/  ELECT P6, URZ, PT ;  /* 0x00000000003f782f */ /* 0x000fda00038c0000 */
.L_x_3474:
[----:B------:R-:W-:Y:S05]  /*d470*/  @!P6 BRA `(.L_x_3354) ;  /* 0x000000000084e947 */ /* 0x000fea0003800000 */
[----:B------:R-:W-:-:S06]  /*d480*/  ULOP3.LUT UR7, UR36, 0x2, URZ, 0xfc, !UPT ;  /* 0x0000000224077892 */ /* 0x000fcc000f8efc3f */
[----:B------:R-:W-:-:S05]  /*d490*/  IMAD.U32 R0, RZ, RZ, UR7 ;  /* 0x00000007ff007e24 */ /* 0x000fca000f8e00ff */
[----:B------:R-:W-:-:S13]  /*d4a0*/  ISETP.NE.AND P2, PT, R0, 0x3, PT ;  /* 0x000000030000780c */ /* 0x000fda0003f45270 */
[----:B------:R-:W-:Y:S05]  /*d4b0*/  @!P2 BRA `(.L_x_3455) ;  /* 0x000000000004a947 */ /* 0x000fea0003800000 */
[----:B------:R-:W-:Y:S01]  /*d4c0*/  BPT.TRAP 0x1 ;  /* 0x000000040000795c */ /* 0x000fe20000300000 */
.L_x_3455:
        /* <DEDUP_REMOVED lines=15> */
.L_x_3475:
[----:B------:R-:W2:Y:S02]  /*d5c0*/  SYNCS.PHASECHK.TRANS64.TRYWAIT P0, [R3+URZ], R0 ;  /* 0x00000000030075a7 */ /* 0x000ea4000800017f */
[----:B--2---:R-:W-:Y:S05]  /*d5d0*/  @!P0 BRA `(.L_x_3457) ;  /* 0x00000004008c8947 */ /* 0x004fea0003800000 */
.L_x_3476:
[----:B------:R-:W-:Y:S05]  /*d5e0*/  @!P2 BRA `(.L_x_3458) ;  /* 0x000000000004a947 */ /* 0x000fea0003800000 */
[----:B------:R-:W-:Y:S01]  /*d5f0*/  BPT.TRAP 0x1 ;  /* 0x000000040000795c */ /* 0x000fe20000300000 */
.L_x_3458:
[----:B--2---:R-:W-:-:S04]  /*d600*/  VIADD R3, R8, 0x30c40 ;  /* 0x00030c4008037836 */ /* 0x004fc80000000000 */
[----:B------:R-:W-:-:S04]  /*d610*/  IMAD R5, R2, 0x8, R3 ;  /* 0x0000000802057824 */ /* 0x000fc800078e0203 */
[----:B------:R-:W2:Y:S02]  /*d620*/  SYNCS.PHASECHK.TRANS64.TRYWAIT P0, [R5+URZ], R4 ;  /* 0x00000004050075a7 */ /* 0x000ea4000800017f */
[----:B--2---:R-:W-:Y:S05]  /*d630*/  @!P0 BRA `(.L_x_3459) ;  /* 0x0000000400888947 */ /* 0x004fea0003800000 */
.L_x_3477:
[----:B------:R-:W-:-:S07]  /*d640*/  IMAD R3, R6, 0x8, R3 ;  /* 0x0000000806037824 */ /* 0x000fce00078e0203 */
.L_x_3460:
[----:B---3--:R3:W4:Y:S02]  /*d650*/  SYNCS.PHASECHK.TRANS64.TRYWAIT P0, [R3+URZ], R0 ;  /* 0x00000000030075a7 */ /* 0x008724000800017f */
[----:B----4-:R-:W-:Y:S05]  /*d660*/  @!P0 NANOSLEEP.SYNCS 0x989680 ;  /* 0x009896800000895d */ /* 0x010fea0003900000 */
[----:B------:R-:W4:Y:S02]  /*d670*/  @!P0 SYNCS.PHASECHK.TRANS64 P0, [R3+URZ], R0 ;  /* 0x00000000030085a7 */ /* 0x000f24000800007f */
[----:B----4-:R-:W-:Y:S05]  /*d680*/  @!P0 BRA `(.L_x_3460) ;  /* 0xfffffffc00f08947 */ /* 0x010fea000383ffff */
.L_x_3354:
[----:B------:R-:W-:Y:S05]  /*d690*/  BSYNC B6 ;  /* 0x0000000000067941 */ /* 0x000fea0003800000 */
.L_x_3346:
[----:B------:R-:W-:Y:S05]  /*d6a0*/  EXIT ;  /* 0x000000000000794d */ /* 0x000fea0003800000 */
.L_x_3364:
[----:B------:R-:W-:Y:S02]  /*d6b0*/  IMAD.MOV.U32 R12, RZ, RZ, RZ ;  /* 0x000000ffff0c7224 */ /* 0x000fe400078e00ff */
[----:B------:R-:W-:Y:S02]  /*d6c0*/  IMAD.MOV.U32 R11, RZ, RZ, 0x1f ;  /* 0x0000001fff0b7424 */ /* 0x000fe400078e00ff */
[----:B------:R-:W-:-:S07]  /*d6d0*/  IMAD.MOV.U32 R15, RZ, RZ, -0x1 ;  /* 0xffffffffff0f7424 */ /* 0x000fce00078e00ff */
[----:B------:R-:W-:Y:S05]  /*d6e0*/  WARPSYNC.COLLECTIVE R15, `(.L_x_3461) ;  /* 0x000000000f087348 */ /* 0x000fea0003c00000 */
[----:B------:R1:W2:Y:S02]  /*d6f0*/  SHFL.IDX P6, R14, R13, R12, R11 ;  /* 0x0000000c0d0e7389 */ /* 0x0002a400000c000b */
[----:B-12---:R-:W-:Y:S01]  /*d700*/  ENDCOLLECTIVE ;  /* 0x000000000000791b */ /* 0x006fe20003800000 */
.L_x_3461:
[----:B------:R-:W-:Y:S05]  /*d710*/  BRA `(.L_x_3462) ;  /* 0xffffff3c00c47947 */ /* 0x000fea000383ffff */
.L_x_3366:
[----:B--2---:R2:W3:Y:S02]  /*d720*/  SYNCS.PHASECHK.TRANS64.TRYWAIT P0, [R236+URZ+0x30c00], R15 ;  /* 0x030c000fec0075a7 */ /* 0x0044e4000800017f */
[----:B---3--:R-:W-:Y:S05]  /*d730*/  @!P0 NANOSLEEP.SYNCS 0x989680 ;  /* 0x009896800000895d */ /* 0x008fea0003900000 */
[----:B------:R-:W3:Y:S02]  /*d740*/  @!P0 SYNCS.PHASECHK.TRANS64 P0, [R236+URZ+0x30c00], R15 ;  /* 0x030c000fec0085a7 */ /* 0x000ee4000800007f */
[----:B---3--:R-:W-:Y:S05]  /*d750*/  @!P0 BRA `(.L_x_3366) ;  /* 0xfffffffc00f08947 */ /* 0x008fea000383ffff */
[----:B------:R-:W-:Y:S05]  /*d760*/  BRA `(.L_x_3365) ;  /* 0xffffff4000107947 */ /* 0x000fea000383ffff */
.L_x_3371:
[----:B--2---:R2:W3:Y:S02]  /*d770*/  SYNCS.PHASECHK.TRANS64.TRYWAIT P1, [R6+URZ+0x30c10], R21 ;  /* 0x030c1015060075a7 */ /* 0x0044e4000802017f */
[----:B---3--:R-:W-:Y:S05]  /*d780*/  @!P1 NANOSLEEP.SYNCS 0x989680 ;  /* 0x009896800000995d */ /* 0x008fea0003900000 */
[----:B------:R-:W3:Y:S02]  /*d790*/  @!P1 SYNCS.PHASECHK.TRANS64 P1, [R6+URZ+0x30c10], R21 ;  /* 0x030c1015060095a7 */ /* 0x000ee4000802007f */
[----:B---3--:R-:W-:Y:S05]  /*d7a0*/  @!P1 BRA `(.L_x_3371) ;  /* 0xfffffffc00f09947 */ /* 0x008fea000383ffff */
[----:B------:R-:W-:Y:S05]  /*d7b0*/  BRA `(.L_x_3370) ;  /* 0xffffff4800b87947 */ /* 0x000fea000383ffff */
.L_x_3375:
[----:B------:R1:W1:Y:S02]  /*d7c0*/  SYNCS.PHASECHK.TRANS64.TRYWAIT P1, [R6+URZ+0x30c30], R21 ;  /* 0x030c3015060075a7 */ /* 0x000264000802017f */
[----:B-1----:R-:W-:Y:S05]  /*d7d0*/  @!P1 NANOSLEEP.SYNCS 0x989680 ;  /* 0x009896800000995d */ /* 0x002fea0003900000 */
[----:B------:R-:W1:Y:S02]  /*d7e0*/  @!P1 SYNCS.PHASECHK.TRANS64 P1, [R6+URZ+0x30c30], R21 ;  /* 0x030c3015060095a7 */ /* 0x000e64000802007f */
[----:B-1----:R-:W-:Y:S05]  /*d7f0*/  @!P1 BRA `(.L_x_3375) ;  /* 0xfffffffc00f09947 */ /* 0x002fea000383ffff */
[----:B------:R-:W-:Y:S05]  /*d800*/  BRA `(.L_x_3374) ;  /* 0xffffff4c00cc7947 */ /* 0x000fea000383ffff */
.L_x_3383:
[----:B--2---:R2:W3:Y:S02]  /*d810*/  SYNCS.PHASECHK.TRANS64.TRYWAIT P1, [R7+URZ+0x30c10], R18 ;  /* 0x030c1012070075a7 */ /* 0x0044e4000802017f */
[----:B---3--:R-:W-:Y:S05]  /*d820*/  @!P1 NANOSLEEP.SYNCS 0x989680 ;  /* 0x009896800000995d */ /* 0x008fea0003900000 */
[----:B------:R-:W3:Y:S02]  /*d830*/  @!P1 SYNCS.PHASECHK.TRANS64 P1, [R7+URZ+0x30c10], R18 ;  /* 0x030c1012070095a7 */ /* 0x000ee4000802007f */
[----:B---3--:R-:W-:Y:S05]  /*d840*/  @!P1 BRA `(.L_x_3383) ;  /* 0xfffffffc00f09947 */ /* 0x008fea000383ffff */
[----:B------:R-:W-:Y:S05]  /*d850*/  BRA `(.L_x_3382) ;  /* 0xffffff8400dc7947 */ /* 0x000fea000383ffff */
.L_x_3387:
[----:B------:R1:W1:Y:S02]  /*d860*/  SYNCS.PHASECHK.TRANS64.TRYWAIT P1, [R7+URZ+0x30c30], R18 ;  /* 0x030c3012070075a7 */ /* 0x000264000802017f */
[----:B-1----:R-:W-:Y:S05]  /*d870*/  @!P1 NANOSLEEP.SYNCS 0x989680 ;  /* 0x009896800000995d */ /* 0x002fea0003900000 */
[----:B------:R-:W1:Y:S02]  /*d880*/  @!P1 SYNCS.PHASECHK.TRANS64 P1, [R7+URZ+0x30c30], R18 ;  /* 0x030c3012070095a7 */ /* 0x000e64000802007f */
[----:B-1----:R-:W-:Y:S05]  /*d890*/  @!P1 BRA `(.L_x_3387) ;  /* 0xfffffffc00f09947 */ /* 0x002fea000383ffff */
[----:B------:R-:W-:Y:S05]  /*d8a0*/  BRA `(.L_x_3386) ;  /* 0xffffff8800f07947 */ /* 0x000fea000383ffff */
.L_x_3435:
[----:B-1----:R1:W2:Y:S02]  /*d8b0*/  SYNCS.PHASECHK.TRANS64.TRYWAIT P0, [R15+URZ+0x30c20], R2 ;  /* 0x030c20020f0075a7 */ /* 0x0022a4000800017f */
[----:B--2---:R-:W-:Y:S05]  /*d8c0*/  @!P0 NANOSLEEP.SYNCS 0x989680 ;  /* 0x009896800000895d */ /* 0x004fea0003900000 */
[----:B------:R-:W2:Y:S02]  /*d8d0*/  @!P0 SYNCS.PHASECHK.TRANS64 P0, [R15+URZ+0x30c20], R2 ;  /* 0x030c20020f0085a7 */ /* 0x000ea4000800007f */
[----:B--2---:R-:W-:Y:S05]  /*d8e0*/  @!P0 BRA `(.L_x_3435) ;  /* 0xfffffffc00f08947 */ /* 0x004fea000383ffff */
[----:B------:R-:W-:Y:S05]  /*d8f0*/  BRA `(.L_x_3463) ;  /* 0xffffffe400287947 */ /* 0x000fea000383ffff */
.L_x_3439:
[----:B---3--:R3:W4:Y:S02]  /*d900*/  SYNCS.PHASECHK.TRANS64.TRYWAIT P1, [R15+URZ+0x30c40], R18 ;  /* 0x030c40120f0075a7 */ /* 0x008724000802017f */
[----:B----4-:R-:W-:Y:S05]  /*d910*/  @!P1 NANOSLEEP.SYNCS 0x989680 ;  /* 0x009896800000995d */ /* 0x010fea0003900000 */
[----:B------:R-:W4:Y:S02]  /*d920*/  @!P1 SYNCS.PHASECHK.TRANS64 P1, [R15+URZ+0x30c40], R18 ;  /* 0x030c40120f0095a7 */ /* 0x000f24000802007f */
[----:B----4-:R-:W-:Y:S05]  /*d930*/  @!P1 BRA `(.L_x_3439) ;  /* 0xfffffffc00f09947 */ /* 0x010fea000383ffff */
[----:B------:R-:W-:Y:S05]  /*d940*/  BRA `(.L_x_3464) ;  /* 0xffffffe8007c7947 */ /* 0x000fea000383ffff */
.L_x_3441:
[----:B-1----:R1:W2:Y:S02]  /*d950*/  SYNCS.PHASECHK.TRANS64.TRYWAIT P1, [R15+URZ+0x30c28], R18 ;  /* 0x030c28120f0075a7 */ /* 0x0022a4000802017f */
[----:B--2---:R-:W-:Y:S05]  /*d960*/  @!P1 NANOSLEEP.SYNCS 0x989680 ;  /* 0x009896800000995d */ /* 0x004fea0003900000 */
[----:B------:R-:W2:Y:S02]  /*d970*/  @!P1 SYNCS.PHASECHK.TRANS64 P1, [R15+URZ+0x30c28], R18 ;  /* 0x030c28120f0095a7 */ /* 0x000ea4000802007f */
[----:B--2---:R-:W-:Y:S05]  /*d980*/  @!P1 BRA `(.L_x_3441) ;  /* 0xfffffffc00f09947 */ /* 0x004fea000383ffff */
[----:B------:R-:W-:Y:S05]  /*d990*/  BRA `(.L_x_3465) ;  /* 0xffffffec00007947 */ /* 0x000fea000383ffff */
.L_x_3443:
[----:B--2---:R2:W4:Y:S02]  /*d9a0*/  SYNCS.PHASECHK.TRANS64.TRYWAIT P1, [R15+URZ+0x30c48], R18 ;  /* 0x030c48120f0075a7 */ /* 0x004524000802017f */
[----:B----4-:R-:W-:Y:S05]  /*d9b0*/  @!P1 NANOSLEEP.SYNCS 0x989680 ;  /* 0x009896800000995d */ /* 0x010fea0003900000 */
[----:B------:R-:W4:Y:S02]  /*d9c0*/  @!P1 SYNCS.PHASECHK.TRANS64 P1, [R15+URZ+0x30c48], R18 ;  /* 0x030c48120f0095a7 */ /* 0x000f24000802007f */
[----:B----4-:R-:W-:Y:S05]  /*d9d0*/  @!P1 BRA `(.L_x_3443) ;  /* 0xfffffffc00f09947 */ /* 0x010fea000383ffff */
[----:B------:R-:W-:Y:S05]  /*d9e0*/  BRA `(.L_x_3466) ;  /* 0xffffffec00847947 */ /* 0x000fea000383ffff */
.L_x_3445:
[----:B------:R-:W-:-:S07]  /*d9f0*/  SHF.L.U32 R4, R10, 0x1f, RZ ;  /* 0x0000001f0a047819 */ /* 0x000fce00000006ff */
.L_x_3467:
[----:B----4-:R4:W1:Y:S02]  /*da00*/  SYNCS.PHASECHK.TRANS64.TRYWAIT P1, [R15+URZ+0x30c20], R4 ;  /* 0x030c20040f0075a7 */ /* 0x010864000802017f */
[----:B-1----:R-:W-:Y:S05]  /*da10*/  @!P1 NANOSLEEP.SYNCS 0x989680 ;  /* 0x009896800000995d */ /* 0x002fea0003900000 */
[----:B------:R-:W1:Y:S02]  /*da20*/  @!P1 SYNCS.PHASECHK.TRANS64 P1, [R15+URZ+0x30c20], R4 ;  /* 0x030c20040f0095a7 */ /* 0x000e64000802007f */
[----:B-1----:R-:W-:Y:S05]  /*da30*/  @!P1 BRA `(.L_x_3467) ;  /* 0xfffffffc00f09947 */ /* 0x002fea000383ffff */
[----:B------:R-:W-:Y:S05]  /*da40*/  BRA `(.L_x_3468) ;  /* 0xffffffec00ec7947 */ /* 0x000fea000383ffff */
.L_x_3448:
[----:B-1----:R1:W4:Y:S02]  /*da50*/  SYNCS.PHASECHK.TRANS64.TRYWAIT P1, [R15+URZ+0x30c40], R12 ;  /* 0x030c400c0f0075a7 */ /* 0x002324000802017f */
[----:B----4-:R-:W-:Y:S05]  /*da60*/  @!P1 NANOSLEEP.SYNCS 0x989680 ;  /* 0x009896800000995d */ /* 0x010fea0003900000 */
[----:B------:R-:W4:Y:S02]  /*da70*/  @!P1 SYNCS.PHASECHK.TRANS64 P1, [R15+URZ+0x30c40], R12 ;  /* 0x030c400c0f0095a7 */ /* 0x000f24000802007f */
[----:B----4-:R-:W-:Y:S05]  /*da80*/  @!P1 BRA `(.L_x_3448) ;  /* 0xfffffffc00f09947 */ /* 0x010fea000383ffff */
[----:B------:R-:W-:Y:S05]  /*da90*/  BRA `(.L_x_3469) ;  /* 0xfffffff0008c7947 */ /* 0x000fea000383ffff */
.L_x_3450:
[----:B--2---:R2:W4:Y:S02]  /*daa0*/  SYNCS.PHASECHK.TRANS64.TRYWAIT P1, [R15+URZ+0x30c28], R12 ;  /* 0x030c280c0f0075a7 */ /* 0x004524000802017f */
[----:B----4-:R-:W-:Y:S05]  /*dab0*/  @!P1 NANOSLEEP.SYNCS 0x989680 ;  /* 0x009896800000995d */ /* 0x010fea0003900000 */
[----:B------:R-:W4:Y:S02]  /*dac0*/  @!P1 SYNCS.PHASECHK.TRANS64 P1, [R15+URZ+0x30c28], R12 ;  /* 0x030c280c0f0095a7 */ /* 0x000f24000802007f */
[----:B----4-:R-:W-:Y:S05]  /*dad0*/  @!P1 BRA `(.L_x_3450) ;  /* 0xfffffffc00f09947 */ /* 0x010fea000383ffff */
[----:B------:R-:W-:Y:S05]  /*dae0*/  BRA `(.L_x_3470) ;  /* 0xfffffff400047947 */ /* 0x000fea000383ffff */
.L_x_3452:
[----:B----4-:R4:W1:Y:S02]  /*daf0*/  SYNCS.PHASECHK.TRANS64.TRYWAIT P0, [R3+URZ+0x30c40], R0 ;  /* 0x030c4000030075a7 */ /* 0x010864000800017f */
[----:B-1----:R-:W-:Y:S05]  /*db00*/  @!P0 NANOSLEEP.SYNCS 0x989680 ;  /* 0x009896800000895d */ /* 0x002fea0003900000 */
[----:B------:R-:W1:Y:S02]  /*db10*/  @!P0 SYNCS.PHASECHK.TRANS64 P0, [R3+URZ+0x30c40], R0 ;  /* 0x030c4000030085a7 */ /* 0x000e64000800007f */
[----:B-1----:R-:W-:Y:S05]  /*db20*/  @!P0 BRA `(.L_x_3452) ;  /* 0xfffffffc00f08947 */ /* 0x002fea000383ffff */
[----:B------:R-:W-:Y:S05]  /*db30*/  BRA `(.L_x_3471) ;  /* 0xfffffff400987947 */ /* 0x000fea000383ffff */
.L_x_3454:
[----:B------:R-:W-:Y:S01]  /*db40*/  BSSY B0, `(.L_x_3472) ;  /* 0x0000006000007945 */ /* 0x000fe20003800000 */
[----:B------:R-:W-:-:S07]  /*db50*/  IMAD.MOV.U32 R15, RZ, RZ, -0x1 ;  /* 0xffffffffff0f7424 */ /* 0x000fce00078e00ff */
[----:B------:R-:W-:Y:S05]  /*db60*/  WARPSYNC.COLLECTIVE R15, `(.L_x_3473) ;  /* 0x000000000f0c7348 */ /* 0x000fea0003c00000 */
[----:B------:R-:W-:Y:S02]  /*db70*/  ELECT P6, UR62, PT ;  /* 0x00000000003e782f */ /* 0x000fe400038c0000 */
[----:B------:R-:W-:Y:S01]  /*db80*/  MOV R14, UR62 ;  /* 0x0000003e000e7c02 */ /* 0x000fe20008000f00 */
[----:B------:R-:W-:Y:S10]  /*db90*/  ENDCOLLECTIVE ;  /* 0x000000000000791b */ /* 0x000ff40003800000 */
.L_x_3473:
[----:B------:R-:W-:Y:S05]  /*dba0*/  BSYNC B0 ;  /* 0x0000000000007941 */ /* 0x000fea0003800000 */
.L_x_3472:
[----:B------:R-:W-:Y:S05]  /*dbb0*/  BRA `(.L_x_3474) ;  /* 0xfffffff8002c7947 */ /* 0x000fea000383ffff */
.L_x_3456:
[----:B-1----:R1:W2:Y:S02]  /*dbc0*/  SYNCS.PHASECHK.TRANS64.TRYWAIT P0, [R7+URZ], R4 ;  /* 0x00000004070075a7 */ /* 0x0022a4000800017f */
[----:B--2---:R-:W-:Y:S05]  /*dbd0*/  @!P0 NANOSLEEP.SYNCS 0x989680 ;  /* 0x009896800000895d */ /* 0x004fea0003900000 */
[----:B------:R-:W2:Y:S02]  /*dbe0*/  @!P0 SYNCS.PHASECHK.TRANS64 P0, [R7+URZ], R4 ;  /* 0x00000004070085a7 */ /* 0x000ea4000800007f */
[----:B--2---:R-:W-:Y:S05]  /*dbf0*/  @!P0 BRA `(.L_x_3456) ;  /* 0xfffffffc00f08947 */ /* 0x004fea000383ffff */
[----:B------:R-:W-:Y:S05]  /*dc00*/  BRA `(.L_x_3475) ;  /* 0xfffffff8006c7947 */ /* 0x000fea000383ffff */
.L_x_3457:
[----:B--2---:R2:W3:Y:S02]  /*dc10*/  SYNCS.PHASECHK.TRANS64.TRYWAIT P0, [R3+URZ], R0 ;  /* 0x00000000030075a7 */ /* 0x0044e4000800017f */
[----:B---3--:R-:W-:Y:S05]  /*dc20*/  @!P0 NANOSLEEP.SYNCS 0x989680 ;  /* 0x009896800000895d */ /* 0x008fea0003900000 */
[----:B------:R-:W3:Y:S02]  /*dc30*/  @!P0 SYNCS.PHASECHK.TRANS64 P0, [R3+URZ], R0 ;  /* 0x00000000030085a7 */ /* 0x000ee4000800007f */
[----:B---3--:R-:W-:Y:S05]  /*dc40*/  @!P0 BRA `(.L_x_3457) ;  /* 0xfffffffc00f08947 */ /* 0x008fea000383ffff */
[----:B------:R-:W-:Y:S05]  /*dc50*/  BRA `(.L_x_3476) ;  /* 0xfffffff800607947 */ /* 0x000fea000383ffff */
.L_x_3459:
[----:B--2---:R2:W3:Y:S02]  /*dc60*/  SYNCS.PHASECHK.TRANS64.TRYWAIT P0, [R5+URZ], R4 ;  /* 0x00000004050075a7 */ /* 0x0044e4000800017f */
[----:B---3--:R-:W-:Y:S05]  /*dc70*/  @!P0 NANOSLEEP.SYNCS 0x989680 ;  /* 0x009896800000895d */ /* 0x008fea0003900000 */
[----:B------:R-:W3:Y:S02]  /*dc80*/  @!P0 SYNCS.PHASECHK.TRANS64 P0, [R5+URZ], R4 ;  /* 0x00000004050085a7 */ /* 0x000ee4000800007f */
[----:B---3--:R-:W-:Y:S05]  /*dc90*/  @!P0 BRA `(.L_x_3459) ;  /* 0xfffffffc00f08947 */ /* 0x008fea000383ffff */
[----:B------:R-:W-:Y:S05]  /*dca0*/  BRA `(.L_x_3477) ;  /* 0xfffffff800647947 */ /* 0x000fea000383ffff */
.L_x_3478:
        /* <DEDUP_REMOVED lines=13> */
.L_x_3716:


//--------------------- .text._ZN7cutlass13device_kernelIN5flash32FlashAttnBwdPostprocessConvertdQIN4cute5tupleIJNS3_1CILi128EEENS5_ILi64EEEEEENS_6half_tEfNS_4arch4Sm90ELi256ENS3_8TiledMMAINS3_8MMA_AtomIJNS3_4SM904GMMA25MMA_64x64x16_F32F16F16_RSILNSF_5MajorE0ELSH_1ELNSF_7ScaleInE1ELSI_1EEEEEENS3_6LayoutINS4_IJNS5_ILi2EEENS5_ILi1EEESN_EEENS4_IJSN_NS5_ILi0EEESP_EEEEENS4_IJNS3_10UnderscoreESS_SS_EEEEELb0EEEEEvNT_6ParamsE --------------------------
	.section	.text._ZN7cutlass13device_kernelIN5flash32FlashAttnBwdPostprocessConvertdQIN4cute5tupleIJNS3_1CILi128EEENS5_ILi64EEEEEENS_6half_tEfNS_4arch4Sm90ELi256ENS3_8TiledMMAINS3_8MMA_AtomIJNS3_4SM904GMMA25MMA_64x64x16_F32F16F16_RSILNSF_5MajorE0ELSH_1ELNSF_7ScaleInE1ELSI_1EEEEEENS3_6LayoutINS4_IJNS5_ILi2EEENS5_ILi1EEESN_EEENS4_IJSN_NS5_ILi0EEESP_EEEEENS4_IJNS3_10UnderscoreESS_SS_EEEEELb0EEEEEvNT_6ParamsE,"ax",@progbits
	.align	128
.text._ZN7cutlass13device_kernelIN5flash32FlashAttnBwdPostprocessConvertdQIN4cute5tupleIJNS3_1CILi128EEENS5_ILi64EEEEEENS_6half_tEfNS_4arch4Sm90ELi256ENS3_8TiledMMAINS3_8MMA_AtomIJNS3_4SM904GMMA25MMA_64x64x16_F32F16F16_RSILNSF_5MajorE0ELSH_1ELNSF_7ScaleInE1ELSI_1EEEEEENS3_6LayoutINS4_IJNS5_ILi2EEENS5_ILi1EEESN_EEENS4_IJSN_NS5_ILi0EEESP_EEEEENS4_IJNS3_10UnderscoreESS_SS_EEEEELb0EEEEEvNT_6ParamsE:
        .type           _ZN7cutlass13device_kernelIN5flash32FlashAttnBwdPostprocessConvertdQIN4cute5tupleIJNS3_1CILi128EEENS5_ILi64EEEEEENS_6half_tEfNS_4arch4Sm90ELi256ENS3_8TiledMMAINS3_8MMA_AtomIJNS3_4SM904GMMA25MMA_64x64x16_F32F16F16_RSILNSF_5MajorE0ELSH_1ELNSF_7ScaleInE1ELSI_1EEEEEENS3_6LayoutINS4_IJNS5_ILi2EEENS5_ILi1EEESN_EEENS4_IJSN_NS5_ILi0EEESP_EEEEENS4_IJNS3_10UnderscoreESS_SS_EEEEELb0EEEEEvNT_6ParamsE,@function
        .size           _ZN7cutlass13device_kernelIN5flash32FlashAttnBwdPostprocessConvertdQIN4cute5tupleIJNS3_1CILi128EEENS5_ILi64EEEEEENS_6half_tEfNS_4arch4Sm90ELi256ENS3_8TiledMMAINS3_8MMA_AtomIJNS3_4SM904GMMA25MMA_64x64x16_F32F16F16_RSILNSF_5MajorE0ELSH_1ELNSF_7ScaleInE1ELSI_1EEEEEENS3_6LayoutINS4_IJNS5_ILi2EEENS5_ILi1EEESN_EEENS4_IJSN_NS5_ILi0EEESP_EEEEENS4_IJNS3_10UnderscoreESS_SS_EEEEELb0EEEEEvNT_6ParamsE,(.L_x_3717 - _ZN7cutlass13device_kernelIN5flash32FlashAttnBwdPostprocessConvertdQIN4cute5tupleIJNS3_1CILi128EEENS5_ILi64EEEEEENS_6half_tEfNS_4arch4Sm90ELi256ENS3_8TiledMMAINS3_8MMA_AtomIJNS3_4SM904GMMA25MMA_64x64x16_F32F16F16_RSILNSF_5MajorE0ELSH_1ELNSF_7ScaleInE1ELSI_1EEEEEENS3_6LayoutINS4_IJNS5_ILi2EEENS5_ILi1EEESN_EEENS4_IJSN_NS5_ILi0EEESP_EEEEENS4_IJNS3_10UnderscoreESS_SS_EEEEELb0EEEEEvNT_6ParamsE)
        .other          _ZN7cutlass13device_kernelIN5flash32FlashAttnBwdPostprocessConvertdQIN4cute5tupleIJNS3_1CILi128EEENS5_ILi64EEEEEENS_6half_tEfNS_4arch4Sm90ELi256ENS3_8TiledMMAINS3_8MMA_AtomIJNS3_4SM904GMMA25MMA_64x64x16_F32F16F16_RSILNSF_5MajorE0ELSH_1ELNSF_7ScaleInE1ELSI_1EEEEEENS3_6LayoutINS4_IJNS5_ILi2EEENS5_ILi1EEESN_EEENS4_IJSN_NS5_ILi0EEESP_EEEEENS4_IJNS3_10UnderscoreESS_SS_EEEEELb0EEEEEvNT_6ParamsE,@"STO_CUDA_ENTRY STV_DEFAULT"
_ZN7cutlass13device_kernelIN5flash32FlashAttnBwdPostprocessConvertdQIN4cute5tupleIJNS3_1CILi128EEENS5_ILi64EEEEEENS_6half_tEfNS_4arch4Sm90ELi256ENS3_8TiledMMAINS3_8MMA_AtomIJNS3_4SM904GMMA25MMA_64x64x16_F32F16F16_RSILNSF_5MajorE0ELSH_1ELNSF_7ScaleInE1ELSI_1EEEEEENS3_6LayoutINS4_IJNS5_ILi2EEENS5_ILi1EEESN_EEENS4_IJSN_NS5_ILi0EEESP_EEEEENS4_IJNS3_10UnderscoreESS_SS_EEEEELb0EEEEEvNT_6ParamsE:
[----:B------:R-:W-:Y:S08]  /*0000*/  LDC R1, c[0x0][0x28] ;  /* 0x00000a00ff017b82 */ /* 0x000ff00000000800 */
[----:B------:R-:W0:Y:S01]  /*0010*/  LDC.64 R2, c[0x0][0x278] ;  /* 0x00009e00ff027b82 */ /* 0x000e220000000a00 */
[----:B------:R-:W1:Y:S01]  /*0020*/  S2R R13, SR_CTAID.Z ;  /* 0x00000000000d7919 */ /* 0x000e620000002700 */
[----:B------:R-:W-:-:S06]  /*0030*/  ULDC.64 UR8, c[0x0][0x208] ;  /* 0x0000820000087ab9 */ /* 0x000fcc0000000a00 */
[----:B------:R-:W2:Y:S08]  /*0040*/  LDC.64 R10, c[0x0][0x270] ;  /* 0x00009c00ff0a7b82 */ /* 0x000eb00000000a00 */
[----:B------:R-:W1:Y:S01]  /*0050*/  LDC.64 R4, c[0x0][0x270] ;  /* 0x00009c00ff047b82 */ /* 0x000e620000000a00 */
[----:B0-----:R-:W-:-:S04]  /*0060*/  ISETP.NE.U32.AND P2, PT, R2, RZ, PT ;  /* 0x000000ff0200720c */ /* 0x001fc80003f45070 */
[----:B------:R-:W-:Y:S02]  /*0070*/  ISETP.NE.AND.EX P2, PT, R3, RZ, PT, P2 ;  /* 0x000000ff0300720c */ /* 0x000fe40003f45320 */
[----:B--2---:R-:W-:-:S04]  /*0080*/  ISETP.NE.U32.AND P1, PT, R10, RZ, PT ;  /* 0x000000ff0a00720c */ /* 0x004fc80003f25070 */
[----:B------:R-:W-:Y:S01]  /*0090*/  ISETP.NE.AND.EX P1, PT, R11, RZ, PT, P1 ;  /* 0x000000ff0b00720c */ /* 0x000fe20003f25310 */
[----:B------:R-:W-:Y:S01]  /*00a0*/  ULDC UR4, c[0x0][0x240] ;  /* 0x0000900000047ab9 */ /* 0x000fe20000000800 */
[----:B-1----:R-:W-:-:S05]  /*00b0*/  IMAD.WIDE R4, R13, 0x4, R4 ;  /* 0x000000040d047825 */ /* 0x002fca00078e0204 */
[----:B------:R-:W0:Y:S01]  /*00c0*/  @P2 LDC.64 R6, c[0x0][0x278] ;  /* 0x00009e00ff062b82 */ /* 0x000e220000000a00 */
[----:B------:R-:W-:-:S05]  /*00d0*/  IMAD.U32 R43, RZ, RZ, UR4 ;  /* 0x00000004ff2b7e24 */ /* 0x000fca000f8e00ff */
[----:B------:R1:W5:Y:S01]  /*00e0*/  @P1 LDG.E R9, desc[UR8][R4.64] ;  /* 0x0000000804091981 */ /* 0x000362000c1e1900 */
[----:B0-----:R-:W-:-:S05]  /*00f0*/  @P2 IMAD.WIDE R6, R13, 0x4, R6 ;  /* 0x000000040d062825 */ /* 0x001fca00078e0206 */
[----:B------:R1:W5:Y:S01]  /*0100*/  @P2 LDG.E R43, desc[UR8][R6.64] ;  /* 0x00000008062b2981 */ /* 0x000362000c1e1900 */
[----:B------:R-:W-:Y:S01]  /*0110*/  ISETP.NE.U32.AND P0, PT, R10, RZ, PT ;  /* 0x000000ff0a00720c */ /* 0x000fe20003f05070 */
[----:B------:R-:W0:Y:S03]  /*0120*/  S2R R3, SR_CTAID.X ;  /* 0x0000000000037919 */ /* 0x000e260000002500 */
[----:B------:R-:W-:Y:S01]  /*0130*/  ISETP.NE.AND.EX P0, PT, R11, RZ, PT, P0 ;  /* 0x000000ff0b00720c */ /* 0x000fe20003f05300 */
[----:B0-----:R-:W-:Y:S01]  /*0140*/  IMAD.SHL.U32 R40, R3, 0x80, RZ ;  /* 0x0000008003287824 */ /* 0x001fe200078e00ff */
[----:B-1----:R-:W-:Y:S11]  /*0150*/  @P2 BRA `(.L_x_3479) ;  /* 0x0000000000102947 */ /* 0x002ff60003800000 */
[----:B------:R-:W-:Y:S05]  /*0160*/  @!P1 BRA `(.L_x_3479) ;  /* 0x00000000000c9947 */ /* 0x000fea0003800000 */
[----:B------:R-:W2:Y:S04]  /*0170*/  LDG.E R0, desc[UR8][R4.64] ;  /* 0x0000000804007981 */ /* 0x000ea8000c1e1900 */
[----:B-----5:R-:W2:Y:S02]  /*0180*/  LDG.E R43, desc[UR8][R4.64+0x4] ;  /* 0x00000408042b7981 */ /* 0x020ea4000c1e1900 */
[----:B--2---:R-:W-:-:S07]  /*0190*/  IMAD.IADD R43, R43, 0x1, -R0 ;  /* 0x000000012b2b7824 */ /* 0x004fce00078e0a00 */
.L_x_3479:
[----:B-----5:R-:W-:-:S13]  /*01a0*/  ISETP.LE.AND P2, PT, R43, R40, PT ;  /* 0x000000282b00720c */ /* 0x020fda0003f43270 */
[----:B------:R-:W-:Y:S05]  /*01b0*/  @P0 EXIT P2 ;  /* 0x000000000000094d */ /* 0x000fea0001000000 */
[----:B------:R-:W0:Y:S01]  /*01c0*/  S2R R6, SR_CTAID.Y ;  /* 0x0000000000067919 */ /* 0x000e220000002600 */
[----:B------:R-:W-:Y:S01]  /*01d0*/  @P1 IMAD R0, R13, 0x80, R9 ;  /* 0x000000800d001824 */ /* 0x000fe200078e0209 */
[----:B------:R-:W1:Y:S01]  /*01e0*/  LDC.64 R14, c[0x0][0x228] ;  /* 0x00008a00ff0e7b82 */ /* 0x000e620000000a00 */
[----:B------:R-:W-:Y:S01]  /*01f0*/  CS2R R10, SRZ ;  /* 0x00000000000a7805 */ /* 0x000fe2000001ff00 */
[----:B------:R-:W2:Y:S01]  /*0200*/  S2R R46, SR_TID.X ;  /* 0x00000000002e7919 */ /* 0x000ea20000002100 */
[----:B------:R-:W-:Y:S01]  /*0210*/  IMAD.SHL.U32 R7, R3, 0x2000, RZ ;  /* 0x0000200003077824 */ /* 0x000fe200078e00ff */
[----:B------:R-:W-:Y:S01]  /*0220*/  @P1 SHF.R.S32.HI R5, RZ, 0x1f, R0 ;  /* 0x0000001fff051819 */ /* 0x000fe20000011400 */
[----:B------:R-:W-:Y:S01]  /*0230*/  BSSY B0, `(.L_x_3480) ;  /* 0x0000030000007945 */ /* 0x000fe20003800000 */
[----:B------:R-:W3:Y:S01]  /*0240*/  S2R R2, SR_CgaCtaId ;  /* 0x0000000000027919 */ /* 0x000ee20000008800 */
[----:B------:R-:W-:Y:S01]  /*0250*/  SEL R4, R13, RZ, !P0 ;  /* 0x000000ff0d047207 */ /* 0x000fe20004000000 */
[----:B------:R-:W4:Y:S01]  /*0260*/  LDC.64 R16, c[0x0][0x230] ;  /* 0x00008c00ff107b82 */ /* 0x000f220000000a00 */
[----:B------:R-:W-:-:S05]  /*0270*/  @P1 LEA.HI R5, R5, R0, RZ, 0x7 ;  /* 0x0000000005051211 */ /* 0x000fca00078f38ff */
[----:B------:R-:W-:Y:S02]  /*0280*/  @P1 IMAD.SHL.U32 R5, R5, 0x40, RZ ;  /* 0x0000004005051824 */ /* 0x000fe400078e00ff */
[----:B------:R-:W5:Y:S03]  /*0290*/  LDC.64 R18, c[0x0][0x210] ;  /* 0x00008400ff127b82 */ /* 0x000f660000000a00 */
[----:B------:R-:W-:-:S04]  /*02a0*/  @P1 LOP3.LUT R5, R5, 0xffffe000, RZ, 0xc0, !PT ;  /* 0xffffe00005051812 */ /* 0x000fc800078ec0ff */
[----:B------:R-:W-:Y:S02]  /*02b0*/  @P1 MOV R10, R5 ;  /* 0x00000005000a1202 */ /* 0x000fe40000000f00 */
[----:B------:R-:W-:Y:S02]  /*02c0*/  @P1 SHF.R.S32.HI R11, RZ, 0x1f, R5 ;  /* 0x0000001fff0b1819 */ /* 0x000fe40000011405 */
[C---:B------:R-:W-:Y:S02]  /*02d0*/  IADD3 R10, P2, R7.reuse, R10, RZ ;  /* 0x0000000a070a7210 */ /* 0x040fe40007f5e0ff */
[----:B0-----:R-:W-:Y:S02]  /*02e0*/  SHF.R.S32.HI R5, RZ, 0x1f, R6 ;  /* 0x0000001fff057819 */ /* 0x001fe40000011406 */
[----:B------:R-:W-:Y:S02]  /*02f0*/  LEA.HI.X.SX32 R11, R7, R11, 0x1, P2 ;  /* 0x0000000b070b7211 */ /* 0x000fe400010f0eff */
[----:B------:R-:W-:Y:S01]  /*0300*/  SHF.R.S32.HI R7, RZ, 0x1f, R13 ;  /* 0x0000001fff077819 */ /* 0x000fe2000001140d */
[----:B-1----:R-:W-:-:S02]  /*0310*/  IMAD R0, R5, R14, RZ ;  /* 0x0000000e05007224 */ /* 0x002fc400078e02ff */
[----:B------:R-:W-:Y:S01]  /*0320*/  IMAD.WIDE.U32 R10, R6, R14, R10 ;  /* 0x0000000e060a7225 */ /* 0x000fe200078e000a */
[----:B------:R-:W-:Y:S02]  /*0330*/  SEL R7, R7, RZ, !P0 ;  /* 0x000000ff07077207 */ /* 0x000fe40004000000 */
[----:B--2---:R-:W-:Y:S01]  /*0340*/  ISETP.NE.AND P0, PT, R46, RZ, PT ;  /* 0x000000ff2e00720c */ /* 0x004fe20003f05270 */
[----:B------:R-:W-:Y:S02]  /*0350*/  IMAD R15, R6, R15, R0 ;  /* 0x0000000f060f7224 */ /* 0x000fe400078e0200 */
[----:B----4-:R-:W-:Y:S02]  /*0360*/  IMAD R0, R7, R16, RZ ;  /* 0x0000001007007224 */ /* 0x010fe400078e02ff */
[----:B------:R-:W-:Y:S02]  /*0370*/  IMAD.IADD R11, R11, 0x1, R15 ;  /* 0x000000010b0b7824 */ /* 0x000fe400078e020f */
[----:B------:R-:W-:-:S02]  /*0380*/  IMAD R13, R4, R17, R0 ;  /* 0x00000011040d7224 */ /* 0x000fc400078e0200 */
[----:B------:R-:W-:-:S04]  /*0390*/  IMAD.WIDE.U32 R10, R4, R16, R10 ;  /* 0x00000010040a7225 */ /* 0x000fc800078e000a */
[----:B------:R-:W-:Y:S01]  /*03a0*/  IMAD.IADD R0, R11, 0x1, R13 ;  /* 0x000000010b007824 */ /* 0x000fe200078e020d */
[----:B-----5:R-:W-:-:S04]  /*03b0*/  LEA R18, P2, R10, R18, 0x2 ;  /* 0x000000120a127211 */ /* 0x020fc800078410ff */
[----:B------:R-:W-:Y:S01]  /*03c0*/  LEA.HI.X R0, R10, R19, R0, 0x2, P2 ;  /* 0x000000130a007211 */ /* 0x000fe200010f1400 */
[----:B---3--:R-:W-:Y:S08]  /*03d0*/  @P0 BRA `(.L_x_3481) ;  /* 0x0000000000540947 */ /* 0x008ff00003800000 */
[----:B------:R-:W0:Y:S01]  /*03e0*/  S2UR UR7, SR_CgaCtaId ;  /* 0x00000000000779c3 */ /* 0x000e220000008800 */
[----:B------:R-:W-:Y:S01]  /*03f0*/  UMOV UR6, 0x400 ;  /* 0x0000040000067882 */ /* 0x000fe20000000000 */
[----:B------:R-:W-:Y:S01]  /*0400*/  UMOV UR4, 0x1 ;  /* 0x0000000100047882 */ /* 0x000fe20000000000 */
[----:B------:R-:W-:Y:S01]  /*0410*/  IMAD.MOV.U32 R8, RZ, RZ, 0x8000 ;  /* 0x00008000ff087424 */ /* 0x000fe200078e00ff */
[----:B------:R-:W-:-:S04]  /*0420*/  UIADD3 UR4, -UR4, 0x100000, URZ ;  /* 0x0010000004047890 */ /* 0x000fc8000fffe13f */
[----:B------:R-:W-:Y:S02]  /*0430*/  USHF.L.U32 UR5, UR4, 0xb, URZ ;  /* 0x0000000b04057899 */ /* 0x000fe4000800063f */
[----:B------:R-:W-:Y:S01]  /*0440*/  USHF.L.U32 UR4, UR4, 0x1, URZ ;  /* 0x0000000104047899 */ /* 0x000fe2000800063f */
[----:B------:R-:W-:Y:S01]  /*0450*/  PLOP3.LUT P0, PT, PT, PT, PT, 0x80, 0x0 ;  /* 0x000000000000781c */ /* 0x000fe20003f0f070 */
[----:B------:R-:W-:Y:S01]  /*0460*/  UMOV UR10, 0x800 ;  /* 0x00000800000a7882 */ /* 0x000fe20000000000 */
[----:B0-----:R-:W-:-:S04]  /*0470*/  ULEA UR6, UR7, UR6, 0x18 ;  /* 0x0000000607067291 */ /* 0x001fc8000f8ec03f */
[----:B------:R-:W-:Y:S01]  /*0480*/  UIADD3 UR7, UR6, 0xc000, URZ ;  /* 0x0000c00006077890 */ /* 0x000fe2000fffe03f */
[----:B------:R-:W0:Y:S07]  /*0490*/  FENCE.VIEW.ASYNC.S ;  /* 0x00000000000073c6 */ /* 0x000e2e0000000000 */
[----:B0-----:R0:W1:Y:S02]  /*04a0*/  SYNCS.EXCH.64 URZ, [UR6+0xc000], UR4 ;  /* 0x00c00004063f75b2 */ /* 0x0010640008000100 */
[----:B0-----:R-:W-:-:S02]  /*04b0*/  R2UR UR4, R18 ;  /* 0x00000000120472ca */ /* 0x001fc400000e0000 */
[----:B------:R-:W-:Y:S01]  /*04c0*/  R2UR UR5, R0 ;  /* 0x00000000000572ca */ /* 0x000fe200000e0000 */
[----:B-1----:R0:W-:-:S14]  /*04d0*/  SYNCS.ARRIVE.TRANS64 RZ, [UR6+0xc000], R8 ;  /* 0x00c00008ffff79a7 */ /* 0x0021dc0008000006 */
.L_x_3482:
[----:B------:R-:W-:Y:S01]  /*04e0*/  @P0 ELECT P2, URZ, PT ;  /* 0x00000000003f082f */ /* 0x000fe20003840000 */
[----:B------:R1:W-:-:S12]  /*04f0*/  UBLKCP.S.G [UR6], [UR4], UR10 ;  /* 0x00000006040073ba */ /* 0x0003d8000800020a */
[----:B------:R-:W-:Y:S02]  /*0500*/  @P2 PLOP3.LUT P0, PT, P2, PT, PT, 0x8, 0x0 ;  /* 0x000000000000281c */ /* 0x000fe4000170e170 */
[----:B------:R-:W-:-:S11]  /*0510*/  PLOP3.LUT P2, PT, PT, PT, PT, 0x8, 0x0 ;  /* 0x000000000000781c */ /* 0x000fd60003f4e170 */
[----:B-1----:R-:W-:Y:S05]  /*0520*/  @P0 BRA.U.ANY `(.L_x_3482) ;  /* 0xfffffffd00ec0947 */ /* 0x002fea000393ffff */
.L_x_3481:
[----:B------:R-:W-:Y:S05]  /*0530*/  BSYNC B0 ;  /* 0x0000000000007941 */ /* 0x000fea0003800000 */
.L_x_3480:
[----:B------:R-:W-:Y:S01]  /*0540*/  BAR.SYNC.DEFER_BLOCKING 0x0 ;  /* 0x0000000000007b1d */ /* 0x000fe20000010000 */
[----:B------:R-:W-:Y:S02]  /*0550*/  MOV R41, 0x400 ;  /* 0x0000040000297802 */ /* 0x000fe40000000f00 */
[----:B------:R-:W-:Y:S02]  /*0560*/  CS2R R50, SRZ ;  /* 0x0000000000327805 */ /* 0x000fe4000001ff00 */
[----:B------:R-:W-:Y:S01]  /*0570*/  SHF.L.U32 R0, RZ, 0x1f, RZ ;  /* 0x0000001fff007819 */ /* 0x000fe200000006ff */
[--C-:B------:R-:W-:Y:S01]  /*0580*/  @P1 IMAD.MOV.U32 R50, RZ, RZ, R9.reuse ;  /* 0x000000ffff321224 */ /* 0x100fe200078e0009 */
[----:B------:R-:W-:Y:S02]  /*0590*/  LEA R41, R2, R41, 0x18 ;  /* 0x0000002902297211 */ /* 0x000fe400078ec0ff */
[----:B------:R-:W-:-:S07]  /*05a0*/  @P1 SHF.R.S32.HI R51, RZ, 0x1f, R9 ;  /* 0x0000001fff331819 */ /* 0x000fce0000011409 */
.L_x_3483:
[----:B-1----:R1:W2:Y:S02]  /*05b0*/  SYNCS.PHASECHK.TRANS64.TRYWAIT P0, [R41+URZ+0xc000], R0 ;  /* 0x00c00000290075a7 */ /* 0x0022a4000800017f */
[----:B--2---:R-:W-:Y:S05]  /*05c0*/  @!P0 NANOSLEEP.SYNCS 0x989680 ;  /* 0x009896800000895d */ /* 0x004fea0003900000 */
[----:B------:R-:W2:Y:S02]  /*05d0*/  @!P0 SYNCS.PHASECHK.TRANS64 P0, [R41+URZ+0xc000], R0 ;  /* 0x00c00000290085a7 */ /* 0x000ea4000800007f */
[----:B--2---:R-:W-:Y:S05]  /*05e0*/  @!P0 BRA `(.L_x_3483) ;  /* 0xfffffffc00f08947 */ /* 0x004fea000383ffff */
[----:B------:R-:W-:Y:S01]  /*05f0*/  SHF.R.S32.HI R37, RZ, 0x1f, R46 ;  /* 0x0000001fff257819 */ /* 0x000fe2000001142e */
[----:B------:R-:W-:Y:S01]  /*0600*/  ULDC UR4, c[0x0][0x268] ;  /* 0x00009a0000047ab9 */ /* 0x000fe20000000800 */
[----:B------:R-:W-:Y:S01]  /*0610*/  ULDC.64 UR6, c[0x0][0x258] ;  /* 0x0000960000067ab9 */ /* 0x000fe20000000a00 */
[----:B------:R-:W-:Y:S01]  /*0620*/  VIADDMNMX R43, R43, -R40, 0x80, PT ;  /* 0x000000802b2b7446 */ /* 0x000fe20003800928 */
[----:B------:R-:W-:Y:S01]  /*0630*/  IMAD R5, R5, UR6, RZ ;  /* 0x0000000605057c24 */ /* 0x000fe2000f8e02ff */
[CC--:B-1----:R-:W-:Y:S01]  /*0640*/  LEA.HI R0, R37.reuse, R46.reuse, RZ, 0x7 ;  /* 0x0000002e25007211 */ /* 0x0c2fe200078f38ff */
[----:B------:R-:W-:Y:S01]  /*0650*/  BSSY B0, `(.L_x_3484) ;  /* 0x0000092000007945 */ /* 0x000fe20003800000 */
[----:B------:R-:W-:Y:S02]  /*0660*/  LEA.HI R48, R37, R46, RZ, 0x4 ;  /* 0x0000002e25307211 */ /* 0x000fe400078f20ff */
[C---:B------:R-:W-:Y:S01]  /*0670*/  LOP3.LUT R9, R0.reuse, 0xfffff80, RZ, 0xc0, !PT ;  /* 0x0fffff8000097812 */ /* 0x040fe200078ec0ff */
[----:B------:R-:W-:Y:S01]  /*0680*/  IMAD.SHL.U32 R0, R0, 0x20, RZ ;  /* 0x0000002000007824 */ /* 0x000fe200078e00ff */
[----:B------:R-:W-:-:S02]  /*0690*/  LOP3.LUT R11, R48, 0xfffffff0, RZ, 0xc0, !PT ;  /* 0xfffffff0300b7812 */ /* 0x000fc400078ec0ff */
[-C--:B------:R-:W-:Y:S02]  /*06a0*/  IADD3 R9, -R9, R46.reuse, RZ ;  /* 0x0000002e09097210 */ /* 0x080fe40007ffe1ff */
[----:B------:R-:W-:Y:S01]  /*06b0*/  LOP3.LUT R0, R0, 0x3ffff000, RZ, 0xc0, !PT ;  /* 0x3ffff00000007812 */ /* 0x000fe200078ec0ff */
[----:B------:R-:W-:Y:S01]  /*06c0*/  IMAD.IADD R42, R46, 0x1, -R11 ;  /* 0x000000012e2a7824 */ /* 0x000fe200078e0a0b */
[-C--:B------:R-:W-:Y:S02]  /*06d0*/  LEA.HI R2, R37, R46.reuse, RZ, 0x5 ;  /* 0x0000002e25027211 */ /* 0x080fe400078f28ff */
[----:B------:R-:W-:Y:S01]  /*06e0*/  SHF.R.U32.HI R48, RZ, 0x1, R48 ;  /* 0x00000001ff307819 */ /* 0x000fe20000011630 */
[----:B------:R-:W-:Y:S01]  /*06f0*/  IMAD R0, R9, 0x4, R0 ;  /* 0x0000000409007824 */ /* 0x000fe200078e0200 */
[----:B------:R-:W-:Y:S01]  /*0700*/  SHF.R.S32.HI R45, RZ, 0x1f, R42 ;  /* 0x0000001fff2d7819 */ /* 0x000fe2000001142a */
[----:B------:R-:W-:Y:S02]  /*0710*/  IMAD.SHL.U32 R2, R2, 0x20, RZ ;  /* 0x0000002002027824 */ /* 0x000fe400078e00ff */
[----:B------:R-:W-:Y:S01]  /*0720*/  IMAD R52, R0, 0x4, R41 ;  /* 0x0000000400347824 */ /* 0x000fe200078e0229 */
[----:B------:R-:W-:-:S02]  /*0730*/  LEA.HI R0, R37, R46, RZ, 0x3 ;  /* 0x0000002e25007211 */ /* 0x000fc400078f18ff */
[----:B------:R-:W-:Y:S02]  /*0740*/  LEA.HI R45, R45, R42, RZ, 0x3 ;  /* 0x0000002a2d2d7211 */ /* 0x000fe400078f18ff */
[----:B------:R-:W-:Y:S01]  /*0750*/  LOP3.LUT R23, R0, 0x1ffffff8, RZ, 0xc0, !PT ;  /* 0x1ffffff800177812 */ /* 0x000fe200078ec0ff */
[----:B------:R-:W1:Y:S01]  /*0760*/  LDS.128 R12, [R52+0x800] ;  /* 0x00080000340c7984 */ /* 0x000e620000000c00 */
[----:B------:R-:W-:Y:S02]  /*0770*/  SHF.R.S32.HI R0, RZ, 0x3, R0 ;  /* 0x00000003ff007819 */ /* 0x000fe40000011400 */
[----:B------:R-:W-:Y:S01]  /*0780*/  LOP3.LUT R21, R45, 0xfffffff8, RZ, 0xc0, !PT ;  /* 0xfffffff82d157812 */ /* 0x000fe200078ec0ff */
[----:B------:R-:W-:Y:S01]  /*0790*/  IMAD.IADD R44, R46, 0x1, -R23 ;  /* 0x000000012e2c7824 */ /* 0x000fe200078e0a17 */
[----:B------:R-:W-:Y:S01]  /*07a0*/  SHF.L.U32 R28, R0, 0x6, RZ ;  /* 0x00000006001c7819 */ /* 0x000fe200000006ff */
[----:B0-----:R-:W0:Y:S01]  /*07b0*/  LDS.128 R8, [R52] ;  /* 0x0000000034087984 */ /* 0x001e220000000c00 */
[----:B------:R-:W-:Y:S01]  /*07c0*/  LEA.HI R46, R37, R46, RZ, 0x6 ;  /* 0x0000002e252e7211 */ /* 0x000fe200078f30ff */
[----:B------:R-:W-:Y:S01]  /*07d0*/  IMAD.SHL.U32 R44, R44, 0x8, RZ ;  /* 0x000000082c2c7824 */ /* 0x000fe200078e00ff */
[----:B------:R-:W-:Y:S01]  /*07e0*/  LOP3.LUT R33, R28, 0x1c0, RZ, 0xc0, !PT ;  /* 0x000001c01c217812 */ /* 0x000fe200078ec0ff */
[----:B------:R-:W-:Y:S01]  /*07f0*/  IMAD.IADD R42, R42, 0x1, -R21 ;  /* 0x000000012a2a7824 */ /* 0x000fe200078e0a15 */
[----:B------:R-:W2:Y:S01]  /*0800*/  LDS.128 R24, [R52+0x2000] ;  /* 0x0020000034187984 */ /* 0x000ea20000000c00 */
[----:B------:R-:W-:Y:S01]  /*0810*/  IMAD.SHL.U32 R45, R45, 0x40, RZ ;  /* 0x000000402d2d7824 */ /* 0x000fe200078e00ff */
[----:B------:R-:W-:Y:S01]  /*0820*/  SHF.R.U32.HI R36, RZ, 0x3, R33 ;  /* 0x00000003ff247819 */ /* 0x000fe20000011621 */
[----:B------:R-:W-:Y:S01]  /*0830*/  IMAD.SHL.U32 R49, R42, 0x40, RZ ;  /* 0x000000402a317824 */ /* 0x000fe200078e00ff */
[----:B------:R-:W3:Y:S01]  /*0840*/  LDS.128 R20, [R52+0x1800] ;  /* 0x0018000034147984 */ /* 0x000ee20000000c00 */
[----:B------:R-:W-:Y:S01]  /*0850*/  LOP3.LUT R47, R33, 0x38, R44, 0xf8, !PT ;  /* 0x00000038212f7812 */ /* 0x000fe200078ef82c */
[----:B------:R-:W-:Y:S01]  /*0860*/  IMAD.SHL.U32 R46, R46, 0x8, RZ ;  /* 0x000000082e2e7824 */ /* 0x000fe200078e00ff */
[----:B------:R-:W-:Y:S01]  /*0870*/  LOP3.LUT R45, R45, 0x7ffffe00, RZ, 0xc0, !PT ;  /* 0x7ffffe002d2d7812 */ /* 0x000fe200078ec0ff */
[----:B------:R-:W4:Y:S01]  /*0880*/  LDS.128 R16, [R52+0x1000] ;  /* 0x0010000034107984 */ /* 0x000f220000000c00 */
[----:B------:R-:W-:-:S02]  /*0890*/  LOP3.LUT R47, R47, R36, RZ, 0x3c, !PT ;  /* 0x000000242f2f7212 */ /* 0x000fc400078e3cff */
[----:B------:R-:W-:Y:S01]  /*08a0*/  LOP3.LUT R49, R49, 0x1c0, RZ, 0xc0, !PT ;  /* 0x000001c031317812 */ /* 0x000fe200078ec0ff */
[----:B------:R-:W5:Y:S01]  /*08b0*/  LDS.128 R32, [R52+0x3000] ;  /* 0x0030000034207984 */ /* 0x000f620000000c00 */
[----:B------:R-:W-:Y:S02]  /*08c0*/  R2P PR, R42, 0x6 ;  /* 0x000000062a007804 */ /* 0x000fe40000000000 */
[----:B------:R-:W-:Y:S01]  /*08d0*/  LOP3.LUT R48, R49, 0x8, R48, 0xf8, !PT ;  /* 0x0000000831307812 */ /* 0x000fe200078ef830 */
[----:B------:R-:W5:Y:S01]  /*08e0*/  LDS.128 R28, [R52+0x2800] ;  /* 0x00280000341c7984 */ /* 0x000f620000000c00 */
[----:B------:R-:W-:-:S03]  /*08f0*/  SHF.R.U32.HI R49, RZ, 0x3, R49 ;  /* 0x00000003ff317819 */ /* 0x000fc60000011631 */
[----:B------:R-:W5:Y:S01]  /*0900*/  LDS.128 R36, [R52+0x3800] ;  /* 0x0038000034247984 */ /* 0x000f620000000c00 */
[----:B------:R-:W-:Y:S02]  /*0910*/  LOP3.LUT R48, R48, R49, RZ, 0x3c, !PT ;  /* 0x0000003130307212 */ /* 0x000fe400078e3cff */
[----:B------:R-:W-:Y:S02]  /*0920*/  LOP3.LUT R49, R2, 0x7ffffc00, RZ, 0xc0, !PT ;  /* 0x7ffffc0002317812 */ /* 0x000fe400078ec0ff */
[----:B------:R-:W-:Y:S02]  /*0930*/  LOP3.LUT R2, R47, 0x7ffffe00, R46, 0xf8, !PT ;  /* 0x7ffffe002f027812 */ /* 0x000fe400078ef82e */
[----:B------:R-:W-:Y:S01]  /*0940*/  IADD3 R42, R48, R45, R49 ;  /* 0x0000002d302a7210 */ /* 0x000fe20007ffe031 */
[----:B-1----:R-:W-:Y:S01]  /*0950*/  FMUL.FTZ R48, R15, UR4 ;  /* 0x000000040f307c20 */ /* 0x002fe20008410000 */
[----:B------:R-:W-:Y:S01]  /*0960*/  FMUL.FTZ R13, R13, UR4 ;  /* 0x000000040d0d7c20 */ /* 0x000fe20008410000 */
[----:B0-----:R-:W-:Y:S01]  /*0970*/  FMUL.FTZ R45, R9, UR4 ;  /* 0x00000004092d7c20 */ /* 0x001fe20008410000 */
[----:B------:R-:W-:Y:S01]  /*0980*/  FMUL.FTZ R46, R11, UR4 ;  /* 0x000000040b2e7c20 */ /* 0x000fe20008410000 */
[----:B------:R-:W-:Y:S01]  /*0990*/  FMUL.FTZ R9, R10, UR4 ;  /* 0x000000040a097c20 */ /* 0x000fe20008410000 */
[----:B------:R-:W-:Y:S01]  /*09a0*/  FMUL.FTZ R11, R14, UR4 ;  /* 0x000000040e0b7c20 */ /* 0x000fe20008410000 */
[----:B------:R-:W-:Y:S01]  /*09b0*/  FMUL.FTZ R10, R12, UR4 ;  /* 0x000000040c0a7c20 */ /* 0x000fe20008410000 */
[----:B--2---:R-:W-:Y:S01]  /*09c0*/  FMUL.FTZ R25, R25, UR4 ;  /* 0x0000000419197c20 */ /* 0x004fe20008410000 */
[----:B------:R-:W-:Y:S01]  /*09d0*/  FMUL.FTZ R8, R8, UR4 ;  /* 0x0000000408087c20 */ /* 0x000fe20008410000 */
[----:B------:R-:W-:Y:S01]  /*09e0*/  F2FP.F16.F32.PACK_AB R9, R46, R9 ;  /* 0x000000092e09723e */ /* 0x000fe200000000ff */
[----:B---3--:R-:W-:Y:S01]  /*09f0*/  FMUL.FTZ R15, R20, UR4 ;  /* 0x00000004140f7c20 */ /* 0x008fe20008410000 */
[----:B------:R-:W-:Y:S01]  /*0a00*/  FMUL.FTZ R20, R21, UR4 ;  /* 0x0000000415147c20 */ /* 0x000fe20008410000 */
[----:B------:R-:W-:Y:S01]  /*0a10*/  FMUL.FTZ R21, R26, UR4 ;  /* 0x000000041a157c20 */ /* 0x000fe20008410000 */
[----:B------:R-:W-:Y:S01]  /*0a20*/  FMUL.FTZ R26, R27, UR4 ;  /* 0x000000041b1a7c20 */ /* 0x000fe20008410000 */
[----:B----4-:R-:W-:Y:S01]  /*0a30*/  FMUL.FTZ R14, R18, UR4 ;  /* 0x00000004120e7c20 */ /* 0x010fe20008410000 */
[----:B------:R-:W-:Y:S01]  /*0a40*/  FMUL.FTZ R19, R19, UR4 ;  /* 0x0000000413137c20 */ /* 0x000fe20008410000 */
[----:B------:R-:W-:Y:S01]  /*0a50*/  FMUL.FTZ R18, R24, UR4 ;  /* 0x0000000418127c20 */ /* 0x000fe20008410000 */
[----:B------:R-:W-:Y:S01]  /*0a60*/  FMUL.FTZ R12, R16, UR4 ;  /* 0x00000004100c7c20 */ /* 0x000fe20008410000 */
[----:B-----5:R-:W-:Y:S01]  /*0a70*/  FMUL.FTZ R27, R32, UR4 ;  /* 0x00000004201b7c20 */ /* 0x020fe20008410000 */
[----:B------:R-:W-:Y:S01]  /*0a80*/  FMUL.FTZ R32, R33, UR4 ;  /* 0x0000000421207c20 */ /* 0x000fe20008410000 */
[----:B------:R-:W-:Y:S01]  /*0a90*/  FMUL.FTZ R16, R22, UR4 ;  /* 0x0000000416107c20 */ /* 0x000fe20008410000 */
[----:B------:R-:W-:Y:S01]  /*0aa0*/  FMUL.FTZ R23, R23, UR4 ;  /* 0x0000000417177c20 */ /* 0x000fe20008410000 */
[----:B------:R-:W-:Y:S01]  /*0ab0*/  FMUL.FTZ R24, R30, UR4 ;  /* 0x000000041e187c20 */ /* 0x000fe20008410000 */
[----:B------:R-:W-:Y:S01]  /*0ac0*/  FMUL.FTZ R31, R31, UR4 ;  /* 0x000000041f1f7c20 */ /* 0x000fe20008410000 */
[----:B------:R-:W-:Y:S01]  /*0ad0*/  F2FP.F16.F32.PACK_AB R10, R13, R10 ;  /* 0x0000000a0d0a723e */ /* 0x000fe200000000ff */
[----:B------:R-:W-:Y:S01]  /*0ae0*/  FMUL.FTZ R22, R28, UR4 ;  /* 0x000000041c167c20 */ /* 0x000fe20008410000 */
[----:B------:R-:W-:Y:S01]  /*0af0*/  FMUL.FTZ R33, R38, UR4 ;  /* 0x0000000426217c20 */ /* 0x000fe20008410000 */
[----:B------:R-:W-:Y:S01]  /*0b00*/  FMUL.FTZ R38, R39, UR4 ;  /* 0x0000000427267c20 */ /* 0x000fe20008410000 */
[----:B------:R-:W-:Y:S01]  /*0b10*/  IADD3 R39, R41, 0x8000, RZ ;  /* 0x0000800029277810 */ /* 0x000fe20007ffe0ff */
[----:B------:R-:W-:Y:S01]  /*0b20*/  FMUL.FTZ R29, R29, UR4 ;  /* 0x000000041d1d7c20 */ /* 0x000fe20008410000 */
[----:B------:R-:W-:Y:S01]  /*0b30*/  F2FP.F16.F32.PACK_AB R13, R19, R14 ;  /* 0x0000000e130d723e */ /* 0x000fe200000000ff */
[----:B------:R-:W-:Y:S01]  /*0b40*/  FMUL.FTZ R30, R36, UR4 ;  /* 0x00000004241e7c20 */ /* 0x000fe20008410000 */
[----:B------:R-:W-:Y:S01]  /*0b50*/  F2FP.F16.F32.PACK_AB R19, R31, R24 ;  /* 0x000000181f13723e */ /* 0x000fe200000000ff */
[----:B------:R-:W-:Y:S01]  /*0b60*/  IMAD.MOV.U32 R24, RZ, RZ, 0x20 ;  /* 0x00000020ff187424 */ /* 0x000fe200078e00ff */
[----:B------:R-:W-:Y:S01]  /*0b70*/  F2FP.F16.F32.PACK_AB R14, R20, R15 ;  /* 0x0000000f140e723e */ /* 0x000fe200000000ff */
[----:B------:R-:W-:Y:S01]  /*0b80*/  FMUL.FTZ R37, R37, UR4 ;  /* 0x0000000425257c20 */ /* 0x000fe20008410000 */
[----:B------:R-:W-:Y:S01]  /*0b90*/  F2FP.F16.F32.PACK_AB R15, R23, R16 ;  /* 0x00000010170f723e */ /* 0x000fe200000000ff */
[----:B------:R-:W-:-:S02]  /*0ba0*/  IMAD R23, R42, 0x2, R39 ;  /* 0x000000022a177824 */ /* 0x000fc400078e0227 */
[----:B------:R-:W-:Y:S01]  /*0bb0*/  FMUL.FTZ R17, R17, UR4 ;  /* 0x0000000411117c20 */ /* 0x000fe20008410000 */
[----:B------:R-:W-:Y:S01]  /*0bc0*/  SEL R24, R24, 0xffffffe0, !P1 ;  /* 0xffffffe018187807 */ /* 0x000fe20004800000 */
[----:B------:R-:W-:Y:S01]  /*0bd0*/  FMUL.FTZ R28, R34, UR4 ;  /* 0x00000004221c7c20 */ /* 0x000fe20008410000 */
[----:B------:R-:W-:Y:S01]  /*0be0*/  FMUL.FTZ R35, R35, UR4 ;  /* 0x0000000423237c20 */ /* 0x000fe20008410000 */
[----:B------:R-:W-:Y:S01]  /*0bf0*/  F2FP.F16.F32.PACK_AB R16, R25, R18 ;  /* 0x000000121910723e */ /* 0x000fe200000000ff */
[----:B------:R-:W-:Y:S01]  /*0c00*/  VIADD R31, R23, 0x40 ;  /* 0x00000040171f7836 */ /* 0x000fe20000000000 */
[----:B------:R-:W-:Y:S01]  /*0c10*/  F2FP.F16.F32.PACK_AB R18, R29, R22 ;  /* 0x000000161d12723e */ /* 0x000fe200000000ff */
[----:B------:R-:W-:Y:S01]  /*0c20*/  @P2 VIADD R31, R23, 0xffffffc0 ;  /* 0xffffffc0171f2836 */ /* 0x000fe20000000000 */
[----:B------:R-:W-:Y:S01]  /*0c30*/  F2FP.F16.F32.PACK_AB R8, R45, R8 ;  /* 0x000000082d08723e */ /* 0x000fe200000000ff */
[--C-:B------:R-:W-:Y:S01]  /*0c40*/  IMAD R42, R42, 0x2, R41.reuse ;  /* 0x000000022a2a7824 */ /* 0x100fe200078e0229 */
[----:B------:R-:W-:Y:S01]  /*0c50*/  F2FP.F16.F32.PACK_AB R11, R48, R11 ;  /* 0x0000000b300b723e */ /* 0x000fe200000000ff */
[----:B------:R-:W-:Y:S01]  /*0c60*/  IMAD R41, R2, 0x2, R41 ;  /* 0x0000000202297824 */ /* 0x000fe200078e0229 */
[----:B------:R-:W-:Y:S01]  /*0c70*/  F2FP.F16.F32.PACK_AB R22, R37, R30 ;  /* 0x0000001e2516723e */ /* 0x000fe200000000ff */
[----:B------:R-:W-:Y:S01]  /*0c80*/  ULDC UR4, c[0x0][0x244] ;  /* 0x0000910000047ab9 */ /* 0x000fe20000000800 */
[----:B------:R-:W-:Y:S01]  /*0c90*/  F2FP.F16.F32.PACK_AB R12, R17, R12 ;  /* 0x0000000c110c723e */ /* 0x000fe200000000ff */
[----:B------:R0:W-:Y:S01]  /*0ca0*/  STSM.16.M88.4 [R42+0x8000], R8 ;  /* 0x008000082a007844 */ /* 0x0001e20000000200 */
[----:B------:R-:W-:-:S02]  /*0cb0*/  IADD3 R30, R23, R24, RZ ;  /* 0x00000018171e7210 */ /* 0x000fc40007ffe0ff */
[----:B------:R-:W-:Y:S02]  /*0cc0*/  F2FP.F16.F32.PACK_AB R17, R26, R21 ;  /* 0x000000151a11723e */ /* 0x000fe400000000ff */
[----:B------:R-:W-:Y:S01]  /*0cd0*/  F2FP.F16.F32.PACK_AB R20, R32, R27 ;  /* 0x0000001b2014723e */ /* 0x000fe200000000ff */
[----:B------:R-:W-:Y:S01]  /*0ce0*/  IMAD.IADD R32, R24, 0x1, R31 ;  /* 0x0000000118207824 */ /* 0x000fe200078e021f */
[----:B------:R-:W-:Y:S01]  /*0cf0*/  F2FP.F16.F32.PACK_AB R21, R35, R28 ;  /* 0x0000001c2315723e */ /* 0x000fe200000000ff */
[----:B------:R1:W-:Y:S01]  /*0d00*/  STSM.16.M88.4 [R30], R12 ;  /* 0x0000000c1e007844 */ /* 0x0003e20000000200 */
[----:B------:R-:W-:Y:S02]  /*0d10*/  F2FP.F16.F32.PACK_AB R23, R38, R33 ;  /* 0x000000212617723e */ /* 0x000fe400000000ff */
[----:B------:R-:W-:Y:S01]  /*0d20*/  IADD3 R28, P0, R0, R50, RZ ;  /* 0x00000032001c7210 */ /* 0x000fe20007f1e0ff */
[----:B------:R1:W-:Y:S01]  /*0d30*/  STSM.16.M88.4 [R31], R16 ;  /* 0x000000101f007844 */ /* 0x0003e20000000200 */
[----:B------:R-:W-:-:S02]  /*0d40*/  SHF.R.S32.HI R45, RZ, 0x1f, R44 ;  /* 0x0000001fff2d7819 */ /* 0x000fc4000001142c */
[----:B------:R-:W-:Y:S01]  /*0d50*/  LEA.HI.X.SX32 R29, R0, R51, 0x1, P0 ;  /* 0x00000033001d7211 */ /* 0x000fe200000f0eff */
[----:B------:R1:W-:Y:S01]  /*0d60*/  STSM.16.M88.4 [R32], R20 ;  /* 0x0000001420007844 */ /* 0x0003e20000000200 */
[----:B------:R-:W-:Y:S01]  /*0d70*/  BAR.SYNC.DEFER_BLOCKING 0x0 ;  /* 0x0000000000007b1d */ /* 0x000fe20000010000 */
[----:B------:R-:W-:Y:S01]  /*0d80*/  ISETP.GE.AND P0, PT, R44, UR4, PT ;  /* 0x000000042c007c0c */ /* 0x000fe2000bf06270 */
[C---:B0-----:R-:W-:Y:S02]  /*0d90*/  IMAD R9, R6.reuse, UR7, R5 ;  /* 0x0000000706097c24 */ /* 0x041fe4000f8e0205 */
[----:B------:R-:W-:Y:S01]  /*0da0*/  IMAD.WIDE.U32 R44, R6, UR6, R44 ;  /* 0x00000006062c7c25 */ /* 0x000fe2000f8e002c */
[C---:B------:R-:W-:Y:S01]  /*0db0*/  ISETP.GE.OR P3, PT, R0.reuse, R43, P0 ;  /* 0x0000002b0000720c */ /* 0x040fe20000766670 */
[----:B------:R-:W-:Y:S02]  /*0dc0*/  ULDC.64 UR4, c[0x0][0x260] ;  /* 0x0000980000047ab9 */ /* 0x000fe40000000a00 */
[----:B------:R-:W-:Y:S01]  /*0dd0*/  VIADD R5, R0, 0x20 ;  /* 0x0000002000057836 */ /* 0x000fe20000000000 */
[----:B------:R-:W-:Y:S01]  /*0de0*/  IADD3 R45, R45, R9, RZ ;  /* 0x000000092d2d7210 */ /* 0x000fe20007ffe0ff */
[----:B------:R-:W-:-:S02]  /*0df0*/  IMAD R7, R7, UR4, RZ ;  /* 0x0000000407077c24 */ /* 0x000fc4000f8e02ff */
[C---:B------:R-:W-:Y:S01]  /*0e00*/  VIADD R6, R0.reuse, 0x40 ;  /* 0x0000004000067836 */ /* 0x040fe20000000000 */
[-C--:B------:R-:W-:Y:S01]  /*0e10*/  ISETP.GE.OR P2, PT, R5, R43.reuse, P0 ;  /* 0x0000002b0500720c */ /* 0x080fe20000746670 */
[----:B------:R-:W-:Y:S02]  /*0e20*/  VIADD R0, R0, 0x60 ;  /* 0x0000006000007836 */ /* 0x000fe40000000000 */
[----:B------:R-:W-:Y:S01]  /*0e30*/  IMAD R9, R4, UR5, R7 ;  /* 0x0000000504097c24 */ /* 0x000fe2000f8e0207 */
[-C--:B------:R-:W-:Y:S01]  /*0e40*/  ISETP.GE.OR P1, PT, R6, R43.reuse, P0 ;  /* 0x0000002b0600720c */ /* 0x080fe20000726670 */
[----:B------:R-:W-:Y:S01]  /*0e50*/  IMAD.WIDE.U32 R4, R4, UR4, R44 ;  /* 0x0000000404047c25 */ /* 0x000fe2000f8e002c */
[----:B------:R-:W-:-:S03]  /*0e60*/  ISETP.GE.OR P0, PT, R0, R43, P0 ;  /* 0x0000002b0000720c */ /* 0x000fc60000706670 */
[----:B------:R-:W-:Y:S01]  /*0e70*/  IMAD.WIDE R6, R3, 0x80, R28 ;  /* 0x0000008003067825 */ /* 0x000fe200078e021c */
[----:B------:R1:W0:Y:S03]  /*0e80*/  LDS.128 R24, [R41+0xb000] ;  /* 0x00b0000029187984 */ /* 0x0002260000000c00 */
[----:B------:R-:W-:Y:S02]  /*0e90*/  IMAD R8, R2, 0x2, R39 ;  /* 0x0000000202087824 */ /* 0x000fe400078e0227 */
[----:B------:R-:W-:Y:S01]  /*0ea0*/  IMAD.IADD R3, R5, 0x1, R9 ;  /* 0x0000000105037824 */ /* 0x000fe200078e0209 */
[----:B------:R-:W-:Y:S06]  /*0eb0*/  @P3 BRA `(.L_x_3485) ;  /* 0x00000000002c3947 */ /* 0x000fec0003800000 */
[----:B------:R-:W2:Y:S01]  /*0ec0*/  LDS.128 R8, [R8] ;  /* 0x0000000008087984 */ /* 0x000ea20000000c00 */
[----:B------:R-:W-:Y:S01]  /*0ed0*/  ULDC.64 UR4, c[0x0][0x250] ;  /* 0x0000940000047ab9 */ /* 0x000fe20000000a00 */
[----:B------:R-:W-:Y:S02]  /*0ee0*/  IMAD.MOV.U32 R2, RZ, RZ, R4 ;  /* 0x000000ffff027224 */ /* 0x000fe400078e0004 */
[----:B-1----:R-:W-:Y:S02]  /*0ef0*/  IMAD R15, R7, UR4, RZ ;  /* 0x00000004070f7c24 */ /* 0x002fe4000f8e02ff */
[----:B------:R-:W-:-:S04]  /*0f00*/  IMAD.WIDE.U32 R12, R6, UR4, R2 ;  /* 0x00000004060c7c25 */ /* 0x000fc8000f8e0002 */
[----:B------:R-:W-:Y:S01]  /*0f10*/  IMAD R15, R6, UR5, R15 ;  /* 0x00000005060f7c24 */ /* 0x000fe2000f8e020f */
[----:B------:R-:W-:Y:S02]  /*0f20*/  ULDC.64 UR4, c[0x0][0x238] ;  /* 0x00008e0000047ab9 */ /* 0x000fe40000000a00 */
[----:B------:R-:W-:Y:S01]  /*0f30*/  LEA R14, P3, R12, UR4, 0x1 ;  /* 0x000000040c0e7c11 */ /* 0x000fe2000f8608ff */
[----:B------:R-:W-:-:S05]  /*0f40*/  IMAD.IADD R13, R13, 0x1, R15 ;  /* 0x000000010d0d7824 */ /* 0x000fca00078e020f */
[----:B------:R-:W-:-:S05]  /*0f50*/  LEA.HI.X R15, R12, UR5, R13, 0x1, P3 ;  /* 0x000000050c0f7c11 */ /* 0x000fca00098f0c0d */
[----:B--2---:R2:W-:Y:S02]  /*0f60*/  STG.E.128 desc[UR8][R14.64], R8 ;  /* 0x000000080e007986 */ /* 0x0045e4000c101d08 */
.L_x_3485:
[----:B------:R-:W-:Y:S05]  /*0f70*/  BSYNC B0 ;  /* 0x0000000000007941 */ /* 0x000fea0003800000 */
.L_x_3484:
[----:B--2---:R2:W3:Y:S01]  /*0f80*/  LDS.128 R8, [R41+0x9000] ;  /* 0x0090000029087984 */ /* 0x0044e20000000c00 */
[----:B------:R-:W-:Y:S04]  /*0f90*/  BSSY B0, `(.L_x_3486) ;  /* 0x000000f000007945 */ /* 0x000fe80003800000 */
[----:B------:R-:W-:Y:S05]  /*0fa0*/  @P2 BRA `(.L_x_3487) ;  /* 0x0000000000342947 */ /* 0x000fea0003800000 */
[----:B-1----:R-:W-:Y:S01]  /*0fb0*/  IADD3 R15, P2, R6, 0x20, RZ ;  /* 0x00000020060f7810 */ /* 0x002fe20007f5e0ff */
[----:B------:R-:W-:Y:S01]  /*0fc0*/  ULDC.64 UR4, c[0x0][0x250] ;  /* 0x0000940000047ab9 */ /* 0x000fe20000000a00 */
[----:B------:R-:W-:Y:S01]  /*0fd0*/  MOV R12, R4 ;  /* 0x00000004000c7202 */ /* 0x000fe20000000f00 */
        /* <DEDUP_REMOVED lines=10> */
.L_x_3487:
[----:B------:R-:W-:Y:S05]  /*1080*/  BSYNC B0 ;  /* 0x0000000000007941 */ /* 0x000fea0003800000 */
.L_x_3486:
[----:B---34-:R3:W4:Y:S01]  /*1090*/  LDS.128 R8, [R41+0xa000] ;  /* 0x00a0000029087984 */ /* 0x0187220000000c00 */
        /* <DEDUP_REMOVED lines=11> */
[----:B------:R-:W-:Y:S02]  /*1150*/  LEA R14, P1, R12, UR4, 0x1 ;  /* 0x000000040c0e7c11 */ /* 0x000fe4000f8208ff */
[----:B------:R-:W-:-:S04]  /*1160*/  IADD3 R13, R13, R15, RZ ;  /* 0x0000000f0d0d7210 */ /* 0x000fc80007ffe0ff */
[----:B------:R-:W-:-:S05]  /*1170*/  LEA.HI.X R15, R12, UR5, R13, 0x1, P1 ;  /* 0x000000050c0f7c11 */ /* 0x000fca00088f0c0d */
[----:B----4-:R1:W-:Y:S02]  /*1180*/  STG.E.128 desc[UR8][R14.64], R8 ;  /* 0x000000080e007986 */ /* 0x0103e4000c101d08 */
.L_x_3489:
[----:B------:R-:W-:Y:S05]  /*1190*/  BSYNC B0 ;  /* 0x0000000000007941 */ /* 0x000fea0003800000 */
.L_x_3488:
[----:B------:R-:W-:Y:S05]  /*11a0*/  @P0 EXIT ;  /* 0x000000000000094d */ /* 0x000fea0003800000 */
        /* <DEDUP_REMOVED lines=11> */
[----:B0-----:R-:W-:Y:S01]  /*1260*/  STG.E.128 desc[UR8][R4.64], R24 ;  /* 0x0000001804007986 */ /* 0x001fe2000c101d08 */
[----:B------:R-:W-:Y:S05]  /*1270*/  EXIT ;  /* 0x000000000000794d */ /* 0x000fea0003800000 */
.L_x_3490:
        /* <DEDUP_REMOVED lines=16> */
.L_x_3717:


//--------------------- .text._ZN7cutlass13device_kernelIN5flash32FlashAttnBwdPostprocessConvertdQIN4cute5tupleIJNS3_1CILi128EEENS5_ILi64EEEEEENS_6half_tEfNS_4arch4Sm90ELi256ENS3_8TiledMMAINS3_8MMA_AtomIJNS3_4SM904GMMA25MMA_64x64x16_F32F16F16_SSILNSF_5MajorE0ELSH_1ELNSF_7ScaleInE1ELSI_1EEEEEENS3_6LayoutINS4_IJNS5_ILi2EEENS5_ILi1EEESN_EEENS4_IJSN_NS5_ILi0EEESP_EEEEENS4_IJNS3_10UnderscoreESS_SS_EEEEELb0EEEEEvNT_6ParamsE --------------------------
	.section	.text._ZN7cutlass13device_kernelIN5flash32FlashAttnBwdPostprocessConvertdQIN4cute5tupleIJNS3_1CILi128EEENS5_ILi64EEEEEENS_6half_tEfNS_4arch4Sm90ELi256ENS3_8TiledMMAINS3_8MMA_AtomIJNS3_4SM904GMMA25MMA_64x64x16_F32F16F16_SSILNSF_5MajorE0ELSH_1ELNSF_7ScaleInE1ELSI_1EEEEEENS3_6LayoutINS4_IJNS5_ILi2EEENS5_ILi1EEESN_EEENS4_IJSN_NS5_ILi0EEESP_EEEEENS4_IJNS3_10UnderscoreESS_SS_EEEEELb0EEEEEvNT_6ParamsE,"ax",@progbits
	.align	128
.text._ZN7cutlass13device_kernelIN5flash32FlashAttnBwdPostprocessConvertdQIN4cute5tupleIJNS3_1CILi128EEENS5_ILi64EEEEEENS_6half_tEfNS_4arch4Sm90ELi256ENS3_8TiledMMAINS3_8MMA_AtomIJNS3_4SM904GMMA25MMA_64x64x16_F32F16F16_SSILNSF_5MajorE0ELSH_1ELNSF_7ScaleInE1ELSI_1EEEEEENS3_6LayoutINS4_IJNS5_ILi2EEENS5_ILi1EEESN_EEENS4_IJSN_NS5_ILi0EEESP_EEEEENS4_IJNS3_10UnderscoreESS_SS_EEEEELb0EEEEEvNT_6ParamsE:
        .type           _ZN7cutlass13device_kernelIN5flash32FlashAttnBwdPostprocessConvertdQIN4cute5tupleIJNS3_1CILi128EEENS5_ILi64EEEEEENS_6half_tEfNS_4arch4Sm90ELi256ENS3_8TiledMMAINS3_8MMA_AtomIJNS3_4SM904GMMA25MMA_64x64x16_F32F16F16_SSILNSF_5MajorE0ELSH_1ELNSF_7ScaleInE1ELSI_1EEEEEENS3_6LayoutINS4_IJNS5_ILi2EEENS5_ILi1EEESN_EEENS4_IJSN_NS5_ILi0EEESP_EEEEENS4_IJNS3_10UnderscoreESS_SS_EEEEELb0EEEEEvNT_6ParamsE,@function
        .size           _ZN7cutlass13device_kernelIN5flash32FlashAttnBwdPostprocessConvertdQIN4cute5tupleIJNS3_1CILi128EEENS5_ILi64EEEEEENS_6half_tEfNS_4arch4Sm90ELi256ENS3_8TiledMMAINS3_8MMA_AtomIJNS3_4SM904GMMA25MMA_64x64x16_F32F16F16_SSILNSF_5MajorE0ELSH_1ELNSF_7ScaleInE1ELSI_1EEEEEENS3_6LayoutINS4_IJNS5_ILi2EEENS5_ILi1EEESN_EEENS4_IJSN_NS5_ILi0EEESP_EEEEENS4_IJNS3_10UnderscoreESS_SS_EEEEELb0EEEEEvNT_6ParamsE,(.L_x_3718 - _ZN7cutlass13device_kernelIN5flash32FlashAttnBwdPostprocessConvertdQIN4cute5tupleIJNS3_1CILi128EEENS5_ILi64EEEEEENS_6half_tEfNS_4arch4Sm90ELi256ENS3_8TiledMMAINS3_8MMA_AtomIJNS3_4SM904GMMA25MMA_64x64x16_F32F16F16_SSILNSF_5MajorE0ELSH_1ELNSF_7ScaleInE1ELSI_1EEEEEENS3_6LayoutINS4_IJNS5_ILi2EEENS5_ILi1EEESN_EEENS4_IJSN_NS5_ILi0EEESP_EEEEENS4_IJNS3_10UnderscoreESS_SS_EEEEELb0EEEEEvNT_6ParamsE)
        .other          _ZN7cutlass13device_kernelIN5flash32FlashAttnBwdPostprocessConvertdQIN4cute5tupleIJNS3_1CILi128EEENS5_ILi64EEEEEENS_6half_tEfNS_4arch4Sm90ELi256ENS3_8TiledMMAINS3_8MMA_AtomIJNS3_4SM904GMMA25MMA_64x64x16_F32F16F16_SSILNSF_5MajorE0ELSH_1ELNSF_7ScaleInE1ELSI_1EEEEEENS3_6LayoutINS4_IJNS5_ILi2EEENS5_ILi1EEESN_EEENS4_IJSN_NS5_ILi0EEESP_EEEEENS4_IJNS3_10UnderscoreESS_SS_EEEEELb0EEEEEvNT_6ParamsE,@"STO_CUDA_ENTRY STV_DEFAULT"
_ZN7cutlass13device_kernelIN5flash32FlashAttnBwdPostprocessConvertdQIN4cute5tupleIJNS3_1CILi128EEENS5_ILi64EEEEEENS_6half_tEfNS_4arch4Sm90ELi256ENS3_8TiledMMAINS3_8MMA_AtomIJNS3_4SM904GMMA25MMA_64x64x16_F32F16F16_SSILNSF_5MajorE0ELSH_1ELNSF_7ScaleInE1ELSI_1EEEEEENS3_6LayoutINS4_IJNS5_ILi2EEENS5_ILi1EEESN_EEENS4_IJSN_NS5_ILi0EEESP_EEEEENS4_IJNS3_10UnderscoreESS_SS_EEEEELb0EEEEEvNT_6ParamsE:
        /* <DEDUP_REMOVED lines=26> */
.L_x_3491:
        /* <DEDUP_REMOVED lines=52> */
.L_x_3494:
[----:B------:R-:W-:Y:S01]  /*04e0*/  @P0 ELECT P2, URZ, PT ;  /* 0x00000000003f082f */ /* 0x000fe20003840000 */
[----:B------:R1:W-:-:S12]  /*04f0*/  UBLKCP.S.G [UR6], [UR4], UR10 ;  /* 0x00000006040073ba */ /* 0x0003d8000800020a */
[----:B------:R-:W-:Y:S02]  /*0500*/  @P2 PLOP3.LUT P0, PT, P2, PT, PT, 0x8, 0x0 ;  /* 0x000000000000281c */ /* 0x000fe4000170e170 */
[----:B------:R-:W-:-:S11]  /*0510*/  PLOP3.LUT P2, PT, PT, PT, PT, 0x8, 0x0 ;  /* 0x000000000000781c */ /* 0x000fd60003f4e170 */
[----:B-1----:R-:W-:Y:S05]  /*0520*/  @P0 BRA.U.ANY `(.L_x_3494) ;  /* 0xfffffffd00ec0947 */ /* 0x002fea000393ffff */
.L_x_3493:
[----:B------:R-:W-:Y:S05]  /*0530*/  BSYNC B0 ;  /* 0x0000000000007941 */ /* 0x000fea0003800000 */
.L_x_3492:
[----:B------:R-:W-:Y:S01]  /*0540*/  BAR.SYNC.DEFER_BLOCKING 0x0 ;  /* 0x0000000000007b1d */ /* 0x000fe20000010000 */
[----:B------:R-:W-:Y:S02]  /*0550*/  MOV R41, 0x400 ;  /* 0x0000040000297802 */ /* 0x000fe40000000f00 */
[----:B------:R-:W-:Y:S02]  /*0560*/  CS2R R50, SRZ ;  /* 0x0000000000327805 */ /* 0x000fe4000001ff00 */
[----:B------:R-:W-:Y:S01]  /*0570*/  SHF.L.U32 R0, RZ, 0x1f, RZ ;  /* 0x0000001fff007819 */ /* 0x000fe200000006ff */
[--C-:B------:R-:W-:Y:S01]  /*0580*/  @P1 IMAD.MOV.U32 R50, RZ, RZ, R9.reuse ;  /* 0x000000ffff321224 */ /* 0x100fe200078e0009 */
[----:B------:R-:W-:Y:S02]  /*0590*/  LEA R41, R2, R41, 0x18 ;  /* 0x0000002902297211 */ /* 0x000fe400078ec0ff */
[----:B------:R-:W-:-:S07]  /*05a0*/  @P1 SHF.R.S32.HI R51, RZ, 0x1f, R9 ;  /* 0x0000001fff331819 */ /* 0x000fce0000011409 */
.L_x_3495:
        /* <DEDUP_REMOVED lines=156> */
.L_x_3497:
[----:B------:R-:W-:Y:S05]  /*0f70*/  BSYNC B0 ;  /* 0x0000000000007941 */ /* 0x000fea0003800000 */
.L_x_3496:
        /* <DEDUP_REMOVED lines=16> */
.L_x_3499:
[----:B------:R-:W-:Y:S05]  /*1080*/  BSYNC B0 ;  /* 0x0000000000007941 */ /* 0x000fea0003800000 */
.L_x_3498:
        /* <DEDUP_REMOVED lines=16> */
.L_x_3501:
[----:B------:R-:W-:Y:S05]  /*1190*/  BSYNC B0 ;  /* 0x0000000000007941 */ /* 0x000fea0003800000 */
.L_x_3500:
        /* <DEDUP_REMOVED lines=14> */
.L_x_3502:
        /* <DEDUP_REMOVED lines=16> */
.L_x_3718:


//--------------------- .text._ZN7cutlass13device_kernelIN5flash11enable_sm90INS1_16FlashAttnBwdSm90INS1_25CollectiveMainloopBwdSm90ILi2ELi2ELi2EN4cute5tupleIJNS5_1CILi1EEES8_S8_EEENS6_IJNS7_ILi128EEESA_NS7_ILi64EEEEEENS_6half_tEfNS_4arch4Sm90ELb1ELb0ELb0ELb1ELb1ELb1ELb0ELb0ELi2ELi1ELi2ELi2ELb0EEENS1_24CollectiveEpilogueBwdGQAISC_fSF_Li256ELb1ELb1EEENS1_25SingleTileBwdLPTSchedulerILb1ELi128ELb1EEEEEEEEEvNT_6ParamsE --------------------------
	.section	.text._ZN7cutlass13device_kernelIN5flash11enable_sm90INS1_16FlashAttnBwdSm90INS1_25CollectiveMainloopBwdSm90ILi2ELi2ELi2EN4cute5tupleIJNS5_1CILi1EEES8_S8_EEENS6_IJNS7_ILi128EEESA_NS7_ILi64EEEEEENS_6half_tEfNS_4arch4Sm90ELb1ELb0ELb0ELb1ELb1ELb1ELb0ELb0ELi2ELi1ELi2ELi2ELb0EEENS1_24CollectiveEpilogueBwdGQAISC_fSF_Li256ELb1ELb1EEENS1_25SingleTileBwdLPTSchedulerILb1ELi128ELb1EEEEEEEEEvNT_6ParamsE,"ax",@progbits
	.align	128
.text._ZN7cutlass13device_kernelIN5flash11enable_sm90INS1_16FlashAttnBwdSm90INS1_25CollectiveMainloopBwdSm90ILi2ELi2ELi2EN4cute5tupleIJNS5_1CILi1EEES8_S8_EEENS6_IJNS7_ILi128EEESA_NS7_ILi64EEEEEENS_6half_tEfNS_4arch4Sm90ELb1ELb0ELb0ELb1ELb1ELb1ELb0ELb0ELi2ELi1ELi2ELi2ELb0EEENS1_24CollectiveEpilogueBwdGQAISC_fSF_Li256ELb1ELb1EEENS1_25SingleTileBwdLPTSchedulerILb1ELi128ELb1EEEEEEEEEvNT_6ParamsE:
        .type           _ZN7cutlass13device_kernelIN5flash11enable_sm90INS1_16FlashAttnBwdSm90INS1_25CollectiveMainloopBwdSm90ILi2ELi2ELi2EN4cute5tupleIJNS5_1CILi1EEES8_S8_EEENS6_IJNS7_ILi128EEESA_NS7_ILi64EEEEEENS_6half_tEfNS_4arch4Sm90ELb1ELb0ELb0ELb1ELb1ELb1ELb0ELb0ELi2ELi1ELi2ELi2ELb0EEENS1_24CollectiveEpilogueBwdGQAISC_fSF_Li256ELb1ELb1EEENS1_25SingleTileBwdLPTSchedulerILb1ELi128ELb1EEEEEEEEEvNT_6ParamsE,@function
        .size           _ZN7cutlass13device_kernelIN5flash11enable_sm90INS1_16FlashAttnBwdSm90INS1_25CollectiveMainloopBwdSm90ILi2ELi2ELi2EN4cute5tupleIJNS5_1CILi1EEES8_S8_EEENS6_IJNS7_ILi128EEESA_NS7_ILi64EEEEEENS_6half_tEfNS_4arch4Sm90ELb1ELb0ELb0ELb1ELb1ELb1ELb0ELb0ELi2ELi1ELi2ELi2ELb0EEENS1_24CollectiveEpilogueBwdGQAISC_fSF_Li256ELb1ELb1EEENS1_25SingleTileBwdLPTSchedulerILb1ELi128ELb1EEEEEEEEEvNT_6ParamsE,(.L_x_3719 - _ZN7cutlass13device_kernelIN5flash11enable_sm90INS1_16FlashAttnBwdSm90INS1_25CollectiveMainloopBwdSm90ILi2ELi2ELi2EN4cute5tupleIJNS5_1CILi1EEES8_S8_EEENS6_IJNS7_ILi128EEESA_NS7_ILi64EEEEEENS_6half_tEfNS_4arch4Sm90ELb1ELb0ELb0ELb1ELb1ELb1ELb0ELb0ELi2ELi1ELi2ELi2ELb0EEENS1_24CollectiveEpilogueBwdGQAISC_fSF_Li256ELb1ELb1EEENS1_25SingleTileBwdLPTSchedulerILb1ELi128ELb1EEEEEEEEEvNT_6ParamsE)
        .other          _ZN7cutlass13device_kernelIN5flash11enable_sm90INS1_16FlashAttnBwdSm90INS1_25CollectiveMainloopBwdSm90ILi2ELi2ELi2EN4cute5tupleIJNS5_1CILi1EEES8_S8_EEENS6_IJNS7_ILi128EEESA_NS7_ILi64EEEEEENS_6half_tEfNS_4arch4Sm90ELb1ELb0ELb0ELb1ELb1ELb1ELb0ELb0ELi2ELi1ELi2ELi2ELb0EEENS1_24CollectiveEpilogueBwdGQAISC_fSF_Li256ELb1ELb1EEENS1_25SingleTileBwdLPTSchedulerILb1ELi128ELb1EEEEEEEEEvNT_6ParamsE,@"STO_CUDA_ENTRY STV_DEFAULT"
_ZN7cutlass13device_kernelIN5flash11enable_sm90INS1_16FlashAttnBwdSm90INS1_25CollectiveMainloopBwdSm90ILi2ELi2ELi2EN4cute5tupleIJNS5_1CILi1EEES8_S8_EEENS6_IJNS7_ILi128EEESA_NS7_ILi64EEEEEENS_6half_tEfNS_4arch4Sm90ELb1ELb0ELb0ELb1ELb1ELb1ELb0ELb0ELi2ELi1ELi2ELi2ELb0EEENS1_24CollectiveEpilogueBwdGQAISC_fSF_Li256ELb1ELb1EEENS1_25SingleTileBwdLPTSchedulerILb1ELi128ELb1EEEEEEEEEvNT_6ParamsE:
        /* <DEDUP_REMOVED lines=24> */
.L_x_3504:
[----:B------:R-:W-:Y:S05]  /*0180*/  BSYNC B0 ;  /* 0x0000000000007941 */ /* 0x000fea0003800000 */
.L_x_3503:
        /* <DEDUP_REMOVED lines=37> */
.L_x_3505:
        /* <DEDUP_REMOVED lines=22> */
.L_x_3506:
[----:B------:R-:W-:Y:S01]  /*0540*/  PLOP3.LUT P0, PT, PT, PT, UP0, 0x80, 0x0 ;  /* 0x000000000000781c */ /* 0x000fe20003f0f008 */
[----:B------:R-:W-:Y:S01]  /*0550*/  NOP ;  /* 0x0000000000007918 */ /* 0x000fe20000000000 */
[----:B------:R-:W-:Y:S01]  /*0560*/  ULDC.64 UR38, c[0x0][0x208] ;  /* 0x0000820000267ab9 */ /* 0x000fe20000000a00 */
[----:B------:R-:W-:Y:S01]  /*0570*/  BSSY B6, `(.L_x_3507) ;  /* 0x0000df3000067945 */ /* 0x000fe20003800000 */
[----:B-12-4-:R-:W-:Y:S09]  /*0580*/  BAR.SYNC.DEFER_BLOCKING 0x0 ;  /* 0x0000000000007b1d */ /* 0x016ff20000010000 */
[----:B------:R-:W-:Y:S05]  /*0590*/  @!P0 BRA `(.L_x_3508) ;  /* 0x0000009800dc8947 */ /* 0x000fea0003800000 */
.L_x_3509:
        /* <DEDUP_REMOVED lines=32> */
.L_x_3510:
[----:B------:R-:W-:Y:S01]  /*07a0*/  ULDC UR8, c[0x0][0x8cc] ;  /* 0x0002330000087ab9 */ /* 0x000fe20000000800 */
[----:B------:R-:W-:Y:S01]  /*07b0*/  UMOV UR7, UR9 ;  /* 0x0000000900077c82 */ /* 0x000fe20008000000 */
[----:B------:R-:W-:-:S11]  /*07c0*/  UISETP.NE.AND UP0, UPT, UR8, 0x1, UPT ;  /* 0x000000010800788c */ /* 0x000fd6000bf05270 */
[----:B------:R-:W-:Y:S02]  /*07d0*/  @UP0 ULDC.64 UR10, c[0x0][0x8d0] ;  /* 0x00023400000a0ab9 */ /* 0x000fe40000000a00 */
[----:B------:R-:W-:-:S04]  /*07e0*/  UIMAD.WIDE.U32 UR4, UR9, UR10, URZ ;  /* 0x0000000a090472a5 */ /* 0x000fc8000f8e003f */
[----:B------:R-:W-:-:S04]  /*07f0*/  @UP0 USHF.R.U32.HI UR7, URZ, UR11, UR5 ;  /* 0x0000000b3f070299 */ /* 0x000fc80008011605 */
[----:B------:R-:W-:-:S12]  /*0800*/  UIMAD UR4, UR7, UR8, URZ ;  /* 0x00000008070472a4 */ /* 0x000fd8000f8e023f */
.L_x_3511:
        /* <DEDUP_REMOVED lines=23> */
.L_x_3512:
        /* <DEDUP_REMOVED lines=14> */
.L_x_3514:
[----:B------:R-:W-:-:S05]  /*0a60*/  ULDC UR4, c[0x0][0x8f4] ;  /* 0x00023d0000047ab9 */ /* 0x000fca0000000800 */
.L_x_3513:
        /* <DEDUP_REMOVED lines=24> */
.L_x_3516:
        /* <DEDUP_REMOVED lines=14> */
.L_x_3517:
        /* <DEDUP_REMOVED lines=11> */
.L_x_3518:
        /* <DEDUP_REMOVED lines=13> */
.L_x_3519:
        /* <DEDUP_REMOVED lines=68> */
.L_x_3522:
        /* <DEDUP_REMOVED lines=15> */
.L_x_3521:
        /* <DEDUP_REMOVED lines=22> */
.L_x_3524:
        /* <DEDUP_REMOVED lines=15> */
.L_x_3523:
[----:B------:R-:W-:Y:S01]  /*15d0*/  SHF.R.S32.HI R5, RZ, 0x1f, R16 ;  /* 0x0000001fff057819 */ /* 0x000fe20000011410 */
[----:B------:R-:W-:-:S03]  /*15e0*/  UMOV UR4, 0xffffffff ;  /* 0xffffffff00047882 */ /* 0x000fc60000000000 */
[----:B------:R-:W-:-:S04]  /*15f0*/  LEA.HI R0, R5, R16, RZ, 0x7 ;  /* 0x0000001005007211 */ /* 0x000fc800078f38ff */
[----:B------:R-:W-:Y:S01]  /*1600*/  SHF.R.S32.HI R13, RZ, 0x7, R0 ;  /* 0x00000007ff0d7819 */ /* 0x000fe20000011400 */
[----:B------:R-:W-:Y:S06]  /*1610*/  BRA.DIV UR4, `(.L_x_3525) ;  /* 0x000000ce04a87947 */ /* 0x000fec000b800000 */
[----:B------:R1:W2:Y:S02]  /*1620*/  SHFL.IDX PT, R14, R13, RZ, 0x1f ;  /* 0x00001fff0d0e7589 */ /* 0x0002a400000e0000 */
.L_x_3653:
        /* <DEDUP_REMOVED lines=24> */
.L_x_3526:
        /* <DEDUP_REMOVED lines=159> */
.L_x_3539:
[----:B------:R-:W-:-:S06]  /*21a0*/  ULOP3.LUT UR4, UR36, 0x1, URZ, 0xfc, !UPT ;  /* 0x0000000124047892 */ /* 0x000fcc000f8efc3f */
[----:B---3--:R-:W-:-:S05]  /*21b0*/  IMAD.U32 R5, RZ, RZ, UR4 ;  /* 0x00000004ff057e24 */ /* 0x008fca000f8e00ff */
[----:B------:R-:W-:-:S13]  /*21c0*/  ISETP.NE.AND P0, PT, R5, 0x3, PT ;  /* 0x000000030500780c */ /* 0x000fda0003f05270 */
[----:B------:R-:W-:Y:S05]  /*21d0*/  @!P0 BRA `(.L_x_3529) ;  /* 0x0000000000048947 */ /* 0x000fea0003800000 */
[----:B------:R-:W-:Y:S01]  /*21e0*/  BPT.TRAP 0x1 ;  /* 0x000000040000795c */ /* 0x000fe20000300000 */
.L_x_3529:
[----:B------:R-:W-:Y:S01]  /*21f0*/  IMAD R6, R0, 0x8, R236 ;  /* 0x0000000800067824 */ /* 0x000fe200078e02ec */
[----:B------:R-:W-:-:S04]  /*2200*/  SHF.L.U32 R21, R4, 0x1f, RZ ;  /* 0x0000001f04157819 */ /* 0x000fc800000006ff */
[----:B------:R1:W2:Y:S01]  /*2210*/  SYNCS.PHASECHK.TRANS64.TRYWAIT P1, [R6+URZ+0x30c10], R21 ;  /* 0x030c1015060075a7 */ /* 0x0002a2000802017f */
[----:B------:R-:W-:Y:S05]  /*2220*/  @!P0 BRA `(.L_x_3530) ;  /* 0x0000000000048947 */ /* 0x000fea0003800000 */
[----:B------:R-:W-:Y:S01]  /*2230*/  BPT.TRAP 0x1 ;  /* 0x000000040000795c */ /* 0x000fe20000300000 */
.L_x_3530:
[----:B------:R-:W-:-:S05]  /*2240*/  VIADD R5, R236, 0x10000 ;  /* 0x00010000ec057836 */ /* 0x000fca0000000000 */
[----:B------:R-:W-:-:S04]  /*2250*/  SHF.R.U32.HI R5, RZ, 0x4, R5 ;  /* 0x00000004ff057819 */ /* 0x000fc80000011605 */
[----:B------:R-:W-:Y:S01]  /*2260*/  LOP3.LUT R5, R5, 0x3fff, RZ, 0xc0, !PT ;  /* 0x00003fff05057812 */ /* 0x000fe200078ec0ff */
[----:B--2---:R-:W-:Y:S06]  /*2270*/  @P1 BRA `(.L_x_3531) ;  /* 0x0000000000081947 */ /* 0x004fec0003800000 */
[----:B------:R-:W2:Y:S02]  /*2280*/  SYNCS.PHASECHK.TRANS64.TRYWAIT P1, [R6+URZ+0x30c10], R21 ;  /* 0x030c1015060075a7 */ /* 0x000ea4000802017f */
[----:B--2---:R-:W-:Y:S05]  /*2290*/  @!P1 BRA `(.L_x_3532) ;  /* 0x000000c000b89947 */ /* 0x004fea0003800000 */
.L_x_3531:
        /* <DEDUP_REMOVED lines=64> */
.L_x_3533:
[----:B------:R1:W1:Y:S01]  /*26a0*/  SYNCS.PHASECHK.TRANS64.TRYWAIT P1, [R6+URZ+0x30c30], R21 ;  /* 0x030c3015060075a7 */ /* 0x000262000802017f */
[----:B------:R-:W-:Y:S05]  /*26b0*/  @!P0 BRA `(.L_x_3534) ;  /* 0x0000000000048947 */ /* 0x000fea0003800000 */
[----:B------:R-:W-:Y:S01]  /*26c0*/  BPT.TRAP 0x1 ;  /* 0x000000040000795c */ /* 0x000fe20000300000 */
.L_x_3534:
[----:B------:R-:W-:-:S05]  /*26d0*/  VIADD R15, R236, 0x18000 ;  /* 0x00018000ec0f7836 */ /* 0x000fca0000000000 */
[----:B------:R-:W-:-:S04]  /*26e0*/  SHF.R.U32.HI R15, RZ, 0x4, R15 ;  /* 0x00000004ff0f7819 */ /* 0x000fc8000001160f */
[----:B------:R-:W-:-:S04]  /*26f0*/  LOP3.LUT R15, R15, 0x3fff, RZ, 0xc0, !PT ;  /* 0x00003fff0f0f7812 */ /* 0x000fc800078ec0ff */
[----:B------:R-:W-:Y:S01]  /*2700*/  LOP3.LUT R17, R15, 0x10000, RZ, 0xfc, !PT ;  /* 0x000100000f117812 */ /* 0x000fe200078efcff */
[----:B-1----:R-:W-:Y:S06]  /*2710*/  @P1 BRA `(.L_x_3535) ;  /* 0x0000000000081947 */ /* 0x002fec0003800000 */
[----:B------:R-:W1:Y:S02]  /*2720*/  SYNCS.PHASECHK.TRANS64.TRYWAIT P1, [R6+URZ+0x30c30], R21 ;  /* 0x030c3015060075a7 */ /* 0x000e64000802017f */
[----:B-1----:R-:W-:Y:S05]  /*2730*/  @!P1 BRA `(.L_x_3536) ;  /* 0x000000bc00a49947 */ /* 0x002fea0003800000 */
.L_x_3535:
        /* <DEDUP_REMOVED lines=50> */
[----:B---3--:R-:W-:Y:S01]  /*2a60*/  SHFL.IDX PT, R223, R14, R230, 0x1f ;  /* 0x00001fe60edf7589 */ /* 0x008fe200000e0000 */
[----:B------:R-:W-:Y:S02]  /*2a70*/  FSEL R100, R100, -INF , !P5 ;  /* 0xff80000064647808 */ /* 0x000fe40006800000 */
[----:B------:R-:W-:Y:S01]  /*2a80*/  FSEL R101, R101, -INF , !P6 ;  /* 0xff80000065657808 */ /* 0x000fe20007000000 */
[----:B------:R-:W-:Y:S01]  /*2a90*/  SHFL.IDX PT, R226, R11, R234, 0x1f ;  /* 0x00001fea0be27589 */ /* 0x000fe200000e0000 */
        /* <DEDUP_REMOVED lines=60> */
[----:B------:R-:W2:Y:S01]  /*2e60*/  SHFL.IDX PT, R90, R10, R230, 0x1f ;  /* 0x00001fe60a5a7589 */ /* 0x000ea200000e0000 */
        /* <DEDUP_REMOVED lines=11> */
[----:B------:R1:W3:Y:S01]  /*2f20*/  MUFU.EX2 R216, R88 ;  /* 0x0000005800d87308 */ /* 0x0002e20000000800 */
[----:B------:R-:W-:Y:S01]  /*2f30*/  FSEL R144, R144, -INF , !P3 ;  /* 0xff80000090907808 */ /* 0x000fe20005800000 */
[----:B------:R-:W-:Y:S01]  /*2f40*/  FFMA.FTZ R222, R98, UR10, -R222 ;  /* 0x0000000a62de7c23 */ /* 0x000fe200080108de */
[----:B------:R-:W-:Y:S01]  /*2f50*/  FSEL R148, R148, -INF , !P5 ;  /* 0xff80000094947808 */ /* 0x000fe20006800000 */
[----:B------:R-:W-:Y:S01]  /*2f60*/  SHFL.IDX PT, R98, R14, R233, 0x1f ;  /* 0x00001fe90e627589 */ /* 0x000fe200000e0000 */
[----:B------:R-:W-:Y:S01]  /*2f70*/  FSEL R218, R91, -INF , !P1 ;  /* 0xff8000005bda7808 */ /* 0x000fe20004800000 */
[----:B------:R-:W-:Y:S01]  /*2f80*/  UIADD3 UR6, UR8, 0x4, URZ ;  /* 0x0000000408067890 */ /* 0x000fe2000fffe03f */
[C---:B------:R-:W-:Y:S01]  /*2f90*/  ISETP.GT.AND P3, PT, R18.reuse, 0x9, PT ;  /* 0x000000091200780c */ /* 0x040fe20003f64270 */
[----:B------:R4:W5:Y:S01]  /*2fa0*/  SHFL.IDX PT, R91, R10, R231, 0x1f ;  /* 0x00001fe70a5b7589 */ /* 0x00096200000e0000 */
[C---:B------:R-:W-:Y:S01]  /*2fb0*/  ISETP.GT.AND P5, PT, R18.reuse, 0x11, PT ;  /* 0x000000111200780c */ /* 0x040fe20003fa4270 */
[----:B------:R-:W-:Y:S01]  /*2fc0*/  UIADD3 UR4, UR9, 0x4, URZ ;  /* 0x0000000409047890 */ /* 0x000fe2000fffe03f */
[C---:B------:R-:W-:Y:S01]  /*2fd0*/  ISETP.GT.AND P6, PT, R18.reuse, 0x18, PT ;  /* 0x000000181200780c */ /* 0x040fe20003fc4270 */
[----:B--2---:R-:W-:Y:S01]  /*2fe0*/  FFMA.FTZ R101, R101, UR10, -R90 ;  /* 0x0000000a65657c23 */ /* 0x004fe2000801085a */
[----:B------:R-:W-:Y:S01]  /*2ff0*/  ISETP.GT.AND P1, PT, R18, 0x19, PT ;  /* 0x000000191200780c */ /* 0x000fe20003f24270 */
[----:B------:R-:W2:Y:S01]  /*3000*/  SHFL.IDX PT, R94, R14, R237, 0x1f ;  /* 0x00001fed0e5e7589 */ /* 0x000ea200000e0000 */
[----:B------:R-:W-:Y:S01]  /*3010*/  FSEL R95, R95, -INF , !P3 ;  /* 0xff8000005f5f7808 */ /* 0x000fe20005800000 */
[----:B------:R-:W-:Y:S01]  /*3020*/  UMOV UR7, 0x40000040 ;  /* 0x4000004000077882 */ /* 0x000fe20000000000 */
[----:B------:R-:W-:Y:S01]  /*3030*/  FSEL R99, R99, -INF , !P5 ;  /* 0xff80000063637808 */ /* 0x000fe20006800000 */
[----:B----4-:R-:W-:Y:S01]  /*3040*/  MUFU.EX2 R10, R21 ;  /* 0x00000015000a7308 */ /* 0x010fe20000000800 */
[----:B------:R-:W-:Y:S01]  /*3050*/  FSEL R102, R102, -INF , !P6 ;  /* 0xff80000066667808 */ /* 0x000fe20007000000 */
[----:B------:R-:W-:Y:S01]  /*3060*/  UMOV UR5, 0x40000040 ;  /* 0x4000004000057882 */ /* 0x000fe20000000000 */
[----:B------:R-:W-:Y:S01]  /*3070*/  FSEL R103, R103, -INF , !P1 ;  /* 0xff80000067677808 */ /* 0x000fe20004800000 */
[----:B-1----:R-:W-:Y:S01]  /*3080*/  FFMA.FTZ R88, R108, UR10, -R96 ;  /* 0x0000000a6c587c23 */ /* 0x002fe20008010860 */
[C---:B------:R-:W-:Y:S01]  /*3090*/  ISETP.GT.AND P2, PT, R18.reuse, 0x20, PT ;  /* 0x000000201200780c */ /* 0x040fe20003f44270 */
[----:B------:R-:W-:Y:S01]  /*30a0*/  SHFL.IDX PT, R108, R14, R231, 0x1f ;  /* 0x00001fe70e6c7589 */ /* 0x000fe200000e0000 */
[C---:B------:R-:W-:Y:S01]  /*30b0*/  ISETP.GT.AND P3, PT, R18.reuse, 0x21, PT ;  /* 0x000000211200780c */ /* 0x040fe20003f64270 */
[----:B------:R1:W-:Y:S01]  /*30c0*/  MUFU.EX2 R21, R101 ;  /* 0x0000006500157308 */ /* 0x0003e20000000800 */
[----:B------:R-:W-:Y:S01]  /*30d0*/  ISETP.GT.AND P4, PT, R18, 0x28, PT ;  /* 0x000000281200780c */ /* 0x000fe20003f84270 */
[----:B------:R-:W-:Y:S01]  /*30e0*/  FFMA.FTZ R218, R218, UR10, -R19 ;  /* 0x0000000adada7c23 */ /* 0x000fe20008010813 */
[C---:B------:R-:W-:Y:S01]  /*30f0*/  ISETP.GT.AND P5, PT, R18.reuse, 0x29, PT ;  /* 0x000000291200780c */ /* 0x040fe20003fa4270 */
[----:B------:R-:W-:Y:S01]  /*3100*/  FFMA.FTZ R19, R97, UR10, -R89 ;  /* 0x0000000a61137c23 */ /* 0x000fe20008010859 */
[----:B------:R-:W-:Y:S01]  /*3110*/  ISETP.GT.AND P6, PT, R18, 0x30, PT ;  /* 0x000000301200780c */ /* 0x000fe20003fc4270 */
[----:B-----5:R-:W-:Y:S01]  /*3120*/  FFMA.FTZ R20, R100, UR10, -R91 ;  /* 0x0000000a64147c23 */ /* 0x020fe2000801085b */
[----:B------:R-:W-:Y:S01]  /*3130*/  ISETP.GT.AND P1, PT, R18, 0x31, PT ;  /* 0x000000311200780c */ /* 0x000fe20003f24270 */
[----:B------:R-:W4:Y:S01]  /*3140*/  SHFL.IDX PT, R97, R14, R234, 0x1f ;  /* 0x00001fea0e617589 */ /* 0x000f2200000e0000 */
[----:B------:R-:W-:Y:S01]  /*3150*/  FSEL R106, R106, -INF , !P2 ;  /* 0xff8000006a6a7808 */ /* 0x000fe20005000000 */
[----:B-1----:R-:W-:Y:S01]  /*3160*/  FFMA.FTZ R101, R120, UR10, -R224 ;  /* 0x0000000a78657c23 */ /* 0x002fe200080108e0 */
[----:B------:R-:W-:Y:S01]  /*3170*/  FSEL R107, R107, -INF , !P3 ;  /* 0xff8000006b6b7808 */ /* 0x000fe20005800000 */
[----:B------:R-:W1:Y:S01]  /*3180*/  SHFL.IDX PT, R120, R11, R233, 0x1f ;  /* 0x00001fe90b787589 */ /* 0x000e6200000e0000 */
[----:B------:R-:W-:Y:S01]  /*3190*/  FSEL R110, R110, -INF , !P4 ;  /* 0xff8000006e6e7808 */ /* 0x000fe20006000000 */
[--C-:B--2---:R-:W-:Y:S01]  /*31a0*/  FFMA.FTZ R23, R105, UR10, -R94.reuse ;  /* 0x0000000a69177c23 */ /* 0x104fe2000801085e */
[----:B------:R-:W-:Y:S01]  /*31b0*/  FSEL R111, R111, -INF , !P5 ;  /* 0xff8000006f6f7808 */ /* 0x000fe20006800000 */
[----:B------:R-:W-:Y:S01]  /*31c0*/  SHFL.IDX PT, R92, R14, R8, 0x1f ;  /* 0x00001f080e5c7589 */ /* 0x000fe200000e0000 */
[----:B------:R-:W-:Y:S01]  /*31d0*/  FSEL R114, R114, -INF , !P6 ;  /* 0xff80000072727808 */ /* 0x000fe20007000000 */
[----:B------:R-:W-:Y:S01]  /*31e0*/  FFMA.FTZ R107, R107, UR10, -R94 ;  /* 0x0000000a6b6b7c23 */ /* 0x000fe2000801085e */
[----:B------:R-:W-:Y:S01]  /*31f0*/  FSEL R115, R115, -INF , !P1 ;  /* 0xff80000073737808 */ /* 0x000fe20004800000 */
[----:B------:R-:W2:Y:S01]  /*3200*/  SHFL.IDX PT, R100, R14, R232, 0x1f ;  /* 0x00001fe80e647589 */ /* 0x000ea200000e0000 */
[----:B------:R-:W-:Y:S01]  /*3210*/  ISETP.GT.AND P2, PT, R18, 0x38, PT ;  /* 0x000000381200780c */ /* 0x000fe20003f44270 */
[----:B------:R-:W-:Y:S01]  /*3220*/  FFMA.FTZ R110, R110, UR10, -R96 ;  /* 0x0000000a6e6e7c23 */ /* 0x000fe20008010860 */
[----:B------:R-:W-:Y:S01]  /*3230*/  ISETP.GT.AND P3, PT, R18, 0x39, PT ;  /* 0x000000391200780c */ /* 0x000fe20003f64270 */
[----:B------:R-:W-:Y:S01]  /*3240*/  FFMA.FTZ R114, R114, UR10, -R98 ;  /* 0x0000000a72727c23 */ /* 0x000fe20008010862 */
[C---:B------:R-:W-:Y:S01]  /*3250*/  ISETP.GT.AND P4, PT, R18.reuse, 0x40, PT ;  /* 0x000000401200780c */ /* 0x040fe20003f84270 */
[----:B------:R-:W-:Y:S01]  /*3260*/  MUFU.EX2 R17, R17 ;  /* 0x0000001100117308 */ /* 0x000fe20000000800 */
[----:B------:R-:W-:-:S02]  /*3270*/  ISETP.GT.AND P5, PT, R18, 0x41, PT ;  /* 0x000000411200780c */ /* 0x000fc40003fa4270 */
[C---:B------:R-:W-:Y:S02]  /*3280*/  ISETP.GT.AND P6, PT, R18.reuse, 0x48, PT ;  /* 0x000000481200780c */ /* 0x040fe40003fc4270 */
[----:B------:R-:W-:Y:S01]  /*3290*/  ISETP.GT.AND P1, PT, R18, 0x49, PT ;  /* 0x000000491200780c */ /* 0x000fe20003f24270 */
[----:B----4-:R-:W-:Y:S01]  /*32a0*/  FFMA.FTZ R111, R111, UR10, -R97 ;  /* 0x0000000a6f6f7c23 */ /* 0x010fe20008010861 */
[----:B------:R-:W-:Y:S01]  /*32b0*/  FSEL R118, R118, -INF , !P2 ;  /* 0xff80000076767808 */ /* 0x000fe20005000000 */
[----:B------:R-:W-:Y:S02]  /*32c0*/  WARPGROUP.DEPBAR.LE gsb0, 0x0 ;  /* 0x00008000000079c5 */ /* 0x000fe40000010000 */
[----:B------:R-:W-:Y:S01]  /*32d0*/  FSEL R119, R119, -INF , !P3 ;  /* 0xff80000077777808 */ /* 0x000fe20005800000 */
[----:B------:R-:W-:Y:S01]  /*32e0*/  WARPGROUP.ARRIVE ;  /* 0x00000000000079c5 */ /* 0x000fe20000000000 */
[----:B------:R-:W-:Y:S01]  /*32f0*/  FSEL R122, R122, -INF , !P4 ;  /* 0xff8000007a7a7808 */ /* 0x000fe20006000000 */
[----:B-1----:R-:W-:Y:S01]  /*3300*/  FFMA.FTZ R96, R128, UR10, -R120 ;  /* 0x0000000a80607c23 */ /* 0x002fe20008010878 */
[----:B------:R-:W-:Y:S01]  /*3310*/  FSEL R123, R123, -INF , !P5 ;  /* 0xff8000007b7b7808 */ /* 0x000fe20006800000 */
[----:B------:R-:W1:Y:S01]  /*3320*/  SHFL.IDX PT, R128, R13, R8, 0x1f ;  /* 0x00001f080d807589 */ /* 0x000e6200000e0000 */
[----:B------:R-:W-:Y:S01]  /*3330*/  FSEL R126, R126, -INF , !P6 ;  /* 0xff8000007e7e7808 */ /* 0x000fe20007000000 */
[----:B------:R-:W-:Y:S01]  /*3340*/  HGMMA.64x128x16.F32 R24, gdesc[UR4], R24, gsb0 ;  /* 0x01e00000041879f0 */ /* 0x000fe20008000818 */
[----:B------:R-:W-:Y:S01]  /*3350*/  FSEL R127, R127, -INF , !P1 ;  /* 0xff8000007f7f7808 */ /* 0x000fe20004800000 */
[----:B--2---:R-:W-:Y:S01]  /*3360*/  FFMA.FTZ R115, R115, UR10, -R100 ;  /* 0x0000000a73737c23 */ /* 0x004fe20008010864 */
[----:B------:R-:W-:Y:S01]  /*3370*/  ISETP.GT.AND P2, PT, R18, 0x50, PT ;  /* 0x000000501200780c */ /* 0x000fe20003f44270 */
[----:B------:R-:W-:Y:S01]  /*3380*/  FFMA.FTZ R22, R104, UR10, -R92 ;  /* 0x0000000a68167c23 */ /* 0x000fe2000801085c */
        /* <DEDUP_REMOVED lines=8> */
[----:B------:R-:W-:Y:S01]  /*3410*/  ISETP.GT.AND P1, PT, R18, 0x61, PT ;  /* 0x000000611200780c */ /* 0x000fe20003f24270 */
[----:B------:R-:W-:Y:S01]  /*3420*/  FFMA.FTZ R118, R118, UR10, -R108 ;  /* 0x0000000a76767c23 */ /* 0x000fe2000801086c */
[----:B------:R-:W-:Y:S01]  /*3430*/  FSEL R130, R130, -INF , !P2 ;  /* 0xff80000082827808 */ /* 0x000fe20005000000 */
        /* <DEDUP_REMOVED lines=8> */
[C---:B------:R-:W-:Y:S01]  /*34c0*/  ISETP.GT.AND P2, PT, R18.reuse, 0x68, PT ;  /* 0x000000681200780c */ /* 0x040fe20003f44270 */
[----:B------:R-:W-:Y:S01]  /*34d0*/  MUFU.EX2 R218, R218 ;  /* 0x000000da00da7308 */ /* 0x000fe20000000800 */
[C---:B------:R-:W-:Y:S02]  /*34e0*/  ISETP.GT.AND P3, PT, R18.reuse, 0x69, PT ;  /* 0x000000691200780c */ /* 0x040fe40003f64270 */
[C---:B------:R-:W-:Y:S02]  /*34f0*/  ISETP.GT.AND P4, PT, R18.reuse, 0x70, PT ;  /* 0x000000701200780c */ /* 0x040fe40003f84270 */
[----:B------:R-:W-:-:S02]  /*3500*/  ISETP.GT.AND P5, PT, R18, 0x71, PT ;  /* 0x000000711200780c */ /* 0x000fc40003fa4270 */
[C---:B------:R-:W-:Y:S01]  /*3510*/  ISETP.GT.AND P6, PT, R18.reuse, 0x78, PT ;  /* 0x000000781200780c */ /* 0x040fe20003fc4270 */
[----:B------:R-:W-:Y:S01]  /*3520*/  MUFU.EX2 R96, R96 ;  /* 0x0000006000607308 */ /* 0x000fe20000000800 */
[----:B------:R-:W-:Y:S01]  /*3530*/  ISETP.GT.AND P1, PT, R18, 0x79, PT ;  /* 0x000000791200780c */ /* 0x000fe20003f24270 */
[--C-:B------:R-:W-:Y:S01]  /*3540*/  FFMA.FTZ R18, R93, UR10, -R221.reuse ;  /* 0x0000000a5d127c23 */ /* 0x100fe200080108dd */
[----:B------:R-:W-:Y:S01]  /*3550*/  FFMA.FTZ R221, R95, UR10, -R221 ;  /* 0x0000000a5fdd7c23 */ /* 0x000fe200080108dd */
[----:B------:R-:W-:Y:S01]  /*3560*/  FFMA.FTZ R95, R112, UR10, -R98 ;  /* 0x0000000a705f7c23 */ /* 0x000fe20008010862 */
[----:B------:R-:W-:Y:S01]  /*3570*/  FFMA.FTZ R112, R102, UR10, -R91 ;  /* 0x0000000a66707c23 */ /* 0x000fe2000801085b */
[----:B------:R-:W-:Y:S01]  /*3580*/  FFMA.FTZ R91, R116, UR10, -R108 ;  /* 0x0000000a745b7c23 */ /* 0x000fe2000801086c */
[----:B------:R-:W-:Y:S01]  /*3590*/  FFMA.FTZ R93, R109, UR10, -R97 ;  /* 0x0000000a6d5d7c23 */ /* 0x000fe20008010861 */
[----:B------:R-:W2:Y:S01]  /*35a0*/  SHFL.IDX PT, R116, R11, R237, 0x1f ;  /* 0x00001fed0b747589 */ /* 0x000ea200000e0000 */
[----:B------:R4:W-:Y:S01]  /*35b0*/  MUFU.EX2 R14, R95 ;  /* 0x0000005f000e7308 */ /* 0x0009e20000000800 */
[----:B------:R-:W-:Y:S01]  /*35c0*/  FFMA.FTZ R109, R99, UR10, -R89 ;  /* 0x0000000a636d7c23 */ /* 0x000fe20008010859 */
[----:B------:R-:W-:Y:S01]  /*35d0*/  FFMA.FTZ R99, R113, UR10, -R100 ;  /* 0x0000000a71637c23 */ /* 0x000fe20008010864 */
[----:B------:R-:W-:Y:S01]  /*35e0*/  FFMA.FTZ R113, R103, UR10, -R90 ;  /* 0x0000000a67717c23 */ /* 0x000fe2000801085a */
[----:B-1----:R-:W-:-:S02]  /*35f0*/  FFMA.FTZ R100, R136, UR10, -R128 ;  /* 0x0000000a88647c23 */ /* 0x002fc40008010880 */
[----:B------:R-:W-:Y:S02]  /*3600*/  SHFL.IDX PT, R136, R13, R234, 0x1f ;  /* 0x00001fea0d887589 */ /* 0x000fe400000e0000 */
[----:B------:R1:W-:Y:S01]  /*3610*/  MUFU.EX2 R90, R99 ;  /* 0x00000063005a7308 */ /* 0x0003e20000000800 */
[----:B----4-:R-:W-:Y:S02]  /*3620*/  FFMA.FTZ R95, R124, UR10, -R225 ;  /* 0x0000000a7c5f7c23 */ /* 0x010fe400080108e1 */
[----:B------:R-:W4:Y:S05]  /*3630*/  SHFL.IDX PT, R124, R11, R231, 0x1f ;  /* 0x00001fe70b7c7589 */ /* 0x000f2a00000e0000 */
[----:B------:R5:W-:Y:S01]  /*3640*/  MUFU.EX2 R89, R93 ;  /* 0x0000005d00597308 */ /* 0x000be20000000800 */
[----:B-1----:R-:W-:-:S02]  /*3650*/  FFMA.FTZ R99, R125, UR10, -R226 ;  /* 0x0000000a7d637c23 */ /* 0x002fc400080108e2 */
[----:B------:R-:W-:Y:S01]  /*3660*/  SHFL.IDX PT, R125, R11, R230, 0x1f ;  /* 0x00001fe60b7d7589 */ /* 0x000fe200000e0000 */
[----:B--2---:R-:W-:-:S04]  /*3670*/  FFMA.FTZ R121, R121, UR10, -R116 ;  /* 0x0000000a79797c23 */ /* 0x004fc80008010874 */
[----:B------:R-:W-:Y:S01]  /*3680*/  MUFU.EX2 R220, R220 ;  /* 0x000000dc00dc7308 */ /* 0x000fe20000000800 */
[----:B-----5:R-:W-:Y:S01]  /*3690*/  FFMA.FTZ R93, R117, UR10, -R223 ;  /* 0x0000000a755d7c23 */ /* 0x020fe200080108df */
[----:B------:R-:W-:-:S06]  /*36a0*/  FFMA.FTZ R117, R106, UR10, -R92 ;  /* 0x0000000a6a757c23 */ /* 0x000fcc000801085c */
[----:B------:R1:W-:Y:S01]  /*36b0*/  MUFU.EX2 R94, R121 ;  /* 0x00000079005e7308 */ /* 0x0003e20000000800 */
[----:B----4-:R-:W-:Y:S02]  /*36c0*/  FFMA.FTZ R98, R132, UR10, -R124 ;  /* 0x0000000a84627c23 */ /* 0x010fe4000801087c */
[----:B------:R-:W2:Y:S05]  /*36d0*/  SHFL.IDX PT, R132, R13, R235, 0x1f ;  /* 0x00001feb0d847589 */ /* 0x000eaa00000e0000 */
[----:B------:R-:W-:Y:S01]  /*36e0*/  MUFU.EX2 R92, R93 ;  /* 0x0000005d005c7308 */ /* 0x000fe20000000800 */
[----:B-1----:R1:W4:Y:S07]  /*36f0*/  SHFL.IDX PT, R121, R11, R232, 0x1f ;  /* 0x00001fe80b797589 */ /* 0x00232e00000e0000 */
[----:B------:R-:W-:Y:S08]  /*3700*/  MUFU.EX2 R93, R101 ;  /* 0x00000065005d7308 */ /* 0x000ff00000000800 */
[----:B-1----:R1:W-:Y:S01]  /*3710*/  MUFU.EX2 R11, R99 ;  /* 0x00000063000b7308 */ /* 0x0023e20000000800 */
[----:B--2---:R-:W-:-:S02]  /*3720*/  FFMA.FTZ R102, R140, UR10, -R132 ;  /* 0x0000000a8c667c23 */ /* 0x004fc40008010884 */
[----:B------:R-:W-:Y:S05]  /*3730*/  SHFL.IDX PT, R140, R13, R230, 0x1f ;  /* 0x00001fe60d8c7589 */ /* 0x000fea00000e0000 */
[----:B------:R-:W-:Y:S01]  /*3740*/  MUFU.EX2 R19, R19 ;  /* 0x0000001300137308 */ /* 0x000fe20000000800 */
[----:B----4-:R-:W-:Y:S01]  /*3750*/  FFMA.FTZ R97, R129, UR10, -R121 ;  /* 0x0000000a81617c23 */ /* 0x010fe20008010879 */
[----:B-1----:R-:W-:Y:S01]  /*3760*/  FFMA.FTZ R99, R133, UR10, -R125 ;  /* 0x0000000a85637c23 */ /* 0x002fe2000801087d */
[----:B------:R-:W1:Y:S04]  /*3770*/  SHFL.IDX PT, R129, R13, R237, 0x1f ;  /* 0x00001fed0d817589 */ /* 0x000e6800000e0000 */
[----:B------:R-:W-:Y:S01]  /*3780*/  SHFL.IDX PT, R133, R13, R233, 0x1f ;  /* 0x00001fe90d857589 */ /* 0x000fe200000e0000 */
[----:B------:R-:W-:Y:S01]  /*3790*/  MUFU.EX2 R20, R20 ;  /* 0x0000001400147308 */ /* 0x000fe20000000800 */
[----:B------:R-:W-:-:S07]  /*37a0*/  FFMA.FTZ R105, R148, UR10, -R227 ;  /* 0x0000000a94697c23 */ /* 0x000fce00080108e3 */
[----:B------:R-:W-:Y:S08]  /*37b0*/  MUFU.EX2 R222, R222 ;  /* 0x000000de00de7308 */ /* 0x000ff00000000800 */
[----:B------:R-:W-:Y:S01]  /*37c0*/  MUFU.EX2 R23, R23 ;  /* 0x0000001700177308 */ /* 0x000fe20000000800 */
[----:B------:R-:W-:Y:S02]  /*37d0*/  WARPGROUP.DEPBAR.LE gsb0, 0x0 ;  /* 0x00008000000079c5 */ /* 0x000fe40000010000 */
[----:B-1----:R-:W-:Y:S01]  /*37e0*/  FFMA.FTZ R101, R137, UR10, -R129 ;  /* 0x0000000a89657c23 */ /* 0x002fe20008010881 */
[----:B------:R-:W-:Y:S01]  /*37f0*/  WARPGROUP.ARRIVE ;  /* 0x00000000000079c5 */ /* 0x000fe20000000000 */
[----:B------:R1:W2:Y:S01]  /*3800*/  SHFL.IDX PT, R137, R13, R232, 0x1f ;  /* 0x00001fe80d897589 */ /* 0x0002a200000e0000 */
[----:B------:R-:W-:Y:S01]  /*3810*/  FFMA.FTZ R135, R135, UR10, -R125 ;  /* 0x0000000a87877c23 */ /* 0x000fe2000801087d */
[----:B------:R-:W-:Y:S01]  /*3820*/  FSEL R108, R147, -INF , !P5 ;  /* 0xff800000936c7808 */ /* 0x000fe20006800000 */
[----:B------:R-:W-:Y:S01]  /*3830*/  FFMA.FTZ R123, R123, UR10, -R116 ;  /* 0x0000000a7b7b7c23 */ /* 0x000fe20008010874 */
[----:B------:R-:W-:Y:S01]  /*3840*/  FFMA.FTZ R131, R131, UR10, -R121 ;  /* 0x0000000a83837c23 */ /* 0x000fe20008010879 */
[----:B------:R-:W-:Y:S01]  /*3850*/  HGMMA.64x128x16.F32 R24, gdesc[UR4], R24, gsb0 ;  /* 0x01e00000041879f0 */ /* 0x000fe20008000818 */
[----:B------:R-:W-:Y:S01]  /*3860*/  FFMA.FTZ R134, R134, UR10, -R124 ;  /* 0x0000000a86867c23 */ /* 0x000fe2000801087c */
[----:B------:R-:W-:Y:S01]  /*3870*/  FFMA.FTZ R130, R130, UR10, -R120 ;  /* 0x0000000a82827c23 */ /* 0x000fe20008010878 */
[----:B------:R-:W4:Y:S08]  /*3880*/  MUFU.EX2 R97, R97 ;  /* 0x0000006100617308 */ /* 0x000f300000000800 */
[----:B-1----:R1:W-:Y:S01]  /*3890*/  MUFU.EX2 R13, R102 ;  /* 0x00000066000d7308 */ /* 0x0023e20000000800 */
[----:B------:R-:W-:Y:S01]  /*38a0*/  FFMA.FTZ R126, R126, UR10, -R225 ;  /* 0x0000000a7e7e7c23 */ /* 0x000fe200080108e1 */
[----:B------:R-:W-:-:S06]  /*38b0*/  FFMA.FTZ R127, R127, UR10, -R226 ;  /* 0x0000000a7f7f7c23 */ /* 0x000fcc00080108e2 */
[----:B------:R-:W-:Y:S01]  /*38c0*/  MUFU.EX2 R18, R18 ;  /* 0x0000001200127308 */ /* 0x000fe20000000800 */
[----:B-1----:R-:W-:Y:S02]  /*38d0*/  FFMA.FTZ R102, R141, UR10, -R136 ;  /* 0x0000000a8d667c23 */ /* 0x002fe40008010888 */
[----:B------:R-:W5:Y:S01]  /*38e0*/  LDL R141, [R1+0x28] ;  /* 0x00002800018d7983 */ /* 0x000f620000100800 */
[----:B------:R-:W-:Y:S02]  /*38f0*/  R2UR UR6, R15 ;  /* 0x000000000f0672ca */ /* 0x000fe400000e0000 */
[----:B------:R-:W-:Y:S01]  /*3900*/  FSEL R15, R142, -INF , !P2 ;  /* 0xff8000008e0f7808 */ /* 0x000fe20005000000 */
[--C-:B--2---:R-:W-:Y:S01]  /*3910*/  FFMA.FTZ R104, R145, UR10, -R137.reuse ;  /* 0x0000000a91687c23 */ /* 0x104fe20008010889 */
[----:B------:R-:W-:Y:S01]  /*3920*/  FFMA.FTZ R137, R108, UR10, -R137 ;  /* 0x0000000a6c897c23 */ /* 0x000fe20008010889 */
[----:B------:R-:W-:Y:S02]  /*3930*/  MUFU.EX2 R98, R98 ;  /* 0x0000006200627308 */ /* 0x000fe40000000800 */
[----:B------:R-:W-:-:S06]  /*3940*/  FFMA.FTZ R132, R15, UR10, -R132 ;  /* 0x0000000a0f847c23 */ /* 0x000fcc0008010884 */
[----:B------:R-:W-:Y:S01]  /*3950*/  MUFU.EX2 R99, R99 ;  /* 0x0000006300637308 */ /* 0x000fe20000000800 */
[----:B------:R-:W-:Y:S01]  /*3960*/  FFMA.FTZ R138, R138, UR10, -R128 ;  /* 0x0000000a8a8a7c23 */ /* 0x000fe20008010880 */
[----:B------:R-:W-:-:S06]  /*3970*/  FSEL R143, R143, -INF , !P3 ;  /* 0xff8000008f8f7808 */ /* 0x000fcc0005800000 */
[----:B------:R-:W-:Y:S01]  /*3980*/  MUFU.EX2 R95, R95 ;  /* 0x0000005f005f7308 */ /* 0x000fe20000000800 */
[----:B------:R-:W-:Y:S02]  /*3990*/  FSEL R146, R146, -INF , !P4 ;  /* 0xff80000092927808 */ /* 0x000fe40006000000 */
        /* <DEDUP_REMOVED lines=21> */
[----:B------:R-:W2:Y:S04]  /*3af0*/  SHFL.IDX PT, R108, R16, R232, 0x1f ;  /* 0x00001fe8106c7589 */ /* 0x000ea800000e0000 */
[----:B------:R-:W3:Y:S04]  /*3b00*/  SHFL.IDX PT, R124, R16, R237, 0x1f ;  /* 0x00001fed107c7589 */ /* 0x000ee800000e0000 */
[----:B------:R-:W4:Y:S04]  /*3b10*/  SHFL.IDX PT, R121, R16, R235, 0x1f ;  /* 0x00001feb10797589 */ /* 0x000f2800000e0000 */
[----:B------:R-:W4:Y:S04]  /*3b20*/  SHFL.IDX PT, R116, R16, R233, 0x1f ;  /* 0x00001fe910747589 */ /* 0x000f2800000e0000 */
[----:B------:R-:W4:Y:S04]  /*3b30*/  SHFL.IDX PT, R15, R16, R231, 0x1f ;  /* 0x00001fe7100f7589 */ /* 0x000f2800000e0000 */
[----:B------:R-:W4:Y:S01]  /*3b40*/  SHFL.IDX PT, R120, R16, R234, 0x1f ;  /* 0x00001fea10787589 */ /* 0x000f2200000e0000 */
[--C-:B-1----:R-:W-:Y:S01]  /*3b50*/  FADD.FTZ R24, R24, -R125.reuse ;  /* 0x8000007d18187221 */ /* 0x102fe20000010000 */
[----:B------:R-:W-:-:S02]  /*3b60*/  FADD.FTZ R26, R26, -R125 ;  /* 0x8000007d1a1a7221 */ /* 0x000fc40000010000 */
[----:B------:R-:W-:Y:S01]  /*3b70*/  SHFL.IDX PT, R125, R16, R230, 0x1f ;  /* 0x00001fe6107d7589 */ /* 0x000fe200000e0000 */
[----:B--2---:R-:W-:-:S03]  /*3b80*/  FADD.FTZ R33, R33, -R108 ;  /* 0x8000006c21217221 */ /* 0x004fc60000010000 */
[----:B------:R-:W1:Y:S01]  /*3b90*/  SHFL.IDX PT, R16, R228, R232, 0x1f ;  /* 0x00001fe8e4107589 */ /* 0x000e6200000e0000 */
[----:B------:R-:W-:Y:S01]  /*3ba0*/  FADD.FTZ R35, R35, -R108 ;  /* 0x8000006c23237221 */ /* 0x000fe20000010000 */
[--C-:B---3--:R-:W-:Y:S01]  /*3bb0*/  FADD.FTZ R25, R25, -R124.reuse ;  /* 0x8000007c19197221 */ /* 0x108fe20000010000 */
[----:B------:R-:W-:Y:S01]  /*3bc0*/  FADD.FTZ R27, R27, -R124 ;  /* 0x8000007c1b1b7221 */ /* 0x000fe20000010000 */
[--C-:B----4-:R-:W-:Y:S01]  /*3bd0*/  FADD.FTZ R28, R28, -R121.reuse ;  /* 0x800000791c1c7221 */ /* 0x110fe20000010000 */
[----:B------:R-:W-:Y:S01]  /*3be0*/  FADD.FTZ R30, R30, -R121 ;  /* 0x800000791e1e7221 */ /* 0x000fe20000010000 */
[----:B------:R-:W2:Y:S01]  /*3bf0*/  SHFL.IDX PT, R108, R228, R233, 0x1f ;  /* 0x00001fe9e46c7589 */ /* 0x000ea200000e0000 */
[--C-:B------:R-:W-:Y:S01]  /*3c00*/  FADD.FTZ R32, R32, -R116.reuse ;  /* 0x8000007420207221 */ /* 0x100fe20000010000 */
[----:B------:R-:W-:Y:S02]  /*3c10*/  FADD.FTZ R34, R34, -R116 ;  /* 0x8000007422227221 */ /* 0x000fe40000010000 */
[----:B------:R-:W3:Y:S01]  /*3c20*/  SHFL.IDX PT, R124, R228, R8, 0x1f ;  /* 0x00001f08e47c7589 */ /* 0x000ee200000e0000 */
[--C-:B------:R-:W-:Y:S01]  /*3c30*/  FADD.FTZ R36, R36, -R15.reuse ;  /* 0x8000000f24247221 */ /* 0x100fe20000010000 */
[----:B------:R-:W-:-:S02]  /*3c40*/  FADD.FTZ R38, R38, -R15 ;  /* 0x8000000f26267221 */ /* 0x000fc40000010000 */
[----:B------:R-:W4:Y:S04]  /*3c50*/  SHFL.IDX PT, R121, R228, R235, 0x1f ;  /* 0x00001febe4797589 */ /* 0x000f2800000e0000 */
[----:B------:R-:W4:Y:S04]  /*3c60*/  SHFL.IDX PT, R116, R228, R234, 0x1f ;  /* 0x00001feae4747589 */ /* 0x000f2800000e0000 */
[----:B------:R-:W4:Y:S01]  /*3c70*/  SHFL.IDX PT, R15, R228, R231, 0x1f ;  /* 0x00001fe7e40f7589 */ /* 0x000f2200000e0000 */
[--C-:B------:R-:W-:Y:S01]  /*3c80*/  FADD.FTZ R29, R29, -R120.reuse ;  /* 0x800000781d1d7221 */ /* 0x100fe20000010000 */
[----:B------:R-:W-:-:S02]  /*3c90*/  FADD.FTZ R31, R31, -R120 ;  /* 0x800000781f1f7221 */ /* 0x000fc40000010000 */
[----:B------:R-:W4:Y:S01]  /*3ca0*/  SHFL.IDX PT, R120, R228, R237, 0x1f ;  /* 0x00001fede4787589 */ /* 0x000f2200000e0000 */
        /* <DEDUP_REMOVED lines=10> */
[--C-:B----4-:R-:W-:Y:S01]  /*3d50*/  FADD.FTZ R44, R44, -R121.reuse ;  /* 0x800000792c2c7221 */ /* 0x110fe20000010000 */
        /* <DEDUP_REMOVED lines=11> */
[----:B------:R-:W4:Y:S01]  /*3e10*/  SHFL.IDX PT, R12, R12, R230, 0x1f ;  /* 0x00001fe60c0c7589 */ /* 0x000f2200000e0000 */
[--C-:B------:R-:W-:Y:S01]  /*3e20*/  FADD.FTZ R41, R41, -R120.reuse ;  /* 0x8000007829297221 */ /* 0x100fe20000010000 */
[----:B------:R-:W-:Y:S01]  /*3e30*/  FADD.FTZ R43, R43, -R120 ;  /* 0x800000782b2b7221 */ /* 0x000fe20000010000 */
[----:B------:R-:W4:Y:S01]  /*3e40*/  MUFU.EX2 R130, R130 ;  /* 0x0000008200827308 */ /* 0x000f220000000800 */
[----:B------:R-:W-:Y:S04]  /*3e50*/  SHFL.IDX PT, R237, R9, R237, 0x1f ;  /* 0x00001fed09ed7589 */ /* 0x000fe800000e0000 */
[----:B------:R-:W5:Y:S03]  /*3e60*/  SHFL.IDX PT, R120, R9, R8, 0x1f ;  /* 0x00001f0809787589 */ /* 0x000f6600000e0000 */
[----:B------:R-:W5:Y:S01]  /*3e70*/  MUFU.EX2 R126, R126 ;  /* 0x0000007e007e7308 */ /* 0x000f620000000800 */
[----:B------:R-:W5:Y:S01]  /*3e80*/  SHFL.IDX PT, R228, R228, R230, 0x1f ;  /* 0x00001fe6e4e47589 */ /* 0x000f6200000e0000 */
[----:B-1----:R-:W-:Y:S01]  /*3e90*/  FADD.FTZ R128, R84, -R231 ;  /* 0x800000e754807221 */ /* 0x002fe20000010000 */
[----:B------:R-:W-:Y:S01]  /*3ea0*/  FMUL.FTZ R84, R216, R24 ;  /* 0x00000018d8547220 */ /* 0x000fe20000410000 */
[----:B------:R-:W-:-:S04]  /*3eb0*/  FMUL.FTZ R25, R219, R25 ;  /* 0x00000019db197220 */ /* 0x000fc80000410000 */
[----:B------:R-:W1:Y:S01]  /*3ec0*/  MUFU.EX2 R127, R127 ;  /* 0x0000007f007f7308 */ /* 0x000e620000000800 */
        /* <DEDUP_REMOVED lines=10> */
[----:B----4-:R-:W-:Y:S01]  /*3f70*/  FMUL.FTZ R65, R130, R66 ;  /* 0x0000004282417220 */ /* 0x010fe20000410000 */
[--C-:B-1----:R-:W-:Y:S01]  /*3f80*/  FADD.FTZ R9, R68, -R16.reuse ;  /* 0x8000001044097221 */ /* 0x102fe20000010000 */
[----:B------:R-:W-:Y:S01]  /*3f90*/  FADD.FTZ R16, R70, -R16 ;  /* 0x8000001046107221 */ /* 0x000fe20000010000 */
[----:B------:R-:W-:Y:S01]  /*3fa0*/  FADD.FTZ R70, R69, -R12 ;  /* 0x8000000c45467221 */ /* 0x000fe20000010000 */
[--C-:B------:R-:W-:Y:S01]  /*3fb0*/  FFMA.FTZ R106, R149, UR10, -R140.reuse ;  /* 0x0000000a956a7c23 */ /* 0x100fe2000801088c */
[----:B------:R-:W1:Y:S01]  /*3fc0*/  MUFU.EX2 R109, R109 ;  /* 0x0000006d006d7308 */ /* 0x000e620000000800 */
        /* <DEDUP_REMOVED lines=12> */
[----:B------:R-:W3:Y:S01]  /*4090*/  MUFU.EX2 R123, R123 ;  /* 0x0000007b007b7308 */ /* 0x000ee20000000800 */
[----:B------:R-:W-:Y:S01]  /*40a0*/  FADD.FTZ R231, R86, -R231 ;  /* 0x800000e756e77221 */ /* 0x000fe20000010000 */
[----:B------:R-:W-:Y:S01]  /*40b0*/  F2FP.F16.F32.PACK_AB R86, R29, R28 ;  /* 0x0000001c1d56723e */ /* 0x000fe200000000ff */
[----:B------:R-:W-:Y:S01]  /*40c0*/  FMUL.FTZ R60, R95, R60 ;  /* 0x0000003c5f3c7220 */ /* 0x000fe20000410000 */
[----:B------:R-:W-:-:S04]  /*40d0*/  FMUL.FTZ R61, R11, R61 ;  /* 0x0000003d0b3d7220 */ /* 0x000fc80000410000 */
[----:B------:R-:W3:Y:S01]  /*40e0*/  MUFU.EX2 R117, R117 ;  /* 0x0000007500757308 */ /* 0x000ee20000000800 */
[----:B-----5:R-:W-:Y:S01]  /*40f0*/  FMUL.FTZ R62, R126, R62 ;  /* 0x0000003e7e3e7220 */ /* 0x020fe20000410000 */
[----:B------:R-:W-:Y:S01]  /*4100*/  FMUL.FTZ R15, R127, R15 ;  /* 0x0000000f7f0f7220 */ /* 0x000fe20000410000 */
[----:B------:R-:W-:Y:S01]  /*4110*/  F2FP.F16.F32.PACK_AB R66, R66, R9 ;  /* 0x000000094242723e */ /* 0x000fe200000000ff */
[----:B------:R-:W-:-:S04]  /*4120*/  FADD.FTZ R67, R67, -R108 ;  /* 0x8000006c43437221 */ /* 0x000fc80000010000 */
[----:B------:R-:W5:Y:S01]  /*4130*/  MUFU.EX2 R114, R114 ;  /* 0x0000007200727308 */ /* 0x000f620000000800 */
[----:B------:R-:W-:Y:S01]  /*4140*/  FADD.FTZ R63, R72, -R120 ;  /* 0x80000078483f7221 */ /* 0x000fe20000010000 */
[----:B------:R-:W-:-:S06]  /*4150*/  FADD.FTZ R108, R73, -R237 ;  /* 0x800000ed496c7221 */ /* 0x000fcc0000010000 */
[----:B------:R-:W5:Y:S01]  /*4160*/  MUFU.EX2 R115, R115 ;  /* 0x0000007300737308 */ /* 0x000f620000000800 */
[----:B------:R-:W-:-:S07]  /*4170*/  FADD.FTZ R12, R71, -R12 ;  /* 0x8000000c470c7221 */ /* 0x000fce0000010000 */
[----:B------:R-:W5:Y:S08]  /*4180*/  MUFU.EX2 R118, R118 ;  /* 0x0000007600767308 */ /* 0x000f700000000800 */
[----:B------:R-:W5:Y:S01]  /*4190*/  MUFU.EX2 R119, R119 ;  /* 0x0000007700777308 */ /* 0x000f620000000800 */
[----:B------:R-:W-:-:S07]  /*41a0*/  F2FP.F16.F32.PACK_AB R70, R61, R60 ;  /* 0x0000003c3d46723e */ /* 0x000fce00000000ff */
[----:B------:R-:W5:Y:S01]  /*41b0*/  MUFU.EX2 R131, R131 ;  /* 0x0000008300837308 */ /* 0x000f620000000800 */
[----:B------:R-:W-:-:S07]  /*41c0*/  F2FP.F16.F32.PACK_AB R71, R15, R62 ;  /* 0x0000003e0f47723e */ /* 0x000fce00000000ff */
[----:B------:R-:W5:Y:S01]  /*41d0*/  MUFU.EX2 R134, R134 ;  /* 0x0000008600867308 */ /* 0x000f620000000800 */
[----:B------:R-:W-:-:S07]  /*41e0*/  FMUL.FTZ R60, R100, R63 ;  /* 0x0000003f643c7220 */ /* 0x000fce0000410000 */
[----:B------:R-:W5:Y:S01]  /*41f0*/  MUFU.EX2 R135, R135 ;  /* 0x0000008700877308 */ /* 0x000f620000000800 */
[----:B------:R-:W-:-:S07]  /*4200*/  FMUL.FTZ R15, R101, R108 ;  /* 0x0000006c650f7220 */ /* 0x000fce0000410000 */
[----:B------:R-:W-:Y:S01]  /*4210*/  MUFU.EX2 R102, R102 ;  /* 0x0000006600667308 */ /* 0x000fe20000000800 */
[----:B------:R-:W-:-:S07]  /*4220*/  FADD.FTZ R64, R64, -R116 ;  /* 0x8000007440407221 */ /* 0x000fce0000010000 */
[----:B------:R-:W5:Y:S08]  /*4230*/  MUFU.EX2 R138, R138 ;  /* 0x0000008a008a7308 */ /* 0x000f700000000800 */
[----:B------:R-:W5:Y:S08]  /*4240*/  MUFU.EX2 R139, R139 ;  /* 0x0000008b008b7308 */ /* 0x000f700000000800 */
[----:B------:R-:W5:Y:S08]  /*4250*/  MUFU.EX2 R132, R132 ;  /* 0x0000008400847308 */ /* 0x000f700000000800 */
[----:B------:R-:W5:Y:S01]  /*4260*/  MUFU.EX2 R136, R136 ;  /* 0x0000008800887308 */ /* 0x000f620000000800 */
[----:B------:R-:W-:-:S07]  /*4270*/  FADD.FTZ R56, R56, -R124 ;  /* 0x8000007c38387221 */ /* 0x000fce0000010000 */
[----:B------:R-:W5:Y:S01]  /*4280*/  MUFU.EX2 R103, R103 ;  /* 0x0000006700677308 */ /* 0x000f620000000800 */
[----:B------:R-:W-:-:S07]  /*4290*/  FADD.FTZ R58, R58, -R124 ;  /* 0x8000007c3a3a7221 */ /* 0x000fce0000010000 */
[----:B------:R-:W-:Y:S01]  /*42a0*/  MUFU.EX2 R104, R104 ;  /* 0x0000006800687308 */ /* 0x000fe20000000800 */
[----:B------:R-:W-:-:S07]  /*42b0*/  FADD.FTZ R57, R57, -R125 ;  /* 0x8000007d39397221 */ /* 0x000fce0000010000 */
[----:B------:R-:W-:Y:S01]  /*42c0*/  MUFU.EX2 R105, R105 ;  /* 0x0000006900697308 */ /* 0x000fe20000000800 */
[----:B------:R-:W-:-:S07]  /*42d0*/  FADD.FTZ R59, R59, -R125 ;  /* 0x8000007d3b3b7221 */ /* 0x000fce0000010000 */
[----:B------:R-:W-:Y:S08]  /*42e0*/  MUFU.EX2 R106, R106 ;  /* 0x0000006a006a7308 */ /* 0x000ff00000000800 */
[----:B------:R-:W5:Y:S08]  /*42f0*/  MUFU.EX2 R133, R133 ;  /* 0x0000008500857308 */ /* 0x000f700000000800 */
[----:B------:R-:W5:Y:S08]  /*4300*/  MUFU.EX2 R137, R137 ;  /* 0x0000008900897308 */ /* 0x000f700000000800 */
[----:B------:R-:W5:Y:S08]  /*4310*/  MUFU.EX2 R28, R227 ;  /* 0x000000e3001c7308 */ /* 0x000f700000000800 */
[----:B------:R-:W5:Y:S01]  /*4320*/  MUFU.EX2 R9, R140 ;  /* 0x0000008c00097308 */ /* 0x000f620000000800 */
        /* <DEDUP_REMOVED lines=13> */
[----:B-1----:R-:W-:Y:S01]  /*4400*/  FMUL.FTZ R35, R109, R35 ;  /* 0x000000236d237220 */ /* 0x002fe20000410000 */
[----:B------:R-:W-:Y:S01]  /*4410*/  FMUL.FTZ R36, R20, R36 ;  /* 0x0000002414247220 */ /* 0x000fe20000410000 */
[----:B------:R-:W-:Y:S01]  /*4420*/  FMUL.FTZ R37, R21, R37 ;  /* 0x0000002515257220 */ /* 0x000fe20000410000 */
[----:B------:R-:W-:Y:S01]  /*4430*/  FMUL.FTZ R38, R112, R38 ;  /* 0x0000002670267220 */ /* 0x000fe20000410000 */
[----:B----4-:R-:W-:Y:S01]  /*4440*/  FMUL.FTZ R39, R113, R39 ;  /* 0x0000002771277220 */ /* 0x010fe20000410000 */
[----:B------:R-:W-:Y:S01]  /*4450*/  FMUL.FTZ R56, R93, R56 ;  /* 0x000000385d387220 */ /* 0x000fe20000410000 */
[----:B------:R-:W-:Y:S01]  /*4460*/  FMUL.FTZ R57, R94, R57 ;  /* 0x000000395e397220 */ /* 0x000fe20000410000 */
[----:B------:R-:W-:Y:S01]  /*4470*/  FMUL.FTZ R58, R122, R58 ;  /* 0x0000003a7a3a7220 */ /* 0x000fe20000410000 */
[----:B---3--:R-:W-:Y:S01]  /*4480*/  FMUL.FTZ R59, R123, R59 ;  /* 0x0000003b7b3b7220 */ /* 0x008fe20000410000 */
        /* <DEDUP_REMOVED lines=22> */
[----:B-----5:R-:W-:Y:S01]  /*45f0*/  FMUL.FTZ R50, R114, R50 ;  /* 0x0000003272327220 */ /* 0x020fe20000410000 */
        /* <DEDUP_REMOVED lines=61> */
[----:B------:R-:W-:-:S05]  /*49d0*/  UMOV UR7, 0x40000040 ;  /* 0x4000004000077882 */ /* 0x000fca0000000000 */
        /* <DEDUP_REMOVED lines=141> */
.L_x_3537:
        /* <DEDUP_REMOVED lines=68> */
.L_x_3538:
        /* <DEDUP_REMOVED lines=12> */
.L_x_3528:
        /* <DEDUP_REMOVED lines=116> */
.L_x_3551:
[----:B------:R-:W-:-:S05]  /*5ef0*/  IMAD.U32 R7, RZ, RZ, UR36 ;  /* 0x00000024ff077e24 */ /* 0x000fca000f8e00ff */
[----:B------:R-:W-:-:S04]  /*5f00*/  LOP3.LUT R7, R7, 0x1, RZ, 0xfc, !PT ;  /* 0x0000000107077812 */ /* 0x000fc800078efcff */
[----:B------:R-:W-:-:S13]  /*5f10*/  ISETP.NE.AND P0, PT, R7, 0x3, PT ;  /* 0x000000030700780c */ /* 0x000fda0003f05270 */
[----:B--2---:R-:W-:Y:S05]  /*5f20*/  @!P0 BRA `(.L_x_3541) ;  /* 0x0000000000048947 */ /* 0x004fea0003800000 */
[----:B------:R-:W-:Y:S01]  /*5f30*/  BPT.TRAP 0x1 ;  /* 0x000000040000795c */ /* 0x000fe20000300000 */
.L_x_3541:
[----:B------:R-:W-:Y:S01]  /*5f40*/  IMAD R7, R0, 0x8, R236 ;  /* 0x0000000800077824 */ /* 0x000fe200078e02ec */
[----:B------:R-:W-:-:S04]  /*5f50*/  SHF.L.U32 R18, R4, 0x1f, RZ ;  /* 0x0000001f04127819 */ /* 0x000fc800000006ff */
[----:B------:R1:W2:Y:S01]  /*5f60*/  SYNCS.PHASECHK.TRANS64.TRYWAIT P1, [R7+URZ+0x30c10], R18 ;  /* 0x030c1012070075a7 */ /* 0x0002a2000802017f */
[----:B------:R-:W-:Y:S05]  /*5f70*/  @!P0 BRA `(.L_x_3542) ;  /* 0x0000000000048947 */ /* 0x000fea0003800000 */
[----:B------:R-:W-:Y:S01]  /*5f80*/  BPT.TRAP 0x1 ;  /* 0x000000040000795c */ /* 0x000fe20000300000 */
.L_x_3542:
[----:B---3--:R-:W-:-:S05]  /*5f90*/  VIADD R8, R236, 0x10000 ;  /* 0x00010000ec087836 */ /* 0x008fca0000000000 */
[----:B------:R-:W-:-:S04]  /*5fa0*/  SHF.R.U32.HI R8, RZ, 0x4, R8 ;  /* 0x00000004ff087819 */ /* 0x000fc80000011608 */
[----:B------:R-:W-:-:S04]  /*5fb0*/  LOP3.LUT R8, R8, 0x3fff, RZ, 0xc0, !PT ;  /* 0x00003fff08087812 */ /* 0x000fc800078ec0ff */
[----:B------:R-:W-:Y:S01]  /*5fc0*/  LOP3.LUT R9, R8, 0x10000, RZ, 0xfc, !PT ;  /* 0x0001000008097812 */ /* 0x000fe200078efcff */
[----:B--2---:R-:W-:Y:S06]  /*5fd0*/  @P1 BRA `(.L_x_3543) ;  /* 0x0000000000081947 */ /* 0x004fec0003800000 */
[----:B------:R-:W2:Y:S02]  /*5fe0*/  SYNCS.PHASECHK.TRANS64.TRYWAIT P1, [R7+URZ+0x30c10], R18 ;  /* 0x030c1012070075a7 */ /* 0x000ea4000802017f */
[----:B--2---:R-:W-:Y:S05]  /*5ff0*/  @!P1 BRA `(.L_x_3544) ;  /* 0x0000008400889947 */ /* 0x004fea0003800000 */
.L_x_3543:
        /* <DEDUP_REMOVED lines=63> */
.L_x_3545:
[----:B------:R1:W1:Y:S01]  /*63f0*/  SYNCS.PHASECHK.TRANS64.TRYWAIT P1, [R7+URZ+0x30c30], R18 ;  /* 0x030c3012070075a7 */ /* 0x000262000802017f */
[----:B------:R-:W-:Y:S05]  /*6400*/  @!P0 BRA `(.L_x_3546) ;  /* 0x0000000000048947 */ /* 0x000fea0003800000 */
[----:B------:R-:W-:Y:S01]  /*6410*/  BPT.TRAP 0x1 ;  /* 0x000000040000795c */ /* 0x000fe20000300000 */
.L_x_3546:
        /* <DEDUP_REMOVED lines=8> */
.L_x_3547:
        /* <DEDUP_REMOVED lines=131> */
[----:B------:R-:W-:Y:S01]  /*6cd0*/  MUFU.EX2 R17, R17 ;  /* 0x0000001100117308 */ /* 0x000fe20000000800 */
[--C-:B-1----:R-:W-:Y:S02]  /*6ce0*/  FFMA.FTZ R89, R89, UR5, -R10.reuse ;  /* 0x0000000559597c23 */ /* 0x102fe4000801080a */
[----:B------:R-:W1:Y:S01]  /*6cf0*/  SHFL.IDX PT, R90, R231, R106, 0x1f ;  /* 0x00001f6ae75a7589 */ /* 0x000e6200000e0000 */
[----:B------:R-:W-:Y:S01]  /*6d00*/  FFMA.FTZ R10, R91, UR5, -R10 ;  /* 0x000000055b0a7c23 */ /* 0x000fe2000801080a */
[--C-:B---3--:R-:W-:Y:S01]  /*6d10*/  FFMA.FTZ R230, R230, UR5, -R11.reuse ;  /* 0x00000005e6e67c23 */ /* 0x108fe2000801080b */
[----:B------:R-:W-:Y:S01]  /*6d20*/  FFMA.FTZ R11, R94, UR5, -R11 ;  /* 0x000000055e0b7c23 */ /* 0x000fe2000801080b */
[----:B------:R-:W-:Y:S01]  /*6d30*/  SHFL.IDX PT, R110, R223, R104, 0x1f ;  /* 0x00001f68df6e7589 */ /* 0x000fe200000e0000 */
        /* <DEDUP_REMOVED lines=101> */
[----:B------:R-:W-:Y:S01]  /*7390*/  UMOV UR11, 0x40000040 ;  /* 0x40000040000b7882 */ /* 0x000fe20000000000 */
[----:B------:R-:W-:Y:S02]  /*73a0*/  R2UR UR6, R217 ;  /* 0x00000000d90672ca */ /* 0x000fe400000e0000 */
        /* <DEDUP_REMOVED lines=230> */
[----:B------:R-:W-:Y:S01]  /*8210*/  UMOV UR7, 0x40000040 ;  /* 0x4000004000077882 */ /* 0x000fe20000000000 */
[----:B------:R-:W-:Y:S01]  /*8220*/  F2FP.F16.F32.PACK_AB R73, R51, R50 ;  /* 0x000000323349723e */ /* 0x000fe200000000ff */
[----:B------:R-:W-:Y:S01]  /*8230*/  UIADD3 UR4, UR6, 0x80, URZ ;  /* 0x0000008006047890 */ /* 0x000fe2000fffe03f */
[----:B------:R-:W-:Y:S01]  /*8240*/  F2FP.F16.F32.PACK_AB R74, R53, R52 ;  /* 0x00000034354a723e */ /* 0x000fe200000000ff */
[----:B------:R-:W-:Y:S01]  /*8250*/  UMOV UR11, 0x40000040 ;  /* 0x40000040000b7882 */ /* 0x000fe20000000000 */
        /* <DEDUP_REMOVED lines=17> */
[----:B------:R-:W-:-:S03]  /*8370*/  F2FP.F16.F32.PACK_AB R27, R12, R11 ;  /* 0x0000000b0c1b723e */ /* 0x000fc600000000ff */
[----:B------:R-:W-:Y:S04]  /*8380*/  STSM.16.MT88.4 [R39+0x23c00], R60 ;  /* 0x023c003c27007844 */ /* 0x000fe80000004200 */
[----:B------:R1:W-:Y:S01]  /*8390*/  STSM.16.MT88.4 [R39+0x24400], R56 ;  /* 0x0244003827007844 */ /* 0x0003e20000004200 */
[----:B------:R-:W-:-:S03]  /*83a0*/  WARPGROUP.ARRIVE ;  /* 0x00000000000079c5 */ /* 0x000fc60000000000 */
[----:B------:R-:W2:Y:S03]  /*83b0*/  LDL R38, [R1+0x30] ;  /* 0x0000300001267983 */ /* 0x000ea60000100800 */
[----:B------:R-:W-:Y:S01]  /*83c0*/  HGMMA.64x64x16.F32 R184, R24, gdesc[UR4].tnspB, R184, gsb0 ;  /* 0x40e0000418b87df0 */ /* 0x000fe200080008b8 */
[----:B------:R-:W-:Y:S02]  /*83d0*/  UMOV UR10, UR4 ;  /* 0x00000004000a7c82 */ /* 0x000fe40008000000 */
[----:B------:R-:W-:Y:S02]  /*83e0*/  WARPGROUP.DEPBAR.LE gsb0, 0x0 ;  /* 0x00008000000079c5 */ /* 0x000fe40000010000 */
[----:B------:R-:W-:Y:S02]  /*83f0*/  F2FP.F16.F32.PACK_AB R24, R226, R229 ;  /* 0x000000e5e218723e */ /* 0x000fe400000000ff */
[----:B------:R-:W-:-:S02]  /*8400*/  F2FP.F16.F32.PACK_AB R25, R14, R13 ;  /* 0x0000000d0e19723e */ /* 0x000fc400000000ff */
        /* <DEDUP_REMOVED lines=69> */
[----:B------:R-:W-:-:S04]  /*8860*/  UMOV UR5, 0x40000040 ;  /* 0x4000004000057882 */ /* 0x000fc80000000000 */
        /* <DEDUP_REMOVED lines=59> */
.L_x_3549:
        /* <DEDUP_REMOVED lines=70> */
.L_x_3550:
        /* <DEDUP_REMOVED lines=12> */
.L_x_3540:
        /* <DEDUP_REMOVED lines=34> */
.L_x_3520:
[----:B------:R-:W-:Y:S05]  /*9360*/  @P0 BRA `(.L_x_3515) ;  /* 0x00000050004c0947 */ /* 0x000fea0003800000 */
[----:B------:R-:W-:Y:S01]  /*9370*/  ULDC.64 UR4, c[0x0][0x878] ;  /* 0x00021e0000047ab9 */ /* 0x000fe20000000a00 */
[----:B------:R-:W3:Y:S01]  /*9380*/  LDC R10, c[0x0][0x850] ;  /* 0x00021400ff0a7b82 */ /* 0x000ee20000000800 */
[----:B------:R-:W-:Y:S01]  /*9390*/  UISETP.NE.U32.AND UP0, UPT, UR4, URZ, UPT ;  /* 0x0000003f0400728c */ /* 0x000fe2000bf05070 */
[----:B------:R-:W4:Y:S01]  /*93a0*/  S2R R16, SR_TID.X ;  /* 0x0000000000107919 */ /* 0x000f220000002100 */
[----:B--2---:R-:W2:Y:S02]  /*93b0*/  S2R R9, SR_CgaCtaId ;  /* 0x0000000000097919 */ /* 0x004ea40000008800 */
[----:B------:R-:W-:Y:S02]  /*93c0*/  UISETP.NE.AND.EX UP0, UPT, UR5, URZ, UPT, UP0 ;  /* 0x0000003f0500728c */ /* 0x000fe4000bf05300 */
[----:B------:R-:W-:Y:S01]  /*93d0*/  USHF.L.U32 UR6, UR41, 0xd, URZ ;  /* 0x0000000d29067899 */ /* 0x000fe2000800063f */
[----:B------:R-:W-:Y:S01]  /*93e0*/  IMAD.U32 R7, RZ, RZ, UR37 ;  /* 0x00000025ff077e24 */ /* 0x000fe2000f8e00ff */
[----:B------:R-:W-:Y:S01]  /*93f0*/  ULDC.64 UR8, c[0x0][0x818] ;  /* 0x0002060000087ab9 */ /* 0x000fe20000000a00 */
[----:B------:R-:W-:Y:S01]  /*9400*/  ULDC.64 UR10, c[0x0][0x848] ;  /* 0x00021200000a7ab9 */ /* 0x000fe20000000a00 */
[----:B------:R-:W-:-:S05]  /*9410*/  PLOP3.LUT P1, PT, PT, PT, UP0, 0x80, 0x0 ;  /* 0x000000000000781c */ /* 0x000fca0003f2f008 */
[----:B------:R-:W-:Y:S02]  /*9420*/  @UP0 ULDC.64 UR4, c[0x0][0x878] ;  /* 0x00021e0000040ab9 */ /* 0x000fe40000000a00 */
[----:B------:R-:W-:-:S06]  /*9430*/  @UP0 UIMAD.WIDE UR4, UR40, 0x4, UR4 ;  /* 0x00000004280408a5 */ /* 0x000fcc000f8e0204 */
[----:B------:R-:W-:Y:S02]  /*9440*/  IMAD.U32 R2, RZ, RZ, UR4 ;  /* 0x00000004ff027e24 */ /* 0x000fe4000f8e00ff */
[----:B------:R-:W-:-:S05]  /*9450*/  IMAD.U32 R3, RZ, RZ, UR5 ;  /* 0x00000005ff037e24 */ /* 0x000fca000f8e00ff */
[----:B------:R-:W5:Y:S01]  /*9460*/  @P1 LDG.E R2, desc[UR38][R2.64] ;  /* 0x0000002602021981 */ /* 0x000f62000c1e1900 */
[----:B---3--:R-:W-:Y:S01]  /*9470*/  ISETP.NE.AND P0, PT, R10, 0x1, PT ;  /* 0x000000010a00780c */ /* 0x008fe20003f05270 */
[----:B----4-:R-:W-:-:S12]  /*9480*/  VIADD R15, R16, 0xffffff80 ;  /* 0xffffff80100f7836 */ /* 0x010fd80000000000 */
[----:B------:R-:W3:Y:S08]  /*9490*/  @P0 LDC R0, c[0x0][0x854] ;  /* 0x00021500ff000b82 */ /* 0x000ef00000000800 */
[----:B------:R-:W4:Y:S01]  /*94a0*/  @P0 LDC R5, c[0x0][0x858] ;  /* 0x00021600ff050b82 */ /* 0x000f220000000800 */
[----:B---3--:R-:W-:-:S05]  /*94b0*/  @P0 IMAD.HI.U32 R0, R0, UR37, RZ ;  /* 0x0000002500000c27 */ /* 0x008fca000f8e00ff */
[----:B----4-:R-:W-:Y:S02]  /*94c0*/  @P0 SHF.R.U32.HI R7, RZ, R5, R0 ;  /* 0x00000005ff070219 */ /* 0x010fe40000011600 */
[----:B------:R-:W-:Y:S02]  /*94d0*/  MOV R0, 0x400 ;  /* 0x0000040000007802 */ /* 0x000fe40000000f00 */
[----:B------:R-:W-:Y:S02]  /*94e0*/  SHF.R.S32.HI R8, RZ, 0x1f, R7 ;  /* 0x0000001fff087819 */ /* 0x000fe40000011407 */
[----:B--2---:R-:W-:-:S03]  /*94f0*/  LEA R19, R9, R0, 0x18 ;  /* 0x0000000009137211 */ /* 0x004fc600078ec0ff */
[----:B------:R-:W-:-:S04]  /*9500*/  IMAD R0, R8, UR8, RZ ;  /* 0x0000000808007c24 */ /* 0x000fc8000f8e02ff */
[----:B------:R-:W-:Y:S01]  /*9510*/  IMAD R11, R7, UR9, R0 ;  /* 0x00000009070b7c24 */ /* 0x000fe2000f8e0200 */
[----:B-----5:R-:W-:Y:S02]  /*9520*/  @P1 R2UR UR4, R2 ;  /* 0x00000000020412ca */ /* 0x020fe400000e0000 */
        /* <DEDUP_REMOVED lines=15> */
[----:B------:R-:W-:-:S03]  /*9620*/  USEL UR6, UR40, URZ, !UP0 ;  /* 0x0000003f28067287 */ /* 0x000fc6000c000000 */
[----:B------:R-:W-:Y:S01]  /*9630*/  IMAD.U32 R5, RZ, RZ, UR4 ;  /* 0x00000004ff057e24 */ /* 0x000fe2000f8e00ff */
[----:B------:R-:W-:Y:S02]  /*9640*/  ULDC.64 UR4, c[0x0][0x840] ;  /* 0x0002100000047ab9 */ /* 0x000fe40000000a00 */
[----:B------:R-:W-:Y:S02]  /*9650*/  IMAD R6, R8, UR4, RZ ;  /* 0x0000000408067c24 */ /* 0x000fe4000f8e02ff */
[----:B------:R-:W-:Y:S01]  /*9660*/  IMAD.WIDE.U32 R2, R7, UR8, R4 ;  /* 0x0000000807027c25 */ /* 0x000fe2000f8e0004 */
[----:B------:R-:W-:-:S03]  /*9670*/  ULDC.64 UR8, c[0x0][0x820] ;  /* 0x0002080000087ab9 */ /* 0x000fc60000000a00 */
[----:B------:R-:W-:Y:S01]  /*9680*/  IMAD.WIDE.U32 R4, R7, UR4, R4 ;  /* 0x0000000407047c25 */ /* 0x000fe2000f8e0004 */
[----:B------:R-:W-:-:S03]  /*9690*/  USHF.R.S32.HI UR4, URZ, 0x1f, UR40 ;  /* 0x0000001f3f047899 */ /* 0x000fc60008011428 */
[----:B-1----:R-:W-:Y:S01]  /*96a0*/  IMAD R13, R7, UR5, R6 ;  /* 0x00000005070d7c24 */ /* 0x002fe2000f8e0206 */
[----:B------:R-:W-:Y:S01]  /*96b0*/  USEL UR4, UR4, URZ, !UP0 ;  /* 0x0000003f04047287 */ /* 0x000fe2000c000000 */
[----:B------:R-:W-:Y:S02]  /*96c0*/  IMAD.SHL.U32 R6, R9, 0x20, RZ ;  /* 0x0000002009067824 */ /* 0x000fe400078e00ff */
[----:B------:R-:W-:Y:S01]  /*96d0*/  IMAD.IADD R3, R3, 0x1, R11 ;  /* 0x0000000103037824 */ /* 0x000fe200078e020b */
[----:B------:R-:W-:Y:S01]  /*96e0*/  UIMAD UR5, UR4, UR8, URZ ;  /* 0x00000008040572a4 */ /* 0x000fe2000f8e023f */
[----:B------:R-:W-:Y:S01]  /*96f0*/  IMAD.IADD R5, R5, 0x1, R13 ;  /* 0x0000000105057824 */ /* 0x000fe200078e020d */
[----:B------:R-:W-:Y:S01]  /*9700*/  LOP3.LUT R9, R6, 0x3ffff000, RZ, 0xc0, !PT ;  /* 0x3ffff00006097812 */ /* 0x000fe200078ec0ff */
[----:B------:R-:W-:Y:S01]  /*9710*/  UIMAD UR4, UR4, UR10, URZ ;  /* 0x0000000a040472a4 */ /* 0x000fe2000f8e023f */
[----:B------:R-:W-:Y:S01]  /*9720*/  IMAD.U32 R11, RZ, RZ, UR8 ;  /* 0x00000008ff0b7e24 */ /* 0x000fe2000f8e00ff */
[----:B------:R-:W-:Y:S01]  /*9730*/  UIMAD UR5, UR6, UR9, UR5 ;  /* 0x00000009060572a4 */ /* 0x000fe2000f8e0205 */
[----:B------:R-:W-:Y:S01]  /*9740*/  IMAD.U32 R13, RZ, RZ, UR10 ;  /* 0x0000000aff0d7e24 */ /* 0x000fe2000f8e00ff */
[----:B------:R-:W-:Y:S01]  /*9750*/  UIMAD UR4, UR6, UR11, UR4 ;  /* 0x0000000b060472a4 */ /* 0x000fe2000f8e0204 */
[----:B------:R-:W-:-:S02]  /*9760*/  IMAD R0, R0, 0x4, R9 ;  /* 0x0000000400007824 */ /* 0x000fc400078e0209 */
[----:B------:R-:W-:Y:S02]  /*9770*/  IMAD.MOV R9, RZ, RZ, -R7 ;  /* 0x000000ffff097224 */ /* 0x000fe400078e0a07 */
[----:B------:R-:W-:-:S04]  /*9780*/  IMAD.WIDE.U32 R2, R11, UR6, R2 ;  /* 0x000000060b027c25 */ /* 0x000fc8000f8e0002 */
[----:B------:R-:W-:-:S04]  /*9790*/  IMAD.WIDE.U32 R4, R13, UR6, R4 ;  /* 0x000000060d047c25 */ /* 0x000fc8000f8e0004 */
[----:B------:R-:W-:Y:S02]  /*97a0*/  IMAD R11, R10, R9, UR37 ;  /* 0x000000250a0b7e24 */ /* 0x000fe4000f8e0209 */
[----:B------:R-:W-:Y:S02]  /*97b0*/  VIADD R10, R3, UR5 ;  /* 0x00000005030a7c36 */ /* 0x000fe40008000000 */
[----:B------:R-:W-:Y:S01]  /*97c0*/  VIADD R9, R5, UR4 ;  /* 0x0000000405097c36 */ /* 0x000fe20008000000 */
[----:B------:R-:W-:Y:S05]  /*97d0*/  WARPSYNC.ALL ;  /* 0x0000000000007948 */ /* 0x000fea0003800000 */
[----:B------:R-:W-:Y:S01]  /*97e0*/  IMAD R0, R0, 0x4, R19 ;  /* 0x0000000400007824 */ /* 0x000fe200078e0213 */
[----:B------:R-:W-:Y:S01]  /*97f0*/  BAR.SYNC.DEFER_BLOCKING 0x1, 0x100 ;  /* 0x0044000000007b1d */ /* 0x000fe20000010000 */
[----:B------:R-:W-:-:S02]  /*9800*/  ISETP.NE.AND P0, PT, R15, RZ, PT ;  /* 0x000000ff0f00720c */ /* 0x000fc40003f05270 */
[----:B------:R-:W-:-:S03]  /*9810*/  ISETP.NE.AND P1, PT, R16, 0x80, PT ;  /* 0x000000801000780c */ /* 0x000fc60003f25270 */
[----:B------:R-:W-:Y:S01]  /*9820*/  ULDC UR4, c[0x0][0x870] ;  /* 0x00021c0000047ab9 */ /* 0x000fe20000000800 */
[----:B------:R-:W-:Y:S01]  /*9830*/  ULDC UR5, c[0x0][0x80c] ;  /* 0x0002030000057ab9 */ /* 0x000fe20000000800 */
[----:B------:R-:W-:Y:S01]  /*9840*/  UIMAD UR4, UR41, UR4, URZ ;  /* 0x00000004290472a4 */ /* 0x000fe2000f8e023f */
[----:B------:R-:W1:Y:S01]  /*9850*/  LDC.64 R12, c[0x0][0x800] ;  /* 0x00020000ff0c7b82 */ /* 0x000e620000000a00 */
[----:B------:R-:W-:Y:S01]  /*9860*/  UIMAD UR6, UR40, UR5, URZ ;  /* 0x00000005280672a4 */ /* 0x000fe2000f8e023f */
[----:B------:R-:W-:Y:S01]  /*9870*/  BSSY B0, `(.L_x_3552) ;  /* 0x000001e000007945 */ /* 0x000fe20003800000 */
[----:B------:R-:W-:Y:S02]  /*9880*/  UIMAD UR4, UR4, UR5, URZ ;  /* 0x00000005040472a4 */ /* 0x000fe4000f8e023f */
[----:B------:R-:W-:Y:S02]  /*9890*/  USHF.R.S32.HI UR5, URZ, 0x1f, UR6 ;  /* 0x0000001f3f057899 */ /* 0x000fe40008011406 */
[----:B------:R-:W-:Y:S01]  /*98a0*/  IMAD.U32 R6, RZ, RZ, UR6 ;  /* 0x00000006ff067e24 */ /* 0x000fe2000f8e00ff */
[----:B------:R-:W2:Y:S01]  /*98b0*/  LDC.64 R14, c[0x0][0x828] ;  /* 0x00020a00ff0e7b82 */ /* 0x000ea20000000a00 */
[----:B------:R-:W-:-:S02]  /*98c0*/  USHF.R.S32.HI UR6, URZ, 0x1f, UR4 ;  /* 0x0000001f3f067899 */ /* 0x000fc40008011404 */
[----:B------:R-:W-:Y:S01]  /*98d0*/  IMAD.U32 R17, RZ, RZ, UR5 ;  /* 0x00000005ff117e24 */ /* 0x000fe2000f8e00ff */
[----:B------:R-:W-:Y:S01]  /*98e0*/  IADD3 R7, P2, P3, R6, UR4, R7 ;  /* 0x0000000406077c10 */ /* 0x000fe2000fb5e007 */
[----:B------:R-:W-:Y:S01]  /*98f0*/  ULDC.64 UR4, c[0x0][0x868] ;  /* 0x00021a0000047ab9 */ /* 0x000fe20000000a00 */
[----:B------:R3:W-:Y:S02]  /*9900*/  STS.128 [R0], R184 ;  /* 0x000000b800007388 */ /* 0x0007e40000000c00 */
[----:B------:R-:W-:Y:S01]  /*9910*/  IADD3.X R8, R17, UR6, R8, P2, P3 ;  /* 0x0000000611087c10 */ /* 0x000fe200097e6408 */
[C---:B------:R-:W-:Y:S01]  /*9920*/  IMAD.SHL.U32 R17, R7.reuse, 0x4, RZ ;  /* 0x0000000407117824 */ /* 0x040fe200078e00ff */
[----:B------:R3:W-:Y:S02]  /*9930*/  STS.128 [R0+0x800], R188 ;  /* 0x000800bc00007388 */ /* 0x0007e40000000c00 */
        /* <DEDUP_REMOVED lines=12> */
.L_x_3554:
[----:B------:R-:W2:Y:S04]  /*9a00*/  LDG.E.STRONG.GPU R8, desc[UR38][R6.64] ;  /* 0x0000002606087981 */ /* 0x000ea8000c1ef900 */
[----:B--2---:R-:W-:Y:S01]  /*9a10*/  CCTL.IVALL ;  /* 0x00000000ff00798f */ /* 0x004fe20002000000 */
[----:B------:R-:W-:Y:S05]  /*9a20*/  YIELD ;  /* 0x0000000000007946 */ /* 0x000fea0003800000 */
[----:B------:R-:W-:-:S13]  /*9a30*/  ISETP.NE.AND P0, PT, R8, R11, PT ;  /* 0x0000000b0800720c */ /* 0x000fda0003f05270 */
[----:B------:R-:W-:Y:S05]  /*9a40*/  @P0 BRA `(.L_x_3554) ;  /* 0xfffffffc00ec0947 */ /* 0x000fea000383ffff */
.L_x_3553:
[----:B------:R-:W-:Y:S05]  /*9a50*/  BSYNC B0 ;  /* 0x0000000000007941 */ /* 0x000fea0003800000 */
.L_x_3552:
[----:B------:R-:W-:Y:S01]  /*9a60*/  UMOV UR4, 0xffffffff ;  /* 0xffffffff00047882 */ /* 0x000fe20000000000 */
[----:B------:R-:W-:Y:S02]  /*9a70*/  LEA.HI.X R10, R2, R13, R10, 0x2, P2 ;  /* 0x0000000d020a7211 */ /* 0x000fe400010f140a */
[----:B------:R-:W-:Y:S01]  /*9a80*/  LEA.HI.X R9, R4, R15, R9, 0x2, P3 ;  /* 0x0000000f04097211 */ /* 0x000fe200018f1409 */
[----:B------:R-:W-:Y:S06]  /*9a90*/  BRA.DIV UR4, `(.L_x_3555) ;  /* 0x0000004e04087947 */ /* 0x000fec000b800000 */
[----:B------:R-:W-:Y:S01]  /*9aa0*/  NOP ;  /* 0x0000000000007918 */ /* 0x000fe20000000000 */
.L_x_3656:
        /* <DEDUP_REMOVED lines=17> */
.L_x_3558:
[----:B------:R-:W-:Y:S01]  /*9bc0*/  @P0 ELECT P2, URZ, PT ;  /* 0x00000000003f082f */ /* 0x000fe20003840000 */
[----:B------:R1:W-:-:S12]  /*9bd0*/  UBLKRED.G.S.ADD.F32.RN [UR4], [UR6], UR7, desc[UR8] ;  /* 0x00000804060073bb */ /* 0x0003d800080a1407 */
[----:B------:R-:W-:Y:S02]  /*9be0*/  @P2 PLOP3.LUT P0, PT, P2, PT, PT, 0x8, 0x0 ;  /* 0x000000000000281c */ /* 0x000fe4000170e170 */
[----:B------:R-:W-:-:S11]  /*9bf0*/  PLOP3.LUT P2, PT, PT, PT, PT, 0x8, 0x0 ;  /* 0x000000000000781c */ /* 0x000fd60003f4e170 */
[----:B-1----:R-:W-:Y:S05]  /*9c00*/  @P0 BRA.U.ANY `(.L_x_3558) ;  /* 0xfffffffd00ec0947 */ /* 0x002fea000393ffff */
[----:B------:R0:W-:Y:S01]  /*9c10*/  UTMACMDFLUSH ;  /* 0x00000000000079b7 */ /* 0x0001e20000000000 */
[----:B------:R-:W-:-:S04]  /*9c20*/  DEPBAR.LE SB0, 0x0 ;  /* 0x000080000000791a */ /* 0x000fc80000000000 */
.L_x_3557:
[----:B------:R-:W-:Y:S05]  /*9c30*/  BSYNC B0 ;  /* 0x0000000000007941 */ /* 0x000fea0003800000 */
.L_x_3556:
        /* <DEDUP_REMOVED lines=14> */
.L_x_3560:
[----:B------:R-:W-:Y:S05]  /*9d20*/  BSYNC B0 ;  /* 0x0000000000007941 */ /* 0x000fea0003800000 */
.L_x_3559:
        /* <DEDUP_REMOVED lines=14> */
.L_x_3563:
[----:B-1-3--:R-:W2:Y:S04]  /*9e10*/  LDG.E.STRONG.GPU R0, desc[UR38][R2.64] ;  /* 0x0000002602007981 */ /* 0x00aea8000c1ef900 */
[----:B--2---:R-:W-:Y:S01]  /*9e20*/  CCTL.IVALL ;  /* 0x00000000ff00798f */ /* 0x004fe20002000000 */
[----:B------:R-:W-:Y:S05]  /*9e30*/  YIELD ;  /* 0x0000000000007946 */ /* 0x000fea0003800000 */
[----:B------:R-:W-:-:S13]  /*9e40*/  ISETP.NE.AND P0, PT, R0, R11, PT ;  /* 0x0000000b0000720c */ /* 0x000fda0003f05270 */
[----:B------:R-:W-:Y:S05]  /*9e50*/  @P0 BRA `(.L_x_3563) ;  /* 0xfffffffc00ec0947 */ /* 0x000fea000383ffff */
.L_x_3562:
[----:B------:R-:W-:Y:S05]  /*9e60*/  BSYNC B0 ;  /* 0x0000000000007941 */ /* 0x000fea0003800000 */
.L_x_3561:
[----:B------:R-:W-:-:S03]  /*9e70*/  UMOV UR4, 0xffffffff ;  /* 0xffffffff00047882 */ /* 0x000fc60000000000 */
[----:B------:R-:W-:Y:S05]  /*9e80*/  BRA.DIV UR4, `(.L_x_3564) ;  /* 0x0000004a04287947 */ /* 0x000fea000b800000 */
[----:B------:R-:W-:Y:S01]  /*9e90*/  NOP ;  /* 0x0000000000007918 */ /* 0x000fe20000000000 */
.L_x_3659:
        /* <DEDUP_REMOVED lines=17> */
.L_x_3567:
[----:B------:R-:W-:Y:S01]  /*9fb0*/  @P0 ELECT P2, URZ, PT ;  /* 0x00000000003f082f */ /* 0x000fe20003840000 */
[----:B------:R2:W-:-:S12]  /*9fc0*/  UBLKRED.G.S.ADD.F32.RN [UR4], [UR6], UR7, desc[UR8] ;  /* 0x00000804060073bb */ /* 0x0005d800080a1407 */
[----:B------:R-:W-:Y:S02]  /*9fd0*/  @P2 PLOP3.LUT P0, PT, P2, PT, PT, 0x8, 0x0 ;  /* 0x000000000000281c */ /* 0x000fe4000170e170 */
[----:B------:R-:W-:-:S11]  /*9fe0*/  PLOP3.LUT P2, PT, PT, PT, PT, 0x8, 0x0 ;  /* 0x000000000000781c */ /* 0x000fd60003f4e170 */
[----:B--2---:R-:W-:Y:S05]  /*9ff0*/  @P0 BRA.U.ANY `(.L_x_3567) ;  /* 0xfffffffd00ec0947 */ /* 0x004fea000393ffff */
[----:B------:R0:W-:Y:S01]  /*a000*/  UTMACMDFLUSH ;  /* 0x00000000000079b7 */ /* 0x0001e20000000000 */
[----:B------:R-:W-:-:S04]  /*a010*/  DEPBAR.LE SB0, 0x0 ;  /* 0x000080000000791a */ /* 0x000fc80000000000 */
.L_x_3566:
[----:B------:R-:W-:Y:S05]  /*a020*/  BSYNC B0 ;  /* 0x0000000000007941 */ /* 0x000fea0003800000 */
.L_x_3565:
        /* <DEDUP_REMOVED lines=14> */
.L_x_3508:
        /* <DEDUP_REMOVED lines=29> */
.L_x_3569:
[----:B------:R-:W-:Y:S01]  /*a2e0*/  ULDC UR9, c[0x0][0x8cc] ;  /* 0x0002330000097ab9 */ /* 0x000fe20000000800 */
[----:B------:R-:W-:Y:S01]  /*a2f0*/  UMOV UR7, UR8 ;  /* 0x0000000800077c82 */ /* 0x000fe20008000000 */
[----:B------:R-:W-:-:S11]  /*a300*/  UISETP.NE.AND UP0, UPT, UR9, 0x1, UPT ;  /* 0x000000010900788c */ /* 0x000fd6000bf05270 */
[----:B------:R-:W-:Y:S02]  /*a310*/  @UP0 ULDC.64 UR10, c[0x0][0x8d0] ;  /* 0x00023400000a0ab9 */ /* 0x000fe40000000a00 */
[----:B------:R-:W-:-:S04]  /*a320*/  UIMAD.WIDE.U32 UR4, UR8, UR10, URZ ;  /* 0x0000000a080472a5 */ /* 0x000fc8000f8e003f */
[----:B------:R-:W-:-:S04]  /*a330*/  @UP0 USHF.R.U32.HI UR7, URZ, UR11, UR5 ;  /* 0x0000000b3f070299 */ /* 0x000fc80008011605 */
[----:B------:R-:W-:-:S12]  /*a340*/  UIMAD UR4, UR7, UR9, URZ ;  /* 0x00000009070472a4 */ /* 0x000fd8000f8e023f */
.L_x_3570:
        /* <DEDUP_REMOVED lines=23> */
.L_x_3571:
        /* <DEDUP_REMOVED lines=13> */
.L_x_3573:
[----:B------:R-:W-:-:S05]  /*a590*/  ULDC UR4, c[0x0][0x8f4] ;  /* 0x00023d0000047ab9 */ /* 0x000fca0000000800 */
.L_x_3572:
        /* <DEDUP_REMOVED lines=48> */
.L_x_3574:
        /* <DEDUP_REMOVED lines=13> */
.L_x_3575:
        /* <DEDUP_REMOVED lines=12> */
.L_x_3576:
        /* <DEDUP_REMOVED lines=68> */
.L_x_3580:
[----:B------:R-:W2:Y:S04]  /*ae70*/  LDG.E.STRONG.GPU R4, desc[UR38][R2.64] ;  /* 0x0000002602047981 */ /* 0x000ea8000c1ef900 */
[----:B--2---:R-:W-:Y:S01]  /*ae80*/  CCTL.IVALL ;  /* 0x00000000ff00798f */ /* 0x004fe20002000000 */
[----:B------:R-:W-:Y:S05]  /*ae90*/  YIELD ;  /* 0x0000000000007946 */ /* 0x000fea0003800000 */
[----:B------:R-:W-:-:S13]  /*aea0*/  ISETP.NE.AND P1, PT, R4, R5, PT ;  /* 0x000000050400720c */ /* 0x000fda0003f25270 */
[----:B------:R-:W-:Y:S05]  /*aeb0*/  @P1 BRA `(.L_x_3580) ;  /* 0xfffffffc00ec1947 */ /* 0x000fea000383ffff */
.L_x_3579:
[----:B------:R-:W-:Y:S05]  /*aec0*/  BSYNC B0 ;  /* 0x0000000000007941 */ /* 0x000fea0003800000 */
.L_x_3578:
[----:B------:R-:W-:-:S03]  /*aed0*/  UMOV UR6, 0xffffffff ;  /* 0xffffffff00067882 */ /* 0x000fc60000000000 */
[----:B------:R-:W-:Y:S05]  /*aee0*/  BRA.DIV UR6, `(.L_x_3581) ;  /* 0x0000003a062c7947 */ /* 0x000fea000b800000 */
[----:B------:R-:W-:Y:S01]  /*aef0*/  NOP ;  /* 0x0000000000007918 */ /* 0x000fe20000000000 */
.L_x_3662:
        /* <DEDUP_REMOVED lines=22> */
.L_x_3583:
[----:B------:R-:W-:Y:S05]  /*b060*/  BSYNC B0 ;  /* 0x0000000000007941 */ /* 0x000fea0003800000 */
.L_x_3582:
        /* <DEDUP_REMOVED lines=20> */
.L_x_3585:
[----:B------:R-:W-:Y:S05]  /*b1b0*/  BSYNC B0 ;  /* 0x0000000000007941 */ /* 0x000fea0003800000 */
.L_x_3584:
[----:B------:R-:W-:Y:S06]  /*b1c0*/  BAR.ARV 0xa, 0xa0 ;  /* 0x0282800000007b1d */ /* 0x000fec0000002000 */
[----:B------:R-:W-:Y:S04]  /*b1d0*/  BSSY B0, `(.L_x_3586) ;  /* 0x0000003000007945 */ /* 0x000fe80003800000 */
[----:B------:R-:W-:Y:S05]  /*b1e0*/  @!P0 BRA `(.L_x_3587) ;  /* 0x0000000000048947 */ /* 0x000fea0003800000 */
[----:B------:R-:W-:-:S04]  /*b1f0*/  DEPBAR.LE SB0, 0x0 ;  /* 0x000080000000791a */ /* 0x000fc80000000000 */
.L_x_3587:
[----:B------:R-:W-:Y:S05]  /*b200*/  BSYNC B0 ;  /* 0x0000000000007941 */ /* 0x000fea0003800000 */
.L_x_3586:
        /* <DEDUP_REMOVED lines=19> */
.L_x_3589:
[----:B------:R-:W-:Y:S05]  /*b340*/  BSYNC B0 ;  /* 0x0000000000007941 */ /* 0x000fea0003800000 */
.L_x_3588:
[----:B------:R-:W-:Y:S01]  /*b350*/  UIADD3 UR7, UR13, 0x1, URZ ;  /* 0x000000010d077890 */ /* 0x000fe2000fffe03f */
[----:B------:R-:W-:Y:S11]  /*b360*/  BRA `(.L_x_3590) ;  /* 0x0000000000047947 */ /* 0x000ff60003800000 */
.L_x_3577:
[----:B------:R-:W-:-:S05]  /*b370*/  UMOV UR7, UR13 ;  /* 0x0000000d00077c82 */ /* 0x000fca0008000000 */
.L_x_3590:
        /* <DEDUP_REMOVED lines=16> */
.L_x_3615:
        /* <DEDUP_REMOVED lines=18> */
.L_x_3593:
[----:B------:R-:W2:Y:S04]  /*b5a0*/  LDG.E.STRONG.GPU R4, desc[UR38][R2.64] ;  /* 0x0000002602047981 */ /* 0x000ea8000c1ef900 */
[----:B--2---:R-:W-:Y:S01]  /*b5b0*/  CCTL.IVALL ;  /* 0x00000000ff00798f */ /* 0x004fe20002000000 */
[----:B------:R-:W-:Y:S05]  /*b5c0*/  YIELD ;  /* 0x0000000000007946 */ /* 0x000fea0003800000 */
[----:B------:R-:W-:-:S13]  /*b5d0*/  ISETP.NE.AND P1, PT, R4, R5, PT ;  /* 0x000000050400720c */ /* 0x000fda0003f25270 */
[----:B------:R-:W-:Y:S05]  /*b5e0*/  @P1 BRA `(.L_x_3593) ;  /* 0xfffffffc00ec1947 */ /* 0x000fea000383ffff */
.L_x_3592:
[----:B------:R-:W-:Y:S05]  /*b5f0*/  BSYNC B0 ;  /* 0x0000000000007941 */ /* 0x000fea0003800000 */
.L_x_3591:
[----:B------:R-:W-:-:S03]  /*b600*/  UMOV UR24, 0xffffffff ;  /* 0xffffffff00187882 */ /* 0x000fc60000000000 */
[----:B------:R-:W-:Y:S05]  /*b610*/  BRA.DIV UR24, `(.L_x_3594) ;  /* 0x00000032187c7947 */ /* 0x000fea000b800000 */
[----:B------:R-:W-:Y:S01]  /*b620*/  NOP ;  /* 0x0000000000007918 */ /* 0x000fe20000000000 */
.L_x_3665:
        /* <DEDUP_REMOVED lines=19> */
.L_x_3596:
[----:B------:R-:W-:Y:S05]  /*b760*/  BSYNC B0 ;  /* 0x0000000000007941 */ /* 0x000fea0003800000 */
.L_x_3595:
        /* <DEDUP_REMOVED lines=15> */
.L_x_3598:
[----:B------:R-:W-:Y:S05]  /*b860*/  BSYNC B0 ;  /* 0x0000000000007941 */ /* 0x000fea0003800000 */
.L_x_3597:
[----:B------:R-:W-:Y:S06]  /*b870*/  BAR.ARV 0xa, 0xa0 ;  /* 0x0282800000007b1d */ /* 0x000fec0000002000 */
[----:B------:R-:W-:Y:S04]  /*b880*/  BSSY B0, `(.L_x_3599) ;  /* 0x0000003000007945 */ /* 0x000fe80003800000 */
[----:B------:R-:W-:Y:S05]  /*b890*/  @!P0 BRA `(.L_x_3600) ;  /* 0x0000000000048947 */ /* 0x000fea0003800000 */
[----:B------:R-:W-:-:S04]  /*b8a0*/  DEPBAR.LE SB0, 0x0 ;  /* 0x000080000000791a */ /* 0x000fc80000000000 */
.L_x_3600:
[----:B------:R-:W-:Y:S05]  /*b8b0*/  BSYNC B0 ;  /* 0x0000000000007941 */ /* 0x000fea0003800000 */
.L_x_3599:
        /* <DEDUP_REMOVED lines=19> */
.L_x_3602:
[----:B------:R-:W-:Y:S05]  /*b9f0*/  BSYNC B0 ;  /* 0x0000000000007941 */ /* 0x000fea0003800000 */
.L_x_3601:
        /* <DEDUP_REMOVED lines=17> */
.L_x_3605:
[----:B------:R-:W2:Y:S04]  /*bb10*/  LDG.E.STRONG.GPU R4, desc[UR38][R2.64] ;  /* 0x0000002602047981 */ /* 0x000ea8000c1ef900 */
[----:B--2---:R-:W-:Y:S01]  /*bb20*/  CCTL.IVALL ;  /* 0x00000000ff00798f */ /* 0x004fe20002000000 */
[----:B------:R-:W-:Y:S05]  /*bb30*/  YIELD ;  /* 0x0000000000007946 */ /* 0x000fea0003800000 */
[----:B------:R-:W-:-:S13]  /*bb40*/  ISETP.NE.AND P1, PT, R4, R5, PT ;  /* 0x000000050400720c */ /* 0x000fda0003f25270 */
[----:B------:R-:W-:Y:S05]  /*bb50*/  @P1 BRA `(.L_x_3605) ;  /* 0xfffffffc00ec1947 */ /* 0x000fea000383ffff */
.L_x_3604:
[----:B------:R-:W-:Y:S05]  /*bb60*/  BSYNC B0 ;  /* 0x0000000000007941 */ /* 0x000fea0003800000 */
.L_x_3603:
[----:B------:R-:W-:-:S03]  /*bb70*/  UMOV UR18, 0xffffffff ;  /* 0xffffffff00127882 */ /* 0x000fc60000000000 */
[----:B------:R-:W-:Y:S05]  /*bb80*/  BRA.DIV UR18, `(.L_x_3606) ;  /* 0x0000002e123c7947 */ /* 0x000fea000b800000 */
[----:B------:R-:W-:Y:S01]  /*bb90*/  NOP ;  /* 0x0000000000007918 */ /* 0x000fe20000000000 */
.L_x_3668:
        /* <DEDUP_REMOVED lines=15> */
.L_x_3608:
[----:B------:R-:W-:Y:S05]  /*bc90*/  BSYNC B0 ;  /* 0x0000000000007941 */ /* 0x000fea0003800000 */
.L_x_3607:
        /* <DEDUP_REMOVED lines=15> */
.L_x_3610:
[----:B------:R-:W-:Y:S05]  /*bd90*/  BSYNC B0 ;  /* 0x0000000000007941 */ /* 0x000fea0003800000 */
.L_x_3609:
[----:B------:R-:W-:Y:S06]  /*bda0*/  BAR.ARV 0xa, 0xa0 ;  /* 0x0282800000007b1d */ /* 0x000fec0000002000 */
[----:B------:R-:W-:Y:S04]  /*bdb0*/  BSSY B0, `(.L_x_3611) ;  /* 0x0000003000007945 */ /* 0x000fe80003800000 */
[----:B------:R-:W-:Y:S05]  /*bdc0*/  @!P0 BRA `(.L_x_3612) ;  /* 0x0000000000048947 */ /* 0x000fea0003800000 */
[----:B------:R-:W-:-:S04]  /*bdd0*/  DEPBAR.LE SB0, 0x0 ;  /* 0x000080000000791a */ /* 0x000fc80000000000 */
.L_x_3612:
[----:B------:R-:W-:Y:S05]  /*bde0*/  BSYNC B0 ;  /* 0x0000000000007941 */ /* 0x000fea0003800000 */
.L_x_3611:
        /* <DEDUP_REMOVED lines=19> */
.L_x_3614:
[----:B------:R-:W-:Y:S05]  /*bf20*/  BSYNC B0 ;  /* 0x0000000000007941 */ /* 0x000fea0003800000 */
.L_x_3613:
[----:B------:R-:W-:Y:S02]  /*bf30*/  UIADD3 UR7, UR7, 0x2, URZ ;  /* 0x0000000207077890 */ /* 0x000fe4000fffe03f */
[----:B------:R-:W-:Y:S02]  /*bf40*/  UIADD3 UR6, UR6, 0x4000, URZ ;  /* 0x0000400006067890 */ /* 0x000fe4000fffe03f */
[----:B------:R-:W-:-:S06]  /*bf50*/  UISETP.GE.AND UP0, UPT, UR7, UR12, UPT ;  /* 0x0000000c0700728c */ /* 0x000fcc000bf06270 */
[----:B------:R-:W-:-:S13]  /*bf60*/  PLOP3.LUT P1, PT, PT, PT, UP0, 0x80, 0x0 ;  /* 0x000000000000781c */ /* 0x000fda0003f2f008 */
[----:B------:R-:W-:Y:S05]  /*bf70*/  @!P1 BRA `(.L_x_3615) ;  /* 0xfffffff400409947 */ /* 0x000fea000383ffff */
[----:B------:R-:W-:Y:S05]  /*bf80*/  BRA `(.L_x_3515) ;  /* 0x0000002400447947 */ /* 0x000fea0003800000 */
.L_x_3568:
        /* <DEDUP_REMOVED lines=21> */
.L_x_3616:
[----:B------:R-:W1:Y:S01]  /*c0e0*/  LDC R3, c[0x0][0x8cc] ;  /* 0x00023300ff037b82 */ /* 0x000e620000000800 */
[----:B------:R-:W-:Y:S01]  /*c0f0*/  IMAD.MOV.U32 R0, RZ, RZ, R5 ;  /* 0x000000ffff007224 */ /* 0x000fe200078e0005 */
[----:B-1----:R-:W-:-:S13]  /*c100*/  ISETP.NE.AND P0, PT, R3, 0x1, PT ;  /* 0x000000010300780c */ /* 0x002fda0003f05270 */
[----:B------:R-:W1:Y:S02]  /*c110*/  @P0 LDC.64 R6, c[0x0][0x8d0] ;  /* 0x00023400ff060b82 */ /* 0x000e640000000a00 */
[----:B-1----:R-:W-:-:S05]  /*c120*/  @P0 IMAD.HI.U32 R4, R5, R6, RZ ;  /* 0x0000000605040227 */ /* 0x002fca00078e00ff */
[----:B------:R-:W-:-:S05]  /*c130*/  @P0 SHF.R.U32.HI R0, RZ, R7, R4 ;  /* 0x00000007ff000219 */ /* 0x000fca0000011604 */
[----:B------:R-:W-:-:S07]  /*c140*/  IMAD R3, R0, R3, RZ ;  /* 0x0000000300037224 */ /* 0x000fce00078e02ff */
.L_x_3617:
        /* <DEDUP_REMOVED lines=23> */
.L_x_3618:
        /* <DEDUP_REMOVED lines=10> */
.L_x_3620:
[----:B------:R-:W2:Y:S02]  /*c360*/  LDC R4, c[0x0][0x8f4] ;  /* 0x00023d00ff047b82 */ /* 0x000ea40000000800 */
.L_x_3619:
[----:B--2--5:R-:W-:Y:S01]  /*c370*/  VIADD R4, R4, 0x7f ;  /* 0x0000007f04047836 */ /* 0x024fe20000000000 */
[----:B------:R-:W-:Y:S01]  /*c380*/  LOP3.LUT R12, R0, 0x1ffffff, RZ, 0x3c, !PT ;  /* 0x01ffffff000c7812 */ /* 0x000fe200078e3cff */
[----:B------:R-:W-:Y:S02]  /*c390*/  IMAD.MOV.U32 R10, RZ, RZ, 0x1 ;  /* 0x00000001ff0a7424 */ /* 0x000fe400078e00ff */
[----:B-1----:R-:W-:Y:S01]  /*c3a0*/  IMAD.MOV.U32 R2, RZ, RZ, RZ ;  /* 0x000000ffff027224 */ /* 0x002fe200078e00ff */
        /* <DEDUP_REMOVED lines=38> */
.L_x_3622:
        /* <DEDUP_REMOVED lines=20> */
.L_x_3623:
[----:B------:R-:W-:Y:S05]  /*c750*/  @!P0 BRA `(.L_x_3624) ;  /* 0x00000000000c8947 */ /* 0x000fea0003800000 */
[----:B------:R-:W2:Y:S04]  /*c760*/  LDG.E R5, desc[UR38][R2.64] ;  /* 0x0000002602057981 */ /* 0x000ea8000c1e1900 */
[----:B------:R-:W2:Y:S02]  /*c770*/  LDG.E R0, desc[UR38][R2.64+0x4] ;  /* 0x0000042602007981 */ /* 0x000ea4000c1e1900 */
[----:B--2---:R-:W-:-:S07]  /*c780*/  IMAD.IADD R0, R0, 0x1, -R5 ;  /* 0x0000000100007824 */ /* 0x004fce00078e0a05 */
.L_x_3624:
        /* <DEDUP_REMOVED lines=66> */
.L_x_3669:
        /* <DEDUP_REMOVED lines=15> */
.L_x_3627:
        /* <DEDUP_REMOVED lines=72> */
.L_x_3638:
[----:B-123--:R-:W-:-:S04]  /*d120*/  SHF.L.U32 R18, R10, 0x1f, RZ ;  /* 0x0000001f0a127819 */ /* 0x00efc800000006ff */
[----:B------:R-:W3:Y:S02]  /*d130*/  SYNCS.PHASECHK.TRANS64.TRYWAIT P1, [R15+URZ+0x30c40], R18 ;  /* 0x030c40120f0075a7 */ /* 0x000ee4000802017f */
[----:B---3--:R-:W-:Y:S05]  /*d140*/  @!P1 BRA `(.L_x_3630) ;  /* 0x0000001400fc9947 */ /* 0x008fea0003800000 */
.L_x_3670:
        /* <DEDUP_REMOVED lines=8> */
.L_x_3631:
        /* <DEDUP_REMOVED lines=30> */
.L_x_3671:
        /* <DEDUP_REMOVED lines=8> */
.L_x_3633:
        /* <DEDUP_REMOVED lines=30> */
.L_x_3672:
        /* <DEDUP_REMOVED lines=8> */
.L_x_3635:
        /* <DEDUP_REMOVED lines=24> */
.L_x_3674:
        /* <DEDUP_REMOVED lines=8> */
.L_x_3637:
        /* <DEDUP_REMOVED lines=30> */
.L_x_3629:
[----:B------:R-:W4:Y:S02]  /*da70*/  LDL.LU R4, [R1+0x8] ;  /* 0x0000080001047983 */ /* 0x000f240000300800 */
[----:B----4-:R-:W-:Y:S02]  /*da80*/  ISETP.NE.AND P1, PT, R4, RZ, PT ;  /* 0x000000ff0400720c */ /* 0x010fe40003f25270 */
[----:B------:R4:W5:Y:S11]  /*da90*/  LDL R4, [R1+0x4] ;  /* 0x0000040001047983 */ /* 0x0009760000100800 */
[----:B----4-:R-:W-:Y:S05]  /*daa0*/  @!P1 BRA `(.L_x_3628) ;  /* 0x0000000400249947 */ /* 0x010fea0003800000 */
[----:B-1----:R-:W-:-:S04]  /*dab0*/  SHF.L.U32 R12, R10, 0x1f, RZ ;  /* 0x0000001f0a0c7819 */ /* 0x002fc800000006ff */
[----:B------:R-:W1:Y:S02]  /*dac0*/  SYNCS.PHASECHK.TRANS64.TRYWAIT P1, [R15+URZ+0x30c40], R12 ;  /* 0x030c400c0f0075a7 */ /* 0x000e64000802017f */
[----:B-1----:R-:W-:Y:S05]  /*dad0*/  @!P1 BRA `(.L_x_3639) ;  /* 0x0000000c00ec9947 */ /* 0x002fea0003800000 */
.L_x_3675:
        /* <DEDUP_REMOVED lines=8> */
.L_x_3640:
        /* <DEDUP_REMOVED lines=27> */
.L_x_3676:
        /* <DEDUP_REMOVED lines=8> */
.L_x_3642:
        /* <DEDUP_REMOVED lines=27> */
.L_x_3628:
[----:B------:R-:W4:Y:S01]  /*df40*/  S2R R0, SR_TID.X ;  /* 0x0000000000007919 */ /* 0x000f220000002100 */
[----:B------:R-:W-:Y:S01]  /*df50*/  IMAD R3, R16, 0x8, R15 ;  /* 0x0000000810037824 */ /* 0x000fe200078e020f */
[----:B----4-:R-:W-:Y:S02]  /*df60*/  LOP3.LUT R2, R0, 0x7f, RZ, 0xc0, !PT ;  /* 0x0000007f00027812 */ /* 0x010fe400078ec0ff */
[----:B------:R-:W-:Y:S02]  /*df70*/  SHF.L.U32 R0, R10, 0x1f, RZ ;  /* 0x0000001f0a007819 */ /* 0x000fe400000006ff */
[----:B------:R-:W-:Y:S02]  /*df80*/  ISETP.NE.AND P1, PT, R2, RZ, PT ;  /* 0x000000ff0200720c */ /* 0x000fe40003f25270 */
[----:B------:R-:W4:Y:S02]  /*df90*/  SYNCS.PHASECHK.TRANS64.TRYWAIT P0, [R3+URZ+0x30c40], R0 ;  /* 0x030c4000030075a7 */ /* 0x000f24000800017f */
[----:B----4-:R-:W-:Y:S09]  /*dfa0*/  @!P0 BRA `(.L_x_3643) ;  /* 0x0000000800e08947 */ /* 0x010ff20003800000 */
.L_x_3677:
[----:B------:R-:W-:Y:S05]  /*dfb0*/  @P1 BRA `(.L_x_3644) ;  /* 0x0000000000181947 */ /* 0x000fea0003800000 */
[----:B------:R-:W1:Y:S01]  /*dfc0*/  S2R R2, SR_TID.X ;  /* 0x0000000000027919 */ /* 0x000e620000002100 */
[----:B----4-:R-:W-:-:S04]  /*dfd0*/  IMAD.MOV.U32 R0, RZ, RZ, 0x4200 ;  /* 0x00004200ff007424 */ /* 0x010fc800078e00ff */
[----:B------:R4:W-:Y:S01]  /*dfe0*/  SYNCS.ARRIVE.TRANS64 RZ, [R3+URZ+0x30c30], R0 ;  /* 0x030c300003ff79a7 */ /* 0x0009e2000800003f */
[----:B-1----:R-:W-:-:S13]  /*dff0*/  LOP3.LUT P0, RZ, R2, 0x1f, RZ, 0xc0, !PT ;  /* 0x0000001f02ff7812 */ /* 0x002fda000780c0ff */
[----:B----4-:R-:W-:Y:S05]  /*e000*/  @!P0 BRA `(.L_x_3644) ;  /* 0x0000000000048947 */ /* 0x010fea0003800000 */
[----:B------:R-:W-:Y:S01]  /*e010*/  BPT.TRAP 0x1 ;  /* 0x000000040000795c */ /* 0x000fe20000300000 */
.L_x_3644:
        /* <DEDUP_REMOVED lines=34> */
.L_x_3625:
[----:B------:R-:W-:Y:S05]  /*e240*/  BSYNC B0 ;  /* 0x0000000000007941 */ /* 0x000fea0003800000 */
.L_x_3621:
[----:B------:R-:W-:-:S03]  /*e250*/  UMOV UR7, 0xffffffff ;  /* 0xffffffff00077882 */ /* 0x000fc60000000000 */
[----:B------:R-:W-:Y:S05]  /*e260*/  BRA.DIV UR7, `(.L_x_3645) ;  /* 0x0000000a07447947 */ /* 0x000fea000b800000 */
[----:B------:R-:W-:-:S13]  /*e270*/  ELECT P6, URZ, PT ;  /* 0x00000000003f782f */ /* 0x000fda00038c0000 */
.L_x_3680:
[----:B------:R-:W-:Y:S05]  /*e280*/  @!P6 BRA `(.L_x_3515) ;  /* 0x000000000084e947 */ /* 0x000fea0003800000 */
[----:B------:R-:W-:-:S06]  /*e290*/  ULOP3.LUT UR7, UR36, 0x2, URZ, 0xfc, !UPT ;  /* 0x0000000224077892 */ /* 0x000fcc000f8efc3f */
[----:B------:R-:W-:-:S05]  /*e2a0*/  IMAD.U32 R0, RZ, RZ, UR7 ;  /* 0x00000007ff007e24 */ /* 0x000fca000f8e00ff */
[----:B------:R-:W-:-:S13]  /*e2b0*/  ISETP.NE.AND P2, PT, R0, 0x3, PT ;  /* 0x000000030000780c */ /* 0x000fda0003f45270 */
[----:B------:R-:W-:Y:S05]  /*e2c0*/  @!P2 BRA `(.L_x_3646) ;  /* 0x000000000004a947 */ /* 0x000fea0003800000 */
[----:B------:R-:W-:Y:S01]  /*e2d0*/  BPT.TRAP 0x1 ;  /* 0x000000040000795c */ /* 0x000fe20000300000 */
.L_x_3646:
        /* <DEDUP_REMOVED lines=15> */
.L_x_3681:
[----:B------:R-:W2:Y:S02]  /*e3d0*/  SYNCS.PHASECHK.TRANS64.TRYWAIT P0, [R3+URZ], R0 ;  /* 0x00000000030075a7 */ /* 0x000ea4000800017f */
[----:B--2---:R-:W-:Y:S05]  /*e3e0*/  @!P0 BRA `(.L_x_3648) ;  /* 0x0000000800188947 */ /* 0x004fea0003800000 */
.L_x_3682:
[----:B------:R-:W-:Y:S05]  /*e3f0*/  @!P2 BRA `(.L_x_3649) ;  /* 0x000000000004a947 */ /* 0x000fea0003800000 */
[----:B------:R-:W-:Y:S01]  /*e400*/  BPT.TRAP 0x1 ;  /* 0x000000040000795c */ /* 0x000fe20000300000 */
.L_x_3649:
[----:B--2---:R-:W-:-:S04]  /*e410*/  VIADD R3, R8, 0x30c40 ;  /* 0x00030c4008037836 */ /* 0x004fc80000000000 */
[----:B------:R-:W-:-:S04]  /*e420*/  IMAD R5, R2, 0x8, R3 ;  /* 0x0000000802057824 */ /* 0x000fc800078e0203 */
[----:B------:R-:W2:Y:S02]  /*e430*/  SYNCS.PHASECHK.TRANS64.TRYWAIT P0, [R5+URZ], R4 ;  /* 0x00000004050075a7 */ /* 0x000ea4000800017f */
[----:B--2---:R-:W-:Y:S05]  /*e440*/  @!P0 BRA `(.L_x_3650) ;  /* 0x0000000800148947 */ /* 0x004fea0003800000 */
.L_x_3683:
[----:B------:R-:W-:-:S07]  /*e450*/  IMAD R3, R6, 0x8, R3 ;  /* 0x0000000806037824 */ /* 0x000fce00078e0203 */
.L_x_3651:
[----:B---3--:R3:W4:Y:S02]  /*e460*/  SYNCS.PHASECHK.TRANS64.TRYWAIT P0, [R3+URZ], R0 ;  /* 0x00000000030075a7 */ /* 0x008724000800017f */
[----:B----4-:R-:W-:Y:S05]  /*e470*/  @!P0 NANOSLEEP.SYNCS 0x989680 ;  /* 0x009896800000895d */ /* 0x010fea0003900000 */
[----:B------:R-:W4:Y:S02]  /*e480*/  @!P0 SYNCS.PHASECHK.TRANS64 P0, [R3+URZ], R0 ;  /* 0x00000000030085a7 */ /* 0x000f24000800007f */
[----:B----4-:R-:W-:Y:S05]  /*e490*/  @!P0 BRA `(.L_x_3651) ;  /* 0xfffffffc00f08947 */ /* 0x010fea000383ffff */
.L_x_3515:
[----:B------:R-:W-:Y:S05]  /*e4a0*/  BSYNC B6 ;  /* 0x0000000000067941 */ /* 0x000fea0003800000 */
.L_x_3507:
[----:B------:R-:W-:Y:S05]  /*e4b0*/  EXIT ;  /* 0x000000000000794d */ /* 0x000fea0003800000 */
.L_x_3525:
[----:B------:R-:W-:Y:S02]  /*e4c0*/  IMAD.MOV.U32 R12, RZ, RZ, RZ ;  /* 0x000000ffff0c7224 */ /* 0x000fe400078e00ff */
[----:B------:R-:W-:Y:S02]  /*e4d0*/  IMAD.MOV.U32 R11, RZ, RZ, 0x1f ;  /* 0x0000001fff0b7424 */ /* 0x000fe400078e00ff */
[----:B------:R-:W-:-:S07]  /*e4e0*/  IMAD.MOV.U32 R15, RZ, RZ, -0x1 ;  /* 0xffffffffff0f7424 */ /* 0x000fce00078e00ff */
[----:B------:R-:W-:Y:S05]  /*e4f0*/  WARPSYNC.COLLECTIVE R15, `(.L_x_3652) ;  /* 0x000000000f087348 */ /* 0x000fea0003c00000 */
[----:B------:R1:W2:Y:S02]  /*e500*/  SHFL.IDX P6, R14, R13, R12, R11 ;  /* 0x0000000c0d0e7389 */ /* 0x0002a400000c000b */
[----:B-12---:R-:W-:Y:S01]  /*e510*/  ENDCOLLECTIVE ;  /* 0x000000000000791b */ /* 0x006fe20003800000 */
.L_x_3652:
[----:B------:R-:W-:Y:S05]  /*e520*/  BRA `(.L_x_3653) ;  /* 0xffffff3000407947 */ /* 0x000fea000383ffff */
.L_x_3527:
[----:B--2---:R2:W3:Y:S02]  /*e530*/  SYNCS.PHASECHK.TRANS64.TRYWAIT P0, [R236+URZ+0x30c00], R15 ;  /* 0x030c000fec0075a7 */ /* 0x0044e4000800017f */
[----:B---3--:R-:W-:Y:S05]  /*e540*/  @!P0 NANOSLEEP.SYNCS 0x989680 ;  /* 0x009896800000895d */ /* 0x008fea0003900000 */
[----:B------:R-:W3:Y:S02]  /*e550*/  @!P0 SYNCS.PHASECHK.TRANS64 P0, [R236+URZ+0x30c00], R15 ;  /* 0x030c000fec0085a7 */ /* 0x000ee4000800007f */
[----:B---3--:R-:W-:Y:S05]  /*e560*/  @!P0 BRA `(.L_x_3527) ;  /* 0xfffffffc00f08947 */ /* 0x008fea000383ffff */
[----:B------:R-:W-:Y:S05]  /*e570*/  BRA `(.L_x_3526) ;  /* 0xffffff30008c7947 */ /* 0x000fea000383ffff */
.L_x_3532:
[----:B--2---:R2:W3:Y:S02]  /*e580*/  SYNCS.PHASECHK.TRANS64.TRYWAIT P1, [R6+URZ+0x30c10], R21 ;  /* 0x030c1015060075a7 */ /* 0x0044e4000802017f */
[----:B---3--:R-:W-:Y:S05]  /*e590*/  @!P1 NANOSLEEP.SYNCS 0x989680 ;  /* 0x009896800000995d */ /* 0x008fea0003900000 */
[----:B------:R-:W3:Y:S02]  /*e5a0*/  @!P1 SYNCS.PHASECHK.TRANS64 P1, [R6+URZ+0x30c10], R21 ;  /* 0x030c1015060095a7 */ /* 0x000ee4000802007f */
[----:B---3--:R-:W-:Y:S05]  /*e5b0*/  @!P1 BRA `(.L_x_3532) ;  /* 0xfffffffc00f09947 */ /* 0x008fea000383ffff */
[----:B------:R-:W-:Y:S05]  /*e5c0*/  BRA `(.L_x_3531) ;  /* 0xffffff3c00347947 */ /* 0x000fea000383ffff */
.L_x_3536:
[----:B------:R1:W1:Y:S02]  /*e5d0*/  SYNCS.PHASECHK.TRANS64.TRYWAIT P1, [R6+URZ+0x30c30], R21 ;  /* 0x030c3015060075a7 */ /* 0x000264000802017f */
[----:B-1----:R-:W-:Y:S05]  /*e5e0*/  @!P1 NANOSLEEP.SYNCS 0x989680 ;  /* 0x009896800000995d */ /* 0x002fea0003900000 */
[----:B------:R-:W1:Y:S02]  /*e5f0*/  @!P1 SYNCS.PHASECHK.TRANS64 P1, [R6+URZ+0x30c30], R21 ;  /* 0x030c3015060095a7 */ /* 0x000e64000802007f */
[----:B-1----:R-:W-:Y:S05]  /*e600*/  @!P1 BRA `(.L_x_3536) ;  /* 0xfffffffc00f09947 */ /* 0x002fea000383ffff */
[----:B------:R-:W-:Y:S05]  /*e610*/  BRA `(.L_x_3535) ;  /* 0xffffff4000487947 */ /* 0x000fea000383ffff */
.L_x_3544:
[----:B--2---:R2:W3:Y:S02]  /*e620*/  SYNCS.PHASECHK.TRANS64.TRYWAIT P1, [R7+URZ+0x30c10], R18 ;  /* 0x030c1012070075a7 */ /* 0x0044e4000802017f */
[----:B---3--:R-:W-:Y:S05]  /*e630*/  @!P1 NANOSLEEP.SYNCS 0x989680 ;  /* 0x009896800000995d */ /* 0x008fea0003900000 */
[----:B------:R-:W3:Y:S02]  /*e640*/  @!P1 SYNCS.PHASECHK.TRANS64 P1, [R7+URZ+0x30c10], R18 ;  /* 0x030c1012070095a7 */ /* 0x000ee4000802007f */
[----:B---3--:R-:W-:Y:S05]  /*e650*/  @!P1 BRA `(.L_x_3544) ;  /* 0xfffffffc00f09947 */ /* 0x008fea000383ffff */
[----:B------:R-:W-:Y:S05]  /*e660*/  BRA `(.L_x_3543) ;  /* 0xffffff7800647947 */ /* 0x000fea000383ffff */
.L_x_3548:
[----:B------:R1:W1:Y:S02]  /*e670*/  SYNCS.PHASECHK.TRANS64.TRYWAIT P1, [R7+URZ+0x30c30], R18 ;  /* 0x030c3012070075a7 */ /* 0x000264000802017f */
[----:B-1----:R-:W-:Y:S05]  /*e680*/  @!P1 NANOSLEEP.SYNCS 0x989680 ;  /* 0x009896800000995d */ /* 0x002fea0003900000 */
[----:B------:R-:W1:Y:S02]  /*e690*/  @!P1 SYNCS.PHASECHK.TRANS64 P1, [R7+URZ+0x30c30], R18 ;  /* 0x030c3012070095a7 */ /* 0x000e64000802007f */
[----:B-1----:R-:W-:Y:S05]  /*e6a0*/  @!P1 BRA `(.L_x_3548) ;  /* 0xfffffffc00f09947 */ /* 0x002fea000383ffff */
[----:B------:R-:W-:Y:S05]  /*e6b0*/  BRA `(.L_x_3547) ;  /* 0xffffff7c00787947 */ /* 0x000fea000383ffff */
.L_x_3555:
[----:B------:R-:W-:Y:S01]  /*e6c0*/  BSSY B0, `(.L_x_3654) ;  /* 0x0000005000007945 */ /* 0x000fe20003800000 */
[----:B------:R-:W-:-:S07]  /*e6d0*/  IMAD.MOV.U32 R15, RZ, RZ, -0x1 ;  /* 0xffffffffff0f7424 */ /* 0x000fce00078e00ff */
[----:B---3--:R-:W-:Y:S05]  /*e6e0*/  WARPSYNC.COLLECTIVE R15, `(.L_x_3655) ;  /* 0x000000000f087348 */ /* 0x008fea0003c00000 */
[----:B------:R-:W-:Y:S01]  /*e6f0*/  NOP ;  /* 0x0000000000007918 */ /* 0x000fe20000000000 */
[----:B---3--:R-:W-:Y:S01]  /*e700*/  ENDCOLLECTIVE ;  /* 0x000000000000791b */ /* 0x008fe20003800000 */
.L_x_3655:
[----:B------:R-:W-:Y:S05]  /*e710*/  BSYNC B0 ;  /* 0x0000000000007941 */ /* 0x000fea0003800000 */
.L_x_3654:
[----:B------:R-:W-:Y:S05]  /*e720*/  BRA `(.L_x_3656) ;  /* 0xffffffb000e07947 */ /* 0x000fea000383ffff */
.L_x_3564:
[----:B------:R-:W-:Y:S01]  /*e730*/  BSSY B0, `(.L_x_3657) ;  /* 0x0000005000007945 */ /* 0x000fe20003800000 */
[----:B------:R-:W-:-:S07]  /*e740*/  IMAD.MOV.U32 R15, RZ, RZ, -0x1 ;  /* 0xffffffffff0f7424 */ /* 0x000fce00078e00ff */
[----:B-1-3--:R-:W-:Y:S05]  /*e750*/  WARPSYNC.COLLECTIVE R15, `(.L_x_3658) ;  /* 0x000000000f087348 */ /* 0x00afea0003c00000 */
[----:B------:R-:W-:Y:S01]  /*e760*/  NOP ;  /* 0x0000000000007918 */ /* 0x000fe20000000000 */
[----:B-1-3--:R-:W-:Y:S01]  /*e770*/  ENDCOLLECTIVE ;  /* 0x000000000000791b */ /* 0x00afe20003800000 */
.L_x_3658:
[----:B------:R-:W-:Y:S05]  /*e780*/  BSYNC B0 ;  /* 0x0000000000007941 */ /* 0x000fea0003800000 */
.L_x_3657:
[----:B------:R-:W-:Y:S05]  /*e790*/  BRA `(.L_x_3659) ;  /* 0xffffffb400c07947 */ /* 0x000fea000383ffff */
.L_x_3581:
[----:B------:R-:W-:Y:S01]  /*e7a0*/  BSSY B0, `(.L_x_3660) ;  /* 0x0000005000007945 */ /* 0x000fe20003800000 */
[----:B------:R-:W-:-:S07]  /*e7b0*/  IMAD.MOV.U32 R15, RZ, RZ, -0x1 ;  /* 0xffffffffff0f7424 */ /* 0x000fce00078e00ff */
[----:B------:R-:W-:Y:S05]  /*e7c0*/  WARPSYNC.COLLECTIVE R15, `(.L_x_3661) ;  /* 0x000000000f087348 */ /* 0x000fea0003c00000 */
[----:B------:R-:W-:Y:S01]  /*e7d0*/  NOP ;  /* 0x0000000000007918 */ /* 0x000fe20000000000 */
[----:B------:R-:W-:Y:S01]  /*e7e0*/  ENDCOLLECTIVE ;  /* 0x000000000000791b */ /* 0x000fe20003800000 */
.L_x_3661:
[----:B------:R-:W-:Y:S05]  /*e7f0*/  BSYNC B0 ;  /* 0x0000000000007941 */ /* 0x000fea0003800000 */
.L_x_3660:
[----:B------:R-:W-:Y:S05]  /*e800*/  BRA `(.L_x_3662) ;  /* 0xffffffc400bc7947 */ /* 0x000fea000383ffff */
.L_x_3594:
[----:B------:R-:W-:Y:S01]  /*e810*/  BSSY B0, `(.L_x_3663) ;  /* 0x0000005000007945 */ /* 0x000fe20003800000 */
[----:B------:R-:W-:-:S07]  /*e820*/  IMAD.MOV.U32 R15, RZ, RZ, -0x1 ;  /* 0xffffffffff0f7424 */ /* 0x000fce00078e00ff */
[----:B------:R-:W-:Y:S05]  /*e830*/  WARPSYNC.COLLECTIVE R15, `(.L_x_3664) ;  /* 0x000000000f087348 */ /* 0x000fea0003c00000 */
[----:B------:R-:W-:Y:S01]  /*e840*/  NOP ;  /* 0x0000000000007918 */ /* 0x000fe20000000000 */
[----:B------:R-:W-:Y:S01]  /*e850*/  ENDCOLLECTIVE ;  /* 0x000000000000791b */ /* 0x000fe20003800000 */
.L_x_3664:
[----:B------:R-:W-:Y:S05]  /*e860*/  BSYNC B0 ;  /* 0x0000000000007941 */ /* 0x000fea0003800000 */
.L_x_3663:
[----:B------:R-:W-:Y:S05]  /*e870*/  BRA `(.L_x_3665) ;  /* 0xffffffcc006c7947 */ /* 0x000fea000383ffff */
.L_x_3606:
[----:B------:R-:W-:Y:S01]  /*e880*/  BSSY B0, `(.L_x_3666) ;  /* 0x0000005000007945 */ /* 0x000fe20003800000 */
[----:B------:R-:W-:-:S07]  /*e890*/  IMAD.MOV.U32 R15, RZ, RZ, -0x1 ;  /* 0xffffffffff0f7424 */ /* 0x000fce00078e00ff */
[----:B------:R-:W-:Y:S05]  /*e8a0*/  WARPSYNC.COLLECTIVE R15, `(.L_x_3667) ;  /* 0x000000000f087348 */ /* 0x000fea0003c00000 */
[----:B------:R-:W-:Y:S01]  /*e8b0*/  NOP ;  /* 0x0000000000007918 */ /* 0x000fe20000000000 */
[----:B------:R-:W-:Y:S01]  /*e8c0*/  ENDCOLLECTIVE ;  /* 0x000000000000791b */ /* 0x000fe20003800000 */
.L_x_3667:
[----:B------:R-:W-:Y:S05]  /*e8d0*/  BSYNC B0 ;  /* 0x0000000000007941 */ /* 0x000fea0003800000 */
.L_x_3666:
[----:B------:R-:W-:Y:S05]  /*e8e0*/  BRA `(.L_x_3668) ;  /* 0xffffffd000ac7947 */ /* 0x000fea000383ffff */
.L_x_3626:
[----:B-1----:R1:W2:Y:S02]  /*e8f0*/  SYNCS.PHASECHK.TRANS64.TRYWAIT P0, [R15+URZ+0x30c20], R2 ;  /* 0x030c20020f0075a7 */ /* 0x0022a4000800017f */
[----:B--2---:R-:W-:Y:S05]  /*e900*/  @!P0 NANOSLEEP.SYNCS 0x989680 ;  /* 0x009896800000895d */ /* 0x004fea0003900000 */
[----:B------:R-:W2:Y:S02]  /*e910*/  @!P0 SYNCS.PHASECHK.TRANS64 P0, [R15+URZ+0x30c20], R2 ;  /* 0x030c20020f0085a7 */ /* 0x000ea4000800007f */
[----:B--2---:R-:W-:Y:S05]  /*e920*/  @!P0 BRA `(.L_x_3626) ;  /* 0xfffffffc00f08947 */ /* 0x004fea000383ffff */
[----:B------:R-:W-:Y:S05]  /*e930*/  BRA `(.L_x_3669) ;  /* 0xffffffe0009c7947 */ /* 0x000fea000383ffff */
.L_x_3630:
[----:B---3--:R3:W4:Y:S02]  /*e940*/  SYNCS.PHASECHK.TRANS64.TRYWAIT P1, [R15+URZ+0x30c40], R18 ;  /* 0x030c40120f0075a7 */ /* 0x008724000802017f */
[----:B----4-:R-:W-:Y:S05]  /*e950*/  @!P1 NANOSLEEP.SYNCS 0x989680 ;  /* 0x009896800000995d */ /* 0x010fea0003900000 */
[----:B------:R-:W4:Y:S02]  /*e960*/  @!P1 SYNCS.PHASECHK.TRANS64 P1, [R15+URZ+0x30c40], R18 ;  /* 0x030c40120f0095a7 */ /* 0x000f24000802007f */
[----:B----4-:R-:W-:Y:S05]  /*e970*/  @!P1 BRA `(.L_x_3630) ;  /* 0xfffffffc00f09947 */ /* 0x010fea000383ffff */
[----:B------:R-:W-:Y:S05]  /*e980*/  BRA `(.L_x_3670) ;  /* 0xffffffe400f07947 */ /* 0x000fea000383ffff */
.L_x_3632:
[----:B-1----:R1:W2:Y:S02]  /*e990*/  SYNCS.PHASECHK.TRANS64.TRYWAIT P1, [R15+URZ+0x30c28], R18 ;  /* 0x030c28120f0075a7 */ /* 0x0022a4000802017f */
[----:B--2---:R-:W-:Y:S05]  /*e9a0*/  @!P1 NANOSLEEP.SYNCS 0x989680 ;  /* 0x009896800000995d */ /* 0x004fea0003900000 */
[----:B------:R-:W2:Y:S02]  /*e9b0*/  @!P1 SYNCS.PHASECHK.TRANS64 P1, [R15+URZ+0x30c28], R18 ;  /* 0x030c28120f0095a7 */ /* 0x000ea4000802007f */
[----:B--2---:R-:W-:Y:S05]  /*e9c0*/  @!P1 BRA `(.L_x_3632) ;  /* 0xfffffffc00f09947 */ /* 0x004fea000383ffff */
[----:B------:R-:W-:Y:S05]  /*e9d0*/  BRA `(.L_x_3671) ;  /* 0xffffffe800747947 */ /* 0x000fea000383ffff */
.L_x_3634:
[----:B--2---:R2:W4:Y:S02]  /*e9e0*/  SYNCS.PHASECHK.TRANS64.TRYWAIT P1, [R15+URZ+0x30c48], R18 ;  /* 0x030c48120f0075a7 */ /* 0x004524000802017f */
[----:B----4-:R-:W-:Y:S05]  /*e9f0*/  @!P1 NANOSLEEP.SYNCS 0x989680 ;  /* 0x009896800000995d */ /* 0x010fea0003900000 */
[----:B------:R-:W4:Y:S02]  /*ea00*/  @!P1 SYNCS.PHASECHK.TRANS64 P1, [R15+URZ+0x30c48], R18 ;  /* 0x030c48120f0095a7 */ /* 0x000f24000802007f */
[----:B----4-:R-:W-:Y:S05]  /*ea10*/  @!P1 BRA `(.L_x_3634) ;  /* 0xfffffffc00f09947 */ /* 0x010fea000383ffff */
[----:B------:R-:W-:Y:S05]  /*ea20*/  BRA `(.L_x_3672) ;  /* 0xffffffe800f87947 */ /* 0x000fea000383ffff */
.L_x_3636:
[----:B------:R-:W-:-:S07]  /*ea30*/  SHF.L.U32 R4, R10, 0x1f, RZ ;  /* 0x0000001f0a047819 */ /* 0x000fce00000006ff */
.L_x_3673:
[----:B----4-:R4:W1:Y:S02]  /*ea40*/  SYNCS.PHASECHK.TRANS64.TRYWAIT P1, [R15+URZ+0x30c20], R4 ;  /* 0x030c20040f0075a7 */ /* 0x010864000802017f */
[----:B-1----:R-:W-:Y:S05]  /*ea50*/  @!P1 NANOSLEEP.SYNCS 0x989680 ;  /* 0x009896800000995d */ /* 0x002fea0003900000 */
[----:B------:R-:W1:Y:S02]  /*ea60*/  @!P1 SYNCS.PHASECHK.TRANS64 P1, [R15+URZ+0x30c20], R4 ;  /* 0x030c20040f0095a7 */ /* 0x000e64000802007f */
[----:B-1----:R-:W-:Y:S05]  /*ea70*/  @!P1 BRA `(.L_x_3673) ;  /* 0xfffffffc00f09947 */ /* 0x002fea000383ffff */
[----:B------:R-:W-:Y:S05]  /*ea80*/  BRA `(.L_x_3674) ;  /* 0xffffffec00607947 */ /* 0x000fea000383ffff */
.L_x_3639:
[----:B-1----:R1:W4:Y:S02]  /*ea90*/  SYNCS.PHASECHK.TRANS64.TRYWAIT P1, [R15+URZ+0x30c40], R12 ;  /* 0x030c400c0f0075a7 */ /* 0x002324000802017f */
[----:B----4-:R-:W-:Y:S05]  /*eaa0*/  @!P1 NANOSLEEP.SYNCS 0x989680 ;  /* 0x009896800000995d */ /* 0x010fea0003900000 */
[----:B------:R-:W4:Y:S02]  /*eab0*/  @!P1 SYNCS.PHASECHK.TRANS64 P1, [R15+URZ+0x30c40], R12 ;  /* 0x030c400c0f0095a7 */ /* 0x000f24000802007f */
[----:B----4-:R-:W-:Y:S05]  /*eac0*/  @!P1 BRA `(.L_x_3639) ;  /* 0xfffffffc00f09947 */ /* 0x010fea000383ffff */
[----:B------:R-:W-:Y:S05]  /*ead0*/  BRA `(.L_x_3675) ;  /* 0xfffffff000007947 */ /* 0x000fea000383ffff */
.L_x_3641:
[----:B--2---:R2:W4:Y:S02]  /*eae0*/  SYNCS.PHASECHK.TRANS64.TRYWAIT P1, [R15+URZ+0x30c28], R12 ;  /* 0x030c280c0f0075a7 */ /* 0x004524000802017f */
[----:B----4-:R-:W-:Y:S05]  /*eaf0*/  @!P1 NANOSLEEP.SYNCS 0x989680 ;  /* 0x009896800000995d */ /* 0x010fea0003900000 */
[----:B------:R-:W4:Y:S02]  /*eb00*/  @!P1 SYNCS.PHASECHK.TRANS64 P1, [R15+URZ+0x30c28], R12 ;  /* 0x030c280c0f0095a7 */ /* 0x000f24000802007f */
[----:B----4-:R-:W-:Y:S05]  /*eb10*/  @!P1 BRA `(.L_x_3641) ;  /* 0xfffffffc00f09947 */ /* 0x010fea000383ffff */
[----:B------:R-:W-:Y:S05]  /*eb20*/  BRA `(.L_x_3676) ;  /* 0xfffffff000787947 */ /* 0x000fea000383ffff */
.L_x_3643:
[----:B----4-:R4:W1:Y:S02]  /*eb30*/  SYNCS.PHASECHK.TRANS64.TRYWAIT P0, [R3+URZ+0x30c40], R0 ;  /* 0x030c4000030075a7 */ /* 0x010864000800017f */
[----:B-1----:R-:W-:Y:S05]  /*eb40*/  @!P0 NANOSLEEP.SYNCS 0x989680 ;  /* 0x009896800000895d */ /* 0x002fea0003900000 */
[----:B------:R-:W1:Y:S02]  /*eb50*/  @!P0 SYNCS.PHASECHK.TRANS64 P0, [R3+URZ+0x30c40], R0 ;  /* 0x030c4000030085a7 */ /* 0x000e64000800007f */
[----:B-1----:R-:W-:Y:S05]  /*eb60*/  @!P0 BRA `(.L_x_3643) ;  /* 0xfffffffc00f08947 */ /* 0x002fea000383ffff */
[----:B------:R-:W-:Y:S05]  /*eb70*/  BRA `(.L_x_3677) ;  /* 0xfffffff4000c7947 */ /* 0x000fea000383ffff */
.L_x_3645:
[----:B------:R-:W-:Y:S01]  /*eb80*/  BSSY B0, `(.L_x_3678) ;  /* 0x0000006000007945 */ /* 0x000fe20003800000 */
[----:B------:R-:W-:-:S07]  /*eb90*/  IMAD.MOV.U32 R15, RZ, RZ, -0x1 ;  /* 0xffffffffff0f7424 */ /* 0x000fce00078e00ff */
[----:B------:R-:W-:Y:S05]  /*eba0*/  WARPSYNC.COLLECTIVE R15, `(.L_x_3679) ;  /* 0x000000000f0c7348 */ /* 0x000fea0003c00000 */
[----:B------:R-:W-:Y:S02]  /*ebb0*/  ELECT P6, UR62, PT ;  /* 0x00000000003e782f */ /* 0x000fe400038c0000 */
[----:B------:R-:W-:Y:S01]  /*ebc0*/  MOV R14, UR62 ;  /* 0x0000003e000e7c02 */ /* 0x000fe20008000f00 */
[----:B------:R-:W-:Y:S10]  /*ebd0*/  ENDCOLLECTIVE ;  /* 0x000000000000791b */ /* 0x000ff40003800000 */
.L_x_3679:
[----:B------:R-:W-:Y:S05]  /*ebe0*/  BSYNC B0 ;  /* 0x0000000000007941 */ /* 0x000fea0003800000 */
.L_x_3678:
[----:B------:R-:W-:Y:S05]  /*ebf0*/  BRA `(.L_x_3680) ;  /* 0xfffffff400a07947 */ /* 0x000fea000383ffff */
.L_x_3647:
[----:B-1----:R1:W2:Y:S02]  /*ec00*/  SYNCS.PHASECHK.TRANS64.TRYWAIT P0, [R7+URZ], R4 ;  /* 0x00000004070075a7 */ /* 0x0022a4000800017f */
[----:B--2---:R-:W-:Y:S05]  /*ec10*/  @!P0 NANOSLEEP.SYNCS 0x989680 ;  /* 0x009896800000895d */ /* 0x004fea0003900000 */
[----:B------:R-:W2:Y:S02]  /*ec20*/  @!P0 SYNCS.PHASECHK.TRANS64 P0, [R7+URZ], R4 ;  /* 0x00000004070085a7 */ /* 0x000ea4000800007f */
[----:B--2---:R-:W-:Y:S05]  /*ec30*/  @!P0 BRA `(.L_x_3647) ;  /* 0xfffffffc00f08947 */ /* 0x004fea000383ffff */
[----:B------:R-:W-:Y:S05]  /*ec40*/  BRA `(.L_x_3681) ;  /* 0xfffffff400e07947 */ /* 0x000fea000383ffff */
.L_x_3648:
[----:B--2---:R2:W3:Y:S02]  /*ec50*/  SYNCS.PHASECHK.TRANS64.TRYWAIT P0, [R3+URZ], R0 ;  /* 0x00000000030075a7 */ /* 0x0044e4000800017f */
[----:B---3--:R-:W-:Y:S05]  /*ec60*/  @!P0 NANOSLEEP.SYNCS 0x989680 ;  /* 0x009896800000895d */ /* 0x008fea0003900000 */
[----:B------:R-:W3:Y:S02]  /*ec70*/  @!P0 SYNCS.PHASECHK.TRANS64 P0, [R3+URZ], R0 ;  /* 0x00000000030085a7 */ /* 0x000ee4000800007f */
[----:B---3--:R-:W-:Y:S05]  /*ec80*/  @!P0 BRA `(.L_x_3648) ;  /* 0xfffffffc00f08947 */ /* 0x008fea000383ffff */
[----:B------:R-:W-:Y:S05]  /*ec90*/  BRA `(.L_x_3682) ;  /* 0xfffffff400d47947 */ /* 0x000fea000383ffff */
.L_x_3650:
[----:B--2---:R2:W3:Y:S02]  /*eca0*/  SYNCS.PHASECHK.TRANS64.TRYWAIT P0, [R5+URZ], R4 ;  /* 0x00000004050075a7 */ /* 0x0044e4000800017f */
[----:B---3--:R-:W-:Y:S05]  /*ecb0*/  @!P0 NANOSLEEP.SYNCS 0x989680 ;  /* 0x009896800000895d */ /* 0x008fea0003900000 */
[----:B------:R-:W3:Y:S02]  /*ecc0*/  @!P0 SYNCS.PHASECHK.TRANS64 P0, [R5+URZ], R4 ;  /* 0x00000004050085a7 */ /* 0x000ee4000800007f */
[----:B---3--:R-:W-:Y:S05]  /*ecd0*/  @!P0 BRA `(.L_x_3650) ;  /* 0xfffffffc00f08947 */ /* 0x008fea000383ffff */
[----:B------:R-:W-:Y:S05]  /*ece0*/  BRA `(.L_x_3683) ;  /* 0xfffffff400d87947 */ /* 0x000fea000383ffff */
.L_x_3684:
        /* <DEDUP_REMOVED lines=9> */
.L_x_3719:


//--------------------- .text._ZN7cutlass13device_kernelIN5flash22FlashAttnBwdPreprocessIN4cute5tupleIJNS3_1CILi128EEENS5_ILi64EEEEEENS_6half_tEfNS_4arch4Sm90ELb1ELb1EEEEEvNT_6ParamsE --------------------------
	.section	.text._ZN7cutlass13device_kernelIN5flash22FlashAttnBwdPreprocessIN4cute5tupleIJNS3_1CILi128EEENS5_ILi64EEEEEENS_6half_tEfNS_4arch4Sm90ELb1ELb1EEEEEvNT_6ParamsE,"ax",@progbits
	.align	128
.text._ZN7cutlass13device_kernelIN5flash22FlashAttnBwdPreprocessIN4cute5tupleIJNS3_1CILi128EEENS5_ILi64EEEEEENS_6half_tEfNS_4arch4Sm90ELb1ELb1EEEEEvNT_6ParamsE:
        .type           _ZN7cutlass13device_kernelIN5flash22FlashAttnBwdPreprocessIN4cute5tupleIJNS3_1CILi128EEENS5_ILi64EEEEEENS_6half_tEfNS_4arch4Sm90ELb1ELb1EEEEEvNT_6ParamsE,@function
        .size           _ZN7cutlass13device_kernelIN5flash22FlashAttnBwdPreprocessIN4cute5tupleIJNS3_1CILi128EEENS5_ILi64EEEEEENS_6half_tEfNS_4arch4Sm90ELb1ELb1EEEEEvNT_6ParamsE,(.L_x_3720 - _ZN7cutlass13device_kernelIN5flash22FlashAttnBwdPreprocessIN4cute5tupleIJNS3_1CILi128EEENS5_ILi64EEEEEENS_6half_tEfNS_4arch4Sm90ELb1ELb1EEEEEvNT_6ParamsE)
        .other          _ZN7cutlass13device_kernelIN5flash22FlashAttnBwdPreprocessIN4cute5tupleIJNS3_1CILi128EEENS5_ILi64EEEEEENS_6half_tEfNS_4arch4Sm90ELb1ELb1EEEEEvNT_6ParamsE,@"STO_CUDA_ENTRY STV_DEFAULT"
_ZN7cutlass13device_kernelIN5flash22FlashAttnBwdPreprocessIN4cute5tupleIJNS3_1CILi128EEENS5_ILi64EEEEEENS_6half_tEfNS_4arch4Sm90ELb1ELb1EEEEEvNT_6ParamsE:
        /* <DEDUP_REMOVED lines=11> */
[----:B------:R-:W-:Y:S01]  /*00b0*/  ISETP.NE.U32.AND P2, PT, R4, RZ, PT ;  /* 0x000000ff0400720c */ /* 0x000fe20003f45070 */
[----:B-1----:R-:W-:-:S04]  /*00c0*/  IMAD.WIDE R6, R0, 0x4, R6 ;  /* 0x0000000400067825 */ /* 0x002fc800078e0206 */
[----:B------:R-:W0:Y:S01]  /*00d0*/  @P1 LDC.64 R8, c[0x0][0x2f8] ;  /* 0x0000be00ff081b82 */ /* 0x000e220000000a00 */
[----:B------:R-:W-:-:S05]  /*00e0*/  MOV R4, UR6 ;  /* 0x0000000600047c02 */ /* 0x000fca0008000f00 */
[----:B------:R1:W5:Y:S01]  /*00f0*/  @P0 LDG.E R48, desc[UR4][R6.64] ;  /* 0x0000000406300981 */ /* 0x000362000c1e1900 */
[----:B------:R-:W-:Y:S01]  /*0100*/  ISETP.NE.AND.EX P2, PT, R5, RZ, PT, P2 ;  /* 0x000000ff0500720c */ /* 0x000fe20003f45320 */
[----:B------:R-:W2:Y:S01]  /*0110*/  S2R R2, SR_CTAID.X ;  /* 0x0000000000027919 */ /* 0x000ea20000002500 */
[----:B------:R-:W3:Y:S01]  /*0120*/  S2R R3, SR_TID.X ;  /* 0x0000000000037919 */ /* 0x000ee20000002100 */
[----:B0-----:R-:W-:-:S05]  /*0130*/  @P1 IMAD.WIDE R8, R0, 0x4, R8 ;  /* 0x0000000400081825 */ /* 0x001fca00078e0208 */
[----:B------:R1:W5:Y:S01]  /*0140*/  @P1 LDG.E R4, desc[UR4][R8.64] ;  /* 0x0000000408041981 */ /* 0x000362000c1e1900 */
[----:B--2---:R-:W-:Y:S01]  /*0150*/  SHF.L.U32 R5, R2, 0x7, RZ ;  /* 0x0000000702057819 */ /* 0x004fe200000006ff */
[----:B---3--:R-:W-:Y:S06]  /*0160*/  @P1 BRA `(.L_x_3685) ;  /* 0x0000000000101947 */ /* 0x008fec0003800000 */
[----:B------:R-:W-:Y:S05]  /*0170*/  @!P0 BRA `(.L_x_3685) ;  /* 0x00000000000c8947 */ /* 0x000fea0003800000 */
[----:B-1----:R-:W2:Y:S04]  /*0180*/  LDG.E R9, desc[UR4][R6.64] ;  /* 0x0000000406097981 */ /* 0x002ea8000c1e1900 */
[----:B-----5:R-:W2:Y:S02]  /*0190*/  LDG.E R4, desc[UR4][R6.64+0x4] ;  /* 0x0000040406047981 */ /* 0x020ea4000c1e1900 */
[----:B--2---:R-:W-:-:S07]  /*01a0*/  IADD3 R4, -R9, R4, RZ ;  /* 0x0000000409047210 */ /* 0x004fce0007ffe1ff */
.L_x_3685:
[----:B-----5:R-:W-:-:S13]  /*01b0*/  ISETP.LE.AND P1, PT, R4, R5, PT ;  /* 0x000000050400720c */ /* 0x020fda0003f23270 */
[----:B------:R-:W-:Y:S05]  /*01c0*/  @P2 EXIT P1 ;  /* 0x000000000000294d */ /* 0x000fea0000800000 */
[----:B------:R-:W0:Y:S01]  /*01d0*/  S2UR UR6, SR_CTAID.Y ;  /* 0x00000000000679c3 */ /* 0x000e220000002600 */
[----:B------:R-:W-:Y:S01]  /*01e0*/  ISETP.GT.AND P1, PT, R3, 0x7f, PT ;  /* 0x0000007f0300780c */ /* 0x000fe20003f24270 */
[----:B------:R-:W-:Y:S01]  /*01f0*/  BSSY B0, `(.L_x_3686) ;  /* 0x0000026000007945 */ /* 0x000fe20003800000 */
[----:B------:R-:W-:Y:S02]  /*0200*/  IADD3 R47, -R5, R4, RZ ;  /* 0x00000004052f7210 */ /* 0x000fe40007ffe1ff */
[----:B------:R-:W-:Y:S02]  /*0210*/  CS2R R14, SRZ ;  /* 0x00000000000e7805 */ /* 0x000fe4000001ff00 */
[----:B-1----:R-:W-:Y:S02]  /*0220*/  SHF.R.S32.HI R6, RZ, 0x1f, R3 ;  /* 0x0000001fff067819 */ /* 0x002fe40000011403 */
[----:B------:R-:W-:Y:S01]  /*0230*/  ISETP.GE.OR P4, PT, R3, R47, P1 ;  /* 0x0000002f0300720c */ /* 0x000fe20000f86670 */
[----:B------:R-:W1:Y:S01]  /*0240*/  LDC.64 R10, c[0x0][0x230] ;  /* 0x00008c00ff0a7b82 */ /* 0x000e620000000a00 */
[----:B------:R-:W-:-:S02]  /*0250*/  LEA.HI R7, R6, R3, RZ, 0x3 ;  /* 0x0000000306077211 */ /* 0x000fc400078f18ff */
[----:B------:R-:W-:Y:S02]  /*0260*/  SHF.R.S32.HI R41, RZ, 0x1f, R0 ;  /* 0x0000001fff297819 */ /* 0x000fe40000011400 */
[----:B------:R-:W-:Y:S02]  /*0270*/  LOP3.LUT R8, R7, 0xfffffff8, RZ, 0xc0, !PT ;  /* 0xfffffff807087812 */ /* 0x000fe400078ec0ff */
[----:B------:R-:W-:Y:S02]  /*0280*/  SHF.R.S32.HI R6, RZ, 0x3, R7 ;  /* 0x00000003ff067819 */ /* 0x000fe40000011407 */
[----:B------:R-:W-:Y:S02]  /*0290*/  IADD3 R45, -R8, R3, RZ ;  /* 0x00000003082d7210 */ /* 0x000fe40007ffe1ff */
[----:B------:R-:W-:Y:S02]  /*02a0*/  @P0 SHF.R.S32.HI R15, RZ, 0x1f, R48 ;  /* 0x0000001fff0f0819 */ /* 0x000fe40000011430 */
[----:B------:R-:W-:-:S02]  /*02b0*/  @P0 MOV R14, R48 ;  /* 0x00000030000e0202 */ /* 0x000fc40000000f00 */
[----:B------:R-:W-:Y:S01]  /*02c0*/  ISETP.GE.AND P3, PT, R6, R47, PT ;  /* 0x0000002f0600720c */ /* 0x000fe20003f66270 */
[----:B0-----:R-:W-:Y:S01]  /*02d0*/  USHF.R.S32.HI UR7, URZ, 0x1f, UR6 ;  /* 0x0000001f3f077899 */ /* 0x001fe20008011406 */
[----:B------:R-:W-:Y:S02]  /*02e0*/  SEL R7, R0, RZ, !P2 ;  /* 0x000000ff00077207 */ /* 0x000fe40005000000 */
[----:B------:R-:W-:Y:S02]  /*02f0*/  MOV R40, 0x7f800000 ;  /* 0x7f80000000287802 */ /* 0x000fe40000000f00 */
[----:B------:R-:W-:Y:S02]  /*0300*/  SHF.L.U32 R8, R45, 0x3, RZ ;  /* 0x000000032d087819 */ /* 0x000fe400000006ff */
[----:B------:R-:W-:Y:S01]  /*0310*/  SEL R41, R41, RZ, !P2 ;  /* 0x000000ff29297207 */ /* 0x000fe20005000000 */
[----:B------:R-:W-:Y:S06]  /*0320*/  @P4 BRA `(.L_x_3687) ;  /* 0x0000000000484947 */ /* 0x000fec0003800000 */
[----:B------:R-:W0:Y:S01]  /*0330*/  LDC.64 R18, c[0x0][0x290] ;  /* 0x0000a400ff127b82 */ /* 0x000e220000000a00 */
[----:B------:R-:W-:Y:S01]  /*0340*/  SHF.R.S32.HI R13, RZ, 0x1f, R5 ;  /* 0x0000001fff0d7819 */ /* 0x000fe20000011405 */
[----:B------:R-:W-:Y:S01]  /*0350*/  ULDC.64 UR8, c[0x0][0x298] ;  /* 0x0000a60000087ab9 */ /* 0x000fe20000000a00 */
[--C-:B------:R-:W-:Y:S02]  /*0360*/  SHF.R.S32.HI R16, RZ, 0x1f, R3.reuse ;  /* 0x0000001fff107819 */ /* 0x100fe40000011403 */
[----:B------:R-:W-:-:S04]  /*0370*/  IADD3 R12, P2, P4, R14, R5, R3 ;  /* 0x000000050e0c7210 */ /* 0x000fc80007c5e003 */
[----:B------:R-:W-:Y:S01]  /*0380*/  IADD3.X R13, R15, R13, R16, P2, P4 ;  /* 0x0000000d0f0d7210 */ /* 0x000fe200017e8410 */
[C---:B0-----:R-:W-:Y:S02]  /*0390*/  IMAD R16, R18.reuse, UR7, RZ ;  /* 0x0000000712107c24 */ /* 0x041fe4000f8e02ff */
[----:B------:R-:W-:-:S04]  /*03a0*/  IMAD.WIDE.U32 R12, R18, UR6, R12 ;  /* 0x00000006120c7c25 */ /* 0x000fc8000f8e000c */
[----:B------:R-:W-:Y:S02]  /*03b0*/  IMAD R17, R19, UR6, R16 ;  /* 0x0000000613117c24 */ /* 0x000fe4000f8e0210 */
[----:B------:R-:W-:-:S03]  /*03c0*/  IMAD R16, R41, UR8, RZ ;  /* 0x0000000829107c24 */ /* 0x000fc6000f8e02ff */
[----:B------:R-:W-:Y:S01]  /*03d0*/  IADD3 R13, R13, R17, RZ ;  /* 0x000000110d0d7210 */ /* 0x000fe20007ffe0ff */
[C---:B------:R-:W-:Y:S02]  /*03e0*/  IMAD R17, R7.reuse, UR9, R16 ;  /* 0x0000000907117c24 */ /* 0x040fe4000f8e0210 */
[----:B------:R-:W-:Y:S01]  /*03f0*/  IMAD.WIDE.U32 R12, R7, UR8, R12 ;  /* 0x00000008070c7c25 */ /* 0x000fe2000f8e000c */
[----:B------:R-:W-:-:S04]  /*0400*/  ULDC.64 UR8, c[0x0][0x288] ;  /* 0x0000a20000087ab9 */ /* 0x000fc80000000a00 */
[----:B------:R-:W-:Y:S02]  /*0410*/  IADD3 R13, R13, R17, RZ ;  /* 0x000000110d0d7210 */ /* 0x000fe40007ffe0ff */
[----:B------:R-:W-:-:S04]  /*0420*/  LEA R16, P2, R12, UR8, 0x2 ;  /* 0x000000080c107c11 */ /* 0x000fc8000f8410ff */
[----:B------:R-:W-:-:S05]  /*0430*/  LEA.HI.X R17, R12, UR9, R13, 0x2, P2 ;  /* 0x000000090c117c11 */ /* 0x000fca00090f140d */
[----:B------:R0:W5:Y:S04]  /*0440*/  LDG.E R40, desc[UR4][R16.64] ;  /* 0x0000000410287981 */ /* 0x000168000c1e1900 */
.L_x_3687:
[----:B------:R-:W-:Y:S05]  /*0450*/  BSYNC B0 ;  /* 0x0000000000007941 */ /* 0x000fea0003800000 */
.L_x_3686:
[----:B------:R-:W-:Y:S01]  /*0460*/  ULDC UR8, c[0x0][0x21c] ;  /* 0x0000870000087ab9 */ /* 0x000fe20000000800 */
[----:B0-----:R-:W0:Y:S01]  /*0470*/  LDC.64 R16, c[0x0][0x250] ;  /* 0x00009400ff107b82 */ /* 0x001e220000000a00 */
[----:B------:R-:W-:Y:S02]  /*0480*/  ISETP.LT.AND P6, PT, R8, UR8, !P3 ;  /* 0x0000000808007c0c */ /* 0x000fe4000dfc1270 */
[----:B------:R-:W-:Y:S02]  /*0490*/  SHF.R.S32.HI R42, RZ, 0x1f, R6 ;  /* 0x0000001fff2a7819 */ /* 0x000fe40000011406 */
[----:B------:R-:W-:Y:S01]  /*04a0*/  IADD3 R36, P2, R6, R14, RZ ;  /* 0x0000000e06247210 */ /* 0x000fe20007f5e0ff */
[----:B-1----:R-:W-:Y:S01]  /*04b0*/  IMAD R14, R10, UR7, RZ ;  /* 0x000000070a0e7c24 */ /* 0x002fe2000f8e02ff */
[----:B------:R-:W-:Y:S02]  /*04c0*/  SHF.R.S32.HI R9, RZ, 0x1f, R8 ;  /* 0x0000001fff097819 */ /* 0x000fe40000011408 */
[----:B------:R-:W-:Y:S01]  /*04d0*/  IADD3.X R37, R42, R15, RZ, P2, !PT ;  /* 0x0000000f2a257210 */ /* 0x000fe200017fe4ff */
[----:B------:R-:W-:Y:S01]  /*04e0*/  IMAD R11, R11, UR6, R14 ;  /* 0x000000060b0b7c24 */ /* 0x000fe2000f8e020e */
[----:B------:R-:W-:Y:S01]  /*04f0*/  ISETP.GE.AND P2, PT, R8, UR8, PT ;  /* 0x0000000808007c0c */ /* 0x000fe2000bf46270 */
[----:B------:R-:W-:Y:S01]  /*0500*/  IMAD.WIDE.U32 R14, R10, UR6, R8 ;  /* 0x000000060a0e7c25 */ /* 0x000fe2000f8e0008 */
[----:B------:R-:W-:Y:S01]  /*0510*/  IADD3 R44, R6, 0x20, RZ ;  /* 0x00000020062c7810 */ /* 0x000fe20007ffe0ff */
[----:B------:R-:W1:Y:S01]  /*0520*/  @P6 LDC.64 R12, c[0x0][0x228] ;  /* 0x00008a00ff0c6b82 */ /* 0x000e620000000a00 */
[----:B------:R-:W-:Y:S01]  /*0530*/  ULDC.64 UR8, c[0x0][0x238] ;  /* 0x00008e0000087ab9 */ /* 0x000fe20000000a00 */
[----:B------:R-:W-:Y:S01]  /*0540*/  IMAD.WIDE R36, R2, 0x80, R36 ;  /* 0x0000008002247825 */ /* 0x000fe200078e0224 */
[----:B------:R-:W-:-:S02]  /*0550*/  ISETP.LT.AND P4, PT, R44, R47, !P2 ;  /* 0x0000002f2c00720c */ /* 0x000fc40005781270 */
[----:B------:R-:W-:Y:S01]  /*0560*/  IADD3 R15, R15, R11, RZ ;  /* 0x0000000b0f0f7210 */ /* 0x000fe20007ffe0ff */
[----:B------:R-:W-:Y:S01]  /*0570*/  IMAD R18, R41, UR8, RZ ;  /* 0x0000000829127c24 */ /* 0x000fe2000f8e02ff */
[----:B------:R-:W-:Y:S01]  /*0580*/  IADD3 R43, R6, 0x40, RZ ;  /* 0x00000040062b7810 */ /* 0x000fe20007ffe0ff */
[----:B------:R-:W2:Y:S02]  /*0590*/  @P6 LDC.64 R20, c[0x0][0x210] ;  /* 0x00008400ff146b82 */ /* 0x000ea40000000a00 */
[C---:B------:R-:W-:Y:S02]  /*05a0*/  IMAD R19, R7.reuse, UR9, R18 ;  /* 0x0000000907137c24 */ /* 0x040fe4000f8e0212 */
[C---:B0-----:R-:W-:Y:S02]  /*05b0*/  IMAD R22, R16.reuse, UR7, RZ ;  /* 0x0000000710167c24 */ /* 0x041fe4000f8e02ff */
[----:B------:R-:W-:Y:S01]  /*05c0*/  IMAD.WIDE.U32 R38, R7, UR8, R14 ;  /* 0x0000000807267c25 */ /* 0x000fe2000f8e000e */
[----:B------:R-:W-:Y:S01]  /*05d0*/  ULDC.64 UR8, c[0x0][0x258] ;  /* 0x0000960000087ab9 */ /* 0x000fe20000000a00 */
[----:B------:R-:W0:Y:S02]  /*05e0*/  @P6 LDC.64 R10, c[0x0][0x248] ;  /* 0x00009200ff0a6b82 */ /* 0x000e240000000a00 */
[----:B------:R-:W-:Y:S01]  /*05f0*/  IMAD R17, R17, UR6, R22 ;  /* 0x0000000611117c24 */ /* 0x000fe2000f8e0216 */
[----:B------:R-:W-:Y:S01]  /*0600*/  IADD3 R39, R39, R19, RZ ;  /* 0x0000001327277210 */ /* 0x000fe20007ffe0ff */
[----:B------:R-:W-:Y:S01]  /*0610*/  IMAD.WIDE.U32 R8, R16, UR6, R8 ;  /* 0x0000000610087c25 */ /* 0x000fe2000f8e0008 */
[----:B------:R-:W-:-:S02]  /*0620*/  @P4 MOV R24, R38 ;  /* 0x0000002600184202 */ /* 0x000fc40000000f00 */
[----:B------:R-:W-:Y:S01]  /*0630*/  @P4 MOV R25, R39 ;  /* 0x0000002700194202 */ /* 0x000fe20000000f00 */
[-C--:B-1----:R-:W-:Y:S01]  /*0640*/  @P6 IMAD R18, R37, R12.reuse, RZ ;  /* 0x0000000c25126224 */ /* 0x082fe200078e02ff */
[----:B------:R-:W1:Y:S01]  /*0650*/  @P6 LDC.64 R22, c[0x0][0x240] ;  /* 0x00009000ff166b82 */ /* 0x000e620000000a00 */
[----:B------:R-:W-:Y:S01]  /*0660*/  IADD3 R9, R9, R17, RZ ;  /* 0x0000001109097210 */ /* 0x000fe20007ffe0ff */
[----:B------:R-:W-:Y:S02]  /*0670*/  IMAD R14, R41, UR8, RZ ;  /* 0x00000008290e7c24 */ /* 0x000fe4000f8e02ff */
[C---:B------:R-:W-:Y:S02]  /*0680*/  @P6 IMAD R15, R36.reuse, R13, R18 ;  /* 0x0000000d240f6224 */ /* 0x040fe400078e0212 */
[----:B------:R-:W-:Y:S02]  /*0690*/  @P6 IMAD.WIDE.U32 R12, R36, R12, R38 ;  /* 0x0000000c240c6225 */ /* 0x000fe400078e0026 */
[----:B------:R-:W3:Y:S02]  /*06a0*/  @P4 LDC.64 R18, c[0x0][0x228] ;  /* 0x00008a00ff124b82 */ /* 0x000ee40000000a00 */
[C---:B------:R-:W-:Y:S01]  /*06b0*/  IMAD R53, R7.reuse, UR9, R14 ;  /* 0x0000000907357c24 */ /* 0x040fe2000f8e020e */
[----:B--2---:R-:W-:Y:S01]  /*06c0*/  @P6 LEA R20, P5, R12, R20, 0x1 ;  /* 0x000000140c146211 */ /* 0x004fe200078a08ff */
[----:B------:R-:W-:Y:S01]  /*06d0*/  IMAD.WIDE.U32 R58, R7, UR8, R8 ;  /* 0x00000008073a7c25 */ /* 0x000fe2000f8e0008 */
[----:B------:R-:W-:-:S02]  /*06e0*/  @P6 IADD3 R8, R13, R15, RZ ;  /* 0x0000000f0d086210 */ /* 0x000fc40007ffe0ff */
[----:B------:R-:W-:Y:S01]  /*06f0*/  CS2R R14, SRZ ;  /* 0x00000000000e7805 */ /* 0x000fe2000001ff00 */
[----:B------:R-:W2:Y:S01]  /*0700*/  @P4 LDC.64 R60, c[0x0][0x210] ;  /* 0x00008400ff3c4b82 */ /* 0x000ea20000000a00 */
[----:B0-----:R-:W-:Y:S01]  /*0710*/  @P6 IMAD R9, R37, R10, RZ ;  /* 0x0000000a25096224 */ /* 0x001fe200078e02ff */
[----:B------:R-:W-:Y:S02]  /*0720*/  IADD3 R53, R59, R53, RZ ;  /* 0x000000353b357210 */ /* 0x000fe40007ffe0ff */
[----:B------:R-:W-:Y:S01]  /*0730*/  @P6 LEA.HI.X R21, R12, R21, R8, 0x1, P5 ;  /* 0x000000150c156211 */ /* 0x000fe200028f0c08 */
[C---:B------:R-:W-:Y:S01]  /*0740*/  @P6 IMAD R13, R36.reuse, R11, R9 ;  /* 0x0000000b240d6224 */ /* 0x040fe200078e0209 */
[----:B------:R-:W-:Y:S02]  /*0750*/  @P6 MOV R52, R58 ;  /* 0x0000003a00346202 */ /* 0x000fe40000000f00 */
[C---:B------:R-:W-:Y:S01]  /*0760*/  @P4 IADD3 R27, P5, R36.reuse, 0x20, RZ ;  /* 0x00000020241b4810 */ /* 0x040fe20007fbe0ff */
[----:B------:R-:W0:Y:S02]  /*0770*/  @P4 LDC.64 R16, c[0x0][0x248] ;  /* 0x00009200ff104b82 */ /* 0x000e240000000a00 */
[----:B------:R-:W-:Y:S01]  /*0780*/  @P6 IMAD.WIDE.U32 R10, R36, R10, R52 ;  /* 0x0000000a240a6225 */ /* 0x000fe200078e0034 */
[----:B------:R-:W-:-:S04]  /*0790*/  @P4 IADD3.X R9, RZ, R37, RZ, P5, !PT ;  /* 0x00000025ff094210 */ /* 0x000fc80002ffe4ff */
[----:B------:R-:W-:Y:S01]  /*07a0*/  @P6 IADD3 R8, R11, R13, RZ ;  /* 0x0000000d0b086210 */ /* 0x000fe20007ffe0ff */
[----:B---3--:R-:W-:Y:S01]  /*07b0*/  @P4 IMAD R12, R9, R18, RZ ;  /* 0x00000012090c4224 */ /* 0x008fe200078e02ff */
[C---:B-1----:R-:W-:Y:S01]  /*07c0*/  @P6 LEA R22, P5, R10.reuse, R22, 0x1 ;  /* 0x000000160a166211 */ /* 0x042fe200078a08ff */
[----:B------:R-:W1:Y:S02]  /*07d0*/  @P4 LDC.64 R32, c[0x0][0x240] ;  /* 0x00009000ff204b82 */ /* 0x000e640000000a00 */
[----:B------:R-:W-:Y:S01]  /*07e0*/  @P4 IMAD R29, R27, R19, R12 ;  /* 0x000000131b1d4224 */ /* 0x000fe200078e020c */
[----:B------:R-:W-:Y:S02]  /*07f0*/  @P6 LEA.HI.X R23, R10, R23, R8, 0x1, P5 ;  /* 0x000000170a176211 */ /* 0x000fe400028f0c08 */
[----:B------:R-:W-:Y:S02]  /*0800*/  CS2R R8, SRZ ;  /* 0x0000000000087805 */ /* 0x000fe4000001ff00 */
[----:B------:R-:W-:-:S02]  /*0810*/  CS2R R10, SRZ ;  /* 0x00000000000a7805 */ /* 0x000fc4000001ff00 */
[----:B------:R-:W-:Y:S01]  /*0820*/  CS2R R12, SRZ ;  /* 0x00000000000c7805 */ /* 0x000fe2000001ff00 */
[----:B------:R-:W-:Y:S01]  /*0830*/  @P4 IMAD.WIDE.U32 R18, R27, R18, R24 ;  /* 0x000000121b124225 */ /* 0x000fe200078e0018 */
[----:B------:R-:W-:Y:S02]  /*0840*/  ISETP.LT.AND P5, PT, R43, R47, !P2 ;  /* 0x0000002f2b00720c */ /* 0x000fe400057a1270 */
[----:B------:R-:W-:Y:S01]  /*0850*/  IADD3 R46, R6, 0x60, RZ ;  /* 0x00000060062e7810 */ /* 0x000fe20007ffe0ff */
[----:B------:R3:W4:Y:S01]  /*0860*/  @P6 LDG.E.128 R8, desc[UR4][R20.64] ;  /* 0x0000000414086981 */ /* 0x000722000c1e1d00 */
[----:B------:R-:W-:-:S03]  /*0870*/  @P4 IADD3 R19, R19, R29, RZ ;  /* 0x0000001d13134210 */ /* 0x000fc60007ffe0ff */
[----:B------:R0:W4:Y:S01]  /*0880*/  @P6 LDG.E.128 R12, desc[UR4][R22.64] ;  /* 0x00000004160c6981 */ /* 0x000122000c1e1d00 */
[----:B--2---:R-:W-:Y:S02]  /*0890*/  @P4 LEA R60, P6, R18, R60, 0x1 ;  /* 0x0000003c123c4211 */ /* 0x004fe400078c08ff */
[----:B------:R-:W-:Y:S02]  /*08a0*/  ISETP.LT.AND P2, PT, R46, R47, !P2 ;  /* 0x0000002f2e00720c */ /* 0x000fe40005741270 */
[----:B------:R-:W-:Y:S01]  /*08b0*/  @P4 LEA.HI.X R61, R18, R61, R19, 0x1, P6 ;  /* 0x0000003d123d4211 */ /* 0x000fe200030f0c13 */
[----:B------:R-:W2:Y:S01]  /*08c0*/  @P5 LDC.64 R56, c[0x0][0x228] ;  /* 0x00008a00ff385b82 */ /* 0x000ea20000000a00 */
[----:B------:R-:W-:Y:S02]  /*08d0*/  @P4 IADD3 R27, P6, R36, 0x20, RZ ;  /* 0x00000020241b4810 */ /* 0x000fe40007fde0ff */
[----:B---3--:R-:W-:Y:S02]  /*08e0*/  @P4 MOV R20, R58 ;  /* 0x0000003a00144202 */ /* 0x008fe40000000f00 */
[----:B------:R-:W-:-:S02]  /*08f0*/  @P4 IADD3.X R19, RZ, R37, RZ, P6, !PT ;  /* 0x00000025ff134210 */ /* 0x000fc400037fe4ff */
[----:B------:R-:W-:Y:S01]  /*0900*/  @P4 MOV R21, R53 ;  /* 0x0000003500154202 */ /* 0x000fe20000000f00 */
[----:B------:R-:W3:Y:S01]  /*0910*/  @P5 LDC.64 R50, c[0x0][0x248] ;  /* 0x00009200ff325b82 */ /* 0x000ee20000000a00 */
[----:B------:R-:W-:Y:S01]  /*0920*/  @P5 MOV R54, R38 ;  /* 0x0000002600365202 */ /* 0x000fe20000000f00 */
[-C--:B0-----:R-:W-:Y:S01]  /*0930*/  @P4 IMAD R18, R19, R16.reuse, RZ ;  /* 0x0000001013124224 */ /* 0x081fe200078e02ff */
[C---:B------:R-:W-:Y:S02]  /*0940*/  @P5 IADD3 R19, P6, R36.reuse, 0x40, RZ ;  /* 0x0000004024135810 */ /* 0x040fe40007fde0ff */
[----:B------:R-:W-:Y:S01]  /*0950*/  @P5 MOV R55, R39 ;  /* 0x0000002700375202 */ /* 0x000fe20000000f00 */
[C---:B------:R-:W-:Y:S01]  /*0960*/  @P4 IMAD R25, R27.reuse, R17, R18 ;  /* 0x000000111b194224 */ /* 0x040fe200078e0212 */
[----:B------:R-:W-:Y:S01]  /*0970*/  @P5 IADD3.X R23, RZ, R37, RZ, P6, !PT ;  /* 0x00000025ff175210 */ /* 0x000fe200037fe4ff */
[----:B------:R-:W0:Y:S01]  /*0980*/  @P2 LDC.64 R34, c[0x0][0x228] ;  /* 0x00008a00ff222b82 */ /* 0x000e220000000a00 */
[----:B------:R-:W-:Y:S01]  /*0990*/  @P5 IADD3 R18, P6, R36, 0x40, RZ ;  /* 0x0000004024125810 */ /* 0x000fe20007fde0ff */
[----:B------:R-:W-:-:S03]  /*09a0*/  @P4 IMAD.WIDE.U32 R16, R27, R16, R20 ;  /* 0x000000101b104225 */ /* 0x000fc600078e0014 */
[----:B------:R-:W-:Y:S02]  /*09b0*/  @P5 IADD3.X R49, RZ, R37, RZ, P6, !PT ;  /* 0x00000025ff315210 */ /* 0x000fe400037fe4ff */
[----:B------:R-:W-:Y:S01]  /*09c0*/  @P4 IADD3 R17, R17, R25, RZ ;  /* 0x0000001911114210 */ /* 0x000fe20007ffe0ff */
[----:B------:R-:W0:Y:S01]  /*09d0*/  @P5 LDC.64 R30, c[0x0][0x210] ;  /* 0x00008400ff1e5b82 */ /* 0x000e220000000a00 */
[C---:B-1----:R-:W-:Y:S01]  /*09e0*/  @P4 LEA R32, P6, R16.reuse, R32, 0x1 ;  /* 0x0000002010204211 */ /* 0x042fe200078c08ff */
[-C--:B--2---:R-:W-:Y:S01]  /*09f0*/  @P5 IMAD R20, R23, R56.reuse, RZ ;  /* 0x0000003817145224 */ /* 0x084fe200078e02ff */
[----:B------:R-:W-:Y:S01]  /*0a00*/  CS2R R22, SRZ ;  /* 0x0000000000167805 */ /* 0x000fe2000001ff00 */
[C---:B------:R-:W-:Y:S01]  /*0a10*/  @P5 IMAD.WIDE.U32 R54, R19.reuse, R56, R54 ;  /* 0x0000003813365225 */ /* 0x040fe200078e0036 */
[----:B------:R-:W-:Y:S02]  /*0a20*/  @P4 LEA.HI.X R33, R16, R33, R17, 0x1, P6 ;  /* 0x0000002110214211 */ /* 0x000fe400030f0c11 */
[----:B------:R-:W-:Y:S01]  /*0a30*/  @P2 IADD3 R52, P6, R36, 0x60, RZ ;  /* 0x0000006024342810 */ /* 0x000fe20007fde0ff */
[----:B------:R-:W1:Y:S01]  /*0a40*/  @P2 LDC.64 R24, c[0x0][0x248] ;  /* 0x00009200ff182b82 */ /* 0x000e620000000a00 */
[----:B------:R-:W-:Y:S01]  /*0a50*/  @P5 IMAD R57, R19, R57, R20 ;  /* 0x0000003913395224 */ /* 0x000fe200078e0214 */
[----:B------:R-:W-:Y:S01]  /*0a60*/  @P5 MOV R16, R58 ;  /* 0x0000003a00105202 */ /* 0x000fe20000000f00 */
[----:B---3--:R-:W-:Y:S01]  /*0a70*/  @P5 IMAD R49, R49, R50, RZ ;  /* 0x0000003231315224 */ /* 0x008fe200078e02ff */
[----:B------:R-:W-:-:S02]  /*0a80*/  @P2 IADD3.X R21, RZ, R37, RZ, P6, !PT ;  /* 0x00000025ff152210 */ /* 0x000fc400037fe4ff */
[----:B------:R-:W-:Y:S01]  /*0a90*/  @P5 MOV R17, R53 ;  /* 0x0000003500115202 */ /* 0x000fe20000000f00 */
[C---:B------:R-:W-:Y:S01]  /*0aa0*/  @P5 IMAD R49, R18.reuse, R51, R49 ;  /* 0x0000003312315224 */ /* 0x040fe200078e0231 */
[----:B------:R-:W2:Y:S01]  /*0ab0*/  @P2 LDC.64 R28, c[0x0][0x210] ;  /* 0x00008400ff1c2b82 */ /* 0x000ea20000000a00 */
[----:B0-----:R-:W-:Y:S01]  /*0ac0*/  @P2 IMAD R56, R21, R34, RZ ;  /* 0x0000002215382224 */ /* 0x001fe200078e02ff */
[----:B------:R-:W-:Y:S01]  /*0ad0*/  CS2R R20, SRZ ;  /* 0x0000000000147805 */ /* 0x000fe2000001ff00 */
[----:B------:R-:W-:Y:S01]  /*0ae0*/  @P5 IMAD.WIDE.U32 R50, R18, R50, R16 ;  /* 0x0000003212325225 */ /* 0x000fe200078e0010 */
[----:B------:R-:W-:Y:S02]  /*0af0*/  CS2R R16, SRZ ;  /* 0x0000000000107805 */ /* 0x000fe4000001ff00 */
[----:B------:R-:W-:Y:S01]  /*0b00*/  CS2R R18, SRZ ;  /* 0x0000000000127805 */ /* 0x000fe2000001ff00 */
[----:B------:R-:W-:Y:S01]  /*0b10*/  @P2 IMAD R35, R52, R35, R56 ;  /* 0x0000002334232224 */ /* 0x000fe200078e0238 */
[----:B------:R-:W0:Y:S01]  /*0b20*/  @P5 LDC.64 R26, c[0x0][0x240] ;  /* 0x00009000ff1a5b82 */ /* 0x000e220000000a00 */
[----:B------:R3:W4:Y:S01]  /*0b30*/  @P4 LDG.E.128 R20, desc[UR4][R32.64] ;  /* 0x0000000420144981 */ /* 0x000722000c1e1d00 */
[----:B------:R-:W-:-:S03]  /*0b40*/  @P2 IADD3 R56, P6, R36, 0x60, RZ ;  /* 0x0000006024382810 */ /* 0x000fc60007fde0ff */
[----:B------:R-:W4:Y:S03]  /*0b50*/  @P4 LDG.E.128 R16, desc[UR4][R60.64] ;  /* 0x000000043c104981 */ /* 0x000f26000c1e1d00 */
[----:B---3--:R-:W3:Y:S01]  /*0b60*/  @P2 LDC.64 R32, c[0x0][0x240] ;  /* 0x00009000ff202b82 */ /* 0x008ee20000000a00 */
[----:B------:R-:W-:Y:S02]  /*0b70*/  @P5 LEA R36, P4, R54, R30, 0x1 ;  /* 0x0000001e36245211 */ /* 0x000fe400078808ff */
[----:B------:R-:W-:Y:S01]  /*0b80*/  @P2 IADD3.X R30, RZ, R37, RZ, P6, !PT ;  /* 0x00000025ff1e2210 */ /* 0x000fe200037fe4ff */
[----:B------:R-:W-:Y:S01]  /*0b90*/  @P2 IMAD.WIDE.U32 R38, R52, R34, R38 ;  /* 0x0000002234262225 */ /* 0x000fe200078e0026 */
[----:B------:R-:W-:Y:S02]  /*0ba0*/  @P5 IADD3 R55, R55, R57, RZ ;  /* 0x0000003937375210 */ /* 0x000fe40007ffe0ff */
[----:B------:R-:W-:Y:S01]  /*0bb0*/  @P2 MOV R59, R53 ;  /* 0x00000035003b2202 */ /* 0x000fe20000000f00 */
[----:B-1----:R-:W-:Y:S01]  /*0bc0*/  @P2 IMAD R30, R30, R24, RZ ;  /* 0x000000181e1e2224 */ /* 0x002fe200078e02ff */
[----:B------:R-:W-:-:S02]  /*0bd0*/  @P5 LEA.HI.X R37, R54, R31, R55, 0x1, P4 ;  /* 0x0000001f36255211 */ /* 0x000fc400020f0c37 */
[----:B------:R-:W-:Y:S01]  /*0be0*/  @P2 IADD3 R35, R39, R35, RZ ;  /* 0x0000002327232210 */ /* 0x000fe20007ffe0ff */
[----:B------:R-:W-:Y:S01]  /*0bf0*/  @P2 IMAD R31, R56, R25, R30 ;  /* 0x00000019381f2224 */ /* 0x000fe200078e021e */
[----:B--2---:R-:W-:Y:S01]  /*0c00*/  @P2 LEA R52, P4, R38, R28, 0x1 ;  /* 0x0000001c26342211 */ /* 0x004fe200078808ff */
[----:B------:R-:W-:Y:S01]  /*0c10*/  @P2 IMAD.WIDE.U32 R58, R56, R24, R58 ;  /* 0x00000018383a2225 */ /* 0x000fe200078e003a */
[----:B------:R-:W-:Y:S02]  /*0c20*/  @P5 IADD3 R49, R51, R49, RZ ;  /* 0x0000003133315210 */ /* 0x000fe40007ffe0ff */
[----:B0-----:R-:W-:Y:S02]  /*0c30*/  @P5 LEA R34, P6, R50, R26, 0x1 ;  /* 0x0000001a32225211 */ /* 0x001fe400078c08ff */
[----:B------:R-:W-:Y:S02]  /*0c40*/  @P2 LEA.HI.X R53, R38, R29, R35, 0x1, P4 ;  /* 0x0000001d26352211 */ /* 0x000fe400020f0c23 */
[----:B------:R-:W-:-:S02]  /*0c50*/  CS2R R24, SRZ ;  /* 0x0000000000187805 */ /* 0x000fc4000001ff00 */
[----:B------:R-:W-:Y:S02]  /*0c60*/  @P5 LEA.HI.X R35, R50, R27, R49, 0x1, P6 ;  /* 0x0000001b32235211 */ /* 0x000fe400030f0c31 */
[----:B------:R-:W-:Y:S02]  /*0c70*/  CS2R R26, SRZ ;  /* 0x00000000001a7805 */ /* 0x000fe4000001ff00 */
[----:B------:R-:W-:Y:S02]  /*0c80*/  @P2 IADD3 R38, R59, R31, RZ ;  /* 0x0000001f3b262210 */ /* 0x000fe40007ffe0ff */
[----:B------:R-:W-:Y:S02]  /*0c90*/  CS2R R28, SRZ ;  /* 0x00000000001c7805 */ /* 0x000fe4000001ff00 */
[----:B------:R-:W-:Y:S02]  /*0ca0*/  CS2R R30, SRZ ;  /* 0x00000000001e7805 */ /* 0x000fe4000001ff00 */
[C---:B---3--:R-:W-:Y:S01]  /*0cb0*/  @P2 LEA R50, P4, R58.reuse, R32, 0x1 ;  /* 0x000000203a322211 */ /* 0x048fe200078808ff */
[----:B------:R0:W2:Y:S03]  /*0cc0*/  @P5 LDG.E.128 R24, desc[UR4][R36.64] ;  /* 0x0000000424185981 */ /* 0x0000a6000c1e1d00 */
[----:B------:R-:W-:-:S02]  /*0cd0*/  @P2 LEA.HI.X R51, R58, R33, R38, 0x1, P4 ;  /* 0x000000213a332211 */ /* 0x000fc400020f0c26 */
[----:B------:R-:W-:Y:S01]  /*0ce0*/  CS2R R32, SRZ ;  /* 0x0000000000207805 */ /* 0x000fe2000001ff00 */
[----:B------:R1:W3:Y:S01]  /*0cf0*/  @P5 LDG.E.128 R28, desc[UR4][R34.64] ;  /* 0x00000004221c5981 */ /* 0x0002e2000c1e1d00 */
[----:B------:R-:W-:Y:S02]  /*0d00*/  CS2R R38, SRZ ;  /* 0x0000000000267805 */ /* 0x000fe4000001ff00 */
[----:B0-----:R-:W-:Y:S02]  /*0d10*/  CS2R R36, SRZ ;  /* 0x0000000000247805 */ /* 0x001fe4000001ff00 */
[----:B-1----:R-:W-:-:S04]  /*0d20*/  CS2R R34, SRZ ;  /* 0x0000000000227805 */ /* 0x002fc8000001ff00 */
[----:B------:R0:W3:Y:S04]  /*0d30*/  @P2 LDG.E.128 R36, desc[UR4][R50.64] ;  /* 0x0000000432242981 */ /* 0x0000e8000c1e1d00 */
[----:B------:R1:W3:Y:S01]  /*0d40*/  @P2 LDG.E.128 R32, desc[UR4][R52.64] ;  /* 0x0000000434202981 */ /* 0x0002e2000c1e1d00 */
[----:B------:R-:W-:Y:S02]  /*0d50*/  ISETP.NE.AND P5, PT, R45, RZ, PT ;  /* 0x000000ff2d00720c */ /* 0x000fe40003fa5270 */
[----:B------:R-:W-:Y:S01]  /*0d60*/  @P0 LEA R48, R0, R48, 0x7 ;  /* 0x0000003000300211 */ /* 0x000fe200078e38ff */
[----:B------:R-:W-:Y:S01]  /*0d70*/  BSSY B0, `(.L_x_3688) ;  /* 0x000009b000007945 */ /* 0x000fe20003800000 */
[-C--:B------:R-:W-:Y:S02]  /*0d80*/  ISETP.GE.AND P4, PT, R44, R47.reuse, PT ;  /* 0x0000002f2c00720c */ /* 0x080fe40003f86270 */
[----:B------:R-:W-:Y:S01]  /*0d90*/  ISETP.GE.AND P2, PT, R43, R47, PT ;  /* 0x0000002f2b00720c */ /* 0x000fe20003f46270 */
[----:B----4-:R-:W-:-:S02]  /*0da0*/  HADD2.F32 R49, -RZ, R8.H0_H0 ;  /* 0x20000008ff317230 */ /* 0x010fc40000004100 */
[----:B------:R-:W-:Y:S02]  /*0db0*/  HADD2.F32 R8, -RZ, R8.H1_H1 ;  /* 0x30000008ff087230 */ /* 0x000fe40000004100 */
[----:B------:R-:W-:Y:S02]  /*0dc0*/  HADD2.F32 R59, -RZ, R12.H1_H1 ;  /* 0x3000000cff3b7230 */ /* 0x000fe40000004100 */
[--C-:B------:R-:W-:Y:S02]  /*0dd0*/  HADD2.F32 R54, -RZ, R9.reuse.H0_H0 ;  /* 0x20000009ff367230 */ /* 0x100fe40000004100 */
[----:B------:R-:W-:Y:S02]  /*0de0*/  HADD2.F32 R55, -RZ, R9.H1_H1 ;  /* 0x30000009ff377230 */ /* 0x000fe40000004100 */
[----:B------:R-:W-:Y:S01]  /*0df0*/  FMUL.FTZ R8, R8, R59 ;  /* 0x0000003b08087220 */ /* 0x000fe20000410000 */
[--C-:B------:R-:W-:Y:S02]  /*0e00*/  HADD2.F32 R9, -RZ, R10.reuse.H0_H0 ;  /* 0x2000000aff097230 */ /* 0x100fe40000004100 */
[----:B------:R-:W-:-:S02]  /*0e10*/  HADD2.F32 R57, -RZ, R10.H1_H1 ;  /* 0x3000000aff397230 */ /* 0x000fc40000004100 */
[----:B------:R-:W-:Y:S02]  /*0e20*/  HADD2.F32 R58, -RZ, R12.H0_H0 ;  /* 0x2000000cff3a7230 */ /* 0x000fe40000004100 */
[--C-:B0-----:R-:W-:Y:S02]  /*0e30*/  HADD2.F32 R51, -RZ, R13.reuse.H0_H0 ;  /* 0x2000000dff337230 */ /* 0x101fe40000004100 */
[----:B------:R-:W-:Y:S02]  /*0e40*/  HADD2.F32 R50, -RZ, R13.H1_H1 ;  /* 0x3000000dff327230 */ /* 0x000fe40000004100 */
[--C-:B------:R-:W-:Y:S02]  /*0e50*/  HADD2.F32 R13, -RZ, R15.reuse.H0_H0 ;  /* 0x2000000fff0d7230 */ /* 0x100fe40000004100 */
[----:B------:R-:W-:Y:S02]  /*0e60*/  HADD2.F32 R10, -RZ, R15.H1_H1 ;  /* 0x3000000fff0a7230 */ /* 0x000fe40000004100 */
[----:B------:R-:W-:-:S02]  /*0e70*/  HADD2.F32 R12, -RZ, R14.H0_H0 ;  /* 0x2000000eff0c7230 */ /* 0x000fc40000004100 */
[----:B------:R-:W-:Y:S02]  /*0e80*/  HADD2.F32 R14, -RZ, R14.H1_H1 ;  /* 0x3000000eff0e7230 */ /* 0x000fe40000004100 */
[----:B-1----:R-:W-:Y:S02]  /*0e90*/  HADD2.F32 R52, -RZ, R20.H1_H1 ;  /* 0x30000014ff347230 */ /* 0x002fe40000004100 */
[--C-:B------:R-:W-:Y:S02]  /*0ea0*/  HADD2.F32 R53, -RZ, R16.reuse.H1_H1 ;  /* 0x30000010ff357230 */ /* 0x100fe40000004100 */
[----:B------:R-:W-:Y:S02]  /*0eb0*/  HADD2.F32 R16, -RZ, R16.H0_H0 ;  /* 0x20000010ff107230 */ /* 0x000fe40000004100 */
[----:B------:R-:W-:Y:S02]  /*0ec0*/  HADD2.F32 R15, -RZ, R20.H0_H0 ;  /* 0x20000014ff0f7230 */ /* 0x000fe40000004100 */
[----:B------:R-:W-:Y:S01]  /*0ed0*/  FMUL.FTZ R59, R53, R52 ;  /* 0x00000034353b7220 */ /* 0x000fe20000410000 */
[----:B------:R-:W-:Y:S01]  /*0ee0*/  FFMA.FTZ R53, R49, R58, R8 ;  /* 0x0000003a31357223 */ /* 0x000fe20000010008 */
[----:B------:R-:W-:-:S02]  /*0ef0*/  HADD2.F32 R8, -RZ, R17.H0_H0 ;  /* 0x20000011ff087230 */ /* 0x000fc40000004100 */
[----:B------:R-:W-:Y:S02]  /*0f00*/  HADD2.F32 R49, -RZ, R21.H0_H0 ;  /* 0x20000015ff317230 */ /* 0x000fe40000004100 */
[----:B------:R-:W-:Y:S01]  /*0f10*/  FFMA.FTZ R15, R16, R15, R59 ;  /* 0x0000000f100f7223 */ /* 0x000fe2000001003b */
[----:B------:R-:W-:Y:S02]  /*0f20*/  HADD2.F32 R17, -RZ, R17.H1_H1 ;  /* 0x30000011ff117230 */ /* 0x000fe40000004100 */
[----:B------:R-:W-:Y:S02]  /*0f30*/  HADD2.F32 R16, -RZ, R21.H1_H1 ;  /* 0x30000015ff107230 */ /* 0x000fe40000004100 */
[----:B------:R-:W-:Y:S01]  /*0f40*/  FFMA.FTZ R20, R8, R49, R15 ;  /* 0x0000003108147223 */ /* 0x000fe2000001000f */
[----:B------:R-:W-:Y:S01]  /*0f50*/  FFMA.FTZ R54, R54, R51, R53 ;  /* 0x0000003336367223 */ /* 0x000fe20000010035 */
[----:B------:R-:W-:Y:S02]  /*0f60*/  HADD2.F32 R8, -RZ, R18.H0_H0 ;  /* 0x20000012ff087230 */ /* 0x000fe40000004100 */
[----:B------:R-:W-:-:S02]  /*0f70*/  HADD2.F32 R15, -RZ, R22.H0_H0 ;  /* 0x20000016ff0f7230 */ /* 0x000fc40000004100 */
[----:B------:R-:W-:Y:S01]  /*0f80*/  FFMA.FTZ R17, R17, R16, R20 ;  /* 0x0000001011117223 */ /* 0x000fe20000010014 */
[----:B------:R-:W-:-:S03]  /*0f90*/  FFMA.FTZ R50, R55, R50, R54 ;  /* 0x0000003237327223 */ /* 0x000fc60000010036 */
[----:B------:R-:W-:Y:S01]  /*0fa0*/  FFMA.FTZ R17, R8, R15, R17 ;  /* 0x0000000f08117223 */ /* 0x000fe20000010011 */
[----:B------:R-:W-:Y:S01]  /*0fb0*/  FFMA.FTZ R12, R9, R12, R50 ;  /* 0x0000000c090c7223 */ /* 0x000fe20000010032 */
[--C-:B------:R-:W-:Y:S02]  /*0fc0*/  HADD2.F32 R15, -RZ, R23.reuse.H0_H0 ;  /* 0x20000017ff0f7230 */ /* 0x100fe40000004100 */
[----:B------:R-:W-:Y:S02]  /*0fd0*/  HADD2.F32 R8, -RZ, R23.H1_H1 ;  /* 0x30000017ff087230 */ /* 0x000fe40000004100 */
[----:B------:R-:W-:Y:S02]  /*0fe0*/  HADD2.F32 R9, -RZ, R22.H1_H1 ;  /* 0x30000016ff097230 */ /* 0x000fe40000004100 */
[----:B------:R-:W-:Y:S02]  /*0ff0*/  HADD2.F32 R18, -RZ, R18.H1_H1 ;  /* 0x30000012ff127230 */ /* 0x000fe40000004100 */
[----:B--2---:R-:W-:-:S02]  /*1000*/  HADD2.F32 R21, -RZ, R24.H0_H0 ;  /* 0x20000018ff157230 */ /* 0x004fc40000004100 */
[----:B------:R-:W-:Y:S02]  /*1010*/  HADD2.F32 R24, -RZ, R24.H1_H1 ;  /* 0x30000018ff187230 */ /* 0x000fe40000004100 */
[--C-:B---3--:R-:W-:Y:S02]  /*1020*/  HADD2.F32 R50, -RZ, R28.reuse.H0_H0 ;  /* 0x2000001cff327230 */ /* 0x108fe40000004100 */
[----:B------:R-:W-:Y:S02]  /*1030*/  HADD2.F32 R23, -RZ, R28.H1_H1 ;  /* 0x3000001cff177230 */ /* 0x000fe40000004100 */
[--C-:B------:R-:W-:Y:S02]  /*1040*/  HADD2.F32 R28, -RZ, R29.reuse.H0_H0 ;  /* 0x2000001dff1c7230 */ /* 0x100fe40000004100 */
[----:B------:R-:W-:Y:S02]  /*1050*/  HADD2.F32 R20, -RZ, R29.H1_H1 ;  /* 0x3000001dff147230 */ /* 0x000fe40000004100 */
[----:B------:R-:W-:Y:S01]  /*1060*/  FMUL.FTZ R24, R24, R23 ;  /* 0x0000001718187220 */ /* 0x000fe20000410000 */
[----:B------:R-:W-:-:S02]  /*1070*/  HADD2.F32 R29, -RZ, R36.H1_H1 ;  /* 0x30000024ff1d7230 */ /* 0x000fc40000004100 */
[--C-:B------:R-:W-:Y:S02]  /*1080*/  HADD2.F32 R22, -RZ, R32.reuse.H1_H1 ;  /* 0x30000020ff167230 */ /* 0x100fe40000004100 */
[----:B------:R-:W-:Y:S01]  /*1090*/  FFMA.FTZ R9, R18, R9, R17 ;  /* 0x0000000912097223 */ /* 0x000fe20000010011 */
[----:B------:R-:W-:Y:S02]  /*10a0*/  HADD2.F32 R32, -RZ, R32.H0_H0 ;  /* 0x20000020ff207230 */ /* 0x000fe40000004100 */
[----:B------:R-:W-:Y:S02]  /*10b0*/  HADD2.F32 R23, -RZ, R36.H0_H0 ;  /* 0x20000024ff177230 */ /* 0x000fe40000004100 */
[----:B------:R-:W-:Y:S01]  /*10c0*/  FMUL.FTZ R29, R22, R29 ;  /* 0x0000001d161d7220 */ /* 0x000fe20000410000 */
[----:B------:R-:W-:Y:S02]  /*10d0*/  HADD2.F32 R17, -RZ, R25.H0_H0 ;  /* 0x20000019ff117230 */ /* 0x000fe40000004100 */
[----:B------:R-:W-:Y:S01]  /*10e0*/  FFMA.FTZ R24, R21, R50, R24 ;  /* 0x0000003215187223 */ /* 0x000fe20000010018 */
[----:B------:R-:W-:-:S02]  /*10f0*/  HADD2.F32 R56, -RZ, R11.H0_H0 ;  /* 0x2000000bff387230 */ /* 0x000fc40000004100 */
[----:B------:R-:W-:Y:S01]  /*1100*/  FFMA.FTZ R57, R57, R14, R12 ;  /* 0x0000000e39397223 */ /* 0x000fe2000001000c */
[----:B------:R-:W-:Y:S02]  /*1110*/  HADD2.F32 R21, -RZ, R33.H0_H0 ;  /* 0x20000021ff157230 */ /* 0x000fe40000004100 */
[----:B------:R-:W-:Y:S01]  /*1120*/  FFMA.FTZ R32, R32, R23, R29 ;  /* 0x0000001720207223 */ /* 0x000fe2000001001d */
[----:B------:R-:W-:Y:S02]  /*1130*/  HADD2.F32 R22, -RZ, R37.H0_H0 ;  /* 0x20000025ff167230 */ /* 0x000fe40000004100 */
[----:B------:R-:W-:Y:S01]  /*1140*/  FFMA.FTZ R28, R17, R28, R24 ;  /* 0x0000001c111c7223 */ /* 0x000fe20000010018 */
[----:B------:R-:W-:Y:S02]  /*1150*/  HADD2.F32 R25, -RZ, R25.H1_H1 ;  /* 0x30000019ff197230 */ /* 0x000fe40000004100 */
[----:B------:R-:W-:Y:S01]  /*1160*/  FFMA.FTZ R56, R56, R13, R57 ;  /* 0x0000000d38387223 */ /* 0x000fe20000010039 */
[----:B------:R-:W-:-:S02]  /*1170*/  HADD2.F32 R12, -RZ, R19.H0_H0 ;  /* 0x20000013ff0c7230 */ /* 0x000fc40000004100 */
[----:B------:R-:W-:Y:S01]  /*1180*/  FFMA.FTZ R22, R21, R22, R32 ;  /* 0x0000001615167223 */ /* 0x000fe20000010020 */
[----:B------:R-:W-:Y:S02]  /*1190*/  HADD2.F32 R33, -RZ, R33.H1_H1 ;  /* 0x30000021ff217230 */ /* 0x000fe40000004100 */
[----:B------:R-:W-:Y:S02]  /*11a0*/  HADD2.F32 R24, -RZ, R37.H1_H1 ;  /* 0x30000025ff187230 */ /* 0x000fe40000004100 */
[----:B------:R-:W-:Y:S01]  /*11b0*/  FFMA.FTZ R28, R25, R20, R28 ;  /* 0x00000014191c7223 */ /* 0x000fe2000001001c */
[----:B------:R-:W-:Y:S02]  /*11c0*/  HADD2.F32 R13, -RZ, R26.H0_H0 ;  /* 0x2000001aff0d7230 */ /* 0x000fe40000004100 */
[----:B------:R-:W-:Y:S02]  /*11d0*/  HADD2.F32 R18, -RZ, R30.H0_H0 ;  /* 0x2000001eff127230 */ /* 0x000fe40000004100 */
[----:B------:R-:W-:Y:S01]  /*11e0*/  FFMA.FTZ R12, R12, R15, R9 ;  /* 0x0000000f0c0c7223 */ /* 0x000fe20000010009 */
[----:B------:R-:W-:-:S02]  /*11f0*/  HADD2.F32 R17, -RZ, R34.H0_H0 ;  /* 0x20000022ff117230 */ /* 0x000fc40000004100 */
[----:B------:R-:W-:Y:S01]  /*1200*/  FFMA.FTZ R22, R33, R24, R22 ;  /* 0x0000001821167223 */ /* 0x000fe20000010016 */
[----:B------:R-:W-:Y:S02]  /*1210*/  HADD2.F32 R20, -RZ, R38.H0_H0 ;  /* 0x20000026ff147230 */ /* 0x000fe40000004100 */
[----:B------:R-:W-:Y:S01]  /*1220*/  FFMA.FTZ R13, R13, R18, R28 ;  /* 0x000000120d0d7223 */ /* 0x000fe2000001001c */
[----:B------:R-:W-:Y:S02]  /*1230*/  HADD2.F32 R26, -RZ, R26.H1_H1 ;  /* 0x3000001aff1a7230 */ /* 0x000fe40000004100 */
[----:B------:R-:W-:Y:S02]  /*1240*/  HADD2.F32 R15, -RZ, R30.H1_H1 ;  /* 0x3000001eff0f7230 */ /* 0x000fe40000004100 */
[----:B------:R-:W-:Y:S01]  /*1250*/  FFMA.FTZ R17, R17, R20, R22 ;  /* 0x0000001411117223 */ /* 0x000fe20000010016 */
[----:B------:R-:W-:Y:S02]  /*1260*/  HADD2.F32 R34, -RZ, R34.H1_H1 ;  /* 0x30000022ff227230 */ /* 0x000fe40000004100 */
[----:B------:R-:W-:-:S02]  /*1270*/  HADD2.F32 R21, -RZ, R38.H1_H1 ;  /* 0x30000026ff157230 */ /* 0x000fc40000004100 */
[----:B------:R-:W-:Y:S01]  /*1280*/  FFMA.FTZ R26, R26, R15, R13 ;  /* 0x0000000f1a1a7223 */ /* 0x000fe2000001000d */
[----:B------:R-:W-:Y:S02]  /*1290*/  HADD2.F32 R9, -RZ, R27.H0_H0 ;  /* 0x2000001bff097230 */ /* 0x000fe40000004100 */
[----:B------:R-:W-:Y:S02]  /*12a0*/  HADD2.F32 R16, -RZ, R31.H0_H0 ;  /* 0x2000001fff107230 */ /* 0x000fe40000004100 */
[----:B------:R-:W-:Y:S01]  /*12b0*/  FFMA.FTZ R34, R34, R21, R17 ;  /* 0x0000001522227223 */ /* 0x000fe20000010011 */
[----:B------:R-:W-:Y:S02]  /*12c0*/  HADD2.F32 R13, -RZ, R35.H0_H0 ;  /* 0x20000023ff0d7230 */ /* 0x000fe40000004100 */
[----:B------:R-:W-:Y:S02]  /*12d0*/  HADD2.F32 R18, -RZ, R39.H0_H0 ;  /* 0x20000027ff127230 */ /* 0x000fe40000004100 */
[----:B------:R-:W-:Y:S01]  /*12e0*/  FFMA.FTZ R26, R9, R16, R26 ;  /* 0x00000010091a7223 */ /* 0x000fe2000001001a */
[----:B------:R-:W-:-:S02]  /*12f0*/  HADD2.F32 R11, -RZ, R11.H1_H1 ;  /* 0x3000000bff0b7230 */ /* 0x000fc40000004100 */
[----:B------:R-:W-:Y:S02]  /*1300*/  HADD2.F32 R19, -RZ, R19.H1_H1 ;  /* 0x30000013ff137230 */ /* 0x000fe40000004100 */
[----:B------:R-:W-:Y:S01]  /*1310*/  FFMA.FTZ R18, R13, R18, R34 ;  /* 0x000000120d127223 */ /* 0x000fe20000010022 */
[----:B------:R-:W-:Y:S02]  /*1320*/  HADD2.F32 R27, -RZ, R27.H1_H1 ;  /* 0x3000001bff1b7230 */ /* 0x000fe40000004100 */
[----:B------:R-:W-:Y:S02]  /*1330*/  HADD2.F32 R14, -RZ, R31.H1_H1 ;  /* 0x3000001fff0e7230 */ /* 0x000fe40000004100 */
[----:B------:R-:W-:Y:S02]  /*1340*/  HADD2.F32 R35, -RZ, R35.H1_H1 ;  /* 0x30000023ff237230 */ /* 0x000fe40000004100 */
[----:B------:R-:W-:Y:S02]  /*1350*/  HADD2.F32 R16, -RZ, R39.H1_H1 ;  /* 0x30000027ff107230 */ /* 0x000fe40000004100 */
[----:B------:R-:W-:Y:S01]  /*1360*/  FFMA.FTZ R10, R11, R10, R56 ;  /* 0x0000000a0b0a7223 */ /* 0x000fe20000010038 */
[----:B------:R-:W-:Y:S01]  /*1370*/  FFMA.FTZ R12, R19, R8, R12 ;  /* 0x00000008130c7223 */ /* 0x000fe2000001000c */
[----:B------:R-:W-:Y:S01]  /*1380*/  FFMA.FTZ R26, R27, R14, R26 ;  /* 0x0000000e1b1a7223 */ /* 0x000fe2000001001a */
        /* <DEDUP_REMOVED lines=13> */
[----:B0-----:R-:W-:-:S02]  /*1460*/  FADD.FTZ R12, R9, R8 ;  /* 0x00000008090c7221 */ /* 0x001fc40000010000 */
[----:B------:R-:W0:Y:S01]  /*1470*/  LDC.64 R8, c[0x0][0x2d0] ;  /* 0x0000b400ff087b82 */ /* 0x000e220000000a00 */
[----:B-1----:R-:W-:Y:S01]  /*1480*/  FADD.FTZ R14, R11, R14 ;  /* 0x0000000e0b0e7221 */ /* 0x002fe20000010000 */
[----:B--2---:R-:W-:Y:S01]  /*1490*/  FADD.FTZ R17, R16, R13 ;  /* 0x0000000d10117221 */ /* 0x004fe20000010000 */
[----:B---3--:R-:W-:Y:S01]  /*14a0*/  FADD.FTZ R20, R19, R10 ;  /* 0x0000000a13147221 */ /* 0x008fe20000010000 */
[----:B------:R-:W1:Y:S04]  /*14b0*/  SHFL.BFLY PT, R13, R12, 0x1, 0x1f ;  /* 0x0c201f000c0d7f89 */ /* 0x000e6800000e0000 */
[----:B------:R-:W2:Y:S04]  /*14c0*/  SHFL.BFLY PT, R15, R14, 0x1, 0x1f ;  /* 0x0c201f000e0f7f89 */ /* 0x000ea800000e0000 */
[----:B------:R-:W3:Y:S04]  /*14d0*/  SHFL.BFLY PT, R18, R17, 0x1, 0x1f ;  /* 0x0c201f0011127f89 */ /* 0x000ee800000e0000 */
[----:B------:R-:W4:Y:S01]  /*14e0*/  SHFL.BFLY PT, R21, R20, 0x1, 0x1f ;  /* 0x0c201f0014157f89 */ /* 0x000f2200000e0000 */
[----:B------:R-:W-:Y:S01]  /*14f0*/  @P0 SHF.R.S32.HI R11, RZ, 0x1f, R48 ;  /* 0x0000001fff0b0819 */ /* 0x000fe20000011430 */
[----:B------:R-:W-:-:S03]  /*1500*/  HFMA2.MMA R10, -RZ, RZ, 0, 0 ;  /* 0x00000000ff0a7435 */ /* 0x000fc600000001ff */
[----:B------:R-:W-:-:S04]  /*1510*/  @P0 LEA.HI R11, R11, R48, RZ, 0x7 ;  /* 0x000000300b0b0211 */ /* 0x000fc800078f38ff */
[----:B------:R-:W-:Y:S02]  /*1520*/  @P0 LOP3.LUT R10, R11, 0xffffff80, RZ, 0xc0, !PT ;  /* 0xffffff800b0a0812 */ /* 0x000fe400078ec0ff */
[----:B------:R-:W-:Y:S01]  /*1530*/  ISETP.GE.AND P0, PT, R46, R47, PT ;  /* 0x0000002f2e00720c */ /* 0x000fe20003f06270 */
[----:B-1----:R-:W-:Y:S01]  /*1540*/  FADD.FTZ R19, R12, R13 ;  /* 0x0000000d0c137221 */ /* 0x002fe20000010000 */
[----:B--2---:R-:W-:Y:S01]  /*1550*/  FADD.FTZ R15, R14, R15 ;  /* 0x0000000f0e0f7221 */ /* 0x004fe20000010000 */
[----:B---3--:R-:W-:Y:S01]  /*1560*/  FADD.FTZ R18, R17, R18 ;  /* 0x0000001211127221 */ /* 0x008fe20000010000 */
[----:B----4-:R-:W-:Y:S01]  /*1570*/  FADD.FTZ R21, R20, R21 ;  /* 0x0000001514157221 */ /* 0x010fe20000010000 */
[----:B0-----:R-:W-:Y:S08]  /*1580*/  @P5 BRA `(.L_x_3689) ;  /* 0x0000000000645947 */ /* 0x001ff00003800000 */
[----:B------:R-:W0:Y:S01]  /*1590*/  LDC.64 R16, c[0x0][0x278] ;  /* 0x00009e00ff107b82 */ /* 0x000e220000000a00 */
[----:B------:R-:W-:Y:S01]  /*15a0*/  SHF.R.S32.HI R14, RZ, 0x1f, R10 ;  /* 0x0000001fff0e7819 */ /* 0x000fe2000001140a */
[----:B------:R-:W-:Y:S01]  /*15b0*/  ULDC.64 UR8, c[0x0][0x280] ;  /* 0x0000a00000087ab9 */ /* 0x000fe20000000a00 */
[----:B------:R-:W-:Y:S02]  /*15c0*/  IADD3 R12, P5, R5, R10, RZ ;  /* 0x0000000a050c7210 */ /* 0x000fe40007fbe0ff */
[----:B------:R-:W-:Y:S02]  /*15d0*/  FSEL R15, R15, RZ, !P4 ;  /* 0x000000ff0f0f7208 */ /* 0x000fe40006000000 */
[----:B------:R-:W-:Y:S01]  /*15e0*/  LEA.HI.X.SX32 R13, R5, R14, 0x1, P5 ;  /* 0x0000000e050d7211 */ /* 0x000fe200028f0eff */
[C---:B0-----:R-:W-:Y:S02]  /*15f0*/  IMAD R14, R16.reuse, UR7, RZ ;  /* 0x00000007100e7c24 */ /* 0x041fe4000f8e02ff */
[----:B------:R-:W-:-:S04]  /*1600*/  IMAD.WIDE.U32 R12, R16, UR6, R12 ;  /* 0x00000006100c7c25 */ /* 0x000fc8000f8e000c */
[----:B------:R-:W-:Y:S01]  /*1610*/  IMAD R11, R17, UR6, R14 ;  /* 0x00000006110b7c24 */ /* 0x000fe2000f8e020e */
[----:B------:R-:W-:Y:S01]  /*1620*/  FSEL R17, R18, RZ, !P2 ;  /* 0x000000ff12117208 */ /* 0x000fe20005000000 */
[----:B------:R-:W-:-:S03]  /*1630*/  IMAD R14, R41, UR8, RZ ;  /* 0x00000008290e7c24 */ /* 0x000fc6000f8e02ff */
[----:B------:R-:W-:Y:S01]  /*1640*/  IADD3 R13, R13, R11, RZ ;  /* 0x0000000b0d0d7210 */ /* 0x000fe20007ffe0ff */
[C---:B------:R-:W-:Y:S02]  /*1650*/  IMAD R11, R7.reuse, UR9, R14 ;  /* 0x00000009070b7c24 */ /* 0x040fe4000f8e020e */
[----:B------:R-:W-:Y:S01]  /*1660*/  IMAD.WIDE.U32 R12, R7, UR8, R12 ;  /* 0x00000008070c7c25 */ /* 0x000fe2000f8e000c */
[----:B------:R-:W-:Y:S02]  /*1670*/  ULDC.64 UR8, c[0x0][0x260] ;  /* 0x0000980000087ab9 */ /* 0x000fe40000000a00 */
[----:B------:R-:W-:-:S04]  /*1680*/  IADD3 R6, P5, R6, R12, RZ ;  /* 0x0000000c06067210 */ /* 0x000fc80007fbe0ff */
[----:B------:R-:W-:Y:S02]  /*1690*/  IADD3.X R13, R42, R13, R11, P5, !PT ;  /* 0x0000000d2a0d7210 */ /* 0x000fe40002ffe40b */
[C---:B------:R-:W-:Y:S02]  /*16a0*/  LEA R12, P5, R6.reuse, UR8, 0x2 ;  /* 0x00000008060c7c11 */ /* 0x040fe4000f8a10ff */
[----:B------:R-:W-:Y:S02]  /*16b0*/  FSEL R11, R19, RZ, !P3 ;  /* 0x000000ff130b7208 */ /* 0x000fe40005800000 */
[----:B------:R-:W-:Y:S02]  /*16c0*/  LEA.HI.X R13, R6, UR9, R13, 0x2, P5 ;  /* 0x00000009060d7c11 */ /* 0x000fe4000a8f140d */
[----:B------:R-:W-:-:S03]  /*16d0*/  FSEL R19, R21, RZ, !P0 ;  /* 0x000000ff15137208 */ /* 0x000fc60004000000 */
[----:B------:R0:W-:Y:S04]  /*16e0*/  STG.E desc[UR4][R12.64], R11 ;  /* 0x0000000b0c007986 */ /* 0x0001e8000c101904 */
[----:B------:R0:W-:Y:S04]  /*16f0*/  STG.E desc[UR4][R12.64+0x80], R15 ;  /* 0x0000800f0c007986 */ /* 0x0001e8000c101904 */
[----:B------:R0:W-:Y:S04]  /*1700*/  STG.E desc[UR4][R12.64+0x100], R17 ;  /* 0x000100110c007986 */ /* 0x0001e8000c101904 */
[----:B------:R0:W-:Y:S02]  /*1710*/  STG.E desc[UR4][R12.64+0x180], R19 ;  /* 0x000180130c007986 */ /* 0x0001e4000c101904 */
.L_x_3689:
[----:B------:R-:W-:Y:S05]  /*1720*/  BSYNC B0 ;  /* 0x0000000000007941 */ /* 0x000fea0003800000 */
.L_x_3688:
[----:B------:R-:W-:Y:S01]  /*1730*/  IADD3 R4, R4, 0x7f, RZ ;  /* 0x0000007f04047810 */ /* 0x000fe20007ffe0ff */
[----:B------:R-:W-:Y:S01]  /*1740*/  BSSY B0, `(.L_x_3690) ;  /* 0x0000029000007945 */ /* 0x000fe20003800000 */
[----:B0-----:R-:W-:Y:S02]  /*1750*/  SHF.L.U32 R12, R10, 0x6, RZ ;  /* 0x000000060a0c7819 */ /* 0x001fe400000006ff */
[----:B------:R-:W-:Y:S02]  /*1760*/  SHF.R.S32.HI R11, RZ, 0x1f, R4 ;  /* 0x0000001fff0b7819 */ /* 0x000fe40000011404 */
[----:B------:R-:W-:Y:S02]  /*1770*/  SHF.L.U32 R13, R2, 0xd, RZ ;  /* 0x0000000d020d7819 */ /* 0x000fe400000006ff */
[----:B------:R-:W-:Y:S02]  /*1780*/  LEA.HI R11, R11, R4, RZ, 0x7 ;  /* 0x000000040b0b7211 */ /* 0x000fe400078f38ff */
[----:B------:R-:W-:-:S02]  /*1790*/  SHF.L.U32 R6, R3, 0x2, RZ ;  /* 0x0000000203067819 */ /* 0x000fc400000006ff */
[----:B------:R-:W-:Y:S02]  /*17a0*/  LOP3.LUT R4, R11, 0xffffff80, RZ, 0xc0, !PT ;  /* 0xffffff800b047812 */ /* 0x000fe400078ec0ff */
[----:B------:R-:W-:Y:S02]  /*17b0*/  SHF.R.S32.HI R14, RZ, 0x1f, R12 ;  /* 0x0000001fff0e7819 */ /* 0x000fe4000001140c */
[----:B------:R-:W-:Y:S02]  /*17c0*/  IADD3 R4, -R5, R4, RZ ;  /* 0x0000000405047210 */ /* 0x000fe40007ffe1ff */
[--C-:B------:R-:W-:Y:S02]  /*17d0*/  IADD3 R12, P0, P2, R12, R6, R13.reuse ;  /* 0x000000060c0c7210 */ /* 0x100fe40007a1e00d */
[----:B------:R-:W-:Y:S02]  /*17e0*/  ISETP.GE.OR P1, PT, R3, R4, P1 ;  /* 0x000000040300720c */ /* 0x000fe40000f26670 */
[----:B------:R-:W-:-:S02]  /*17f0*/  SHF.R.S32.HI R13, RZ, 0x1f, R13 ;  /* 0x0000001fff0d7819 */ /* 0x000fc4000001140d */
[----:B------:R-:W-:-:S04]  /*1800*/  SHF.R.S32.HI R6, RZ, 0x1f, R6 ;  /* 0x0000001fff067819 */ /* 0x000fc80000011406 */
[----:B------:R-:W-:Y:S01]  /*1810*/  IADD3.X R13, R14, R6, R13, P0, P2 ;  /* 0x000000060e0d7210 */ /* 0x000fe200007e440d */
[----:B------:R-:W-:-:S04]  /*1820*/  IMAD R6, R8, UR7, RZ ;  /* 0x0000000708067c24 */ /* 0x000fc8000f8e02ff */
[----:B------:R-:W-:Y:S02]  /*1830*/  IMAD R9, R9, UR6, R6 ;  /* 0x0000000609097c24 */ /* 0x000fe4000f8e0206 */
[----:B------:R-:W-:-:S05]  /*1840*/  IMAD.WIDE.U32 R12, R8, UR6, R12 ;  /* 0x00000006080c7c25 */ /* 0x000fca000f8e000c */
[----:B------:R-:W-:Y:S01]  /*1850*/  IADD3 R11, R13, R9, RZ ;  /* 0x000000090d0b7210 */ /* 0x000fe20007ffe0ff */
[----:B------:R-:W-:Y:S06]  /*1860*/  @P1 BRA `(.L_x_3691) ;  /* 0x0000000000581947 */ /* 0x000fec0003800000 */
[----:B------:R-:W0:Y:S01]  /*1870*/  LDC.64 R8, c[0x0][0x2a8] ;  /* 0x0000aa00ff087b82 */ /* 0x000e220000000a00 */
[----:B------:R-:W-:Y:S01]  /*1880*/  SHF.R.S32.HI R6, RZ, 0x1f, R5 ;  /* 0x0000001fff067819 */ /* 0x000fe20000011405 */
[----:B------:R-:W-:Y:S01]  /*1890*/  ULDC.64 UR8, c[0x0][0x2b0] ;  /* 0x0000ac0000087ab9 */ /* 0x000fe20000000a00 */
[--C-:B------:R-:W-:Y:S02]  /*18a0*/  IADD3 R4, P0, P1, R10, R5, R3.reuse ;  /* 0x000000050a047210 */ /* 0x100fe4000791e003 */
[----:B------:R-:W-:Y:S02]  /*18b0*/  SHF.R.S32.HI R14, RZ, 0x1f, R10 ;  /* 0x0000001fff0e7819 */ /* 0x000fe4000001140a */
[----:B------:R-:W-:-:S04]  /*18c0*/  SHF.R.S32.HI R5, RZ, 0x1f, R3 ;  /* 0x0000001fff057819 */ /* 0x000fc80000011403 */
[----:B------:R-:W-:Y:S02]  /*18d0*/  IADD3.X R5, R14, R6, R5, P0, P1 ;  /* 0x000000060e057210 */ /* 0x000fe400007e2405 */
[----:B-----5:R-:W-:Y:S01]  /*18e0*/  FSETP.NEU.FTZ.AND P0, PT, R40, -INF , PT ;  /* 0xff8000002800780b */ /* 0x020fe20003f1d000 */
[C---:B0-----:R-:W-:Y:S02]  /*18f0*/  IMAD R6, R8.reuse, UR7, RZ ;  /* 0x0000000708067c24 */ /* 0x041fe4000f8e02ff */
[----:B------:R-:W-:-:S04]  /*1900*/  IMAD.WIDE.U32 R4, R8, UR6, R4 ;  /* 0x0000000608047c25 */ /* 0x000fc8000f8e0004 */
[----:B------:R-:W-:Y:S02]  /*1910*/  IMAD R9, R9, UR6, R6 ;  /* 0x0000000609097c24 */ /* 0x000fe4000f8e0206 */
[----:B------:R-:W-:-:S03]  /*1920*/  IMAD R6, R41, UR8, RZ ;  /* 0x0000000829067c24 */ /* 0x000fc6000f8e02ff */
[----:B------:R-:W-:Y:S01]  /*1930*/  IADD3 R5, R5, R9, RZ ;  /* 0x0000000905057210 */ /* 0x000fe20007ffe0ff */
[C---:B------:R-:W-:Y:S02]  /*1940*/  IMAD R9, R7.reuse, UR9, R6 ;  /* 0x0000000907097c24 */ /* 0x040fe4000f8e0206 */
[----:B------:R-:W-:Y:S01]  /*1950*/  FMUL.FTZ R6, R40, 1.4426950216293334961 ;  /* 0x3fb8aa3b28067820 */ /* 0x000fe20000410000 */
[----:B------:R-:W-:Y:S01]  /*1960*/  IMAD.WIDE.U32 R4, R7, UR8, R4 ;  /* 0x0000000807047c25 */ /* 0x000fe2000f8e0004 */
[----:B------:R-:W-:-:S04]  /*1970*/  ULDC.64 UR8, c[0x0][0x2a0] ;  /* 0x0000a80000087ab9 */ /* 0x000fc80000000a00 */
[----:B------:R-:W-:Y:S02]  /*1980*/  IADD3 R5, R5, R9, RZ ;  /* 0x0000000905057210 */ /* 0x000fe40007ffe0ff */
[----:B------:R-:W-:-:S04]  /*1990*/  LEA R8, P1, R4, UR8, 0x2 ;  /* 0x0000000804087c11 */ /* 0x000fc8000f8210ff */
[----:B------:R-:W-:Y:S02]  /*19a0*/  LEA.HI.X R9, R4, UR9, R5, 0x2, P1 ;  /* 0x0000000904097c11 */ /* 0x000fe400088f1405 */
[----:B------:R-:W-:-:S05]  /*19b0*/  FSEL R5, R6, RZ, P0 ;  /* 0x000000ff06057208 */ /* 0x000fca0000000000 */
[----:B------:R0:W-:Y:S02]  /*19c0*/  STG.E desc[UR4][R8.64], R5 ;  /* 0x0000000508007986 */ /* 0x0001e4000c101904 */
.L_x_3691:
[----:B------:R-:W-:Y:S05]  /*19d0*/  BSYNC B0 ;  /* 0x0000000000007941 */ /* 0x000fea0003800000 */
.L_x_3690:
[----:B------:R-:W-:Y:S01]  /*19e0*/  ULDC.64 UR10, c[0x0][0x2e8] ;  /* 0x0000ba00000a7ab9 */ /* 0x000fe20000000a00 */
[----:B------:R-:W-:Y:S01]  /*19f0*/  ULDC.64 UR8, c[0x0][0x2d8] ;  /* 0x0000b60000087ab9 */ /* 0x000fe20000000a00 */
[----:B------:R-:W-:Y:S01]  /*1a00*/  MOV R10, R12 ;  /* 0x0000000c000a7202 */ /* 0x000fe20000000f00 */
[----:B------:R-:W-:Y:S01]  /*1a10*/  IMAD R6, R41, UR8, RZ ;  /* 0x0000000829067c24 */ /* 0x000fe2000f8e02ff */
[----:B------:R-:W-:-:S03]  /*1a20*/  ISETP.NE.U32.AND P0, PT, RZ, UR10, PT ;  /* 0x0000000aff007c0c */ /* 0x000fc6000bf05070 */
[----:B0-----:R-:W-:Y:S01]  /*1a30*/  IMAD.WIDE.U32 R4, R7, UR8, R10 ;  /* 0x0000000807047c25 */ /* 0x001fe2000f8e000a */
[----:B------:R-:W-:-:S03]  /*1a40*/  ISETP.NE.AND.EX P0, PT, RZ, UR11, PT, P0 ;  /* 0x0000000bff007c0c */ /* 0x000fc6000bf05300 */
[----:B------:R-:W-:Y:S01]  /*1a50*/  IMAD R7, R7, UR9, R6 ;  /* 0x0000000907077c24 */ /* 0x000fe2000f8e0206 */
[----:B------:R-:W-:Y:S01]  /*1a60*/  ISETP.NE.OR P0, PT, R3, RZ, !P0 ;  /* 0x000000ff0300720c */ /* 0x000fe20004705670 */
[----:B------:R-:W-:Y:S02]  /*1a70*/  ULDC.64 UR8, c[0x0][0x2b8] ;  /* 0x0000ae0000087ab9 */ /* 0x000fe40000000a00 */
[----:B------:R-:W-:Y:S02]  /*1a80*/  LEA R6, P1, R4, UR8, 0x2 ;  /* 0x0000000804067c11 */ /* 0x000fe4000f8210ff */
[----:B------:R-:W-:-:S04]  /*1a90*/  IADD3 R5, R5, R7, RZ ;  /* 0x0000000705057210 */ /* 0x000fc80007ffe0ff */
[----:B------:R-:W-:-:S05]  /*1aa0*/  LEA.HI.X R7, R4, UR9, R5, 0x2, P1 ;  /* 0x0000000904077c11 */ /* 0x000fca00088f1405 */
        /* <DEDUP_REMOVED lines=9> */
[----:B------:R-:W1:Y:S08]  /*1b40*/  LDC R3, c[0x0][0x2e0] ;  /* 0x0000b800ff037b82 */ /* 0x000e700000000800 */
[----:B0-----:R-:W0:Y:S08]  /*1b50*/  LDC R7, c[0x0][0x220] ;  /* 0x00008800ff077b82 */ /* 0x001e300000000800 */
[----:B------:R-:W2:Y:S01]  /*1b60*/  LDC.64 R4, c[0x0][0x2e8] ;  /* 0x0000ba00ff047b82 */ /* 0x000ea20000000a00 */
[----:B-1----:R-:W-:-:S04]  /*1b70*/  IMAD R0, R2, R3, R0 ;  /* 0x0000000302007224 */ /* 0x002fc800078e0200 */
[----:B0-----:R-:W-:-:S04]  /*1b80*/  IMAD R3, R0, R7, UR6 ;  /* 0x0000000600037e24 */ /* 0x001fc8000f8e0207 */
[----:B--2---:R-:W-:-:S05]  /*1b90*/  IMAD.WIDE R2, R3, 0x4, R4 ;  /* 0x0000000403027825 */ /* 0x004fca00078e0204 */
[----:B------:R-:W-:Y:S01]  /*1ba0*/  STG.E desc[UR4][R2.64], RZ ;  /* 0x000000ff02007986 */ /* 0x000fe2000c101904 */
[----:B------:R-:W-:Y:S05]  /*1bb0*/  EXIT ;  /* 0x000000000000794d */ /* 0x000fea0003800000 */
.L_x_3692:
        /* <DEDUP_REMOVED lines=12> */
.L_x_3720:


//--------------------- .nv.global.init           --------------------------
	.section	.nv.global.init,"aw",@progbits
.nv.global.init:
	.type		$str$23,@object
	.size		$str$23,($str$24 - $str$23)
$str$23:
        /*0000*/ 	.byte	0x28, 0x61, 0x64, 0x64, 0x72, 0x65, 0x73, 0x73, 0x20, 0x26, 0x20, 0x6d, 0x61, 0x73, 0x6b, 0x29
        /*0010*/ 	.byte	0x20, 0x3d, 0x3d, 0x20, 0x30, 0x00
	.type		$str$24,@object
	.size		$str$24,(__unnamed_4 - $str$24)
$str$24:
        /*0016*/ 	.byte	0x2f, 0x74, 0x6d, 0x70, 0x2f, 0x6f, 0x73, 0x73, 0x5f, 0x6b, 0x65, 0x72, 0x6e, 0x65, 0x6c, 0x73
        /*0026*/ 	.byte	0x5f, 0x73, 0x72, 0x63, 0x2f, 0x66, 0x6c, 0x61, 0x73, 0x68, 0x5f, 0x61, 0x74, 0x74, 0x65, 0x6e
        /*0036*/ 	.byte	0x74, 0x69, 0x6f, 0x6e, 0x2f, 0x63, 0x73, 0x72, 0x63, 0x2f, 0x63, 0x75, 0x74, 0x6c, 0x61, 0x73
        /*0046*/ 	.byte	0x73, 0x2f, 0x69, 0x6e, 0x63, 0x6c, 0x75, 0x64, 0x65, 0x2f, 0x63, 0x75, 0x74, 0x65, 0x2f, 0x70
        /*0056*/ 	.byte	0x6f, 0x69, 0x6e, 0x74, 0x65, 0x72, 0x5f, 0x66, 0x6c, 0x61, 0x67, 0x67, 0x65, 0x64, 0x2e, 0x68
        /*0066*/ 	.byte	0x70, 0x70, 0x00
	.type		__unnamed_4,@object
	.size		__unnamed_4,(__unnamed_2 - __unnamed_4)
__unnamed_4:
        /* <DEDUP_REMOVED lines=17> */
        /*0179*/ 	.byte	0x3e, 0x3e, 0x3e, 0x3e, 0x5d, 0x00
	.type		__unnamed_2,@object
	.size		__unnamed_2,(__unnamed_3 - __unnamed_2)
__unnamed_2:
        /* <DEDUP_REMOVED lines=22> */
        /*02df*/ 	.byte	0x34, 0x3e, 0x3e, 0x3e, 0x3e, 0x20, 0x26, 0x5d, 0x00
	.type		__unnamed_3,@object
	.size		__unnamed_3,(__unnamed_1 - __unnamed_3)
__unnamed_3:
        /* <DEDUP_REMOVED lines=23> */
        /*0458*/ 	.byte	0x3a, 0x43, 0x3c, 0x30, 0x3e, 0x3e, 0x3e, 0x3e, 0x3e, 0x5d, 0x00
	.type		__unnamed_1,@object
	.size		__unnamed_1,(.L_0 - __unnamed_1)
__unnamed_1:
        /* <DEDUP_REMOVED lines=28> */
        /*0623*/ 	.byte	0x31, 0x36, 0x33, 0x38, 0x34, 0x3e, 0x3e, 0x3e, 0x3e, 0x3e, 0x20, 0x26, 0x5d, 0x00
.L_0:


//--------------------- .nv.shared._ZN7cutlass13device_kernelIN5flash11enable_sm90INS1_16FlashAttnBwdSm90INS1_25CollectiveMainloopBwdSm90ILi2ELi2ELi2EN4cute5tupleIJNS5_1CILi1EEES8_S8_EEENS6_IJNS7_ILi128EEESA_NS7_ILi64EEEEEENS_6half_tEfNS_4arch4Sm90ELb0ELb0ELb0ELb0ELb0ELb1ELb0ELb0ELi2ELi1ELi2ELi2ELb0EEENS1_21CollectiveEpilogueBwdISC_SD_SF_Li256ELb0ELb0ELi1EEENS1_19SingleTileSchedulerILb0ELb0ELb0ELi128EEEEEEEEEvNT_6ParamsE --------------------------
	.section	.nv.shared._ZN7cutlass13device_kernelIN5flash11enable_sm90INS1_16FlashAttnBwdSm90INS1_25CollectiveMainloopBwdSm90ILi2ELi2ELi2EN4cute5tupleIJNS5_1CILi1EEES8_S8_EEENS6_IJNS7_ILi128EEESA_NS7_ILi64EEEEEENS_6half_tEfNS_4arch4Sm90ELb0ELb0ELb0ELb0ELb0ELb1ELb0ELb0ELi2ELi1ELi2ELi2ELb0EEENS1_21CollectiveEpilogueBwdISC_SD_SF_Li256ELb0ELb0ELi1EEENS1_19SingleTileSchedulerILb0ELb0ELb0ELi128EEEEEEEEEvNT_6ParamsE,"aw",@nobits
	.sectionflags	@""
	.align	16
	.zero		1024


//--------------------- .nv.shared.reserved.0     --------------------------
	.section	.nv.shared.reserved.0,"aw",@nobits
	.weak		__nv_reservedSMEM_offset_0_alias
	.size		__nv_reservedSMEM_offset_0_alias, 0, 0
	.other		__nv_reservedSMEM_offset_0_alias,@"STO_CUDA_RESERVED_SHARED STV_DEFAULT"
__nv_reservedSMEM_offset_0_alias:
	.zero		0


//--------------------- .nv.global                --------------------------
	.section	.nv.global,"aw",@nobits
.nv.global:
	.type		_ZN65_INTERNAL_939b4871_29_flash_bwd_hdim64_fp16_sm90_cu_677d2eb9_27994cute1_E,@object
	.size		_ZN65_INTERNAL_939b4871_29_flash_bwd_hdim64_fp16_sm90_cu_677d2eb9_27994cute1_E,(_ZN65_INTERNAL_939b4871_29_flash_bwd_hdim64_fp16_sm90_cu_677d2eb9_27994cuda3std3__45__cpo6cbeginE - _ZN65_INTERNAL_939b4871_29_flash_bwd_hdim64_fp16_sm90_cu_677d2eb9_27994cute1_E)
_ZN65_INTERNAL_939b4871_29_flash_bwd_hdim64_fp16_sm90_cu_677d2eb9_27994cute1_E:
	.zero		1
	.type		_ZN65_INTERNAL_939b4871_29_flash_bwd_hdim64_fp16_sm90_cu_677d2eb9_27994cuda3std3__45__cpo6cbeginE,@object
	.size		_ZN65_INTERNAL_939b4871_29_flash_bwd_hdim64_fp16_sm90_cu_677d2eb9_27994cuda3std3__45__cpo6cbeginE,(_ZN65_INTERNAL_939b4871_29_flash_bwd_hdim64_fp16_sm90_cu_677d2eb9_27994cuda3std3__48in_placeE - _ZN65_INTERNAL_939b4871_29_flash_bwd_hdim64_fp16_sm90_cu_677d2eb9_27994cuda3std3__45__cpo6cbeginE)
_ZN65_INTERNAL_939b4871_29_flash_bwd_hdim64_fp16_sm90_cu_677d2eb9_27994cuda3std3__45__cpo6cbeginE:
	.zero		1
	.type		_ZN65_INTERNAL_939b4871_29_flash_bwd_hdim64_fp16_sm90_cu_677d2eb9_27994cuda3std3__48in_placeE,@object
	.size		_ZN65_INTERNAL_939b4871_29_flash_bwd_hdim64_fp16_sm90_cu_677d2eb9_27994cuda3std3__48in_placeE,(_ZN65_INTERNAL_939b4871_29_flash_bwd_hdim64_fp16_sm90_cu_677d2eb9_27994cuda3std6ranges3__45__cpo9iter_moveE - _ZN65_INTERNAL_939b4871_29_flash_bwd_hdim64_fp16_sm90_cu_677d2eb9_27994cuda3std3__48in_placeE)
_ZN65_INTERNAL_939b4871_29_flash_bwd_hdim64_fp16_sm90_cu_677d2eb9_27994cuda3std3__48in_placeE:
	.zero		1
	.type		_ZN65_INTERNAL_939b4871_29_flash_bwd_hdim64_fp16_sm90_cu_677d2eb9_27994cuda3std6ranges3__45__cpo9iter_moveE,@object
	.size		_ZN65_INTERNAL_939b4871_29_flash_bwd_hdim64_fp16_sm90_cu_677d2eb9_27994cuda3std6ranges3__45__cpo9iter_moveE,(_ZN65_INTERNAL_939b4871_29_flash_bwd_hdim64_fp16_sm90_cu_677d2eb9_27994cuda3std3__45__cpo5beginE - _ZN65_INTERNAL_939b4871_29_flash_bwd_hdim64_fp16_sm90_cu_677d2eb9_27994cuda3std6ranges3__45__cpo9iter_moveE)
_ZN65_INTERNAL_939b4871_29_flash_bwd_hdim64_fp16_sm90_cu_677d2eb9_27994cuda3std6ranges3__45__cpo9iter_moveE:
	.zero		1
	.type		_ZN65_INTERNAL_939b4871_29_flash_bwd_hdim64_fp16_sm90_cu_677d2eb9_27994cuda3std3__45__cpo5beginE,@object
	.size		_ZN65_INTERNAL_939b4871_29_flash_bwd_hdim64_fp16_sm90_cu_677d2eb9_27994cuda3std3__45__cpo5beginE,(_ZN65_INTERNAL_939b4871_29_flash_bwd_hdim64_fp16_sm90_cu_677d2eb9_27994cuda3std3__467_GLOBAL__N__939b4871_29_flash_bwd_hdim64_fp16_sm90_cu_677d2eb9_27996ignoreE - _ZN65_INTERNAL_939b4871_29_flash_bwd_hdim64_fp16_sm90_cu_677d2eb9_27994cuda3std3__45__cpo5beginE)
_ZN65_INTERNAL_939b4871_29_flash_bwd_hdim64_fp16_sm90_cu_677d2eb9_27994cuda3std3__45__cpo5beginE:
	.zero		1
	.type		_ZN65_INTERNAL_939b4871_29_flash_bwd_hdim64_fp16_sm90_cu_677d2eb9_27994cuda3std3__467_GLOBAL__N__939b4871_29_flash_bwd_hdim64_fp16_sm90_cu_677d2eb9_27996ignoreE,@object
	.size		_ZN65_INTERNAL_939b4871_29_flash_bwd_hdim64_fp16_sm90_cu_677d2eb9_27994cuda3std3__467_GLOBAL__N__939b4871_29_flash_bwd_hdim64_fp16_sm90_cu_677d2eb9_27996ignoreE,(_ZN65_INTERNAL_939b4871_29_flash_bwd_hdim64_fp16_sm90_cu_677d2eb9_27994cute7productE - _ZN65_INTERNAL_939b4871_29_flash_bwd_hdim64_fp16_sm90_cu_677d2eb9_27994cuda3std3__467_GLOBAL__N__939b4871_29_flash_bwd_hdim64_fp16_sm90_cu_677d2eb9_27996ignoreE)
_ZN65_INTERNAL_939b4871_29_flash_bwd_hdim64_fp16_sm90_cu_677d2eb9_27994cuda3std3__467_GLOBAL__N__939b4871_29_flash_bwd_hdim64_fp16_sm90_cu_677d2eb9_27996ignoreE:
	.zero		1
	.type		_ZN65_INTERNAL_939b4871_29_flash_bwd_hdim64_fp16_sm90_cu_677d2eb9_27994cute7productE,@object
	.size		_ZN65_INTERNAL_939b4871_29_flash_bwd_hdim64_fp16_sm90_cu_677d2eb9_27994cute7productE,(_ZN65_INTERNAL_939b4871_29_flash_bwd_hdim64_fp16_sm90_cu_677d2eb9_27994cuda3std3__45__cpo3endE - _ZN65_INTERNAL_939b4871_29_flash_bwd_hdim64_fp16_sm90_cu_677d2eb9_27994cute7productE)
_ZN65_INTERNAL_939b4871_29_flash_bwd_hdim64_fp16_sm90_cu_677d2eb9_27994cute7productE:
	.zero		1
	.type		_ZN65_INTERNAL_939b4871_29_flash_bwd_hdim64_fp16_sm90_cu_677d2eb9_27994cuda3std3__45__cpo3endE,@object
	.size		_ZN65_INTERNAL_939b4871_29_flash_bwd_hdim64_fp16_sm90_cu_677d2eb9_27994cuda3std3__45__cpo3endE,(_ZN65_INTERNAL_939b4871_29_flash_bwd_hdim64_fp16_sm90_cu_677d2eb9_27994cuda3std3__419piecewise_constructE - _ZN65_INTERNAL_939b4871_29_flash_bwd_hdim64_fp16_sm90_cu_677d2eb9_27994cuda3std3__45__cpo3endE)
_ZN65_INTERNAL_939b4871_29_flash_bwd_hdim64_fp16_sm90_cu_677d2eb9_27994cuda3std3__45__cpo3endE:
	.zero		1
	.type		_ZN65_INTERNAL_939b4871_29_flash_bwd_hdim64_fp16_sm90_cu_677d2eb9_27994cuda3std3__419piecewise_constructE,@object
	.size		_ZN65_INTERNAL_939b4871_29_flash_bwd_hdim64_fp16_sm90_cu_677d2eb9_27994cuda3std3__419piecewise_constructE,(_ZN65_INTERNAL_939b4871_29_flash_bwd_hdim64_fp16_sm90_cu_677d2eb9_27994cuda3std3__45__cpo4cendE - _ZN65_INTERNAL_939b4871_29_flash_bwd_hdim64_fp16_sm90_cu_677d2eb9_27994cuda3std3__419piecewise_constructE)
_ZN65_INTERNAL_939b4871_29_flash_bwd_hdim64_fp16_sm90_cu_677d2eb9_27994cuda3std3__419piecewise_constructE:
	.zero		1
	.type		_ZN65_INTERNAL_939b4871_29_flash_bwd_hdim64_fp16_sm90_cu_677d2eb9_27994cuda3std3__45__cpo4cendE,@object
	.size		_ZN65_INTERNAL_939b4871_29_flash_bwd_hdim64_fp16_sm90_cu_677d2eb9_27994cuda3std3__45__cpo4cendE,(_ZN65_INTERNAL_939b4871_29_flash_bwd_hdim64_fp16_sm90_cu_677d2eb9_27994cuda3std6ranges3__45__cpo4swapE - _ZN65_INTERNAL_939b4871_29_flash_bwd_hdim64_fp16_sm90_cu_677d2eb9_27994cuda3std3__45__cpo4cendE)
_ZN65_INTERNAL_939b4871_29_flash_bwd_hdim64_fp16_sm90_cu_677d2eb9_27994cuda3std3__45__cpo4cendE:
	.zero		1
	.type		_ZN65_INTERNAL_939b4871_29_flash_bwd_hdim64_fp16_sm90_cu_677d2eb9_27994cuda3std6ranges3__45__cpo4swapE,@object
	.size		_ZN65_INTERNAL_939b4871_29_flash_bwd_hdim64_fp16_sm90_cu_677d2eb9_27994cuda3std6ranges3__45__cpo4swapE,(.L_11 - _ZN65_INTERNAL_939b4871_29_flash_bwd_hdim64_fp16_sm90_cu_677d2eb9_27994cuda3std6ranges3__45__cpo4swapE)
_ZN65_INTERNAL_939b4871_29_flash_bwd_hdim64_fp16_sm90_cu_677d2eb9_27994cuda3std6ranges3__45__cpo4swapE:
	.zero		1
.L_11:


//--------------------- .nv.shared._ZN7cutlass13device_kernelIN5flash11enable_sm90INS1_16FlashAttnBwdSm90INS1_25CollectiveMainloopBwdSm90ILi2ELi2ELi2EN4cute5tupleIJNS5_1CILi1EEES8_S8_EEENS6_IJNS7_ILi128EEESA_NS7_ILi64EEEEEENS_6half_tEfNS_4arch4Sm90ELb0ELb0ELb0ELb0ELb1ELb1ELb0ELb0ELi2ELi1ELi2ELi2ELb0EEENS1_21CollectiveEpilogueBwdISC_SD_SF_Li256ELb0ELb0ELi1EEENS1_19SingleTileSchedulerILb0ELb0ELb0ELi128EEEEEEEEEvNT_6ParamsE --------------------------
	.section	.nv.shared._ZN7cutlass13device_kernelIN5flash11enable_sm90INS1_16FlashAttnBwdSm90INS1_25CollectiveMainloopBwdSm90ILi2ELi2ELi2EN4cute5tupleIJNS5_1CILi1EEES8_S8_EEENS6_IJNS7_ILi128EEESA_NS7_ILi64EEEEEENS_6half_tEfNS_4arch4Sm90ELb0ELb0ELb0ELb0ELb1ELb1ELb0ELb0ELi2ELi1ELi2ELi2ELb0EEENS1_21CollectiveEpilogueBwdISC_SD_SF_Li256ELb0ELb0ELi1EEENS1_19SingleTileSchedulerILb0ELb0ELb0ELi128EEEEEEEEEvNT_6ParamsE,"aw",@nobits
	.sectionflags	@""
	.align	16
	.zero		1024


//--------------------- .nv.shared._ZN7cutlass13device_kernelIN5flash11enable_sm90INS1_16FlashAttnBwdSm90INS1_25CollectiveMainloopBwdSm90ILi2ELi2ELi2EN4cute5tupleIJNS5_1CILi1EEES8_S8_EEENS6_IJNS7_ILi128EEESA_NS7_ILi64EEEEEENS_6half_tEfNS_4arch4Sm90ELb0ELb0ELb0ELb0ELb0ELb1ELb0ELb0ELi2ELi1ELi2ELi2ELb0EEENS1_24CollectiveEpilogueBwdGQAISC_fSF_Li256ELb0ELb0EEENS1_19SingleTileSchedulerILb0ELb0ELb0ELi128EEEEEEEEEvNT_6ParamsE --------------------------
	.section	.nv.shared._ZN7cutlass13device_kernelIN5flash11enable_sm90INS1_16FlashAttnBwdSm90INS1_25CollectiveMainloopBwdSm90ILi2ELi2ELi2EN4cute5tupleIJNS5_1CILi1EEES8_S8_EEENS6_IJNS7_ILi128EEESA_NS7_ILi64EEEEEENS_6half_tEfNS_4arch4Sm90ELb0ELb0ELb0ELb0ELb0ELb1ELb0ELb0ELi2ELi1ELi2ELi2ELb0EEENS1_24CollectiveEpilogueBwdGQAISC_fSF_Li256ELb0ELb0EEENS1_19SingleTileSchedulerILb0ELb0ELb0ELi128EEEEEEEEEvNT_6ParamsE,"aw",@nobits
	.sectionflags	@""
	.align	16
	.zero		1024


//--------------------- .nv.shared._ZN7cutlass13device_kernelIN5flash11enable_sm90INS1_16FlashAttnBwdSm90INS1_25CollectiveMainloopBwdSm90ILi2ELi2ELi2EN4cute5tupleIJNS5_1CILi1EEES8_S8_EEENS6_IJNS7_ILi128EEESA_NS7_ILi64EEEEEENS_6half_tEfNS_4arch4Sm90ELb0ELb0ELb0ELb0ELb1ELb1ELb0ELb0ELi2ELi1ELi2ELi2ELb0EEENS1_24CollectiveEpilogueBwdGQAISC_fSF_Li256ELb0ELb1EEENS1_19SingleTileSchedulerILb0ELb0ELb0ELi128EEEEEEEEEvNT_6ParamsE --------------------------
	.section	.nv.shared._ZN7cutlass13device_kernelIN5flash11enable_sm90INS1_16FlashAttnBwdSm90INS1_25CollectiveMainloopBwdSm90ILi2ELi2ELi2EN4cute5tupleIJNS5_1CILi1EEES8_S8_EEENS6_IJNS7_ILi128EEESA_NS7_ILi64EEEEEENS_6half_tEfNS_4arch4Sm90ELb0ELb0ELb0ELb0ELb1ELb1ELb0ELb0ELi2ELi1ELi2ELi2ELb0EEENS1_24CollectiveEpilogueBwdGQAISC_fSF_Li256ELb0ELb1EEENS1_19SingleTileSchedulerILb0ELb0ELb0ELi128EEEEEEEEEvNT_6ParamsE,"aw",@nobits
	.sectionflags	@""
	.align	16
	.zero		1024


//--------------------- .nv.shared._ZN7cutlass13device_kernelIN5flash11enable_sm90INS1_16FlashAttnBwdSm90INS1_25CollectiveMainloopBwdSm90ILi2ELi2ELi2EN4cute5tupleIJNS5_1CILi1EEES8_S8_EEENS6_IJNS7_ILi128EEESA_NS7_ILi64EEEEEENS_6half_tEfNS_4arch4Sm90ELb0ELb0ELb0ELb1ELb0ELb1ELb0ELb0ELi2ELi1ELi2ELi2ELb0EEENS1_21CollectiveEpilogueBwdISC_SD_SF_Li256ELb1ELb0ELi1EEENS1_19SingleTileSchedulerILb1ELb0ELb0ELi128EEEEEEEEEvNT_6ParamsE --------------------------
	.section	.nv.shared._ZN7cutlass13device_kernelIN5flash11enable_sm90INS1_16FlashAttnBwdSm90INS1_25CollectiveMainloopBwdSm90ILi2ELi2ELi2EN4cute5tupleIJNS5_1CILi1EEES8_S8_EEENS6_IJNS7_ILi128EEESA_NS7_ILi64EEEEEENS_6half_tEfNS_4arch4Sm90ELb0ELb0ELb0ELb1ELb0ELb1ELb0ELb0ELi2ELi1ELi2ELi2ELb0EEENS1_21CollectiveEpilogueBwdISC_SD_SF_Li256ELb1ELb0ELi1EEENS1_19SingleTileSchedulerILb1ELb0ELb0ELi128EEEEEEEEEvNT_6ParamsE,"aw",@nobits
	.sectionflags	@""
	.align	16
	.zero		1024


//--------------------- .nv.shared._ZN7cutlass13device_kernelIN5flash11enable_sm90INS1_16FlashAttnBwdSm90INS1_25CollectiveMainloopBwdSm90ILi2ELi2ELi2EN4cute5tupleIJNS5_1CILi1EEES8_S8_EEENS6_IJNS7_ILi128EEESA_NS7_ILi64EEEEEENS_6half_tEfNS_4arch4Sm90ELb0ELb0ELb0ELb1ELb1ELb1ELb0ELb0ELi2ELi1ELi2ELi2ELb0EEENS1_21CollectiveEpilogueBwdISC_SD_SF_Li256ELb1ELb0ELi1EEENS1_19SingleTileSchedulerILb1ELb0ELb0ELi128EEEEEEEEEvNT_6ParamsE --------------------------
	.section	.nv.shared._ZN7cutlass13device_kernelIN5flash11enable_sm90INS1_16FlashAttnBwdSm90INS1_25CollectiveMainloopBwdSm90ILi2ELi2ELi2EN4cute5tupleIJNS5_1CILi1EEES8_S8_EEENS6_IJNS7_ILi128EEESA_NS7_ILi64EEEEEENS_6half_tEfNS_4arch4Sm90ELb0ELb0ELb0ELb1ELb1ELb1ELb0ELb0ELi2ELi1ELi2ELi2ELb0EEENS1_21CollectiveEpilogueBwdISC_SD_SF_Li256ELb1ELb0ELi1EEENS1_19SingleTileSchedulerILb1ELb0ELb0ELi128EEEEEEEEEvNT_6ParamsE,"aw",@nobits
	.sectionflags	@""
	.align	16
	.zero		1024


//--------------------- .nv.shared._ZN7cutlass13device_kernelIN5flash11enable_sm90INS1_16FlashAttnBwdSm90INS1_25CollectiveMainloopBwdSm90ILi2ELi2ELi2EN4cute5tupleIJNS5_1CILi1EEES8_S8_EEENS6_IJNS7_ILi128EEESA_NS7_ILi64EEEEEENS_6half_tEfNS_4arch4Sm90ELb0ELb0ELb0ELb1ELb0ELb1ELb0ELb0ELi2ELi1ELi2ELi2ELb0EEENS1_24CollectiveEpilogueBwdGQAISC_fSF_Li256ELb1ELb0EEENS1_19SingleTileSchedulerILb1ELb0ELb0ELi128EEEEEEEEEvNT_6ParamsE --------------------------
	.section	.nv.shared._ZN7cutlass13device_kernelIN5flash11enable_sm90INS1_16FlashAttnBwdSm90INS1_25CollectiveMainloopBwdSm90ILi2ELi2ELi2EN4cute5tupleIJNS5_1CILi1EEES8_S8_EEENS6_IJNS7_ILi128EEESA_NS7_ILi64EEEEEENS_6half_tEfNS_4arch4Sm90ELb0ELb0ELb0ELb1ELb0ELb1ELb0ELb0ELi2ELi1ELi2ELi2ELb0EEENS1_24CollectiveEpilogueBwdGQAISC_fSF_Li256ELb1ELb0EEENS1_19SingleTileSchedulerILb1ELb0ELb0ELi128EEEEEEEEEvNT_6ParamsE,"aw",@nobits
	.sectionflags	@""
	.align	16
	.zero		1024


//--------------------- .nv.shared._ZN7cutlass13device_kernelIN5flash11enable_sm90INS1_16FlashAttnBwdSm90INS1_25CollectiveMainloopBwdSm90ILi2ELi2ELi2EN4cute5tupleIJNS5_1CILi1EEES8_S8_EEENS6_IJNS7_ILi128EEESA_NS7_ILi64EEEEEENS_6half_tEfNS_4arch4Sm90ELb0ELb0ELb0ELb1ELb1ELb1ELb0ELb0ELi2ELi1ELi2ELi2ELb0EEENS1_24CollectiveEpilogueBwdGQAISC_fSF_Li256ELb1ELb1EEENS1_19SingleTileSchedulerILb1ELb0ELb0ELi128EEEEEEEEEvNT_6ParamsE --------------------------
	.section	.nv.shared._ZN7cutlass13device_kernelIN5flash11enable_sm90INS1_16FlashAttnBwdSm90INS1_25CollectiveMainloopBwdSm90ILi2ELi2ELi2EN4cute5tupleIJNS5_1CILi1EEES8_S8_EEENS6_IJNS7_ILi128EEESA_NS7_ILi64EEEEEENS_6half_tEfNS_4arch4Sm90ELb0ELb0ELb0ELb1ELb1ELb1ELb0ELb0ELi2ELi1ELi2ELi2ELb0EEENS1_24CollectiveEpilogueBwdGQAISC_fSF_Li256ELb1ELb1EEENS1_19SingleTileSchedulerILb1ELb0ELb0ELi128EEEEEEEEEvNT_6ParamsE,"aw",@nobits
	.sectionflags	@""
	.align	16
	.zero		1024


//--------------------- .nv.shared._ZN7cutlass13device_kernelIN5flash11enable_sm90INS1_16FlashAttnBwdSm90INS1_25CollectiveMainloopBwdSm90ILi2ELi2ELi2EN4cute5tupleIJNS5_1CILi1EEES8_S8_EEENS6_IJNS7_ILi128EEESA_NS7_ILi64EEEEEENS_6half_tEfNS_4arch4Sm90ELb0ELb1ELb0ELb0ELb0ELb1ELb0ELb0ELi2ELi1ELi2ELi2ELb0EEENS1_21CollectiveEpilogueBwdISC_SD_SF_Li256ELb0ELb0ELi1EEENS1_19SingleTileSchedulerILb0ELb0ELb0ELi128EEEEEEEEEvNT_6ParamsE --------------------------
	.section	.nv.shared._ZN7cutlass13device_kernelIN5flash11enable_sm90INS1_16FlashAttnBwdSm90INS1_25CollectiveMainloopBwdSm90ILi2ELi2ELi2EN4cute5tupleIJNS5_1CILi1EEES8_S8_EEENS6_IJNS7_ILi128EEESA_NS7_ILi64EEEEEENS_6half_tEfNS_4arch4Sm90ELb0ELb1ELb0ELb0ELb0ELb1ELb0ELb0ELi2ELi1ELi2ELi2ELb0EEENS1_21CollectiveEpilogueBwdISC_SD_SF_Li256ELb0ELb0ELi1EEENS1_19SingleTileSchedulerILb0ELb0ELb0ELi128EEEEEEEEEvNT_6ParamsE,"aw",@nobits
	.sectionflags	@""
	.align	16
	.zero		1024


//--------------------- .nv.shared._ZN7cutlass13device_kernelIN5flash11enable_sm90INS1_16FlashAttnBwdSm90INS1_25CollectiveMainloopBwdSm90ILi2ELi2ELi2EN4cute5tupleIJNS5_1CILi1EEES8_S8_EEENS6_IJNS7_ILi128EEESA_NS7_ILi64EEEEEENS_6half_tEfNS_4arch4Sm90ELb0ELb1ELb0ELb0ELb1ELb1ELb0ELb0ELi2ELi1ELi2ELi2ELb0EEENS1_21CollectiveEpilogueBwdISC_SD_SF_Li256ELb0ELb0ELi1EEENS1_19SingleTileSchedulerILb0ELb0ELb0ELi128EEEEEEEEEvNT_6ParamsE --------------------------
	.section	.nv.shared._ZN7cutlass13device_kernelIN5flash11enable_sm90INS1_16FlashAttnBwdSm90INS1_25CollectiveMainloopBwdSm90ILi2ELi2ELi2EN4cute5tupleIJNS5_1CILi1EEES8_S8_EEENS6_IJNS7_ILi128EEESA_NS7_ILi64EEEEEENS_6half_tEfNS_4arch4Sm90ELb0ELb1ELb0ELb0ELb1ELb1ELb0ELb0ELi2ELi1ELi2ELi2ELb0EEENS1_21CollectiveEpilogueBwdISC_SD_SF_Li256ELb0ELb0ELi1EEENS1_19SingleTileSchedulerILb0ELb0ELb0ELi128EEEEEEEEEvNT_6ParamsE,"aw",@nobits
	.sectionflags	@""
	.align	16
	.zero		1024


//--------------------- .nv.shared._ZN7cutlass13device_kernelIN5flash11enable_sm90INS1_16FlashAttnBwdSm90INS1_25CollectiveMainloopBwdSm90ILi2ELi2ELi2EN4cute5tupleIJNS5_1CILi1EEES8_S8_EEENS6_IJNS7_ILi128EEESA_NS7_ILi64EEEEEENS_6half_tEfNS_4arch4Sm90ELb0ELb1ELb0ELb0ELb0ELb1ELb0ELb0ELi2ELi1ELi2ELi2ELb0EEENS1_24CollectiveEpilogueBwdGQAISC_fSF_Li256ELb0ELb0EEENS1_19SingleTileSchedulerILb0ELb0ELb0ELi128EEEEEEEEEvNT_6ParamsE --------------------------
	.section	.nv.shared._ZN7cutlass13device_kernelIN5flash11enable_sm90INS1_16FlashAttnBwdSm90INS1_25CollectiveMainloopBwdSm90ILi2ELi2ELi2EN4cute5tupleIJNS5_1CILi1EEES8_S8_EEENS6_IJNS7_ILi128EEESA_NS7_ILi64EEEEEENS_6half_tEfNS_4arch4Sm90ELb0ELb1ELb0ELb0ELb0ELb1ELb0ELb0ELi2ELi1ELi2ELi2ELb0EEENS1_24CollectiveEpilogueBwdGQAISC_fSF_Li256ELb0ELb0EEENS1_19SingleTileSchedulerILb0ELb0ELb0ELi128EEEEEEEEEvNT_6ParamsE,"aw",@nobits
	.sectionflags	@""
	.align	16
	.zero		1024


//--------------------- .nv.shared._ZN7cutlass13device_kernelIN5flash11enable_sm90INS1_16FlashAttnBwdSm90INS1_25CollectiveMainloopBwdSm90ILi2ELi2ELi2EN4cute5tupleIJNS5_1CILi1EEES8_S8_EEENS6_IJNS7_ILi128EEESA_NS7_ILi64EEEEEENS_6half_tEfNS_4arch4Sm90ELb0ELb1ELb0ELb0ELb1ELb1ELb0ELb0ELi2ELi1ELi2ELi2ELb0EEENS1_24CollectiveEpilogueBwdGQAISC_fSF_Li256ELb0ELb1EEENS1_19SingleTileSchedulerILb0ELb0ELb0ELi128EEEEEEEEEvNT_6ParamsE --------------------------
	.section	.nv.shared._ZN7cutlass13device_kernelIN5flash11enable_sm90INS1_16FlashAttnBwdSm90INS1_25CollectiveMainloopBwdSm90ILi2ELi2ELi2EN4cute5tupleIJNS5_1CILi1EEES8_S8_EEENS6_IJNS7_ILi128EEESA_NS7_ILi64EEEEEENS_6half_tEfNS_4arch4Sm90ELb0ELb1ELb0ELb0ELb1ELb1ELb0ELb0ELi2ELi1ELi2ELi2ELb0EEENS1_24CollectiveEpilogueBwdGQAISC_fSF_Li256ELb0ELb1EEENS1_19SingleTileSchedulerILb0ELb0ELb0ELi128EEEEEEEEEvNT_6ParamsE,"aw",@nobits
	.sectionflags	@""
	.align	16
	.zero		1024


//--------------------- .nv.shared._ZN7cutlass13device_kernelIN5flash11enable_sm90INS1_16FlashAttnBwdSm90INS1_25CollectiveMainloopBwdSm90ILi2ELi2ELi2EN4cute5tupleIJNS5_1CILi1EEES8_S8_EEENS6_IJNS7_ILi128EEESA_NS7_ILi64EEEEEENS_6half_tEfNS_4arch4Sm90ELb0ELb1ELb0ELb1ELb0ELb1ELb0ELb0ELi2ELi1ELi2ELi2ELb0EEENS1_21CollectiveEpilogueBwdISC_SD_SF_Li256ELb1ELb0ELi1EEENS1_19SingleTileSchedulerILb1ELb0ELb0ELi128EEEEEEEEEvNT_6ParamsE --------------------------
	.section	.nv.shared._ZN7cutlass13device_kernelIN5flash11enable_sm90INS1_16FlashAttnBwdSm90INS1_25CollectiveMainloopBwdSm90ILi2ELi2ELi2EN4cute5tupleIJNS5_1CILi1EEES8_S8_EEENS6_IJNS7_ILi128EEESA_NS7_ILi64EEEEEENS_6half_tEfNS_4arch4Sm90ELb0ELb1ELb0ELb1ELb0ELb1ELb0ELb0ELi2ELi1ELi2ELi2ELb0EEENS1_21CollectiveEpilogueBwdISC_SD_SF_Li256ELb1ELb0ELi1EEENS1_19SingleTileSchedulerILb1ELb0ELb0ELi128EEEEEEEEEvNT_6ParamsE,"aw",@nobits
	.sectionflags	@""
	.align	16
	.zero		1024


//--------------------- .nv.shared._ZN7cutlass13device_kernelIN5flash11enable_sm90INS1_16FlashAttnBwdSm90INS1_25CollectiveMainloopBwdSm90ILi2ELi2ELi2EN4cute5tupleIJNS5_1CILi1EEES8_S8_EEENS6_IJNS7_ILi128EEESA_NS7_ILi64EEEEEENS_6half_tEfNS_4arch4Sm90ELb0ELb1ELb0ELb1ELb1ELb1ELb0ELb0ELi2ELi1ELi2ELi2ELb0EEENS1_21CollectiveEpilogueBwdISC_SD_SF_Li256ELb1ELb0ELi1EEENS1_19SingleTileSchedulerILb1ELb0ELb0ELi128EEEEEEEEEvNT_6ParamsE --------------------------
	.section	.nv.shared._ZN7cutlass13device_kernelIN5flash11enable_sm90INS1_16FlashAttnBwdSm90INS1_25CollectiveMainloopBwdSm90ILi2ELi2ELi2EN4cute5tupleIJNS5_1CILi1EEES8_S8_EEENS6_IJNS7_ILi128EEESA_NS7_ILi64EEEEEENS_6half_tEfNS_4arch4Sm90ELb0ELb1ELb0ELb1ELb1ELb1ELb0ELb0ELi2ELi1ELi2ELi2ELb0EEENS1_21CollectiveEpilogueBwdISC_SD_SF_Li256ELb1ELb0ELi1EEENS1_19SingleTileSchedulerILb1ELb0ELb0ELi128EEEEEEEEEvNT_6ParamsE,"aw",@nobits
	.sectionflags	@""
	.align	16
	.zero		1024


//--------------------- .nv.shared._ZN7cutlass13device_kernelIN5flash11enable_sm90INS1_16FlashAttnBwdSm90INS1_25CollectiveMainloopBwdSm90ILi2ELi2ELi2EN4cute5tupleIJNS5_1CILi1EEES8_S8_EEENS6_IJNS7_ILi128EEESA_NS7_ILi64EEEEEENS_6half_tEfNS_4arch4Sm90ELb0ELb1ELb0ELb1ELb0ELb1ELb0ELb0ELi2ELi1ELi2ELi2ELb0EEENS1_24CollectiveEpilogueBwdGQAISC_fSF_Li256ELb1ELb0EEENS1_19SingleTileSchedulerILb1ELb0ELb0ELi128EEEEEEEEEvNT_6ParamsE --------------------------
	.section	.nv.shared._ZN7cutlass13device_kernelIN5flash11enable_sm90INS1_16FlashAttnBwdSm90INS1_25CollectiveMainloopBwdSm90ILi2ELi2ELi2EN4cute5tupleIJNS5_1CILi1EEES8_S8_EEENS6_IJNS7_ILi128EEESA_NS7_ILi64EEEEEENS_6half_tEfNS_4arch4Sm90ELb0ELb1ELb0ELb1ELb0ELb1ELb0ELb0ELi2ELi1ELi2ELi2ELb0EEENS1_24CollectiveEpilogueBwdGQAISC_fSF_Li256ELb1ELb0EEENS1_19SingleTileSchedulerILb1ELb0ELb0ELi128EEEEEEEEEvNT_6ParamsE,"aw",@nobits
	.sectionflags	@""
	.align	16
	.zero		1024


//--------------------- .nv.shared._ZN7cutlass13device_kernelIN5flash11enable_sm90INS1_16FlashAttnBwdSm90INS1_25CollectiveMainloopBwdSm90ILi2ELi2ELi2EN4cute5tupleIJNS5_1CILi1EEES8_S8_EEENS6_IJNS7_ILi128EEESA_NS7_ILi64EEEEEENS_6half_tEfNS_4arch4Sm90ELb0ELb1ELb0ELb1ELb1ELb1ELb0ELb0ELi2ELi1ELi2ELi2ELb0EEENS1_24CollectiveEpilogueBwdGQAISC_fSF_Li256ELb1ELb1EEENS1_19SingleTileSchedulerILb1ELb0ELb0ELi128EEEEEEEEEvNT_6ParamsE --------------------------
	.section	.nv.shared._ZN7cutlass13device_kernelIN5flash11enable_sm90INS1_16FlashAttnBwdSm90INS1_25CollectiveMainloopBwdSm90ILi2ELi2ELi2EN4cute5tupleIJNS5_1CILi1EEES8_S8_EEENS6_IJNS7_ILi128EEESA_NS7_ILi64EEEEEENS_6half_tEfNS_4arch4Sm90ELb0ELb1ELb0ELb1ELb1ELb1ELb0ELb0ELi2ELi1ELi2ELi2ELb0EEENS1_24CollectiveEpilogueBwdGQAISC_fSF_Li256ELb1ELb1EEENS1_19SingleTileSchedulerILb1ELb0ELb0ELi128EEEEEEEEEvNT_6ParamsE,"aw",@nobits
	.sectionflags	@""
	.align	16
	.zero		1024


//--------------------- .nv.shared._ZN7cutlass13device_kernelIN5flash11enable_sm90INS1_16FlashAttnBwdSm90INS1_25CollectiveMainloopBwdSm90ILi2ELi2ELi2EN4cute5tupleIJNS5_1CILi1EEES8_S8_EEENS6_IJNS7_ILi128EEESA_NS7_ILi64EEEEEENS_6half_tEfNS_4arch4Sm90ELb1ELb0ELb0ELb0ELb0ELb1ELb0ELb0ELi2ELi1ELi2ELi2ELb0EEENS1_21CollectiveEpilogueBwdISC_SD_SF_Li256ELb0ELb0ELi1EEENS1_25SingleTileBwdLPTSchedulerILb0ELi128ELb0EEEEEEEEEvNT_6ParamsE --------------------------
	.section	.nv.shared._ZN7cutlass13device_kernelIN5flash11enable_sm90INS1_16FlashAttnBwdSm90INS1_25CollectiveMainloopBwdSm90ILi2ELi2ELi2EN4cute5tupleIJNS5_1CILi1EEES8_S8_EEENS6_IJNS7_ILi128EEESA_NS7_ILi64EEEEEENS_6half_tEfNS_4arch4Sm90ELb1ELb0ELb0ELb0ELb0ELb1ELb0ELb0ELi2ELi1ELi2ELi2ELb0EEENS1_21CollectiveEpilogueBwdISC_SD_SF_Li256ELb0ELb0ELi1EEENS1_25SingleTileBwdLPTSchedulerILb0ELi128ELb0EEEEEEEEEvNT_6ParamsE,"aw",@nobits
	.sectionflags	@""
	.align	16
	.zero		1024


//--------------------- .nv.shared._ZN7cutlass13device_kernelIN5flash11enable_sm90INS1_16FlashAttnBwdSm90INS1_25CollectiveMainloopBwdSm90ILi2ELi2ELi2EN4cute5tupleIJNS5_1CILi1EEES8_S8_EEENS6_IJNS7_ILi128EEESA_NS7_ILi64EEEEEENS_6half_tEfNS_4arch4Sm90ELb1ELb0ELb0ELb0ELb1ELb1ELb0ELb0ELi2ELi1ELi2ELi2ELb0EEENS1_21CollectiveEpilogueBwdISC_SD_SF_Li256ELb0ELb0ELi1EEENS1_25SingleTileBwdLPTSchedulerILb0ELi128ELb1EEEEEEEEEvNT_6ParamsE --------------------------
	.section	.nv.shared._ZN7cutlass13device_kernelIN5flash11enable_sm90INS1_16FlashAttnBwdSm90INS1_25CollectiveMainloopBwdSm90ILi2ELi2ELi2EN4cute5tupleIJNS5_1CILi1EEES8_S8_EEENS6_IJNS7_ILi128EEESA_NS7_ILi64EEEEEENS_6half_tEfNS_4arch4Sm90ELb1ELb0ELb0ELb0ELb1ELb1ELb0ELb0ELi2ELi1ELi2ELi2ELb0EEENS1_21CollectiveEpilogueBwdISC_SD_SF_Li256ELb0ELb0ELi1EEENS1_25SingleTileBwdLPTSchedulerILb0ELi128ELb1EEEEEEEEEvNT_6ParamsE,"aw",@nobits
	.sectionflags	@""
	.align	16
	.zero		1024


//--------------------- .nv.shared._ZN7cutlass13device_kernelIN5flash11enable_sm90INS1_16FlashAttnBwdSm90INS1_25CollectiveMainloopBwdSm90ILi2ELi2ELi2EN4cute5tupleIJNS5_1CILi1EEES8_S8_EEENS6_IJNS7_ILi128EEESA_NS7_ILi64EEEEEENS_6half_tEfNS_4arch4Sm90ELb1ELb0ELb0ELb0ELb0ELb1ELb0ELb0ELi2ELi1ELi2ELi2ELb0EEENS1_24CollectiveEpilogueBwdGQAISC_fSF_Li256ELb0ELb0EEENS1_25SingleTileBwdLPTSchedulerILb0ELi128ELb0EEEEEEEEEvNT_6ParamsE --------------------------
	.section	.nv.shared._ZN7cutlass13device_kernelIN5flash11enable_sm90INS1_16FlashAttnBwdSm90INS1_25CollectiveMainloopBwdSm90ILi2ELi2ELi2EN4cute5tupleIJNS5_1CILi1EEES8_S8_EEENS6_IJNS7_ILi128EEESA_NS7_ILi64EEEEEENS_6half_tEfNS_4arch4Sm90ELb1ELb0ELb0ELb0ELb0ELb1ELb0ELb0ELi2ELi1ELi2ELi2ELb0EEENS1_24CollectiveEpilogueBwdGQAISC_fSF_Li256ELb0ELb0EEENS1_25SingleTileBwdLPTSchedulerILb0ELi128ELb0EEEEEEEEEvNT_6ParamsE,"aw",@nobits
	.sectionflags	@""
	.align	16
	.zero		1024


//--------------------- .nv.shared._ZN7cutlass13device_kernelIN5flash11enable_sm90INS1_16FlashAttnBwdSm90INS1_25CollectiveMainloopBwdSm90ILi2ELi2ELi2EN4cute5tupleIJNS5_1CILi1EEES8_S8_EEENS6_IJNS7_ILi128EEESA_NS7_ILi64EEEEEENS_6half_tEfNS_4arch4Sm90ELb1ELb0ELb0ELb0ELb1ELb1ELb0ELb0ELi2ELi1ELi2ELi2ELb0EEENS1_24CollectiveEpilogueBwdGQAISC_fSF_Li256ELb0ELb1EEENS1_25SingleTileBwdLPTSchedulerILb0ELi128ELb1EEEEEEEEEvNT_6ParamsE --------------------------
	.section	.nv.shared._ZN7cutlass13device_kernelIN5flash11enable_sm90INS1_16FlashAttnBwdSm90INS1_25CollectiveMainloopBwdSm90ILi2ELi2ELi2EN4cute5tupleIJNS5_1CILi1EEES8_S8_EEENS6_IJNS7_ILi128EEESA_NS7_ILi64EEEEEENS_6half_tEfNS_4arch4Sm90ELb1ELb0ELb0ELb0ELb1ELb1ELb0ELb0ELi2ELi1ELi2ELi2ELb0EEENS1_24CollectiveEpilogueBwdGQAISC_fSF_Li256ELb0ELb1EEENS1_25SingleTileBwdLPTSchedulerILb0ELi128ELb1EEEEEEEEEvNT_6ParamsE,"aw",@nobits
	.sectionflags	@""
	.align	16
	.zero		1024


//--------------------- .nv.shared._ZN7cutlass13device_kernelIN5flash22FlashAttnBwdPreprocessIN4cute5tupleIJNS3_1CILi128EEENS5_ILi64EEEEEENS_6half_tEfNS_4arch4Sm90ELb1ELb0EEEEEvNT_6ParamsE --------------------------
	.section	.nv.shared._ZN7cutlass13device_kernelIN5flash22FlashAttnBwdPreprocessIN4cute5tupleIJNS3_1CILi128EEENS5_ILi64EEEEEENS_6half_tEfNS_4arch4Sm90ELb1ELb0EEEEEvNT_6ParamsE,"aw",@nobits
	.sectionflags	@""
	.align	16
	.zero		1024


//--------------------- .nv.shared._ZN7cutlass13device_kernelIN5flash11enable_sm90INS1_16FlashAttnBwdSm90INS1_25CollectiveMainloopBwdSm90ILi2ELi2ELi2EN4cute5tupleIJNS5_1CILi1EEES8_S8_EEENS6_IJNS7_ILi128EEESA_NS7_ILi64EEEEEENS_6half_tEfNS_4arch4Sm90ELb1ELb0ELb0ELb1ELb0ELb1ELb0ELb0ELi2ELi1ELi2ELi2ELb0EEENS1_21CollectiveEpilogueBwdISC_SD_SF_Li256ELb1ELb0ELi1EEENS1_25SingleTileBwdLPTSchedulerILb1ELi128ELb0EEEEEEEEEvNT_6ParamsE --------------------------
	.section	.nv.shared._ZN7cutlass13device_kernelIN5flash11enable_sm90INS1_16FlashAttnBwdSm90INS1_25CollectiveMainloopBwdSm90ILi2ELi2ELi2EN4cute5tupleIJNS5_1CILi1EEES8_S8_EEENS6_IJNS7_ILi128EEESA_NS7_ILi64EEEEEENS_6half_tEfNS_4arch4Sm90ELb1ELb0ELb0ELb1ELb0ELb1ELb0ELb0ELi2ELi1ELi2ELi2ELb0EEENS1_21CollectiveEpilogueBwdISC_SD_SF_Li256ELb1ELb0ELi1EEENS1_25SingleTileBwdLPTSchedulerILb1ELi128ELb0EEEEEEEEEvNT_6ParamsE,"aw",@nobits
	.sectionflags	@""
	.align	16
	.zero		1024


//--------------------- .nv.shared._ZN7cutlass13device_kernelIN5flash11enable_sm90INS1_16FlashAttnBwdSm90INS1_25CollectiveMainloopBwdSm90ILi2ELi2ELi2EN4cute5tupleIJNS5_1CILi1EEES8_S8_EEENS6_IJNS7_ILi128EEESA_NS7_ILi64EEEEEENS_6half_tEfNS_4arch4Sm90ELb1ELb0ELb0ELb1ELb1ELb1ELb0ELb0ELi2ELi1ELi2ELi2ELb0EEENS1_21CollectiveEpilogueBwdISC_SD_SF_Li256ELb1ELb0ELi1EEENS1_25SingleTileBwdLPTSchedulerILb1ELi128ELb1EEEEEEEEEvNT_6ParamsE --------------------------
	.section	.nv.shared._ZN7cutlass13device_kernelIN5flash11enable_sm90INS1_16FlashAttnBwdSm90INS1_25CollectiveMainloopBwdSm90ILi2ELi2ELi2EN4cute5tupleIJNS5_1CILi1EEES8_S8_EEENS6_IJNS7_ILi128EEESA_NS7_ILi64EEEEEENS_6half_tEfNS_4arch4Sm90ELb1ELb0ELb0ELb1ELb1ELb1ELb0ELb0ELi2ELi1ELi2ELi2ELb0EEENS1_21CollectiveEpilogueBwdISC_SD_SF_Li256ELb1ELb0ELi1EEENS1_25SingleTileBwdLPTSchedulerILb1ELi128ELb1EEEEEEEEEvNT_6ParamsE,"aw",@nobits
	.sectionflags	@""
	.align	16
	.zero		1024


//--------------------- .nv.shared._ZN7cutlass13device_kernelIN5flash11enable_sm90INS1_16FlashAttnBwdSm90INS1_25CollectiveMainloopBwdSm90ILi2ELi2ELi2EN4cute5tupleIJNS5_1CILi1EEES8_S8_EEENS6_IJNS7_ILi128EEESA_NS7_ILi64EEEEEENS_6half_tEfNS_4arch4Sm90ELb1ELb0ELb0ELb1ELb0ELb1ELb0ELb0ELi2ELi1ELi2ELi2ELb0EEENS1_24CollectiveEpilogueBwdGQAISC_fSF_Li256ELb1ELb0EEENS1_25SingleTileBwdLPTSchedulerILb1ELi128ELb0EEEEEEEEEvNT_6ParamsE --------------------------
	.section	.nv.shared._ZN7cutlass13device_kernelIN5flash11enable_sm90INS1_16FlashAttnBwdSm90INS1_25CollectiveMainloopBwdSm90ILi2ELi2ELi2EN4cute5tupleIJNS5_1CILi1EEES8_S8_EEENS6_IJNS7_ILi128EEESA_NS7_ILi64EEEEEENS_6half_tEfNS_4arch4Sm90ELb1ELb0ELb0ELb1ELb0ELb1ELb0ELb0ELi2ELi1ELi2ELi2ELb0EEENS1_24CollectiveEpilogueBwdGQAISC_fSF_Li256ELb1ELb0EEENS1_25SingleTileBwdLPTSchedulerILb1ELi128ELb0EEEEEEEEEvNT_6ParamsE,"aw",@nobits
	.sectionflags	@""
	.align	16
	.zero		1024


//--------------------- .nv.shared._ZN7cutlass13device_kernelIN5flash32FlashAttnBwdPostprocessConvertdQIN4cute5tupleIJNS3_1CILi128EEENS5_ILi64EEEEEENS_6half_tEfNS_4arch4Sm90ELi256ENS3_8TiledMMAINS3_8MMA_AtomIJNS3_4SM904GMMA25MMA_64x64x16_F32F16F16_RSILNSF_5MajorE0ELSH_1ELNSF_7ScaleInE1ELSI_1EEEEEENS3_6LayoutINS4_IJNS5_ILi2EEENS5_ILi1EEESN_EEENS4_IJSN_NS5_ILi0EEESP_EEEEENS4_IJNS3_10UnderscoreESS_SS_EEEEELb0EEEEEvNT_6ParamsE --------------------------
	.section	.nv.shared._ZN7cutlass13device_kernelIN5flash32FlashAttnBwdPostprocessConvertdQIN4cute5tupleIJNS3_1CILi128EEENS5_ILi64EEEEEENS_6half_tEfNS_4arch4Sm90ELi256ENS3_8TiledMMAINS3_8MMA_AtomIJNS3_4SM904GMMA25MMA_64x64x16_F32F16F16_RSILNSF_5MajorE0ELSH_1ELNSF_7ScaleInE1ELSI_1EEEEEENS3_6LayoutINS4_IJNS5_ILi2EEENS5_ILi1EEESN_EEENS4_IJSN_NS5_ILi0EEESP_EEEEENS4_IJNS3_10UnderscoreESS_SS_EEEEELb0EEEEEvNT_6ParamsE,"aw",@nobits
	.sectionflags	@""
	.align	16
	.zero		1024


//--------------------- .nv.shared._ZN7cutlass13device_kernelIN5flash32FlashAttnBwdPostprocessConvertdQIN4cute5tupleIJNS3_1CILi128EEENS5_ILi64EEEEEENS_6half_tEfNS_4arch4Sm90ELi256ENS3_8TiledMMAINS3_8MMA_AtomIJNS3_4SM904GMMA25MMA_64x64x16_F32F16F16_SSILNSF_5MajorE0ELSH_1ELNSF_7ScaleInE1ELSI_1EEEEEENS3_6LayoutINS4_IJNS5_ILi2EEENS5_ILi1EEESN_EEENS4_IJSN_NS5_ILi0EEESP_EEEEENS4_IJNS3_10UnderscoreESS_SS_EEEEELb0EEEEEvNT_6ParamsE --------------------------
	.section	.nv.shared._ZN7cutlass13device_kernelIN5flash32FlashAttnBwdPostprocessConvertdQIN4cute5tupleIJNS3_1CILi128EEENS5_ILi64EEEEEENS_6half_tEfNS_4arch4Sm90ELi256ENS3_8TiledMMAINS3_8MMA_AtomIJNS3_4SM904GMMA25MMA_64x64x16_F32F16F16_SSILNSF_5MajorE0ELSH_1ELNSF_7ScaleInE1ELSI_1EEEEEENS3_6LayoutINS4_IJNS5_ILi2EEENS5_ILi1EEESN_EEENS4_IJSN_NS5_ILi0EEESP_EEEEENS4_IJNS3_10UnderscoreESS_SS_EEEEELb0EEEEEvNT_6ParamsE,"aw",@nobits
	.sectionflags	@""
	.align	16
	.zero		1024


//--------------------- .nv.shared._ZN7cutlass13device_kernelIN5flash11enable_sm90INS1_16FlashAttnBwdSm90INS1_25CollectiveMainloopBwdSm90ILi2ELi2ELi2EN4cute5tupleIJNS5_1CILi1EEES8_S8_EEENS6_IJNS7_ILi128EEESA_NS7_ILi64EEEEEENS_6half_tEfNS_4arch4Sm90ELb1ELb0ELb0ELb1ELb1ELb1ELb0ELb0ELi2ELi1ELi2ELi2ELb0EEENS1_24CollectiveEpilogueBwdGQAISC_fSF_Li256ELb1ELb1EEENS1_25SingleTileBwdLPTSchedulerILb1ELi128ELb1EEEEEEEEEvNT_6ParamsE --------------------------
	.section	.nv.shared._ZN7cutlass13device_kernelIN5flash11enable_sm90INS1_16FlashAttnBwdSm90INS1_25CollectiveMainloopBwdSm90ILi2ELi2ELi2EN4cute5tupleIJNS5_1CILi1EEES8_S8_EEENS6_IJNS7_ILi128EEESA_NS7_ILi64EEEEEENS_6half_tEfNS_4arch4Sm90ELb1ELb0ELb0ELb1ELb1ELb1ELb0ELb0ELi2ELi1ELi2ELi2ELb0EEENS1_24CollectiveEpilogueBwdGQAISC_fSF_Li256ELb1ELb1EEENS1_25SingleTileBwdLPTSchedulerILb1ELi128ELb1EEEEEEEEEvNT_6ParamsE,"aw",@nobits
	.sectionflags	@""
	.align	16
	.zero		1024


//--------------------- .nv.shared._ZN7cutlass13device_kernelIN5flash22FlashAttnBwdPreprocessIN4cute5tupleIJNS3_1CILi128EEENS5_ILi64EEEEEENS_6half_tEfNS_4arch4Sm90ELb1ELb1EEEEEvNT_6ParamsE --------------------------
	.section	.nv.shared._ZN7cutlass13device_kernelIN5flash22FlashAttnBwdPreprocessIN4cute5tupleIJNS3_1CILi128EEENS5_ILi64EEEEEENS_6half_tEfNS_4arch4Sm90ELb1ELb1EEEEEvNT_6ParamsE,"aw",@nobits
	.sectionflags	@""
	.align	16
	.zero		1024


//--------------------- .nv.constant0._ZN7cutlass13device_kernelIN5flash11enable_sm90INS1_16FlashAttnBwdSm90INS1_25CollectiveMainloopBwdSm90ILi2ELi2ELi2EN4cute5tupleIJNS5_1CILi1EEES8_S8_EEENS6_IJNS7_ILi128EEESA_NS7_ILi64EEEEEENS_6half_tEfNS_4arch4Sm90ELb0ELb0ELb0ELb0ELb0ELb1ELb0ELb0ELi2ELi1ELi2ELi2ELb0EEENS1_21CollectiveEpilogueBwdISC_SD_SF_Li256ELb0ELb0ELi1EEENS1_19SingleTileSchedulerILb0ELb0ELb0ELi128EEEEEEEEEvNT_6ParamsE --------------------------
	.section	.nv.constant0._ZN7cutlass13device_kernelIN5flash11enable_sm90INS1_16FlashAttnBwdSm90INS1_25CollectiveMainloopBwdSm90ILi2ELi2ELi2EN4cute5tupleIJNS5_1CILi1EEES8_S8_EEENS6_IJNS7_ILi128EEESA_NS7_ILi64EEEEEENS_6half_tEfNS_4arch4Sm90ELb0ELb0ELb0ELb0ELb0ELb1ELb0ELb0ELi2ELi1ELi2ELi2ELb0EEENS1_21CollectiveEpilogueBwdISC_SD_SF_Li256ELb0ELb0ELi1EEENS1_19SingleTileSchedulerILb0ELb0ELb0ELi128EEEEEEEEEvNT_6ParamsE,"a",@progbits
	.sectionflags	@""
	.align	4
.nv.constant0._ZN7cutlass13device_kernelIN5flash11enable_sm90INS1_16FlashAttnBwdSm90INS1_25CollectiveMainloopBwdSm90ILi2ELi2ELi2EN4cute5tupleIJNS5_1CILi1EEES8_S8_EEENS6_IJNS7_ILi128EEESA_NS7_ILi64EEEEEENS_6half_tEfNS_4arch4Sm90ELb0ELb0ELb0ELb0ELb0ELb1ELb0ELb0ELi2ELi1ELi2ELi2ELb0EEENS1_21CollectiveEpilogueBwdISC_SD_SF_Li256ELb0ELb0ELi1EEENS1_19SingleTileSchedulerILb0ELb0ELb0ELi128EEEEEEEEEvNT_6ParamsE:
	.zero		2944


//--------------------- .nv.constant0._ZN7cutlass13device_kernelIN5flash11enable_sm90INS1_16FlashAttnBwdSm90INS1_25CollectiveMainloopBwdSm90ILi2ELi2ELi2EN4cute5tupleIJNS5_1CILi1EEES8_S8_EEENS6_IJNS7_ILi128EEESA_NS7_ILi64EEEEEENS_6half_tEfNS_4arch4Sm90ELb0ELb0ELb0ELb0ELb1ELb1ELb0ELb0ELi2ELi1ELi2ELi2ELb0EEENS1_21CollectiveEpilogueBwdISC_SD_SF_Li256ELb0ELb0ELi1EEENS1_19SingleTileSchedulerILb0ELb0ELb0ELi128EEEEEEEEEvNT_6ParamsE --------------------------
	.section	.nv.constant0._ZN7cutlass13device_kernelIN5flash11enable_sm90INS1_16FlashAttnBwdSm90INS1_25CollectiveMainloopBwdSm90ILi2ELi2ELi2EN4cute5tupleIJNS5_1CILi1EEES8_S8_EEENS6_IJNS7_ILi128EEESA_NS7_ILi64EEEEEENS_6half_tEfNS_4arch4Sm90ELb0ELb0ELb0ELb0ELb1ELb1ELb0ELb0ELi2ELi1ELi2ELi2ELb0EEENS1_21CollectiveEpilogueBwdISC_SD_SF_Li256ELb0ELb0ELi1EEENS1_19SingleTileSchedulerILb0ELb0ELb0ELi128EEEEEEEEEvNT_6ParamsE,"a",@progbits
	.sectionflags	@""
	.align	4
.nv.constant0._ZN7cutlass13device_kernelIN5flash11enable_sm90INS1_16FlashAttnBwdSm90INS1_25CollectiveMainloopBwdSm90ILi2ELi2ELi2EN4cute5tupleIJNS5_1CILi1EEES8_S8_EEENS6_IJNS7_ILi128EEESA_NS7_ILi64EEEEEENS_6half_tEfNS_4arch4Sm90ELb0ELb0ELb0ELb0ELb1ELb1ELb0ELb0ELi2ELi1ELi2ELi2ELb0EEENS1_21CollectiveEpilogueBwdISC_SD_SF_Li256ELb0ELb0ELi1EEENS1_19SingleTileSchedulerILb0ELb0ELb0ELi128EEEEEEEEEvNT_6ParamsE:
	.zero		2944


//--------------------- .nv.constant0._ZN7cutlass13device_kernelIN5flash11enable_sm90INS1_16FlashAttnBwdSm90INS1_25CollectiveMainloopBwdSm90ILi2ELi2ELi2EN4cute5tupleIJNS5_1CILi1EEES8_S8_EEENS6_IJNS7_ILi128EEESA_NS7_ILi64EEEEEENS_6half_tEfNS_4arch4Sm90ELb0ELb0ELb0ELb0ELb0ELb1ELb0ELb0ELi2ELi1ELi2ELi2ELb0EEENS1_24CollectiveEpilogueBwdGQAISC_fSF_Li256ELb0ELb0EEENS1_19SingleTileSchedulerILb0ELb0ELb0ELi128EEEEEEEEEvNT_6ParamsE --------------------------
	.section	.nv.constant0._ZN7cutlass13device_kernelIN5flash11enable_sm90INS1_16FlashAttnBwdSm90INS1_25CollectiveMainloopBwdSm90ILi2ELi2ELi2EN4cute5tupleIJNS5_1CILi1EEES8_S8_EEENS6_IJNS7_ILi128EEESA_NS7_ILi64EEEEEENS_6half_tEfNS_4arch4Sm90ELb0ELb0ELb0ELb0ELb0ELb1ELb0ELb0ELi2ELi1ELi2ELi2ELb0EEENS1_24CollectiveEpilogueBwdGQAISC_fSF_Li256ELb0ELb0EEENS1_19SingleTileSchedulerILb0ELb0ELb0ELi128EEEEEEEEEvNT_6ParamsE,"a",@progbits
	.sectionflags	@""
	.align	4
.nv.constant0._ZN7cutlass13device_kernelIN5flash11enable_sm90INS1_16FlashAttnBwdSm90INS1_25CollectiveMainloopBwdSm90ILi2ELi2ELi2EN4cute5tupleIJNS5_1CILi1EEES8_S8_EEENS6_IJNS7_ILi128EEESA_NS7_ILi64EEEEEENS_6half_tEfNS_4arch4Sm90ELb0ELb0ELb0ELb0ELb0ELb1ELb0ELb0ELi2ELi1ELi2ELi2ELb0EEENS1_24CollectiveEpilogueBwdGQAISC_fSF_Li256ELb0ELb0EEENS1_19SingleTileSchedulerILb0ELb0ELb0ELi128EEEEEEEEEvNT_6ParamsE:
	.zero		2304


//--------------------- .nv.constant0._ZN7cutlass13device_kernelIN5flash11enable_sm90INS1_16FlashAttnBwdSm90INS1_25CollectiveMainloopBwdSm90ILi2ELi2ELi2EN4cute5tupleIJNS5_1CILi1EEES8_S8_EEENS6_IJNS7_ILi128EEESA_NS7_ILi64EEEEEENS_6half_tEfNS_4arch4Sm90ELb0ELb0ELb0ELb0ELb1ELb1ELb0ELb0ELi2ELi1ELi2ELi2ELb0EEENS1_24CollectiveEpilogueBwdGQAISC_fSF_Li256ELb0ELb1EEENS1_19SingleTileSchedulerILb0ELb0ELb0ELi128EEEEEEEEEvNT_6ParamsE --------------------------
	.section	.nv.constant0._ZN7cutlass13device_kernelIN5flash11enable_sm90INS1_16FlashAttnBwdSm90INS1_25CollectiveMainloopBwdSm90ILi2ELi2ELi2EN4cute5tupleIJNS5_1CILi1EEES8_S8_EEENS6_IJNS7_ILi128EEESA_NS7_ILi64EEEEEENS_6half_tEfNS_4arch4Sm90ELb0ELb0ELb0ELb0ELb1ELb1ELb0ELb0ELi2ELi1ELi2ELi2ELb0EEENS1_24CollectiveEpilogueBwdGQAISC_fSF_Li256ELb0ELb1EEENS1_19SingleTileSchedulerILb0ELb0ELb0ELi128EEEEEEEEEvNT_6ParamsE,"a",@progbits
	.sectionflags	@""
	.align	4
.nv.constant0._ZN7cutlass13device_kernelIN5flash11enable_sm90INS1_16FlashAttnBwdSm90INS1_25CollectiveMainloopBwdSm90ILi2ELi2ELi2EN4cute5tupleIJNS5_1CILi1EEES8_S8_EEENS6_IJNS7_ILi128EEESA_NS7_ILi64EEEEEENS_6half_tEfNS_4arch4Sm90ELb0ELb0ELb0ELb0ELb1ELb1ELb0ELb0ELi2ELi1ELi2ELi2ELb0EEENS1_24CollectiveEpilogueBwdGQAISC_fSF_Li256ELb0ELb1EEENS1_19SingleTileSchedulerILb0ELb0ELb0ELi128EEEEEEEEEvNT_6ParamsE:
	.zero		2304


//--------------------- .nv.constant0._ZN7cutlass13device_kernelIN5flash11enable_sm90INS1_16FlashAttnBwdSm90INS1_25CollectiveMainloopBwdSm90ILi2ELi2ELi2EN4cute5tupleIJNS5_1CILi1EEES8_S8_EEENS6_IJNS7_ILi128EEESA_NS7_ILi64EEEEEENS_6half_tEfNS_4arch4Sm90ELb0ELb0ELb0ELb1ELb0ELb1ELb0ELb0ELi2ELi1ELi2ELi2ELb0EEENS1_21CollectiveEpilogueBwdISC_SD_SF_Li256ELb1ELb0ELi1EEENS1_19SingleTileSchedulerILb1ELb0ELb0ELi128EEEEEEEEEvNT_6ParamsE --------------------------
	.section	.nv.constant0._ZN7cutlass13device_kernelIN5flash11enable_sm90INS1_16FlashAttnBwdSm90INS1_25CollectiveMainloopBwdSm90ILi2ELi2ELi2EN4cute5tupleIJNS5_1CILi1EEES8_S8_EEENS6_IJNS7_ILi128EEESA_NS7_ILi64EEEEEENS_6half_tEfNS_4arch4Sm90ELb0ELb0ELb0ELb1ELb0ELb1ELb0ELb0ELi2ELi1ELi2ELi2ELb0EEENS1_21CollectiveEpilogueBwdISC_SD_SF_Li256ELb1ELb0ELi1EEENS1_19SingleTileSchedulerILb1ELb0ELb0ELi128EEEEEEEEEvNT_6ParamsE,"a",@progbits
	.sectionflags	@""
	.align	4
.nv.constant0._ZN7cutlass13device_kernelIN5flash11enable_sm90INS1_16FlashAttnBwdSm90INS1_25CollectiveMainloopBwdSm90ILi2ELi2ELi2EN4cute5tupleIJNS5_1CILi1EEES8_S8_EEENS6_IJNS7_ILi128EEESA_NS7_ILi64EEEEEENS_6half_tEfNS_4arch4Sm90ELb0ELb0ELb0ELb1ELb0ELb1ELb0ELb0ELi2ELi1ELi2ELi2ELb0EEENS1_21CollectiveEpilogueBwdISC_SD_SF_Li256ELb1ELb0ELi1EEENS1_19SingleTileSchedulerILb1ELb0ELb0ELi128EEEEEEEEEvNT_6ParamsE:
	.zero		2304


//--------------------- .nv.constant0._ZN7cutlass13device_kernelIN5flash11enable_sm90INS1_16FlashAttnBwdSm90INS1_25CollectiveMainloopBwdSm90ILi2ELi2ELi2EN4cute5tupleIJNS5_1CILi1EEES8_S8_EEENS6_IJNS7_ILi128EEESA_NS7_ILi64EEEEEENS_6half_tEfNS_4arch4Sm90ELb0ELb0ELb0ELb1ELb1ELb1ELb0ELb0ELi2ELi1ELi2ELi2ELb0EEENS1_21CollectiveEpilogueBwdISC_SD_SF_Li256ELb1ELb0ELi1EEENS1_19SingleTileSchedulerILb1ELb0ELb0ELi128EEEEEEEEEvNT_6ParamsE --------------------------
	.section	.nv.constant0._ZN7cutlass13device_kernelIN5flash11enable_sm90INS1_16FlashAttnBwdSm90INS1_25CollectiveMainloopBwdSm90ILi2ELi2ELi2EN4cute5tupleIJNS5_1CILi1EEES8_S8_EEENS6_IJNS7_ILi128EEESA_NS7_ILi64EEEEEENS_6half_tEfNS_4arch4Sm90ELb0ELb0ELb0ELb1ELb1ELb1ELb0ELb0ELi2ELi1ELi2ELi2ELb0EEENS1_21CollectiveEpilogueBwdISC_SD_SF_Li256ELb1ELb0ELi1EEENS1_19SingleTileSchedulerILb1ELb0ELb0ELi128EEEEEEEEEvNT_6ParamsE,"a",@progbits
	.sectionflags	@""
	.align	4
.nv.constant0._ZN7cutlass13device_kernelIN5flash11enable_sm90INS1_16FlashAttnBwdSm90INS1_25CollectiveMainloopBwdSm90ILi2ELi2ELi2EN4cute5tupleIJNS5_1CILi1EEES8_S8_EEENS6_IJNS7_ILi128EEESA_NS7_ILi64EEEEEENS_6half_tEfNS_4arch4Sm90ELb0ELb0ELb0ELb1ELb1ELb1ELb0ELb0ELi2ELi1ELi2ELi2ELb0EEENS1_21CollectiveEpilogueBwdISC_SD_SF_Li256ELb1ELb0ELi1EEENS1_19SingleTileSchedulerILb1ELb0ELb0ELi128EEEEEEEEEvNT_6ParamsE:
	.zero		2304


//--------------------- .nv.constant0._ZN7cutlass13device_kernelIN5flash11enable_sm90INS1_16FlashAttnBwdSm90INS1_25CollectiveMainloopBwdSm90ILi2ELi2ELi2EN4cute5tupleIJNS5_1CILi1EEES8_S8_EEENS6_IJNS7_ILi128EEESA_NS7_ILi64EEEEEENS_6half_tEfNS_4arch4Sm90ELb0ELb0ELb0ELb1ELb0ELb1ELb0ELb0ELi2ELi1ELi2ELi2ELb0EEENS1_24CollectiveEpilogueBwdGQAISC_fSF_Li256ELb1ELb0EEENS1_19SingleTileSchedulerILb1ELb0ELb0ELi128EEEEEEEEEvNT_6ParamsE --------------------------
	.section	.nv.constant0._ZN7cutlass13device_kernelIN5flash11enable_sm90INS1_16FlashAttnBwdSm90INS1_25CollectiveMainloopBwdSm90ILi2ELi2ELi2EN4cute5tupleIJNS5_1CILi1EEES8_S8_EEENS6_IJNS7_ILi128EEESA_NS7_ILi64EEEEEENS_6half_tEfNS_4arch4Sm90ELb0ELb0ELb0ELb1ELb0ELb1ELb0ELb0ELi2ELi1ELi2ELi2ELb0EEENS1_24CollectiveEpilogueBwdGQAISC_fSF_Li256ELb1ELb0EEENS1_19SingleTileSchedulerILb1ELb0ELb0ELi128EEEEEEEEEvNT_6ParamsE,"a",@progbits
	.sectionflags	@""
	.align	4
.nv.constant0._ZN7cutlass13device_kernelIN5flash11enable_sm90INS1_16FlashAttnBwdSm90INS1_25CollectiveMainloopBwdSm90ILi2ELi2ELi2EN4cute5tupleIJNS5_1CILi1EEES8_S8_EEENS6_IJNS7_ILi128EEESA_NS7_ILi64EEEEEENS_6half_tEfNS_4arch4Sm90ELb0ELb0ELb0ELb1ELb0ELb1ELb0ELb0ELi2ELi1ELi2ELi2ELb0EEENS1_24CollectiveEpilogueBwdGQAISC_fSF_Li256ELb1ELb0EEENS1_19SingleTileSchedulerILb1ELb0ELb0ELi128EEEEEEEEEvNT_6ParamsE:
	.zero		2304


//--------------------- .nv.constant0._ZN7cutlass13device_kernelIN5flash11enable_sm90INS1_16FlashAttnBwdSm90INS1_25CollectiveMainloopBwdSm90ILi2ELi2ELi2EN4cute5tupleIJNS5_1CILi1EEES8_S8_EEENS6_IJNS7_ILi128EEESA_NS7_ILi64EEEEEENS_6half_tEfNS_4arch4Sm90ELb0ELb0ELb0ELb1ELb1ELb1ELb0ELb0ELi2ELi1ELi2ELi2ELb0EEENS1_24CollectiveEpilogueBwdGQAISC_fSF_Li256ELb1ELb1EEENS1_19SingleTileSchedulerILb1ELb0ELb0ELi128EEEEEEEEEvNT_6ParamsE --------------------------
	.section	.nv.constant0._ZN7cutlass13device_kernelIN5flash11enable_sm90INS1_16FlashAttnBwdSm90INS1_25CollectiveMainloopBwdSm90ILi2ELi2ELi2EN4cute5tupleIJNS5_1CILi1EEES8_S8_EEENS6_IJNS7_ILi128EEESA_NS7_ILi64EEEEEENS_6half_tEfNS_4arch4Sm90ELb0ELb0ELb0ELb1ELb1ELb1ELb0ELb0ELi2ELi1ELi2ELi2ELb0EEENS1_24CollectiveEpilogueBwdGQAISC_fSF_Li256ELb1ELb1EEENS1_19SingleTileSchedulerILb1ELb0ELb0ELi128EEEEEEEEEvNT_6ParamsE,"a",@progbits
	.sectionflags	@""
	.align	4
.nv.constant0._ZN7cutlass13device_kernelIN5flash11enable_sm90INS1_16FlashAttnBwdSm90INS1_25CollectiveMainloopBwdSm90ILi2ELi2ELi2EN4cute5tupleIJNS5_1CILi1EEES8_S8_EEENS6_IJNS7_ILi128EEESA_NS7_ILi64EEEEEENS_6half_tEfNS_4arch4Sm90ELb0ELb0ELb0ELb1ELb1ELb1ELb0ELb0ELi2ELi1ELi2ELi2ELb0EEENS1_24CollectiveEpilogueBwdGQAISC_fSF_Li256ELb1ELb1EEENS1_19SingleTileSchedulerILb1ELb0ELb0ELi128EEEEEEEEEvNT_6ParamsE:
	.zero		2304


//--------------------- .nv.constant0._ZN7cutlass13device_kernelIN5flash11enable_sm90INS1_16FlashAttnBwdSm90INS1_25CollectiveMainloopBwdSm90ILi2ELi2ELi2EN4cute5tupleIJNS5_1CILi1EEES8_S8_EEENS6_IJNS7_ILi128EEESA_NS7_ILi64EEEEEENS_6half_tEfNS_4arch4Sm90ELb0ELb1ELb0ELb0ELb0ELb1ELb0ELb0ELi2ELi1ELi2ELi2ELb0EEENS1_21CollectiveEpilogueBwdISC_SD_SF_Li256ELb0ELb0ELi1EEENS1_19SingleTileSchedulerILb0ELb0ELb0ELi128EEEEEEEEEvNT_6ParamsE --------------------------
	.section	.nv.constant0._ZN7cutlass13device_kernelIN5flash11enable_sm90INS1_16FlashAttnBwdSm90INS1_25CollectiveMainloopBwdSm90ILi2ELi2ELi2EN4cute5tupleIJNS5_1CILi1EEES8_S8_EEENS6_IJNS7_ILi128EEESA_NS7_ILi64EEEEEENS_6half_tEfNS_4arch4Sm90ELb0ELb1ELb0ELb0ELb0ELb1ELb0ELb0ELi2ELi1ELi2ELi2ELb0EEENS1_21CollectiveEpilogueBwdISC_SD_SF_Li256ELb0ELb0ELi1EEENS1_19SingleTileSchedulerILb0ELb0ELb0ELi128EEEEEEEEEvNT_6ParamsE,"a",@progbits
	.sectionflags	@""
	.align	4
.nv.constant0._ZN7cutlass13device_kernelIN5flash11enable_sm90INS1_16FlashAttnBwdSm90INS1_25CollectiveMainloopBwdSm90ILi2ELi2ELi2EN4cute5tupleIJNS5_1CILi1EEES8_S8_EEENS6_IJNS7_ILi128EEESA_NS7_ILi64EEEEEENS_6half_tEfNS_4arch4Sm90ELb0ELb1ELb0ELb0ELb0ELb1ELb0ELb0ELi2ELi1ELi2ELi2ELb0EEENS1_21CollectiveEpilogueBwdISC_SD_SF_Li256ELb0ELb0ELi1EEENS1_19SingleTileSchedulerILb0ELb0ELb0ELi128EEEEEEEEEvNT_6ParamsE:
	.zero		2944


//--------------------- .nv.constant0._ZN7cutlass13device_kernelIN5flash11enable_sm90INS1_16FlashAttnBwdSm90INS1_25CollectiveMainloopBwdSm90ILi2ELi2ELi2EN4cute5tupleIJNS5_1CILi1EEES8_S8_EEENS6_IJNS7_ILi128EEESA_NS7_ILi64EEEEEENS_6half_tEfNS_4arch4Sm90ELb0ELb1ELb0ELb0ELb1ELb1ELb0ELb0ELi2ELi1ELi2ELi2ELb0EEENS1_21CollectiveEpilogueBwdISC_SD_SF_Li256ELb0ELb0ELi1EEENS1_19SingleTileSchedulerILb0ELb0ELb0ELi128EEEEEEEEEvNT_6ParamsE --------------------------
	.section	.nv.constant0._ZN7cutlass13device_kernelIN5flash11enable_sm90INS1_16FlashAttnBwdSm90INS1_25CollectiveMainloopBwdSm90ILi2ELi2ELi2EN4cute5tupleIJNS5_1CILi1EEES8_S8_EEENS6_IJNS7_ILi128EEESA_NS7_ILi64EEEEEENS_6half_tEfNS_4arch4Sm90ELb0ELb1ELb0ELb0ELb1ELb1ELb0ELb0ELi2ELi1ELi2ELi2ELb0EEENS1_21CollectiveEpilogueBwdISC_SD_SF_Li256ELb0ELb0ELi1EEENS1_19SingleTileSchedulerILb0ELb0ELb0ELi128EEEEEEEEEvNT_6ParamsE,"a",@progbits
	.sectionflags	@""
	.align	4
.nv.constant0._ZN7cutlass13device_kernelIN5flash11enable_sm90INS1_16FlashAttnBwdSm90INS1_25CollectiveMainloopBwdSm90ILi2ELi2ELi2EN4cute5tupleIJNS5_1CILi1EEES8_S8_EEENS6_IJNS7_ILi128EEESA_NS7_ILi64EEEEEENS_6half_tEfNS_4arch4Sm90ELb0ELb1ELb0ELb0ELb1ELb1ELb0ELb0ELi2ELi1ELi2ELi2ELb0EEENS1_21CollectiveEpilogueBwdISC_SD_SF_Li256ELb0ELb0ELi1EEENS1_19SingleTileSchedulerILb0ELb0ELb0ELi128EEEEEEEEEvNT_6ParamsE:
	.zero		2944


//--------------------- .nv.constant0._ZN7cutlass13device_kernelIN5flash11enable_sm90INS1_16FlashAttnBwdSm90INS1_25CollectiveMainloopBwdSm90ILi2ELi2ELi2EN4cute5tupleIJNS5_1CILi1EEES8_S8_EEENS6_IJNS7_ILi128EEESA_NS7_ILi64EEEEEENS_6half_tEfNS_4arch4Sm90ELb0ELb1ELb0ELb0ELb0ELb1ELb0ELb0ELi2ELi1ELi2ELi2ELb0EEENS1_24CollectiveEpilogueBwdGQAISC_fSF_Li256ELb0ELb0EEENS1_19SingleTileSchedulerILb0ELb0ELb0ELi128EEEEEEEEEvNT_6ParamsE --------------------------
	.section	.nv.constant0._ZN7cutlass13device_kernelIN5flash11enable_sm90INS1_16FlashAttnBwdSm90INS1_25CollectiveMainloopBwdSm90ILi2ELi2ELi2EN4cute5tupleIJNS5_1CILi1EEES8_S8_EEENS6_IJNS7_ILi128EEESA_NS7_ILi64EEEEEENS_6half_tEfNS_4arch4Sm90ELb0ELb1ELb0ELb0ELb0ELb1ELb0ELb0ELi2ELi1ELi2ELi2ELb0EEENS1_24CollectiveEpilogueBwdGQAISC_fSF_Li256ELb0ELb0EEENS1_19SingleTileSchedulerILb0ELb0ELb0ELi128EEEEEEEEEvNT_6ParamsE,"a",@progbits
	.sectionflags	@""
	.align	4
.nv.constant0._ZN7cutlass13device_kernelIN5flash11enable_sm90INS1_16FlashAttnBwdSm90INS1_25CollectiveMainloopBwdSm90ILi2ELi2ELi2EN4cute5tupleIJNS5_1CILi1EEES8_S8_EEENS6_IJNS7_ILi128EEESA_NS7_ILi64EEEEEENS_6half_tEfNS_4arch4Sm90ELb0ELb1ELb0ELb0ELb0ELb1ELb0ELb0ELi2ELi1ELi2ELi2ELb0EEENS1_24CollectiveEpilogueBwdGQAISC_fSF_Li256ELb0ELb0EEENS1_19SingleTileSchedulerILb0ELb0ELb0ELi128EEEEEEEEEvNT_6ParamsE:
	.zero		2304


//--------------------- .nv.constant0._ZN7cutlass13device_kernelIN5flash11enable_sm90INS1_16FlashAttnBwdSm90INS1_25CollectiveMainloopBwdSm90ILi2ELi2ELi2EN4cute5tupleIJNS5_1CILi1EEES8_S8_EEENS6_IJNS7_ILi128EEESA_NS7_ILi64EEEEEENS_6half_tEfNS_4arch4Sm90ELb0ELb1ELb0ELb0ELb1ELb1ELb0ELb0ELi2ELi1ELi2ELi2ELb0EEENS1_24CollectiveEpilogueBwdGQAISC_fSF_Li256ELb0ELb1EEENS1_19SingleTileSchedulerILb0ELb0ELb0ELi128EEEEEEEEEvNT_6ParamsE --------------------------
	.section	.nv.constant0._ZN7cutlass13device_kernelIN5flash11enable_sm90INS1_16FlashAttnBwdSm90INS1_25CollectiveMainloopBwdSm90ILi2ELi2ELi2EN4cute5tupleIJNS5_1CILi1EEES8_S8_EEENS6_IJNS7_ILi128EEESA_NS7_ILi64EEEEEENS_6half_tEfNS_4arch4Sm90ELb0ELb1ELb0ELb0ELb1ELb1ELb0ELb0ELi2ELi1ELi2ELi2ELb0EEENS1_24CollectiveEpilogueBwdGQAISC_fSF_Li256ELb0ELb1EEENS1_19SingleTileSchedulerILb0ELb0ELb0ELi128EEEEEEEEEvNT_6ParamsE,"a",@progbits
	.sectionflags	@""
	.align	4
.nv.constant0._ZN7cutlass13device_kernelIN5flash11enable_sm90INS1_16FlashAttnBwdSm90INS1_25CollectiveMainloopBwdSm90ILi2ELi2ELi2EN4cute5tupleIJNS5_1CILi1EEES8_S8_EEENS6_IJNS7_ILi128EEESA_NS7_ILi64EEEEEENS_6half_tEfNS_4arch4Sm90ELb0ELb1ELb0ELb0ELb1ELb1ELb0ELb0ELi2ELi1ELi2ELi2ELb0EEENS1_24CollectiveEpilogueBwdGQAISC_fSF_Li256ELb0ELb1EEENS1_19SingleTileSchedulerILb0ELb0ELb0ELi128EEEEEEEEEvNT_6ParamsE:
	.zero		2304


//--------------------- .nv.constant0._ZN7cutlass13device_kernelIN5flash11enable_sm90INS1_16FlashAttnBwdSm90INS1_25CollectiveMainloopBwdSm90ILi2ELi2ELi2EN4cute5tupleIJNS5_1CILi1EEES8_S8_EEENS6_IJNS7_ILi128EEESA_NS7_ILi64EEEEEENS_6half_tEfNS_4arch4Sm90ELb0ELb1ELb0ELb1ELb0ELb1ELb0ELb0ELi2ELi1ELi2ELi2ELb0EEENS1_21CollectiveEpilogueBwdISC_SD_SF_Li256ELb1ELb0ELi1EEENS1_19SingleTileSchedulerILb1ELb0ELb0ELi128EEEEEEEEEvNT_6ParamsE --------------------------
	.section	.nv.constant0._ZN7cutlass13device_kernelIN5flash11enable_sm90INS1_16FlashAttnBwdSm90INS1_25CollectiveMainloopBwdSm90ILi2ELi2ELi2EN4cute5tupleIJNS5_1CILi1EEES8_S8_EEENS6_IJNS7_ILi128EEESA_NS7_ILi64EEEEEENS_6half_tEfNS_4arch4Sm90ELb0ELb1ELb0ELb1ELb0ELb1ELb0ELb0ELi2ELi1ELi2ELi2ELb0EEENS1_21CollectiveEpilogueBwdISC_SD_SF_Li256ELb1ELb0ELi1EEENS1_19SingleTileSchedulerILb1ELb0ELb0ELi128EEEEEEEEEvNT_6ParamsE,"a",@progbits
	.sectionflags	@""
	.align	4
.nv.constant0._ZN7cutlass13device_kernelIN5flash11enable_sm90INS1_16FlashAttnBwdSm90INS1_25CollectiveMainloopBwdSm90ILi2ELi2ELi2EN4cute5tupleIJNS5_1CILi1EEES8_S8_EEENS6_IJNS7_ILi128EEESA_NS7_ILi64EEEEEENS_6half_tEfNS_4arch4Sm90ELb0ELb1ELb0ELb1ELb0ELb1ELb0ELb0ELi2ELi1ELi2ELi2ELb0EEENS1_21CollectiveEpilogueBwdISC_SD_SF_Li256ELb1ELb0ELi1EEENS1_19SingleTileSchedulerILb1ELb0ELb0ELi128EEEEEEEEEvNT_6ParamsE:
	.zero		2304


//--------------------- .nv.constant0._ZN7cutlass13device_kernelIN5flash11enable_sm90INS1_16FlashAttnBwdSm90INS1_25CollectiveMainloopBwdSm90ILi2ELi2ELi2EN4cute5tupleIJNS5_1CILi1EEES8_S8_EEENS6_IJNS7_ILi128EEESA_NS7_ILi64EEEEEENS_6half_tEfNS_4arch4Sm90ELb0ELb1ELb0ELb1ELb1ELb1ELb0ELb0ELi2ELi1ELi2ELi2ELb0EEENS1_21CollectiveEpilogueBwdISC_SD_SF_Li256ELb1ELb0ELi1EEENS1_19SingleTileSchedulerILb1ELb0ELb0ELi128EEEEEEEEEvNT_6ParamsE --------------------------
	.section	.nv.constant0._ZN7cutlass13device_kernelIN5flash11enable_sm90INS1_16FlashAttnBwdSm90INS1_25CollectiveMainloopBwdSm90ILi2ELi2ELi2EN4cute5tupleIJNS5_1CILi1EEES8_S8_EEENS6_IJNS7_ILi128EEESA_NS7_ILi64EEEEEENS_6half_tEfNS_4arch4Sm90ELb0ELb1ELb0ELb1ELb1ELb1ELb0ELb0ELi2ELi1ELi2ELi2ELb0EEENS1_21CollectiveEpilogueBwdISC_SD_SF_Li256ELb1ELb0ELi1EEENS1_19SingleTileSchedulerILb1ELb0ELb0ELi128EEEEEEEEEvNT_6ParamsE,"a",@progbits
	.sectionflags	@""
	.align	4
.nv.constant0._ZN7cutlass13device_kernelIN5flash11enable_sm90INS1_16FlashAttnBwdSm90INS1_25CollectiveMainloopBwdSm90ILi2ELi2ELi2EN4cute5tupleIJNS5_1CILi1EEES8_S8_EEENS6_IJNS7_ILi128EEESA_NS7_ILi64EEEEEENS_6half_tEfNS_4arch4Sm90ELb0ELb1ELb0ELb1ELb1ELb1ELb0ELb0ELi2ELi1ELi2ELi2ELb0EEENS1_21CollectiveEpilogueBwdISC_SD_SF_Li256ELb1ELb0ELi1EEENS1_19SingleTileSchedulerILb1ELb0ELb0ELi128EEEEEEEEEvNT_6ParamsE:
	.zero		2304


//--------------------- .nv.constant0._ZN7cutlass13device_kernelIN5flash11enable_sm90INS1_16FlashAttnBwdSm90INS1_25CollectiveMainloopBwdSm90ILi2ELi2ELi2EN4cute5tupleIJNS5_1CILi1EEES8_S8_EEENS6_IJNS7_ILi128EEESA_NS7_ILi64EEEEEENS_6half_tEfNS_4arch4Sm90ELb0ELb1ELb0ELb1ELb0ELb1ELb0ELb0ELi2ELi1ELi2ELi2ELb0EEENS1_24CollectiveEpilogueBwdGQAISC_fSF_Li256ELb1ELb0EEENS1_19SingleTileSchedulerILb1ELb0ELb0ELi128EEEEEEEEEvNT_6ParamsE --------------------------
	.section	.nv.constant0._ZN7cutlass13device_kernelIN5flash11enable_sm90INS1_16FlashAttnBwdSm90INS1_25CollectiveMainloopBwdSm90ILi2ELi2ELi2EN4cute5tupleIJNS5_1CILi1EEES8_S8_EEENS6_IJNS7_ILi128EEESA_NS7_ILi64EEEEEENS_6half_tEfNS_4arch4Sm90ELb0ELb1ELb0ELb1ELb0ELb1ELb0ELb0ELi2ELi1ELi2ELi2ELb0EEENS1_24CollectiveEpilogueBwdGQAISC_fSF_Li256ELb1ELb0EEENS1_19SingleTileSchedulerILb1ELb0ELb0ELi128EEEEEEEEEvNT_6ParamsE,"a",@progbits
	.sectionflags	@""
	.align	4
.nv.constant0._ZN7cutlass13device_kernelIN5flash11enable_sm90INS1_16FlashAttnBwdSm90INS1_25CollectiveMainloopBwdSm90ILi2ELi2ELi2EN4cute5tupleIJNS5_1CILi1EEES8_S8_EEENS6_IJNS7_ILi128EEESA_NS7_ILi64EEEEEENS_6half_tEfNS_4arch4Sm90ELb0ELb1ELb0ELb1ELb0ELb1ELb0ELb0ELi2ELi1ELi2ELi2ELb0EEENS1_24CollectiveEpilogueBwdGQAISC_fSF_Li256ELb1ELb0EEENS1_19SingleTileSchedulerILb1ELb0ELb0ELi128EEEEEEEEEvNT_6ParamsE:
	.zero		2304


//--------------------- .nv.constant0._ZN7cutlass13device_kernelIN5flash11enable_sm90INS1_16FlashAttnBwdSm90INS1_25CollectiveMainloopBwdSm90ILi2ELi2ELi2EN4cute5tupleIJNS5_1CILi1EEES8_S8_EEENS6_IJNS7_ILi128EEESA_NS7_ILi64EEEEEENS_6half_tEfNS_4arch4Sm90ELb0ELb1ELb0ELb1ELb1ELb1ELb0ELb0ELi2ELi1ELi2ELi2ELb0EEENS1_24CollectiveEpilogueBwdGQAISC_fSF_Li256ELb1ELb1EEENS1_19SingleTileSchedulerILb1ELb0ELb0ELi128EEEEEEEEEvNT_6ParamsE --------------------------
	.section	.nv.constant0._ZN7cutlass13device_kernelIN5flash11enable_sm90INS1_16FlashAttnBwdSm90INS1_25CollectiveMainloopBwdSm90ILi2ELi2ELi2EN4cute5tupleIJNS5_1CILi1EEES8_S8_EEENS6_IJNS7_ILi128EEESA_NS7_ILi64EEEEEENS_6half_tEfNS_4arch4Sm90ELb0ELb1ELb0ELb1ELb1ELb1ELb0ELb0ELi2ELi1ELi2ELi2ELb0EEENS1_24CollectiveEpilogueBwdGQAISC_fSF_Li256ELb1ELb1EEENS1_19SingleTileSchedulerILb1ELb0ELb0ELi128EEEEEEEEEvNT_6ParamsE,"a",@progbits
	.sectionflags	@""
	.align	4
.nv.constant0._ZN7cutlass13device_kernelIN5flash11enable_sm90INS1_16FlashAttnBwdSm90INS1_25CollectiveMainloopBwdSm90ILi2ELi2ELi2EN4cute5tupleIJNS5_1CILi1EEES8_S8_EEENS6_IJNS7_ILi128EEESA_NS7_ILi64EEEEEENS_6half_tEfNS_4arch4Sm90ELb0ELb1ELb0ELb1ELb1ELb1ELb0ELb0ELi2ELi1ELi2ELi2ELb0EEENS1_24CollectiveEpilogueBwdGQAISC_fSF_Li256ELb1ELb1EEENS1_19SingleTileSchedulerILb1ELb0ELb0ELi128EEEEEEEEEvNT_6ParamsE:
	.zero		2304


//--------------------- .nv.constant0._ZN7cutlass13device_kernelIN5flash11enable_sm90INS1_16FlashAttnBwdSm90INS1_25CollectiveMainloopBwdSm90ILi2ELi2ELi2EN4cute5tupleIJNS5_1CILi1EEES8_S8_EEENS6_IJNS7_ILi128EEESA_NS7_ILi64EEEEEENS_6half_tEfNS_4arch4Sm90ELb1ELb0ELb0ELb0ELb0ELb1ELb0ELb0ELi2ELi1ELi2ELi2ELb0EEENS1_21CollectiveEpilogueBwdISC_SD_SF_Li256ELb0ELb0ELi1EEENS1_25SingleTileBwdLPTSchedulerILb0ELi128ELb0EEEEEEEEEvNT_6ParamsE --------------------------
	.section	.nv.constant0._ZN7cutlass13device_kernelIN5flash11enable_sm90INS1_16FlashAttnBwdSm90INS1_25CollectiveMainloopBwdSm90ILi2ELi2ELi2EN4cute5tupleIJNS5_1CILi1EEES8_S8_EEENS6_IJNS7_ILi128EEESA_NS7_ILi64EEEEEENS_6half_tEfNS_4arch4Sm90ELb1ELb0ELb0ELb0ELb0ELb1ELb0ELb0ELi2ELi1ELi2ELi2ELb0EEENS1_21CollectiveEpilogueBwdISC_SD_SF_Li256ELb0ELb0ELi1EEENS1_25SingleTileBwdLPTSchedulerILb0ELi128ELb0EEEEEEEEEvNT_6ParamsE,"a",@progbits
	.sectionflags	@""
	.align	4
.nv.constant0._ZN7cutlass13device_kernelIN5flash11enable_sm90INS1_16FlashAttnBwdSm90INS1_25CollectiveMainloopBwdSm90ILi2ELi2ELi2EN4cute5tupleIJNS5_1CILi1EEES8_S8_EEENS6_IJNS7_ILi128EEESA_NS7_ILi64EEEEEENS_6half_tEfNS_4arch4Sm90ELb1ELb0ELb0ELb0ELb0ELb1ELb0ELb0ELi2ELi1ELi2ELi2ELb0EEENS1_21CollectiveEpilogueBwdISC_SD_SF_Li256ELb0ELb0ELi1EEENS1_25SingleTileBwdLPTSchedulerILb0ELi128ELb0EEEEEEEEEvNT_6ParamsE:
	.zero		2944


//--------------------- .nv.constant0._ZN7cutlass13device_kernelIN5flash11enable_sm90INS1_16FlashAttnBwdSm90INS1_25CollectiveMainloopBwdSm90ILi2ELi2ELi2EN4cute5tupleIJNS5_1CILi1EEES8_S8_EEENS6_IJNS7_ILi128EEESA_NS7_ILi64EEEEEENS_6half_tEfNS_4arch4Sm90ELb1ELb0ELb0ELb0ELb1ELb1ELb0ELb0ELi2ELi1ELi2ELi2ELb0EEENS1_21CollectiveEpilogueBwdISC_SD_SF_Li256ELb0ELb0ELi1EEENS1_25SingleTileBwdLPTSchedulerILb0ELi128ELb1EEEEEEEEEvNT_6ParamsE --------------------------
	.section	.nv.constant0._ZN7cutlass13device_kernelIN5flash11enable_sm90INS1_16FlashAttnBwdSm90INS1_25CollectiveMainloopBwdSm90ILi2ELi2ELi2EN4cute5tupleIJNS5_1CILi1EEES8_S8_EEENS6_IJNS7_ILi128EEESA_NS7_ILi64EEEEEENS_6half_tEfNS_4arch4Sm90ELb1ELb0ELb0ELb0ELb1ELb1ELb0ELb0ELi2ELi1ELi2ELi2ELb0EEENS1_21CollectiveEpilogueBwdISC_SD_SF_Li256ELb0ELb0ELi1EEENS1_25SingleTileBwdLPTSchedulerILb0ELi128ELb1EEEEEEEEEvNT_6ParamsE,"a",@progbits
	.sectionflags	@""
	.align	4
.nv.constant0._ZN7cutlass13device_kernelIN5flash11enable_sm90INS1_16FlashAttnBwdSm90INS1_25CollectiveMainloopBwdSm90ILi2ELi2ELi2EN4cute5tupleIJNS5_1CILi1EEES8_S8_EEENS6_IJNS7_ILi128EEESA_NS7_ILi64EEEEEENS_6half_tEfNS_4arch4Sm90ELb1ELb0ELb0ELb0ELb1ELb1ELb0ELb0ELi2ELi1ELi2ELi2ELb0EEENS1_21CollectiveEpilogueBwdISC_SD_SF_Li256ELb0ELb0ELi1EEENS1_25SingleTileBwdLPTSchedulerILb0ELi128ELb1EEEEEEEEEvNT_6ParamsE:
	.zero		2944


//--------------------- .nv.constant0._ZN7cutlass13device_kernelIN5flash11enable_sm90INS1_16FlashAttnBwdSm90INS1_25CollectiveMainloopBwdSm90ILi2ELi2ELi2EN4cute5tupleIJNS5_1CILi1EEES8_S8_EEENS6_IJNS7_ILi128EEESA_NS7_ILi64EEEEEENS_6half_tEfNS_4arch4Sm90ELb1ELb0ELb0ELb0ELb0ELb1ELb0ELb0ELi2ELi1ELi2ELi2ELb0EEENS1_24CollectiveEpilogueBwdGQAISC_fSF_Li256ELb0ELb0EEENS1_25SingleTileBwdLPTSchedulerILb0ELi128ELb0EEEEEEEEEvNT_6ParamsE --------------------------
	.section	.nv.constant0._ZN7cutlass13device_kernelIN5flash11enable_sm90INS1_16FlashAttnBwdSm90INS1_25CollectiveMainloopBwdSm90ILi2ELi2ELi2EN4cute5tupleIJNS5_1CILi1EEES8_S8_EEENS6_IJNS7_ILi128EEESA_NS7_ILi64EEEEEENS_6half_tEfNS_4arch4Sm90ELb1ELb0ELb0ELb0ELb0ELb1ELb0ELb0ELi2ELi1ELi2ELi2ELb0EEENS1_24CollectiveEpilogueBwdGQAISC_fSF_Li256ELb0ELb0EEENS1_25SingleTileBwdLPTSchedulerILb0ELi128ELb0EEEEEEEEEvNT_6ParamsE,"a",@progbits
	.sectionflags	@""
	.align	4
.nv.constant0._ZN7cutlass13device_kernelIN5flash11enable_sm90INS1_16FlashAttnBwdSm90INS1_25CollectiveMainloopBwdSm90ILi2ELi2ELi2EN4cute5tupleIJNS5_1CILi1EEES8_S8_EEENS6_IJNS7_ILi128EEESA_NS7_ILi64EEEEEENS_6half_tEfNS_4arch4Sm90ELb1ELb0ELb0ELb0ELb0ELb1ELb0ELb0ELi2ELi1ELi2ELi2ELb0EEENS1_24CollectiveEpilogueBwdGQAISC_fSF_Li256ELb0ELb0EEENS1_25SingleTileBwdLPTSchedulerILb0ELi128ELb0EEEEEEEEEvNT_6ParamsE:
	.zero		2432


//--------------------- .nv.constant0._ZN7cutlass13device_kernelIN5flash11enable_sm90INS1_16FlashAttnBwdSm90INS1_25CollectiveMainloopBwdSm90ILi2ELi2ELi2EN4cute5tupleIJNS5_1CILi1EEES8_S8_EEENS6_IJNS7_ILi128EEESA_NS7_ILi64EEEEEENS_6half_tEfNS_4arch4Sm90ELb1ELb0ELb0ELb0ELb1ELb1ELb0ELb0ELi2ELi1ELi2ELi2ELb0EEENS1_24CollectiveEpilogueBwdGQAISC_fSF_Li256ELb0ELb1EEENS1_25SingleTileBwdLPTSchedulerILb0ELi128ELb1EEEEEEEEEvNT_6ParamsE --------------------------
	.section	.nv.constant0._ZN7cutlass13device_kernelIN5flash11enable_sm90INS1_16FlashAttnBwdSm90INS1_25CollectiveMainloopBwdSm90ILi2ELi2ELi2EN4cute5tupleIJNS5_1CILi1EEES8_S8_EEENS6_IJNS7_ILi128EEESA_NS7_ILi64EEEEEENS_6half_tEfNS_4arch4Sm90ELb1ELb0ELb0ELb0ELb1ELb1ELb0ELb0ELi2ELi1ELi2ELi2ELb0EEENS1_24CollectiveEpilogueBwdGQAISC_fSF_Li256ELb0ELb1EEENS1_25SingleTileBwdLPTSchedulerILb0ELi128ELb1EEEEEEEEEvNT_6ParamsE,"a",@progbits
	.sectionflags	@""
	.align	4
.nv.constant0._ZN7cutlass13device_kernelIN5flash11enable_sm90INS1_16FlashAttnBwdSm90INS1_25CollectiveMainloopBwdSm90ILi2ELi2ELi2EN4cute5tupleIJNS5_1CILi1EEES8_S8_EEENS6_IJNS7_ILi128EEESA_NS7_ILi64EEEEEENS_6half_tEfNS_4arch4Sm90ELb1ELb0ELb0ELb0ELb1ELb1ELb0ELb0ELi2ELi1ELi2ELi2ELb0EEENS1_24CollectiveEpilogueBwdGQAISC_fSF_Li256ELb0ELb1EEENS1_25SingleTileBwdLPTSchedulerILb0ELi128ELb1EEEEEEEEEvNT_6ParamsE:
	.zero		2432


//--------------------- .nv.constant0._ZN7cutlass13device_kernelIN5flash22FlashAttnBwdPreprocessIN4cute5tupleIJNS3_1CILi128EEENS5_ILi64EEEEEENS_6half_tEfNS_4arch4Sm90ELb1ELb0EEEEEvNT_6ParamsE --------------------------
	.section	.nv.constant0._ZN7cutlass13device_kernelIN5flash22FlashAttnBwdPreprocessIN4cute5tupleIJNS3_1CILi128EEENS5_ILi64EEEEEENS_6half_tEfNS_4arch4Sm90ELb1ELb0EEEEEvNT_6ParamsE,"a",@progbits
	.sectionflags	@""
	.align	4
.nv.constant0._ZN7cutlass13device_kernelIN5flash22FlashAttnBwdPreprocessIN4cute5tupleIJNS3_1CILi128EEENS5_ILi64EEEEEENS_6half_tEfNS_4arch4Sm90ELb1ELb0EEEEEvNT_6ParamsE:
	.zero		768


//--------------------- .nv.constant0._ZN7cutlass13device_kernelIN5flash11enable_sm90INS1_16FlashAttnBwdSm90INS1_25CollectiveMainloopBwdSm90ILi2ELi2ELi2EN4cute5tupleIJNS5_1CILi1EEES8_S8_EEENS6_IJNS7_ILi128EEESA_NS7_ILi64EEEEEENS_6half_tEfNS_4arch4Sm90ELb1ELb0ELb0ELb1ELb0ELb1ELb0ELb0ELi2ELi1ELi2ELi2ELb0EEENS1_21CollectiveEpilogueBwdISC_SD_SF_Li256ELb1ELb0ELi1EEENS1_25SingleTileBwdLPTSchedulerILb1ELi128ELb0EEEEEEEEEvNT_6ParamsE --------------------------
	.section	.nv.constant0._ZN7cutlass13device_kernelIN5flash11enable_sm90INS1_16FlashAttnBwdSm90INS1_25CollectiveMainloopBwdSm90ILi2ELi2ELi2EN4cute5tupleIJNS5_1CILi1EEES8_S8_EEENS6_IJNS7_ILi128EEESA_NS7_ILi64EEEEEENS_6half_tEfNS_4arch4Sm90ELb1ELb0ELb0ELb1ELb0ELb1ELb0ELb0ELi2ELi1ELi2ELi2ELb0EEENS1_21CollectiveEpilogueBwdISC_SD_SF_Li256ELb1ELb0ELi1EEENS1_25SingleTileBwdLPTSchedulerILb1ELi128ELb0EEEEEEEEEvNT_6ParamsE,"a",@progbits
	.sectionflags	@""
	.align	4
.nv.constant0._ZN7cutlass13device_kernelIN5flash11enable_sm90INS1_16FlashAttnBwdSm90INS1_25CollectiveMainloopBwdSm90ILi2ELi2ELi2EN4cute5tupleIJNS5_1CILi1EEES8_S8_EEENS6_IJNS7_ILi128EEESA_NS7_ILi64EEEEEENS_6half_tEfNS_4arch4Sm90ELb1ELb0ELb0ELb1ELb0ELb1ELb0ELb0ELi2ELi1ELi2ELi2ELb0EEENS1_21CollectiveEpilogueBwdISC_SD_SF_Li256ELb1ELb0ELi1EEENS1_25SingleTileBwdLPTSchedulerILb1ELi128ELb0EEEEEEEEEvNT_6ParamsE:
	.zero		2304


//--------------------- .nv.constant0._ZN7cutlass13device_kernelIN5flash11enable_sm90INS1_16FlashAttnBwdSm90INS1_25CollectiveMainloopBwdSm90ILi2ELi2ELi2EN4cute5tupleIJNS5_1CILi1EEES8_S8_EEENS6_IJNS7_ILi128EEESA_NS7_ILi64EEEEEENS_6half_tEfNS_4arch4Sm90ELb1ELb0ELb0ELb1ELb1ELb1ELb0ELb0ELi2ELi1ELi2ELi2ELb0EEENS1_21CollectiveEpilogueBwdISC_SD_SF_Li256ELb1ELb0ELi1EEENS1_25SingleTileBwdLPTSchedulerILb1ELi128ELb1EEEEEEEEEvNT_6ParamsE --------------------------
	.section	.nv.constant0._ZN7cutlass13device_kernelIN5flash11enable_sm90INS1_16FlashAttnBwdSm90INS1_25CollectiveMainloopBwdSm90ILi2ELi2ELi2EN4cute5tupleIJNS5_1CILi1EEES8_S8_EEENS6_IJNS7_ILi128EEESA_NS7_ILi64EEEEEENS_6half_tEfNS_4arch4Sm90ELb1ELb0ELb0ELb1ELb1ELb1ELb0ELb0ELi2ELi1ELi2ELi2ELb0EEENS1_21CollectiveEpilogueBwdISC_SD_SF_Li256ELb1ELb0ELi1EEENS1_25SingleTileBwdLPTSchedulerILb1ELi128ELb1EEEEEEEEEvNT_6ParamsE,"a",@progbits
	.sectionflags	@""
	.align	4
.nv.constant0._ZN7cutlass13device_kernelIN5flash11enable_sm90INS1_16FlashAttnBwdSm90INS1_25CollectiveMainloopBwdSm90ILi2ELi2ELi2EN4cute5tupleIJNS5_1CILi1EEES8_S8_EEENS6_IJNS7_ILi128EEESA_NS7_ILi64EEEEEENS_6half_tEfNS_4arch4Sm90ELb1ELb0ELb0ELb1ELb1ELb1ELb0ELb0ELi2ELi1ELi2ELi2ELb0EEENS1_21CollectiveEpilogueBwdISC_SD_SF_Li256ELb1ELb0ELi1EEENS1_25SingleTileBwdLPTSchedulerILb1ELi128ELb1EEEEEEEEEvNT_6ParamsE:
	.zero		2304


//--------------------- .nv.constant0._ZN7cutlass13device_kernelIN5flash11enable_sm90INS1_16FlashAttnBwdSm90INS1_25CollectiveMainloopBwdSm90ILi2ELi2ELi2EN4cute5tupleIJNS5_1CILi1EEES8_S8_EEENS6_IJNS7_ILi128EEESA_NS7_ILi64EEEEEENS_6half_tEfNS_4arch4Sm90ELb1ELb0ELb0ELb1ELb0ELb1ELb0ELb0ELi2ELi1ELi2ELi2ELb0EEENS1_24CollectiveEpilogueBwdGQAISC_fSF_Li256ELb1ELb0EEENS1_25SingleTileBwdLPTSchedulerILb1ELi128ELb0EEEEEEEEEvNT_6ParamsE --------------------------
	.section	.nv.constant0._ZN7cutlass13device_kernelIN5flash11enable_sm90INS1_16FlashAttnBwdSm90INS1_25CollectiveMainloopBwdSm90ILi2ELi2ELi2EN4cute5tupleIJNS5_1CILi1EEES8_S8_EEENS6_IJNS7_ILi128EEESA_NS7_ILi64EEEEEENS_6half_tEfNS_4arch4Sm90ELb1ELb0ELb0ELb1ELb0ELb1ELb0ELb0ELi2ELi1ELi2ELi2ELb0EEENS1_24CollectiveEpilogueBwdGQAISC_fSF_Li256ELb1ELb0EEENS1_25SingleTileBwdLPTSchedulerILb1ELi128ELb0EEEEEEEEEvNT_6ParamsE,"a",@progbits
	.sectionflags	@""
	.align	4
.nv.constant0._ZN7cutlass13device_kernelIN5flash11enable_sm90INS1_16FlashAttnBwdSm90INS1_25CollectiveMainloopBwdSm90ILi2ELi2ELi2EN4cute5tupleIJNS5_1CILi1EEES8_S8_EEENS6_IJNS7_ILi128EEESA_NS7_ILi64EEEEEENS_6half_tEfNS_4arch4Sm90ELb1ELb0ELb0ELb1ELb0ELb1ELb0ELb0ELi2ELi1ELi2ELi2ELb0EEENS1_24CollectiveEpilogueBwdGQAISC_fSF_Li256ELb1ELb0EEENS1_25SingleTileBwdLPTSchedulerILb1ELi128ELb0EEEEEEEEEvNT_6ParamsE:
	.zero		2432


//--------------------- .nv.constant0._ZN7cutlass13device_kernelIN5flash32FlashAttnBwdPostprocessConvertdQIN4cute5tupleIJNS3_1CILi128EEENS5_ILi64EEEEEENS_6half_tEfNS_4arch4Sm90ELi256ENS3_8TiledMMAINS3_8MMA_AtomIJNS3_4SM904GMMA25MMA_64x64x16_F32F16F16_RSILNSF_5MajorE0ELSH_1ELNSF_7ScaleInE1ELSI_1EEEEEENS3_6LayoutINS4_IJNS5_ILi2EEENS5_ILi1EEESN_EEENS4_IJSN_NS5_ILi0EEESP_EEEEENS4_IJNS3_10UnderscoreESS_SS_EEEEELb0EEEEEvNT_6ParamsE --------------------------
	.section	.nv.constant0._ZN7cutlass13device_kernelIN5flash32FlashAttnBwdPostprocessConvertdQIN4cute5tupleIJNS3_1CILi128EEENS5_ILi64EEEEEENS_6half_tEfNS_4arch4Sm90ELi256ENS3_8TiledMMAINS3_8MMA_AtomIJNS3_4SM904GMMA25MMA_64x64x16_F32F16F16_RSILNSF_5MajorE0ELSH_1ELNSF_7ScaleInE1ELSI_1EEEEEENS3_6LayoutINS4_IJNS5_ILi2EEENS5_ILi1EEESN_EEENS4_IJSN_NS5_ILi0EEESP_EEEEENS4_IJNS3_10UnderscoreESS_SS_EEEEELb0EEEEEvNT_6ParamsE,"a",@progbits
	.sectionflags	@""
	.align	4
.nv.constant0._ZN7cutlass13device_kernelIN5flash32FlashAttnBwdPostprocessConvertdQIN4cute5tupleIJNS3_1CILi128EEENS5_ILi64EEEEEENS_6half_tEfNS_4arch4Sm90ELi256ENS3_8TiledMMAINS3_8MMA_AtomIJNS3_4SM904GMMA25MMA_64x64x16_F32F16F16_RSILNSF_5MajorE0ELSH_1ELNSF_7ScaleInE1ELSI_1EEEEEENS3_6LayoutINS4_IJNS5_ILi2EEENS5_ILi1EEESN_EEENS4_IJSN_NS5_ILi0EEESP_EEEEENS4_IJNS3_10UnderscoreESS_SS_EEEEELb0EEEEEvNT_6ParamsE:
	.zero		640


//--------------------- .nv.constant0._ZN7cutlass13device_kernelIN5flash32FlashAttnBwdPostprocessConvertdQIN4cute5tupleIJNS3_1CILi128EEENS5_ILi64EEEEEENS_6half_tEfNS_4arch4Sm90ELi256ENS3_8TiledMMAINS3_8MMA_AtomIJNS3_4SM904GMMA25MMA_64x64x16_F32F16F16_SSILNSF_5MajorE0ELSH_1ELNSF_7ScaleInE1ELSI_1EEEEEENS3_6LayoutINS4_IJNS5_ILi2EEENS5_ILi1EEESN_EEENS4_IJSN_NS5_ILi0EEESP_EEEEENS4_IJNS3_10UnderscoreESS_SS_EEEEELb0EEEEEvNT_6ParamsE --------------------------
	.section	.nv.constant0._ZN7cutlass13device_kernelIN5flash32FlashAttnBwdPostprocessConvertdQIN4cute5tupleIJNS3_1CILi128EEENS5_ILi64EEEEEENS_6half_tEfNS_4arch4Sm90ELi256ENS3_8TiledMMAINS3_8MMA_AtomIJNS3_4SM904GMMA25MMA_64x64x16_F32F16F16_SSILNSF_5MajorE0ELSH_1ELNSF_7ScaleInE1ELSI_1EEEEEENS3_6LayoutINS4_IJNS5_ILi2EEENS5_ILi1EEESN_EEENS4_IJSN_NS5_ILi0EEESP_EEEEENS4_IJNS3_10UnderscoreESS_SS_EEEEELb0EEEEEvNT_6ParamsE,"a",@progbits
	.sectionflags	@""
	.align	4
.nv.constant0._ZN7cutlass13device_kernelIN5flash32FlashAttnBwdPostprocessConvertdQIN4cute5tupleIJNS3_1CILi128EEENS5_ILi64EEEEEENS_6half_tEfNS_4arch4Sm90ELi256ENS3_8TiledMMAINS3_8MMA_AtomIJNS3_4SM904GMMA25MMA_64x64x16_F32F16F16_SSILNSF_5MajorE0ELSH_1ELNSF_7ScaleInE1ELSI_1EEEEEENS3_6LayoutINS4_IJNS5_ILi2EEENS5_ILi1EEESN_EEENS4_IJSN_NS5_ILi0EEESP_EEEEENS4_IJNS3_10UnderscoreESS_SS_EEEEELb0EEEEEvNT_6ParamsE:
	.zero		640


//--------------------- .nv.constant0._ZN7cutlass13device_kernelIN5flash11enable_sm90INS1_16FlashAttnBwdSm90INS1_25CollectiveMainloopBwdSm90ILi2ELi2ELi2EN4cute5tupleIJNS5_1CILi1EEES8_S8_EEENS6_IJNS7_ILi128EEESA_NS7_ILi64EEEEEENS_6half_tEfNS_4arch4Sm90ELb1ELb0ELb0ELb1ELb1ELb1ELb0ELb0ELi2ELi1ELi2ELi2ELb0EEENS1_24CollectiveEpilogueBwdGQAISC_fSF_Li256ELb1ELb1EEENS1_25SingleTileBwdLPTSchedulerILb1ELi128ELb1EEEEEEEEEvNT_6ParamsE --------------------------
	.section	.nv.constant0._ZN7cutlass13device_kernelIN5flash11enable_sm90INS1_16FlashAttnBwdSm90INS1_25CollectiveMainloopBwdSm90ILi2ELi2ELi2EN4cute5tupleIJNS5_1CILi1EEES8_S8_EEENS6_IJNS7_ILi128EEESA_NS7_ILi64EEEEEENS_6half_tEfNS_4arch4Sm90ELb1ELb0ELb0ELb1ELb1ELb1ELb0ELb0ELi2ELi1ELi2ELi2ELb0EEENS1_24CollectiveEpilogueBwdGQAISC_fSF_Li256ELb1ELb1EEENS1_25SingleTileBwdLPTSchedulerILb1ELi128ELb1EEEEEEEEEvNT_6ParamsE,"a",@progbits
	.sectionflags	@""
	.align	4
.nv.constant0._ZN7cutlass13device_kernelIN5flash11enable_sm90INS1_16FlashAttnBwdSm90INS1_25CollectiveMainloopBwdSm90ILi2ELi2ELi2EN4cute5tupleIJNS5_1CILi1EEES8_S8_EEENS6_IJNS7_ILi128EEESA_NS7_ILi64EEEEEENS_6half_tEfNS_4arch4Sm90ELb1ELb0ELb0ELb1ELb1ELb1ELb0ELb0ELi2ELi1ELi2ELi2ELb0EEENS1_24CollectiveEpilogueBwdGQAISC_fSF_Li256ELb1ELb1EEENS1_25SingleTileBwdLPTSchedulerILb1ELi128ELb1EEEEEEEEEvNT_6ParamsE:
	.zero		2432


//--------------------- .nv.constant0._ZN7cutlass13device_kernelIN5flash22FlashAttnBwdPreprocessIN4cute5tupleIJNS3_1CILi128EEENS5_ILi64EEEEEENS_6half_tEfNS_4arch4Sm90ELb1ELb1EEEEEvNT_6ParamsE --------------------------
	.section	.nv.constant0._ZN7cutlass13device_kernelIN5flash22FlashAttnBwdPreprocessIN4cute5tupleIJNS3_1CILi128EEENS5_ILi64EEEEEENS_6half_tEfNS_4arch4Sm90ELb1ELb1EEEEEvNT_6ParamsE,"a",@progbits
	.sectionflags	@""
	.align	4
.nv.constant0._ZN7cutlass13device_kernelIN5flash22FlashAttnBwdPreprocessIN4cute5tupleIJNS3_1CILi128EEENS5_ILi64EEEEEENS_6half_tEfNS_4arch4Sm90ELb1ELb1EEEEEvNT_6ParamsE:
	.zero		768


//--------------------- SYMBOLS --------------------------

	.type		.nv.reservedSmem.offset0,@object
	.size		.nv.reservedSmem.offset0,0x4
	.type		__assertfail,@function
